	.target	sm_90a

	.elftype	@"ET_EXEC"


//--------------------- .note.nv.tkinfo           --------------------------
	.section	.note.nv.tkinfo,"",@"SHT_NOTE"
	.sectionflags	@"SHF_NOTE_NV_TKINFO"
	.tkinfo
        /*0018*/ 	.word	0x00000002
        /*0030*/ 	.string	""
        /*0030*/ 	.string	"ptxas"
        /*0030*/ 	.string	"Cuda compilation tools, release 13.0, V13.0.88"
        /*0030*/ 	.string	"Build cuda_13.0.r13.0/compiler.36424714_0"
        /*0030*/ 	.string	"-arch sm_90a -m 64 "



//--------------------- .note.nv.cuinfo           --------------------------
	.section	.note.nv.cuinfo,"",@"SHT_NOTE"
	.sectionflags	@"SHF_NOTE_NV_CUINFO"
        /*0018*/ 	.short	0x0002
        /*001a*/ 	.short	0x005a
        /*001c*/ 	.short	0x0082
	.zero		2


//--------------------- .nv.info                  --------------------------
	.section	.nv.info,"",@"SHT_CUDA_INFO"
	.align	4


	//----- nvinfo : EIATTR_REGCOUNT
	.align		4
        /*0000*/ 	.byte	0x04, 0x2f
        /*0002*/ 	.short	(.L_18 - .L_17)
	.align		4
.L_17:
        /*0004*/ 	.word	index@(_ZN7cutlass13device_kernelIN5flash11enable_sm90INS1_16FlashAttnFwdSm90INS1_25CollectiveMainloopFwdSm90ILi2EN4cute5tupleIJNS5_1CILi1EEES8_S8_EEENS6_IJNS7_ILi128EEESA_SA_EEELi128ENS_10bfloat16_tEfNS_4arch4Sm90ELb1ELb0ELb1ELb1ELb1ELb1ELb0ELb1ELb1ELb1ELb0ELb0EEENS1_21CollectiveEpilogueFwdISB_S9_SC_SE_Li256ELb1ELb1ELb0ELb0EEENS1_36VarlenDynamicPersistentTileSchedulerILi128ELi128ELi256ELi128ELb0ELb1ELb1ELb1ELb1ELb1EEEEEEEEEvNT_6ParamsE)
        /*0008*/ 	.word	0x000000a8


	//----- nvinfo : EIATTR_FRAME_SIZE
	.align		4
.L_18:
        /*000c*/ 	.byte	0x04, 0x11
        /*000e*/ 	.short	(.L_20 - .L_19)
	.align		4
.L_19:
        /*0010*/ 	.word	index@(_ZN7cutlass13device_kernelIN5flash11enable_sm90INS1_16FlashAttnFwdSm90INS1_25CollectiveMainloopFwdSm90ILi2EN4cute5tupleIJNS5_1CILi1EEES8_S8_EEENS6_IJNS7_ILi128EEESA_SA_EEELi128ENS_10bfloat16_tEfNS_4arch4Sm90ELb1ELb0ELb1ELb1ELb1ELb1ELb0ELb1ELb1ELb1ELb0ELb0EEENS1_21CollectiveEpilogueFwdISB_S9_SC_SE_Li256ELb1ELb1ELb0ELb0EEENS1_36VarlenDynamicPersistentTileSchedulerILi128ELi128ELi256ELi128ELb0ELb1ELb1ELb1ELb1ELb1EEEEEEEEEvNT_6ParamsE)
        /*0014*/ 	.word	0x00000028


	//----- nvinfo : EIATTR_REGCOUNT
	.align		4
.L_20:
        /*0018*/ 	.byte	0x04, 0x2f
        /*001a*/ 	.short	(.L_22 - .L_21)
	.align		4
.L_21:
        /*001c*/ 	.word	index@(_ZN7cutlass13device_kernelIN5flash11enable_sm90INS1_16FlashAttnFwdSm90INS1_25CollectiveMainloopFwdSm90ILi2EN4cute5tupleIJNS5_1CILi1EEES8_S8_EEENS6_IJNS7_ILi128EEESA_SA_EEELi128ENS_10bfloat16_tEfNS_4arch4Sm90ELb1ELb0ELb1ELb1ELb1ELb0ELb0ELb1ELb1ELb1ELb0ELb0EEENS1_21CollectiveEpilogueFwdISB_S9_SC_SE_Li256ELb1ELb1ELb0ELb0EEENS1_36VarlenDynamicPersistentTileSchedulerILi128ELi128ELi256ELi128ELb0ELb1ELb1ELb1ELb1ELb1EEEEEEEEEvNT_6ParamsE)
        /*0020*/ 	.word	0x000000a8


	//----- nvinfo : EIATTR_FRAME_SIZE
	.align		4
.L_22:
        /*0024*/ 	.byte	0x04, 0x11
        /*0026*/ 	.short	(.L_24 - .L_23)
	.align		4
.L_23:
        /*0028*/ 	.word	index@(_ZN7cutlass13device_kernelIN5flash11enable_sm90INS1_16FlashAttnFwdSm90INS1_25CollectiveMainloopFwdSm90ILi2EN4cute5tupleIJNS5_1CILi1EEES8_S8_EEENS6_IJNS7_ILi128EEESA_SA_EEELi128ENS_10bfloat16_tEfNS_4arch4Sm90ELb1ELb0ELb1ELb1ELb1ELb0ELb0ELb1ELb1ELb1ELb0ELb0EEENS1_21CollectiveEpilogueFwdISB_S9_SC_SE_Li256ELb1ELb1ELb0ELb0EEENS1_36VarlenDynamicPersistentTileSchedulerILi128ELi128ELi256ELi128ELb0ELb1ELb1ELb1ELb1ELb1EEEEEEEEEvNT_6ParamsE)
        /*002c*/ 	.word	0x00000020


	//----- nvinfo : EIATTR_REGCOUNT
	.align		4
.L_24:
        /*0030*/ 	.byte	0x04, 0x2f
        /*0032*/ 	.short	(.L_26 - .L_25)
	.align		4
.L_25:
        /*0034*/ 	.word	index@(_ZN7cutlass13device_kernelIN5flash11enable_sm90INS1_16FlashAttnFwdSm90INS1_25CollectiveMainloopFwdSm90ILi2EN4cute5tupleIJNS5_1CILi1EEES8_S8_EEENS6_IJNS7_ILi128EEESA_SA_EEELi128ENS_10bfloat16_tEfNS_4arch4Sm90ELb1ELb0ELb1ELb0ELb1ELb0ELb0ELb1ELb1ELb1ELb0ELb0EEENS1_21CollectiveEpilogueFwdISB_S9_SC_SE_Li256ELb0ELb1ELb0ELb0EEENS1_30DynamicPersistentTileSchedulerILi256ELi128ELb0ELb1ELb1EEEEEEEEEvNT_6ParamsE)
        /*0038*/ 	.word	0x000000a8


	//----- nvinfo : EIATTR_FRAME_SIZE
	.align		4
.L_26:
        /*003c*/ 	.byte	0x04, 0x11
        /*003e*/ 	.short	(.L_28 - .L_27)
	.align		4
.L_27:
        /*0040*/ 	.word	index@(_ZN7cutlass13device_kernelIN5flash11enable_sm90INS1_16FlashAttnFwdSm90INS1_25CollectiveMainloopFwdSm90ILi2EN4cute5tupleIJNS5_1CILi1EEES8_S8_EEENS6_IJNS7_ILi128EEESA_SA_EEELi128ENS_10bfloat16_tEfNS_4arch4Sm90ELb1ELb0ELb1ELb0ELb1ELb0ELb0ELb1ELb1ELb1ELb0ELb0EEENS1_21CollectiveEpilogueFwdISB_S9_SC_SE_Li256ELb0ELb1ELb0ELb0EEENS1_30DynamicPersistentTileSchedulerILi256ELi128ELb0ELb1ELb1EEEEEEEEEvNT_6ParamsE)
        /*0044*/ 	.word	0x00000000


	//----- nvinfo : EIATTR_REGCOUNT
	.align		4
.L_28:
        /*0048*/ 	.byte	0x04, 0x2f
        /*004a*/ 	.short	(.L_30 - .L_29)
	.align		4
.L_29:
        /*004c*/ 	.word	index@(_ZN7cutlass13device_kernelIN5flash11enable_sm90INS1_16FlashAttnFwdSm90INS1_25CollectiveMainloopFwdSm90ILi2EN4cute5tupleIJNS5_1CILi1EEES8_S8_EEENS6_IJNS7_ILi128EEESA_SA_EEELi128ENS_10bfloat16_tEfNS_4arch4Sm90ELb0ELb1ELb1ELb1ELb1ELb1ELb0ELb1ELb1ELb1ELb0ELb0EEENS1_21CollectiveEpilogueFwdISB_S9_SC_SE_Li256ELb1ELb1ELb0ELb0EEENS1_36VarlenDynamicPersistentTileSchedulerILi128ELi128ELi256ELi128ELb0ELb1ELb1ELb1ELb0ELb1EEEEEEEEEvNT_6ParamsE)
        /*0050*/ 	.word	0x000000a8


	//----- nvinfo : EIATTR_FRAME_SIZE
	.align		4
.L_30:
        /*0054*/ 	.byte	0x04, 0x11
        /*0056*/ 	.short	(.L_32 - .L_31)
	.align		4
.L_31:
        /*0058*/ 	.word	index@(_ZN7cutlass13device_kernelIN5flash11enable_sm90INS1_16FlashAttnFwdSm90INS1_25CollectiveMainloopFwdSm90ILi2EN4cute5tupleIJNS5_1CILi1EEES8_S8_EEENS6_IJNS7_ILi128EEESA_SA_EEELi128ENS_10bfloat16_tEfNS_4arch4Sm90ELb0ELb1ELb1ELb1ELb1ELb1ELb0ELb1ELb1ELb1ELb0ELb0EEENS1_21CollectiveEpilogueFwdISB_S9_SC_SE_Li256ELb1ELb1ELb0ELb0EEENS1_36VarlenDynamicPersistentTileSchedulerILi128ELi128ELi256ELi128ELb0ELb1ELb1ELb1ELb0ELb1EEEEEEEEEvNT_6ParamsE)
        /*005c*/ 	.word	0x00000030


	//----- nvinfo : EIATTR_REGCOUNT
	.align		4
.L_32:
        /*0060*/ 	.byte	0x04, 0x2f
        /*0062*/ 	.short	(.L_34 - .L_33)
	.align		4
.L_33:
        /*0064*/ 	.word	index@(_ZN7cutlass13device_kernelIN5flash11enable_sm90INS1_16FlashAttnFwdSm90INS1_25CollectiveMainloopFwdSm90ILi2EN4cute5tupleIJNS5_1CILi1EEES8_S8_EEENS6_IJNS7_ILi128EEESA_SA_EEELi128ENS_10bfloat16_tEfNS_4arch4Sm90ELb0ELb1ELb1ELb1ELb1ELb0ELb0ELb1ELb1ELb1ELb0ELb0EEENS1_21CollectiveEpilogueFwdISB_S9_SC_SE_Li256ELb1ELb1ELb0ELb0EEENS1_36VarlenDynamicPersistentTileSchedulerILi128ELi128ELi256ELi128ELb0ELb1ELb1ELb1ELb0ELb1EEEEEEEEEvNT_6ParamsE)
        /*0068*/ 	.word	0x000000a8


	//----- nvinfo : EIATTR_FRAME_SIZE
	.align		4
.L_34:
        /*006c*/ 	.byte	0x04, 0x11
        /*006e*/ 	.short	(.L_36 - .L_35)
	.align		4
.L_35:
        /*0070*/ 	.word	index@(_ZN7cutlass13device_kernelIN5flash11enable_sm90INS1_16FlashAttnFwdSm90INS1_25CollectiveMainloopFwdSm90ILi2EN4cute5tupleIJNS5_1CILi1EEES8_S8_EEENS6_IJNS7_ILi128EEESA_SA_EEELi128ENS_10bfloat16_tEfNS_4arch4Sm90ELb0ELb1ELb1ELb1ELb1ELb0ELb0ELb1ELb1ELb1ELb0ELb0EEENS1_21CollectiveEpilogueFwdISB_S9_SC_SE_Li256ELb1ELb1ELb0ELb0EEENS1_36VarlenDynamicPersistentTileSchedulerILi128ELi128ELi256ELi128ELb0ELb1ELb1ELb1ELb0ELb1EEEEEEEEEvNT_6ParamsE)
        /*0074*/ 	.word	0x00000020


	//----- nvinfo : EIATTR_REGCOUNT
	.align		4
.L_36:
        /*0078*/ 	.byte	0x04, 0x2f
        /*007a*/ 	.short	(.L_38 - .L_37)
	.align		4
.L_37:
        /*007c*/ 	.word	index@(_ZN7cutlass13device_kernelIN5flash11enable_sm90INS1_16FlashAttnFwdSm90INS1_25CollectiveMainloopFwdSm90ILi2EN4cute5tupleIJNS5_1CILi1EEES8_S8_EEENS6_IJNS7_ILi128EEESA_SA_EEELi128ENS_10bfloat16_tEfNS_4arch4Sm90ELb0ELb1ELb1ELb0ELb1ELb0ELb0ELb1ELb1ELb1ELb0ELb0EEENS1_21CollectiveEpilogueFwdISB_S9_SC_SE_Li256ELb0ELb1ELb0ELb0EEENS1_30DynamicPersistentTileSchedulerILi256ELi128ELb0ELb1ELb1EEEEEEEEEvNT_6ParamsE)
        /*0080*/ 	.word	0x000000a8


	//----- nvinfo : EIATTR_FRAME_SIZE
	.align		4
.L_38:
        /*0084*/ 	.byte	0x04, 0x11
        /*0086*/ 	.short	(.L_40 - .L_39)
	.align		4
.L_39:
        /*0088*/ 	.word	index@(_ZN7cutlass13device_kernelIN5flash11enable_sm90INS1_16FlashAttnFwdSm90INS1_25CollectiveMainloopFwdSm90ILi2EN4cute5tupleIJNS5_1CILi1EEES8_S8_EEENS6_IJNS7_ILi128EEESA_SA_EEELi128ENS_10bfloat16_tEfNS_4arch4Sm90ELb0ELb1ELb1ELb0ELb1ELb0ELb0ELb1ELb1ELb1ELb0ELb0EEENS1_21CollectiveEpilogueFwdISB_S9_SC_SE_Li256ELb0ELb1ELb0ELb0EEENS1_30DynamicPersistentTileSchedulerILi256ELi128ELb0ELb1ELb1EEEEEEEEEvNT_6ParamsE)
        /*008c*/ 	.word	0x00000000


	//----- nvinfo : EIATTR_REGCOUNT
	.align		4
.L_40:
        /*0090*/ 	.byte	0x04, 0x2f
        /*0092*/ 	.short	(.L_42 - .L_41)
	.align		4
.L_41:
        /*0094*/ 	.word	index@(_ZN7cutlass13device_kernelIN5flash11enable_sm90INS1_16FlashAttnFwdSm90INS1_25CollectiveMainloopFwdSm90ILi2EN4cute5tupleIJNS5_1CILi1EEES8_S8_EEENS6_IJNS7_ILi128EEESA_SA_EEELi128ENS_10bfloat16_tEfNS_4arch4Sm90ELb0ELb0ELb1ELb1ELb1ELb1ELb0ELb1ELb1ELb1ELb0ELb0EEENS1_21CollectiveEpilogueFwdISB_S9_SC_SE_Li256ELb1ELb1ELb0ELb0EEENS1_36VarlenDynamicPersistentTileSchedulerILi128ELi128ELi256ELi128ELb0ELb1ELb1ELb0ELb1ELb1EEEEEEEEEvNT_6ParamsE)
        /*0098*/ 	.word	0x000000a8


	//----- nvinfo : EIATTR_FRAME_SIZE
	.align		4
.L_42:
        /*009c*/ 	.byte	0x04, 0x11
        /*009e*/ 	.short	(.L_44 - .L_43)
	.align		4
.L_43:
        /*00a0*/ 	.word	index@(_ZN7cutlass13device_kernelIN5flash11enable_sm90INS1_16FlashAttnFwdSm90INS1_25CollectiveMainloopFwdSm90ILi2EN4cute5tupleIJNS5_1CILi1EEES8_S8_EEENS6_IJNS7_ILi128EEESA_SA_EEELi128ENS_10bfloat16_tEfNS_4arch4Sm90ELb0ELb0ELb1ELb1ELb1ELb1ELb0ELb1ELb1ELb1ELb0ELb0EEENS1_21CollectiveEpilogueFwdISB_S9_SC_SE_Li256ELb1ELb1ELb0ELb0EEENS1_36VarlenDynamicPersistentTileSchedulerILi128ELi128ELi256ELi128ELb0ELb1ELb1ELb0ELb1ELb1EEEEEEEEEvNT_6ParamsE)
        /*00a4*/ 	.word	0x00000030


	//----- nvinfo : EIATTR_REGCOUNT
	.align		4
.L_44:
        /*00a8*/ 	.byte	0x04, 0x2f
        /*00aa*/ 	.short	(.L_46 - .L_45)
	.align		4
.L_45:
        /*00ac*/ 	.word	index@(_ZN7cutlass13device_kernelIN5flash11enable_sm90INS1_16FlashAttnFwdSm90INS1_25CollectiveMainloopFwdSm90ILi2EN4cute5tupleIJNS5_1CILi1EEES8_S8_EEENS6_IJNS7_ILi128EEESA_SA_EEELi128ENS_10bfloat16_tEfNS_4arch4Sm90ELb0ELb0ELb1ELb1ELb1ELb0ELb0ELb1ELb1ELb1ELb0ELb0EEENS1_21CollectiveEpilogueFwdISB_S9_SC_SE_Li256ELb1ELb1ELb0ELb0EEENS1_36VarlenDynamicPersistentTileSchedulerILi128ELi128ELi256ELi128ELb0ELb1ELb1ELb0ELb1ELb1EEEEEEEEEvNT_6ParamsE)
        /*00b0*/ 	.word	0x000000a8


	//----- nvinfo : EIATTR_FRAME_SIZE
	.align		4
.L_46:
        /*00b4*/ 	.byte	0x04, 0x11
        /*00b6*/ 	.short	(.L_48 - .L_47)
	.align		4
.L_47:
        /*00b8*/ 	.word	index@(_ZN7cutlass13device_kernelIN5flash11enable_sm90INS1_16FlashAttnFwdSm90INS1_25CollectiveMainloopFwdSm90ILi2EN4cute5tupleIJNS5_1CILi1EEES8_S8_EEENS6_IJNS7_ILi128EEESA_SA_EEELi128ENS_10bfloat16_tEfNS_4arch4Sm90ELb0ELb0ELb1ELb1ELb1ELb0ELb0ELb1ELb1ELb1ELb0ELb0EEENS1_21CollectiveEpilogueFwdISB_S9_SC_SE_Li256ELb1ELb1ELb0ELb0EEENS1_36VarlenDynamicPersistentTileSchedulerILi128ELi128ELi256ELi128ELb0ELb1ELb1ELb0ELb1ELb1EEEEEEEEEvNT_6ParamsE)
        /*00bc*/ 	.word	0x00000020


	//----- nvinfo : EIATTR_REGCOUNT
	.align		4
.L_48:
        /*00c0*/ 	.byte	0x04, 0x2f
        /*00c2*/ 	.short	(.L_50 - .L_49)
	.align		4
.L_49:
        /*00c4*/ 	.word	index@(_ZN7cutlass13device_kernelIN5flash11enable_sm90INS1_16FlashAttnFwdSm90INS1_25CollectiveMainloopFwdSm90ILi2EN4cute5tupleIJNS5_1CILi1EEES8_S8_EEENS6_IJNS7_ILi128EEESA_SA_EEELi128ENS_10bfloat16_tEfNS_4arch4Sm90ELb0ELb0ELb1ELb0ELb1ELb0ELb0ELb1ELb1ELb1ELb0ELb0EEENS1_21CollectiveEpilogueFwdISB_S9_SC_SE_Li256ELb0ELb1ELb0ELb0EEENS1_29StaticPersistentTileSchedulerILb0EEEEEEEEEvNT_6ParamsE)
        /*00c8*/ 	.word	0x000000a8


	//----- nvinfo : EIATTR_FRAME_SIZE
	.align		4
.L_50:
        /*00cc*/ 	.byte	0x04, 0x11
        /*00ce*/ 	.short	(.L_52 - .L_51)
	.align		4
.L_51:
        /*00d0*/ 	.word	index@(_ZN7cutlass13device_kernelIN5flash11enable_sm90INS1_16FlashAttnFwdSm90INS1_25CollectiveMainloopFwdSm90ILi2EN4cute5tupleIJNS5_1CILi1EEES8_S8_EEENS6_IJNS7_ILi128EEESA_SA_EEELi128ENS_10bfloat16_tEfNS_4arch4Sm90ELb0ELb0ELb1ELb0ELb1ELb0ELb0ELb1ELb1ELb1ELb0ELb0EEENS1_21CollectiveEpilogueFwdISB_S9_SC_SE_Li256ELb0ELb1ELb0ELb0EEENS1_29StaticPersistentTileSchedulerILb0EEEEEEEEEvNT_6ParamsE)
        /*00d4*/ 	.word	0x00000000


	//----- nvinfo : EIATTR_MIN_STACK_SIZE
	.align		4
.L_52:
        /*00d8*/ 	.byte	0x04, 0x12
        /*00da*/ 	.short	(.L_54 - .L_53)
	.align		4
.L_53:
        /*00dc*/ 	.word	index@(_ZN7cutlass13device_kernelIN5flash11enable_sm90INS1_16FlashAttnFwdSm90INS1_25CollectiveMainloopFwdSm90ILi2EN4cute5tupleIJNS5_1CILi1EEES8_S8_EEENS6_IJNS7_ILi128EEESA_SA_EEELi128ENS_10bfloat16_tEfNS_4arch4Sm90ELb0ELb0ELb1ELb0ELb1ELb0ELb0ELb1ELb1ELb1ELb0ELb0EEENS1_21CollectiveEpilogueFwdISB_S9_SC_SE_Li256ELb0ELb1ELb0ELb0EEENS1_29StaticPersistentTileSchedulerILb0EEEEEEEEEvNT_6ParamsE)
        /*00e0*/ 	.word	0x00000000


	//----- nvinfo : EIATTR_MIN_STACK_SIZE
	.align		4
.L_54:
        /*00e4*/ 	.byte	0x04, 0x12
        /*00e6*/ 	.short	(.L_56 - .L_55)
	.align		4
.L_55:
        /*00e8*/ 	.word	index@(_ZN7cutlass13device_kernelIN5flash11enable_sm90INS1_16FlashAttnFwdSm90INS1_25CollectiveMainloopFwdSm90ILi2EN4cute5tupleIJNS5_1CILi1EEES8_S8_EEENS6_IJNS7_ILi128EEESA_SA_EEELi128ENS_10bfloat16_tEfNS_4arch4Sm90ELb0ELb0ELb1ELb1ELb1ELb0ELb0ELb1ELb1ELb1ELb0ELb0EEENS1_21CollectiveEpilogueFwdISB_S9_SC_SE_Li256ELb1ELb1ELb0ELb0EEENS1_36VarlenDynamicPersistentTileSchedulerILi128ELi128ELi256ELi128ELb0ELb1ELb1ELb0ELb1ELb1EEEEEEEEEvNT_6ParamsE)
        /*00ec*/ 	.word	0x00000020


	//----- nvinfo : EIATTR_MIN_STACK_SIZE
	.align		4
.L_56:
        /*00f0*/ 	.byte	0x04, 0x12
        /*00f2*/ 	.short	(.L_58 - .L_57)
	.align		4
.L_57:
        /*00f4*/ 	.word	index@(_ZN7cutlass13device_kernelIN5flash11enable_sm90INS1_16FlashAttnFwdSm90INS1_25CollectiveMainloopFwdSm90ILi2EN4cute5tupleIJNS5_1CILi1EEES8_S8_EEENS6_IJNS7_ILi128EEESA_SA_EEELi128ENS_10bfloat16_tEfNS_4arch4Sm90ELb0ELb0ELb1ELb1ELb1ELb1ELb0ELb1ELb1ELb1ELb0ELb0EEENS1_21CollectiveEpilogueFwdISB_S9_SC_SE_Li256ELb1ELb1ELb0ELb0EEENS1_36VarlenDynamicPersistentTileSchedulerILi128ELi128ELi256ELi128ELb0ELb1ELb1ELb0ELb1ELb1EEEEEEEEEvNT_6ParamsE)
        /*00f8*/ 	.word	0x00000030


	//----- nvinfo : EIATTR_MIN_STACK_SIZE
	.align		4
.L_58:
        /*00fc*/ 	.byte	0x04, 0x12
        /*00fe*/ 	.short	(.L_60 - .L_59)
	.align		4
.L_59:
        /*0100*/ 	.word	index@(_ZN7cutlass13device_kernelIN5flash11enable_sm90INS1_16FlashAttnFwdSm90INS1_25CollectiveMainloopFwdSm90ILi2EN4cute5tupleIJNS5_1CILi1EEES8_S8_EEENS6_IJNS7_ILi128EEESA_SA_EEELi128ENS_10bfloat16_tEfNS_4arch4Sm90ELb0ELb1ELb1ELb0ELb1ELb0ELb0ELb1ELb1ELb1ELb0ELb0EEENS1_21CollectiveEpilogueFwdISB_S9_SC_SE_Li256ELb0ELb1ELb0ELb0EEENS1_30DynamicPersistentTileSchedulerILi256ELi128ELb0ELb1ELb1EEEEEEEEEvNT_6ParamsE)
        /*0104*/ 	.word	0x00000000


	//----- nvinfo : EIATTR_MIN_STACK_SIZE
	.align		4
.L_60:
        /*0108*/ 	.byte	0x04, 0x12
        /*010a*/ 	.short	(.L_62 - .L_61)
	.align		4
.L_61:
        /*010c*/ 	.word	index@(_ZN7cutlass13device_kernelIN5flash11enable_sm90INS1_16FlashAttnFwdSm90INS1_25CollectiveMainloopFwdSm90ILi2EN4cute5tupleIJNS5_1CILi1EEES8_S8_EEENS6_IJNS7_ILi128EEESA_SA_EEELi128ENS_10bfloat16_tEfNS_4arch4Sm90ELb0ELb1ELb1ELb1ELb1ELb0ELb0ELb1ELb1ELb1ELb0ELb0EEENS1_21CollectiveEpilogueFwdISB_S9_SC_SE_Li256ELb1ELb1ELb0ELb0EEENS1_36VarlenDynamicPersistentTileSchedulerILi128ELi128ELi256ELi128ELb0ELb1ELb1ELb1ELb0ELb1EEEEEEEEEvNT_6ParamsE)
        /*0110*/ 	.word	0x00000020


	//----- nvinfo : EIATTR_MIN_STACK_SIZE
	.align		4
.L_62:
        /*0114*/ 	.byte	0x04, 0x12
        /*0116*/ 	.short	(.L_64 - .L_63)
	.align		4
.L_63:
        /*0118*/ 	.word	index@(_ZN7cutlass13device_kernelIN5flash11enable_sm90INS1_16FlashAttnFwdSm90INS1_25CollectiveMainloopFwdSm90ILi2EN4cute5tupleIJNS5_1CILi1EEES8_S8_EEENS6_IJNS7_ILi128EEESA_SA_EEELi128ENS_10bfloat16_tEfNS_4arch4Sm90ELb0ELb1ELb1ELb1ELb1ELb1ELb0ELb1ELb1ELb1ELb0ELb0EEENS1_21CollectiveEpilogueFwdISB_S9_SC_SE_Li256ELb1ELb1ELb0ELb0EEENS1_36VarlenDynamicPersistentTileSchedulerILi128ELi128ELi256ELi128ELb0ELb1ELb1ELb1ELb0ELb1EEEEEEEEEvNT_6ParamsE)
        /*011c*/ 	.word	0x00000030


	//----- nvinfo : EIATTR_MIN_STACK_SIZE
	.align		4
.L_64:
        /*0120*/ 	.byte	0x04, 0x12
        /*0122*/ 	.short	(.L_66 - .L_65)
	.align		4
.L_65:
        /*0124*/ 	.word	index@(_ZN7cutlass13device_kernelIN5flash11enable_sm90INS1_16FlashAttnFwdSm90INS1_25CollectiveMainloopFwdSm90ILi2EN4cute5tupleIJNS5_1CILi1EEES8_S8_EEENS6_IJNS7_ILi128EEESA_SA_EEELi128ENS_10bfloat16_tEfNS_4arch4Sm90ELb1ELb0ELb1ELb0ELb1ELb0ELb0ELb1ELb1ELb1ELb0ELb0EEENS1_21CollectiveEpilogueFwdISB_S9_SC_SE_Li256ELb0ELb1ELb0ELb0EEENS1_30DynamicPersistentTileSchedulerILi256ELi128ELb0ELb1ELb1EEEEEEEEEvNT_6ParamsE)
        /*0128*/ 	.word	0x00000000


	//----- nvinfo : EIATTR_MIN_STACK_SIZE
	.align		4
.L_66:
        /*012c*/ 	.byte	0x04, 0x12
        /*012e*/ 	.short	(.L_68 - .L_67)
	.align		4
.L_67:
        /*0130*/ 	.word	index@(_ZN7cutlass13device_kernelIN5flash11enable_sm90INS1_16FlashAttnFwdSm90INS1_25CollectiveMainloopFwdSm90ILi2EN4cute5tupleIJNS5_1CILi1EEES8_S8_EEENS6_IJNS7_ILi128EEESA_SA_EEELi128ENS_10bfloat16_tEfNS_4arch4Sm90ELb1ELb0ELb1ELb1ELb1ELb0ELb0ELb1ELb1ELb1ELb0ELb0EEENS1_21CollectiveEpilogueFwdISB_S9_SC_SE_Li256ELb1ELb1ELb0ELb0EEENS1_36VarlenDynamicPersistentTileSchedulerILi128ELi128ELi256ELi128ELb0ELb1ELb1ELb1ELb1ELb1EEEEEEEEEvNT_6ParamsE)
        /*0134*/ 	.word	0x00000020


	//----- nvinfo : EIATTR_MIN_STACK_SIZE
	.align		4
.L_68:
        /*0138*/ 	.byte	0x04, 0x12
        /*013a*/ 	.short	(.L_70 - .L_69)
	.align		4
.L_69:
        /*013c*/ 	.word	index@(_ZN7cutlass13device_kernelIN5flash11enable_sm90INS1_16FlashAttnFwdSm90INS1_25CollectiveMainloopFwdSm90ILi2EN4cute5tupleIJNS5_1CILi1EEES8_S8_EEENS6_IJNS7_ILi128EEESA_SA_EEELi128ENS_10bfloat16_tEfNS_4arch4Sm90ELb1ELb0ELb1ELb1ELb1ELb1ELb0ELb1ELb1ELb1ELb0ELb0EEENS1_21CollectiveEpilogueFwdISB_S9_SC_SE_Li256ELb1ELb1ELb0ELb0EEENS1_36VarlenDynamicPersistentTileSchedulerILi128ELi128ELi256ELi128ELb0ELb1ELb1ELb1ELb1ELb1EEEEEEEEEvNT_6ParamsE)
        /*0140*/ 	.word	0x00000028
.L_70:


//--------------------- .nv.compat                --------------------------
	.section	.nv.compat,"",@"SHT_CUDA_COMPAT_INFO"
	.align	4
        /*0000*/ 	.byte	0x02, 0x09, 0x01, 0x00, 0x02, 0x02, 0x04, 0x00, 0x02, 0x05, 0x05, 0x00, 0x03, 0x07, 0x01, 0x01
        /*0010*/ 	.byte	0x02, 0x03, 0x01, 0x00, 0x02, 0x06, 0x01, 0x00, 0x04, 0x0b, 0x08, 0x00, 0x00, 0x00, 0x00, 0x00
        /*0020*/ 	.byte	0x00, 0x00, 0x00, 0x00


//--------------------- .nv.info._ZN7cutlass13device_kernelIN5flash11enable_sm90INS1_16FlashAttnFwdSm90INS1_25CollectiveMainloopFwdSm90ILi2EN4cute5tupleIJNS5_1CILi1EEES8_S8_EEENS6_IJNS7_ILi128EEESA_SA_EEELi128ENS_10bfloat16_tEfNS_4arch4Sm90ELb0ELb0ELb1ELb0ELb1ELb0ELb0ELb1ELb1ELb1ELb0ELb0EEENS1_21CollectiveEpilogueFwdISB_S9_SC_SE_Li256ELb0ELb1ELb0ELb0EEENS1_29StaticPersistentTileSchedulerILb0EEEEEEEEEvNT_6ParamsE --------------------------
	.section	.nv.info._ZN7cutlass13device_kernelIN5flash11enable_sm90INS1_16FlashAttnFwdSm90INS1_25CollectiveMainloopFwdSm90ILi2EN4cute5tupleIJNS5_1CILi1EEES8_S8_EEENS6_IJNS7_ILi128EEESA_SA_EEELi128ENS_10bfloat16_tEfNS_4arch4Sm90ELb0ELb0ELb1ELb0ELb1ELb0ELb0ELb1ELb1ELb1ELb0ELb0EEENS1_21CollectiveEpilogueFwdISB_S9_SC_SE_Li256ELb0ELb1ELb0ELb0EEENS1_29StaticPersistentTileSchedulerILb0EEEEEEEEEvNT_6ParamsE,"",@"SHT_CUDA_INFO"
	.sectionflags	@""
	.align	4


	//----- nvinfo : EIATTR_CUDA_API_VERSION
	.align		4
        /*0000*/ 	.byte	0x04, 0x37
        /*0002*/ 	.short	(.L_72 - .L_71)
.L_71:
        /*0004*/ 	.word	0x00000082


	//----- nvinfo : EIATTR_KPARAM_INFO
	.align		4
.L_72:
        /*0008*/ 	.byte	0x04, 0x17
        /*000a*/ 	.short	(.L_74 - .L_73)
.L_73:
        /*000c*/ 	.word	0x00000000
        /*0010*/ 	.short	0x0000
        /*0012*/ 	.short	0x0070
        /*0014*/ 	.byte	0x00, 0xf0, 0x01, 0x28


	//----- nvinfo : EIATTR_SPARSE_MMA_MASK
	.align		4
.L_74:
        /*0018*/ 	.byte	0x03, 0x50
        /*001a*/ 	.short	0x0000


	//----- nvinfo : EIATTR_MAXREG_COUNT
	.align		4
        /*001c*/ 	.byte	0x03, 0x1b
        /*001e*/ 	.short	0x00a8


	//----- nvinfo : EIATTR_NUM_BARRIERS
	.align		4
        /*0020*/ 	.byte	0x02, 0x4c
        /*0022*/ 	.byte	0x10
	.zero		1


	//----- nvinfo : EIATTR_EXTERNS
	.align		4
        /*0024*/ 	.byte	0x04, 0x0f
        /*0026*/ 	.short	(.L_76 - .L_75)


	//   ....[0]....
	.align		4
.L_75:
        /*0028*/ 	.word	index@(__assertfail)


	//----- nvinfo : EIATTR_MERCURY_ISA_VERSION
	.align		4
.L_76:
        /*002c*/ 	.byte	0x03, 0x5f
        /*002e*/ 	.short	0x0101


	//----- nvinfo : EIATTR_INT_WARP_WIDE_INSTR_OFFSETS
	.align		4
        /*0030*/ 	.byte	0x04, 0x31
        /*0032*/ 	.short	(.L_78 - .L_77)


	//   ....[0]....
.L_77:
        /*0034*/ 	.word	0x000000b0


	//   ....[1]....
        /*0038*/ 	.word	0x000000c0


	//   ....[2]....
        /*003c*/ 	.word	0x00000160


	//----- nvinfo : EIATTR_COOP_GROUP_MASK_REGIDS
	.align		4
.L_78:
        /*0040*/ 	.byte	0x04, 0x29
        /*0042*/ 	.short	(.L_80 - .L_79)


	//   ....[0]....
.L_79:
        /*0044*/ 	.word	0xffffffff


	//   ....[1]....
        /*0048*/ 	.word	0xffffffff


	//   ....[2]....
        /*004c*/ 	.word	0xffffffff


	//   ....[3]....
        /*0050*/ 	.word	0xffffffff


	//   ....[4]....
        /*0054*/ 	.word	0xffffffff


	//   ....[5]....
        /*0058*/ 	.word	0xffffffff


	//   ....[6]....
        /*005c*/ 	.word	0xffffffff


	//   ....[7]....
        /*0060*/ 	.word	0xffffffff


	//   ....[8]....
        /*0064*/ 	.word	0xffffffff


	//   ....[9]....
        /*0068*/ 	.word	0xffffffff


	//   ....[10]....
        /*006c*/ 	.word	0xffffffff


	//   ....[11]....
        /*0070*/ 	.word	0xffffffff


	//   ....[12]....
        /*0074*/ 	.word	0xffffffff


	//   ....[13]....
        /*0078*/ 	.word	0xffffffff


	//   ....[14]....
        /*007c*/ 	.word	0xffffffff


	//   ....[15]....
        /*0080*/ 	.word	0xffffffff


	//   ....[16]....
        /*0084*/ 	.word	0xffffffff


	//   ....[17]....
        /*0088*/ 	.word	0xffffffff


	//   ....[18]....
        /*008c*/ 	.word	0xffffffff


	//   ....[19]....
        /*0090*/ 	.word	0xffffffff


	//   ....[20]....
        /*0094*/ 	.word	0xffffffff


	//   ....[21]....
        /*0098*/ 	.word	0xffffffff


	//   ....[22]....
        /*009c*/ 	.word	0xffffffff


	//   ....[23]....
        /*00a0*/ 	.word	0xffffffff


	//   ....[24]....
        /*00a4*/ 	.word	0xffffffff


	//   ....[25]....
        /*00a8*/ 	.word	0xffffffff


	//   ....[26]....
        /*00ac*/ 	.word	0xffffffff


	//   ....[27]....
        /*00b0*/ 	.word	0xffffffff


	//   ....[28]....
        /*00b4*/ 	.word	0xffffffff


	//   ....[29]....
        /*00b8*/ 	.word	0xffffffff


	//   ....[30]....
        /*00bc*/ 	.word	0xffffffff


	//   ....[31]....
        /*00c0*/ 	.word	0xffffffff


	//   ....[32]....
        /*00c4*/ 	.word	0xffffffff


	//   ....[33]....
        /*00c8*/ 	.word	0xffffffff


	//   ....[34]....
        /*00cc*/ 	.word	0xffffffff


	//   ....[35]....
        /*00d0*/ 	.word	0xffffffff


	//   ....[36]....
        /*00d4*/ 	.word	0xffffffff


	//   ....[37]....
        /*00d8*/ 	.word	0xffffffff


	//   ....[38]....
        /*00dc*/ 	.word	0xffffffff


	//   ....[39]....
        /*00e0*/ 	.word	0xffffffff


	//   ....[40]....
        /*00e4*/ 	.word	0xffffffff


	//   ....[41]....
        /*00e8*/ 	.word	0xffffffff


	//   ....[42]....
        /*00ec*/ 	.word	0xffffffff


	//   ....[43]....
        /*00f0*/ 	.word	0xffffffff


	//   ....[44]....
        /*00f4*/ 	.word	0xffffffff


	//   ....[45]....
        /*00f8*/ 	.word	0xffffffff


	//   ....[46]....
        /*00fc*/ 	.word	0xffffffff


	//   ....[47]....
        /*0100*/ 	.word	0xffffffff


	//   ....[48]....
        /*0104*/ 	.word	0xffffffff


	//   ....[49]....
        /*0108*/ 	.word	0xffffffff


	//   ....[50]....
        /*010c*/ 	.word	0xffffffff


	//   ....[51]....
        /*0110*/ 	.word	0xffffffff


	//   ....[52]....
        /*0114*/ 	.word	0xffffffff


	//   ....[53]....
        /*0118*/ 	.word	0xffffffff


	//   ....[54]....
        /*011c*/ 	.word	0xffffffff


	//   ....[55]....
        /*0120*/ 	.word	0xffffffff


	//   ....[56]....
        /*0124*/ 	.word	0xffffffff


	//   ....[57]....
        /*0128*/ 	.word	0xffffffff


	//   ....[58]....
        /*012c*/ 	.word	0xffffffff


	//   ....[59]....
        /*0130*/ 	.word	0xffffffff


	//   ....[60]....
        /*0134*/ 	.word	0xffffffff


	//   ....[61]....
        /*0138*/ 	.word	0xffffffff


	//   ....[62]....
        /*013c*/ 	.word	0xffffffff


	//   ....[63]....
        /*0140*/ 	.word	0xffffffff


	//   ....[64]....
        /*0144*/ 	.word	0xffffffff


	//   ....[65]....
        /*0148*/ 	.word	0xffffffff


	//   ....[66]....
        /*014c*/ 	.word	0xffffffff


	//   ....[67]....
        /*0150*/ 	.word	0xffffffff


	//   ....[68]....
        /*0154*/ 	.word	0xffffffff


	//   ....[69]....
        /*0158*/ 	.word	0xffffffff


	//   ....[70]....
        /*015c*/ 	.word	0xffffffff


	//   ....[71]....
        /*0160*/ 	.word	0xffffffff


	//   ....[72]....
        /*0164*/ 	.word	0xffffffff


	//   ....[73]....
        /*0168*/ 	.word	0xffffffff


	//   ....[74]....
        /*016c*/ 	.word	0xffffffff


	//   ....[75]....
        /*0170*/ 	.word	0xffffffff


	//   ....[76]....
        /*0174*/ 	.word	0xffffffff


	//   ....[77]....
        /*0178*/ 	.word	0xffffffff


	//   ....[78]....
        /*017c*/ 	.word	0xffffffff


	//   ....[79]....
        /*0180*/ 	.word	0xffffffff


	//   ....[80]....
        /*0184*/ 	.word	0xffffffff


	//   ....[81]....
        /*0188*/ 	.word	0xffffffff


	//   ....[82]....
        /*018c*/ 	.word	0xffffffff


	//   ....[83]....
        /*0190*/ 	.word	0xffffffff


	//   ....[84]....
        /*0194*/ 	.word	0xffffffff


	//   ....[85]....
        /*0198*/ 	.word	0xffffffff


	//   ....[86]....
        /*019c*/ 	.word	0xffffffff


	//   ....[87]....
        /*01a0*/ 	.word	0xffffffff


	//   ....[88]....
        /*01a4*/ 	.word	0xffffffff


	//   ....[89]....
        /*01a8*/ 	.word	0xffffffff


	//   ....[90]....
        /*01ac*/ 	.word	0xffffffff


	//   ....[91]....
        /*01b0*/ 	.word	0xffffffff


	//   ....[92]....
        /*01b4*/ 	.word	0xffffffff


	//   ....[93]....
        /*01b8*/ 	.word	0xffffffff


	//   ....[94]....
        /*01bc*/ 	.word	0xffffffff


	//   ....[95]....
        /*01c0*/ 	.word	0xffffffff


	//   ....[96]....
        /*01c4*/ 	.word	0xffffffff


	//   ....[97]....
        /*01c8*/ 	.word	0xffffffff


	//   ....[98]....
        /*01cc*/ 	.word	0xffffffff


	//   ....[99]....
        /*01d0*/ 	.word	0xffffffff


	//   ....[100]....
        /*01d4*/ 	.word	0xffffffff


	//   ....[101]....
        /*01d8*/ 	.word	0xffffffff


	//   ....[102]....
        /*01dc*/ 	.word	0xffffffff


	//   ....[103]....
        /*01e0*/ 	.word	0xffffffff


	//   ....[104]....
        /*01e4*/ 	.word	0xffffffff


	//   ....[105]....
        /*01e8*/ 	.word	0xffffffff


	//   ....[106]....
        /*01ec*/ 	.word	0xffffffff


	//   ....[107]....
        /*01f0*/ 	.word	0xffffffff


	//   ....[108]....
        /*01f4*/ 	.word	0xffffffff


	//   ....[109]....
        /*01f8*/ 	.word	0xffffffff


	//   ....[110]....
        /*01fc*/ 	.word	0xffffffff


	//   ....[111]....
        /*0200*/ 	.word	0xffffffff


	//   ....[112]....
        /*0204*/ 	.word	0x0500000f


	//   ....[113]....
        /*0208*/ 	.word	0x0500000f


	//   ....[114]....
        /*020c*/ 	.word	0x0500000f


	//   ....[115]....
        /*0210*/ 	.word	0x0500000f


	//   ....[116]....
        /*0214*/ 	.word	0x0500000f


	//   ....[117]....
        /*0218*/ 	.word	0x0500000f


	//   ....[118]....
        /*021c*/ 	.word	0x0500000f


	//   ....[119]....
        /*0220*/ 	.word	0x0500000f


	//   ....[120]....
        /*0224*/ 	.word	0x0500000f


	//   ....[121]....
        /*0228*/ 	.word	0x0500000f


	//   ....[122]....
        /*022c*/ 	.word	0x0500000f


	//   ....[123]....
        /*0230*/ 	.word	0x0500000f


	//   ....[124]....
        /*0234*/ 	.word	0x0500000f


	//   ....[125]....
        /*0238*/ 	.word	0x0500000f


	//   ....[126]....
        /*023c*/ 	.word	0x0500000f


	//   ....[127]....
        /*0240*/ 	.word	0x0500000f


	//   ....[128]....
        /*0244*/ 	.word	0x0500000f


	//   ....[129]....
        /*0248*/ 	.word	0x0500000f


	//   ....[130]....
        /*024c*/ 	.word	0x0500000f


	//   ....[131]....
        /*0250*/ 	.word	0x0500000f


	//   ....[132]....
        /*0254*/ 	.word	0x0500000f


	//   ....[133]....
        /*0258*/ 	.word	0x0500000f


	//   ....[134]....
        /*025c*/ 	.word	0x0500000f


	//   ....[135]....
        /*0260*/ 	.word	0x0500000f


	//   ....[136]....
        /*0264*/ 	.word	0x0500000f


	//   ....[137]....
        /*0268*/ 	.word	0x0500000f


	//   ....[138]....
        /*026c*/ 	.word	0x0500000f


	//   ....[139]....
        /*0270*/ 	.word	0x0500000f


	//   ....[140]....
        /*0274*/ 	.word	0x0500000f


	//   ....[141]....
        /*0278*/ 	.word	0x0500000f


	//   ....[142]....
        /*027c*/ 	.word	0x0500000f


	//   ....[143]....
        /*0280*/ 	.word	0x0500000f


	//   ....[144]....
        /*0284*/ 	.word	0x0500000f


	//   ....[145]....
        /*0288*/ 	.word	0x0500000f


	//   ....[146]....
        /*028c*/ 	.word	0x0500000f


	//   ....[147]....
        /*0290*/ 	.word	0x0500000f


	//   ....[148]....
        /*0294*/ 	.word	0x0500000f


	//   ....[149]....
        /*0298*/ 	.word	0x0500000f


	//   ....[150]....
        /*029c*/ 	.word	0x0500000f


	//   ....[151]....
        /*02a0*/ 	.word	0x0500000f


	//   ....[152]....
        /*02a4*/ 	.word	0x0500000f


	//   ....[153]....
        /*02a8*/ 	.word	0x0500000f


	//   ....[154]....
        /*02ac*/ 	.word	0x0500000f


	//   ....[155]....
        /*02b0*/ 	.word	0x0500000f


	//   ....[156]....
        /*02b4*/ 	.word	0x0500000f


	//   ....[157]....
        /*02b8*/ 	.word	0x0500000f


	//   ....[158]....
        /*02bc*/ 	.word	0x0500000f


	//   ....[159]....
        /*02c0*/ 	.word	0x0500000f


	//   ....[160]....
        /*02c4*/ 	.word	0x0500000f


	//   ....[161]....
        /*02c8*/ 	.word	0x0500000f


	//   ....[162]....
        /*02cc*/ 	.word	0x0500000f


	//   ....[163]....
        /*02d0*/ 	.word	0x0500000f


	//   ....[164]....
        /*02d4*/ 	.word	0x0500000f


	//   ....[165]....
        /*02d8*/ 	.word	0x0500000f


	//   ....[166]....
        /*02dc*/ 	.word	0x0500000f


	//   ....[167]....
        /*02e0*/ 	.word	0x0500000f


	//   ....[168]....
        /*02e4*/ 	.word	0x0500000f


	//   ....[169]....
        /*02e8*/ 	.word	0x0500000f


	//   ....[170]....
        /*02ec*/ 	.word	0x0500000f


	//   ....[171]....
        /*02f0*/ 	.word	0x0500000f


	//   ....[172]....
        /*02f4*/ 	.word	0x0500000f


	//   ....[173]....
        /*02f8*/ 	.word	0x0500000f


	//   ....[174]....
        /*02fc*/ 	.word	0x0500000f


	//   ....[175]....
        /*0300*/ 	.word	0x0500000f


	//   ....[176]....
        /*0304*/ 	.word	0x0500000f


	//   ....[177]....
        /*0308*/ 	.word	0x0500000f


	//   ....[178]....
        /*030c*/ 	.word	0x0500000f


	//   ....[179]....
        /*0310*/ 	.word	0x0500000f


	//   ....[180]....
        /*0314*/ 	.word	0x0500000f


	//   ....[181]....
        /*0318*/ 	.word	0x0500000f


	//   ....[182]....
        /*031c*/ 	.word	0x0500000f


	//   ....[183]....
        /*0320*/ 	.word	0x0500000f


	//   ....[184]....
        /*0324*/ 	.word	0x0500000f


	//   ....[185]....
        /*0328*/ 	.word	0x0500000f


	//   ....[186]....
        /*032c*/ 	.word	0x0500000f


	//   ....[187]....
        /*0330*/ 	.word	0x0500000f


	//   ....[188]....
        /*0334*/ 	.word	0x0500000f


	//   ....[189]....
        /*0338*/ 	.word	0x0500000f


	//   ....[190]....
        /*033c*/ 	.word	0x0500000f


	//   ....[191]....
        /*0340*/ 	.word	0x0500000f


	//   ....[192]....
        /*0344*/ 	.word	0x0500000f


	//   ....[193]....
        /*0348*/ 	.word	0x0500000f


	//----- nvinfo : EIATTR_COOP_GROUP_INSTR_OFFSETS
	.align		4
.L_80:
        /*034c*/ 	.byte	0x04, 0x28
        /*034e*/ 	.short	(.L_82 - .L_81)


	//   ....[0]....
.L_81:
        /*0350*/ 	.word	0x00000060


	//   ....[1]....
        /*0354*/ 	.word	0x000000a0


	//   ....[2]....
        /*0358*/ 	.word	0x000002c0


	//   ....[3]....
        /*035c*/ 	.word	0x00000420


	//   ....[4]....
        /*0360*/ 	.word	0x00000540


	//   ....[5]....
        /*0364*/ 	.word	0x000006a0


	//   ....[6]....
        /*0368*/ 	.word	0x00000cb0


	//   ....[7]....
        /*036c*/ 	.word	0x00002790


	//   ....[8]....
        /*0370*/ 	.word	0x000027f0


	//   ....[9]....
        /*0374*/ 	.word	0x00002e70


	//   ....[10]....
        /*0378*/ 	.word	0x00002ed0


	//   ....[11]....
        /*037c*/ 	.word	0x00005130


	//   ....[12]....
        /*0380*/ 	.word	0x00005160


	//   ....[13]....
        /*0384*/ 	.word	0x00005180


	//   ....[14]....
        /*0388*/ 	.word	0x000051a0


	//   ....[15]....
        /*038c*/ 	.word	0x00006620


	//   ....[16]....
        /*0390*/ 	.word	0x00006650


	//   ....[17]....
        /*0394*/ 	.word	0x00006710


	//   ....[18]....
        /*0398*/ 	.word	0x00006720


	//   ....[19]....
        /*039c*/ 	.word	0x00007780


	//   ....[20]....
        /*03a0*/ 	.word	0x000077e0


	//   ....[21]....
        /*03a4*/ 	.word	0x00007840


	//   ....[22]....
        /*03a8*/ 	.word	0x000078b0


	//   ....[23]....
        /*03ac*/ 	.word	0x00007e30


	//   ....[24]....
        /*03b0*/ 	.word	0x00007e70


	//   ....[25]....
        /*03b4*/ 	.word	0x00007f40


	//   ....[26]....
        /*03b8*/ 	.word	0x00007f60


	//   ....[27]....
        /*03bc*/ 	.word	0x00008010


	//   ....[28]....
        /*03c0*/ 	.word	0x00008030


	//   ....[29]....
        /*03c4*/ 	.word	0x000080f0


	//   ....[30]....
        /*03c8*/ 	.word	0x00008130


	//   ....[31]....
        /*03cc*/ 	.word	0x000090f0


	//   ....[32]....
        /*03d0*/ 	.word	0x00009110


	//   ....[33]....
        /*03d4*/ 	.word	0x00009120


	//   ....[34]....
        /*03d8*/ 	.word	0x00009170


	//   ....[35]....
        /*03dc*/ 	.word	0x000091b0


	//   ....[36]....
        /*03e0*/ 	.word	0x00009200


	//   ....[37]....
        /*03e4*/ 	.word	0x00009290


	//   ....[38]....
        /*03e8*/ 	.word	0x000092b0


	//   ....[39]....
        /*03ec*/ 	.word	0x00009330


	//   ....[40]....
        /*03f0*/ 	.word	0x00009350


	//   ....[41]....
        /*03f4*/ 	.word	0x000093d0


	//   ....[42]....
        /*03f8*/ 	.word	0x000093f0


	//   ....[43]....
        /*03fc*/ 	.word	0x00009470


	//   ....[44]....
        /*0400*/ 	.word	0x00009490


	//   ....[45]....
        /*0404*/ 	.word	0x00009510


	//   ....[46]....
        /*0408*/ 	.word	0x00009530


	//   ....[47]....
        /*040c*/ 	.word	0x00009b30


	//   ....[48]....
        /*0410*/ 	.word	0x00009b50


	//   ....[49]....
        /*0414*/ 	.word	0x00009b70


	//   ....[50]....
        /*0418*/ 	.word	0x00009bc0


	//   ....[51]....
        /*041c*/ 	.word	0x00009c30


	//   ....[52]....
        /*0420*/ 	.word	0x00009c50


	//   ....[53]....
        /*0424*/ 	.word	0x00009cd0


	//   ....[54]....
        /*0428*/ 	.word	0x00009cf0


	//   ....[55]....
        /*042c*/ 	.word	0x00009d70


	//   ....[56]....
        /*0430*/ 	.word	0x00009d90


	//   ....[57]....
        /*0434*/ 	.word	0x00009e10


	//   ....[58]....
        /*0438*/ 	.word	0x00009e30


	//   ....[59]....
        /*043c*/ 	.word	0x00009eb0


	//   ....[60]....
        /*0440*/ 	.word	0x00009ed0


	//   ....[61]....
        /*0444*/ 	.word	0x00009f50


	//   ....[62]....
        /*0448*/ 	.word	0x00009f70


	//   ....[63]....
        /*044c*/ 	.word	0x0000a5a0


	//   ....[64]....
        /*0450*/ 	.word	0x0000a5d0


	//   ....[65]....
        /*0454*/ 	.word	0x0000a5f0


	//   ....[66]....
        /*0458*/ 	.word	0x0000a630


	//   ....[67]....
        /*045c*/ 	.word	0x0000a650


	//   ....[68]....
        /*0460*/ 	.word	0x0000a690


	//   ....[69]....
        /*0464*/ 	.word	0x0000a6b0


	//   ....[70]....
        /*0468*/ 	.word	0x0000a6f0


	//   ....[71]....
        /*046c*/ 	.word	0x0000a710


	//   ....[72]....
        /*0470*/ 	.word	0x0000a750


	//   ....[73]....
        /*0474*/ 	.word	0x0000a770


	//   ....[74]....
        /*0478*/ 	.word	0x0000a7b0


	//   ....[75]....
        /*047c*/ 	.word	0x0000a7d0


	//   ....[76]....
        /*0480*/ 	.word	0x0000a810


	//   ....[77]....
        /*0484*/ 	.word	0x0000a830


	//   ....[78]....
        /*0488*/ 	.word	0x0000a840


	//   ....[79]....
        /*048c*/ 	.word	0x0000aad0


	//   ....[80]....
        /*0490*/ 	.word	0x0000aaf0


	//   ....[81]....
        /*0494*/ 	.word	0x0000ab10


	//   ....[82]....
        /*0498*/ 	.word	0x0000ab70


	//   ....[83]....
        /*049c*/ 	.word	0x0000ab90


	//   ....[84]....
        /*04a0*/ 	.word	0x0000abf0


	//   ....[85]....
        /*04a4*/ 	.word	0x0000ac10


	//   ....[86]....
        /*04a8*/ 	.word	0x0000ac70


	//   ....[87]....
        /*04ac*/ 	.word	0x0000ac90


	//   ....[88]....
        /*04b0*/ 	.word	0x0000acf0


	//   ....[89]....
        /*04b4*/ 	.word	0x0000ad10


	//   ....[90]....
        /*04b8*/ 	.word	0x0000ad70


	//   ....[91]....
        /*04bc*/ 	.word	0x0000ad90


	//   ....[92]....
        /*04c0*/ 	.word	0x0000adf0


	//   ....[93]....
        /*04c4*/ 	.word	0x0000ae10


	//   ....[94]....
        /*04c8*/ 	.word	0x0000ae20


	//   ....[95]....
        /*04cc*/ 	.word	0x0000b2a0


	//   ....[96]....
        /*04d0*/ 	.word	0x0000b2c0


	//   ....[97]....
        /*04d4*/ 	.word	0x0000b2e0


	//   ....[98]....
        /*04d8*/ 	.word	0x0000b320


	//   ....[99]....
        /*04dc*/ 	.word	0x0000b370


	//   ....[100]....
        /*04e0*/ 	.word	0x0000b3a0


	//   ....[101]....
        /*04e4*/ 	.word	0x0000b3f0


	//   ....[102]....
        /*04e8*/ 	.word	0x0000b420


	//   ....[103]....
        /*04ec*/ 	.word	0x0000b470


	//   ....[104]....
        /*04f0*/ 	.word	0x0000b4a0


	//   ....[105]....
        /*04f4*/ 	.word	0x0000b4f0


	//   ....[106]....
        /*04f8*/ 	.word	0x0000b520


	//   ....[107]....
        /*04fc*/ 	.word	0x0000b570


	//   ....[108]....
        /*0500*/ 	.word	0x0000b5a0


	//   ....[109]....
        /*0504*/ 	.word	0x0000b5f0


	//   ....[110]....
        /*0508*/ 	.word	0x0000b620


	//   ....[111]....
        /*050c*/ 	.word	0x0000b950


	//   ....[112]....
        /*0510*/ 	.word	0x0000be30


	//   ....[113]....
        /*0514*/ 	.word	0x0000bf20


	//   ....[114]....
        /*0518*/ 	.word	0x0000bfc0


	//   ....[115]....
        /*051c*/ 	.word	0x0000c050


	//   ....[116]....
        /*0520*/ 	.word	0x0000c110


	//   ....[117]....
        /*0524*/ 	.word	0x0000c190


	//   ....[118]....
        /*0528*/ 	.word	0x0000c250


	//   ....[119]....
        /*052c*/ 	.word	0x0000c2e0


	//   ....[120]....
        /*0530*/ 	.word	0x0000c3b0


	//   ....[121]....
        /*0534*/ 	.word	0x0000c420


	//   ....[122]....
        /*0538*/ 	.word	0x0000c4f0


	//   ....[123]....
        /*053c*/ 	.word	0x0000c580


	//   ....[124]....
        /*0540*/ 	.word	0x0000c640


	//   ....[125]....
        /*0544*/ 	.word	0x0000c6d0


	//   ....[126]....
        /*0548*/ 	.word	0x0000c7a0


	//   ....[127]....
        /*054c*/ 	.word	0x0000c810


	//   ....[128]....
        /*0550*/ 	.word	0x0000c8d0


	//   ....[129]....
        /*0554*/ 	.word	0x0000c960


	//   ....[130]....
        /*0558*/ 	.word	0x0000c9d0


	//   ....[131]....
        /*055c*/ 	.word	0x0000ca50


	//   ....[132]....
        /*0560*/ 	.word	0x0000cb00


	//   ....[133]....
        /*0564*/ 	.word	0x0000cb70


	//   ....[134]....
        /*0568*/ 	.word	0x0000cc50


	//   ....[135]....
        /*056c*/ 	.word	0x0000cce0


	//   ....[136]....
        /*0570*/ 	.word	0x0000cda0


	//   ....[137]....
        /*0574*/ 	.word	0x0000ce20


	//   ....[138]....
        /*0578*/ 	.word	0x0000cef0


	//   ....[139]....
        /*057c*/ 	.word	0x0000cf60


	//   ....[140]....
        /*0580*/ 	.word	0x0000d040


	//   ....[141]....
        /*0584*/ 	.word	0x0000d0d0


	//   ....[142]....
        /*0588*/ 	.word	0x0000d190


	//   ....[143]....
        /*058c*/ 	.word	0x0000d210


	//   ....[144]....
        /*0590*/ 	.word	0x0000d2c0


	//   ....[145]....
        /*0594*/ 	.word	0x0000d400


	//   ....[146]....
        /*0598*/ 	.word	0x0000d4b0


	//   ....[147]....
        /*059c*/ 	.word	0x0000d510


	//   ....[148]....
        /*05a0*/ 	.word	0x0000d5c0


	//   ....[149]....
        /*05a4*/ 	.word	0x0000d620


	//   ....[150]....
        /*05a8*/ 	.word	0x0000d6d0


	//   ....[151]....
        /*05ac*/ 	.word	0x0000d730


	//   ....[152]....
        /*05b0*/ 	.word	0x0000d7e0


	//   ....[153]....
        /*05b4*/ 	.word	0x0000d840


	//   ....[154]....
        /*05b8*/ 	.word	0x0000d8f0


	//   ....[155]....
        /*05bc*/ 	.word	0x0000d950


	//   ....[156]....
        /*05c0*/ 	.word	0x0000da00


	//   ....[157]....
        /*05c4*/ 	.word	0x0000da60


	//   ....[158]....
        /*05c8*/ 	.word	0x0000db10


	//   ....[159]....
        /*05cc*/ 	.word	0x0000db70


	//   ....[160]....
        /*05d0*/ 	.word	0x0000dc20


	//   ....[161]....
        /*05d4*/ 	.word	0x0000dd00


	//   ....[162]....
        /*05d8*/ 	.word	0x0000dda0


	//   ....[163]....
        /*05dc*/ 	.word	0x0000de00


	//   ....[164]....
        /*05e0*/ 	.word	0x0000ded0


	//   ....[165]....
        /*05e4*/ 	.word	0x0000df30


	//   ....[166]....
        /*05e8*/ 	.word	0x0000e000


	//   ....[167]....
        /*05ec*/ 	.word	0x0000e060


	//   ....[168]....
        /*05f0*/ 	.word	0x0000e130


	//   ....[169]....
        /*05f4*/ 	.word	0x0000e190


	//   ....[170]....
        /*05f8*/ 	.word	0x0000e260


	//   ....[171]....
        /*05fc*/ 	.word	0x0000e2c0


	//   ....[172]....
        /*0600*/ 	.word	0x0000e390


	//   ....[173]....
        /*0604*/ 	.word	0x0000e3f0


	//   ....[174]....
        /*0608*/ 	.word	0x0000e4c0


	//   ....[175]....
        /*060c*/ 	.word	0x0000e520


	//   ....[176]....
        /*0610*/ 	.word	0x0000e5e0


	//   ....[177]....
        /*0614*/ 	.word	0x0000e700


	//   ....[178]....
        /*0618*/ 	.word	0x0000e7a0


	//   ....[179]....
        /*061c*/ 	.word	0x0000e800


	//   ....[180]....
        /*0620*/ 	.word	0x0000e8d0


	//   ....[181]....
        /*0624*/ 	.word	0x0000e970


	//   ....[182]....
        /*0628*/ 	.word	0x0000ea30


	//   ....[183]....
        /*062c*/ 	.word	0x0000ead0


	//   ....[184]....
        /*0630*/ 	.word	0x0000eb90


	//   ....[185]....
        /*0634*/ 	.word	0x0000ec30


	//   ....[186]....
        /*0638*/ 	.word	0x0000ecf0


	//   ....[187]....
        /*063c*/ 	.word	0x0000ed90


	//   ....[188]....
        /*0640*/ 	.word	0x0000ee50


	//   ....[189]....
        /*0644*/ 	.word	0x0000eef0


	//   ....[190]....
        /*0648*/ 	.word	0x0000efb0


	//   ....[191]....
        /*064c*/ 	.word	0x0000f050


	//   ....[192]....
        /*0650*/ 	.word	0x0000f110


	//   ....[193]....
        /*0654*/ 	.word	0x0000f260


	//----- nvinfo : EIATTR_REG_RECONFIG
	.align		4
.L_82:
        /*0658*/ 	.byte	0x01, 0x54
	.zero		2


	//----- nvinfo : EIATTR_SYSCALL_OFFSETS
	.align		4
        /*065c*/ 	.byte	0x04, 0x46
        /*065e*/ 	.short	(.L_84 - .L_83)


	//   ....[0]....
.L_83:
        /*0660*/ 	.word	0x00001010


	//   ....[1]....
        /*0664*/ 	.word	0x000088d0


	//   ....[2]....
        /*0668*/ 	.word	0x00008a10


	//   ....[3]....
        /*066c*/ 	.word	0x00008b00


	//   ....[4]....
        /*0670*/ 	.word	0x00009820


	//----- nvinfo : EIATTR_MBARRIER_INSTR_OFFSETS
	.align		4
.L_84:
        /*0674*/ 	.byte	0x04, 0x39
        /*0676*/ 	.short	(.L_86 - .L_85)


	//   ....[0]....
.L_85:
        /*0678*/ 	.word	0x00000170
        /*067c*/ 	.word	0x000000ff
        /*0680*/ 	.word	0x00028800
        /*0684*/ 	.short	0x0100
        /*0686*/ 	.byte	0x08
	.zero		1


	//   ....[1]....
        /*0688*/ 	.word	0x00000180
        /*068c*/ 	.word	0x000000ff
        /*0690*/ 	.word	0x00028820
        /*0694*/ 	.short	0x0100
        /*0696*/ 	.byte	0x08
	.zero		1


	//   ....[2]....
        /*0698*/ 	.word	0x00000270
        /*069c*/ 	.word	0x000000ff
        /*06a0*/ 	.word	0x00028830
        /*06a4*/ 	.short	0x0100
        /*06a6*/ 	.byte	0x08
	.zero		1


	//   ....[3]....
        /*06a8*/ 	.word	0x00000280
        /*06ac*/ 	.word	0x000000ff
        /*06b0*/ 	.word	0x00028840
        /*06b4*/ 	.short	0x0100
        /*06b6*/ 	.byte	0x08
	.zero		1


	//   ....[4]....
        /*06b8*/ 	.word	0x00000290
        /*06bc*/ 	.word	0x000000ff
        /*06c0*/ 	.word	0x00028838
        /*06c4*/ 	.short	0x0100
        /*06c6*/ 	.byte	0x08
	.zero		1


	//   ....[5]....
        /*06c8*/ 	.word	0x000002a0
        /*06cc*/ 	.word	0x000000ff
        /*06d0*/ 	.word	0x00028848
        /*06d4*/ 	.short	0x0100
        /*06d6*/ 	.byte	0x08
	.zero		1


	//   ....[6]....
        /*06d8*/ 	.word	0x000003d0
        /*06dc*/ 	.word	0x000000ff
        /*06e0*/ 	.word	0x00028850
        /*06e4*/ 	.short	0x0100
        /*06e6*/ 	.byte	0x08
	.zero		1


	//   ....[7]....
        /*06e8*/ 	.word	0x000003e0
        /*06ec*/ 	.word	0x000000ff
        /*06f0*/ 	.word	0x00028860
        /*06f4*/ 	.short	0x0100
        /*06f6*/ 	.byte	0x08
	.zero		1


	//   ....[8]....
        /*06f8*/ 	.word	0x000003f0
        /*06fc*/ 	.word	0x000000ff
        /*0700*/ 	.word	0x00028858
        /*0704*/ 	.short	0x0100
        /*0706*/ 	.byte	0x08
	.zero		1


	//   ....[9]....
        /*0708*/ 	.word	0x00000400
        /*070c*/ 	.word	0x000000ff
        /*0710*/ 	.word	0x00028868
        /*0714*/ 	.short	0x0100
        /*0716*/ 	.byte	0x08
	.zero		1


	//   ....[10]....
        /*0718*/ 	.word	0x000004f0
        /*071c*/ 	.word	0x000000ff
        /*0720*/ 	.word	0x00028870
        /*0724*/ 	.short	0x0100
        /*0726*/ 	.byte	0x06
	.zero		1


	//   ....[11]....
        /*0728*/ 	.word	0x00000500
        /*072c*/ 	.word	0x000000ff
        /*0730*/ 	.word	0x00028880
        /*0734*/ 	.short	0x0100
        /*0736*/ 	.byte	0x06
	.zero		1


	//   ....[12]....
        /*0738*/ 	.word	0x00000510
        /*073c*/ 	.word	0x000000ff
        /*0740*/ 	.word	0x00028878
        /*0744*/ 	.short	0x0100
        /*0746*/ 	.byte	0x06
	.zero		1


	//   ....[13]....
        /*0748*/ 	.word	0x00000520
        /*074c*/ 	.word	0x000000ff
        /*0750*/ 	.word	0x00028888
        /*0754*/ 	.short	0x0100
        /*0756*/ 	.byte	0x06
	.zero		1


	//   ....[14]....
        /*0758*/ 	.word	0x00000650
        /*075c*/ 	.word	0x000000ff
        /*0760*/ 	.word	0x00028890
        /*0764*/ 	.short	0x0100
        /*0766*/ 	.byte	0x08
	.zero		1


	//   ....[15]....
        /*0768*/ 	.word	0x00000660
        /*076c*/ 	.word	0x000000ff
        /*0770*/ 	.word	0x000288a0
        /*0774*/ 	.short	0x0100
        /*0776*/ 	.byte	0x08
	.zero		1


	//   ....[16]....
        /*0778*/ 	.word	0x00000670
        /*077c*/ 	.word	0x000000ff
        /*0780*/ 	.word	0x00028898
        /*0784*/ 	.short	0x0100
        /*0786*/ 	.byte	0x08
	.zero		1


	//   ....[17]....
        /*0788*/ 	.word	0x00000680
        /*078c*/ 	.word	0x000000ff
        /*0790*/ 	.word	0x000288a8
        /*0794*/ 	.short	0x0100
        /*0796*/ 	.byte	0x08
	.zero		1


	//   ....[18]....
        /*0798*/ 	.word	0x000007c0
        /*079c*/ 	.word	0x000000ff
        /*07a0*/ 	.word	0x000288b0
        /*07a4*/ 	.short	0x0100
        /*07a6*/ 	.byte	0x08
	.zero		1


	//   ....[19]....
        /*07a8*/ 	.word	0x000007d0
        /*07ac*/ 	.word	0x000000ff
        /*07b0*/ 	.word	0x000288c0
        /*07b4*/ 	.short	0x0100
        /*07b6*/ 	.byte	0x08
	.zero		1


	//   ....[20]....
        /*07b8*/ 	.word	0x000007e0
        /*07bc*/ 	.word	0x000000ff
        /*07c0*/ 	.word	0x000288b8
        /*07c4*/ 	.short	0x0100
        /*07c6*/ 	.byte	0x08
	.zero		1


	//   ....[21]....
        /*07c8*/ 	.word	0x000007f0
        /*07cc*/ 	.word	0x000000ff
        /*07d0*/ 	.word	0x000288c8
        /*07d4*/ 	.short	0x0100
        /*07d6*/ 	.byte	0x08
	.zero		1


	//   ....[22]....
        /*07d8*/ 	.word	0x00001070
        /*07dc*/ 	.word	0x000000ff
        /*07e0*/ 	.word	0x00028800
        /*07e4*/ 	.short	0x010a
        /*07e6*/ 	.byte	0x27
	.zero		1


	//   ....[23]....
        /*07e8*/ 	.word	0x000010f0
        /*07ec*/ 	.word	0x00000000
        /*07f0*/ 	.word	0x00028830
        /*07f4*/ 	.short	0x010a
        /*07f6*/ 	.byte	0x3f
	.zero		1


	//   ....[24]....
        /*07f8*/ 	.word	0x00001140
        /*07fc*/ 	.word	0x00000000
        /*0800*/ 	.word	0x00028830
        /*0804*/ 	.short	0x010a
        /*0806*/ 	.byte	0x3f
	.zero		1


	//   ....[25]....
        /*0808*/ 	.word	0x00001da0
        /*080c*/ 	.word	0x000000ff
        /*0810*/ 	.word	0x00000000
        /*0814*/ 	.short	0x0101
        /*0816*/ 	.byte	0x06
	.zero		1


	//   ....[26]....
        /*0818*/ 	.word	0x00003e00
        /*081c*/ 	.word	0x000000ff
        /*0820*/ 	.word	0x00028830
        /*0824*/ 	.short	0x010a
        /*0826*/ 	.byte	0x06
	.zero		1


	//   ....[27]....
        /*0828*/ 	.word	0x00003e40
        /*082c*/ 	.word	0x000000ff
        /*0830*/ 	.word	0x00028830
        /*0834*/ 	.short	0x010a
        /*0836*/ 	.byte	0x06
	.zero		1


	//   ....[28]....
        /*0838*/ 	.word	0x00004190
        /*083c*/ 	.word	0x000000ff
        /*0840*/ 	.word	0x00028850
        /*0844*/ 	.short	0x010a
        /*0846*/ 	.byte	0x06
	.zero		1


	//   ....[29]....
        /*0848*/ 	.word	0x000041d0
        /*084c*/ 	.word	0x000000ff
        /*0850*/ 	.word	0x00028850
        /*0854*/ 	.short	0x010a
        /*0856*/ 	.byte	0x06
	.zero		1


	//   ....[30]....
        /*0858*/ 	.word	0x00004a90
        /*085c*/ 	.word	0x000000ff
        /*0860*/ 	.word	0x00000000
        /*0864*/ 	.short	0x0101
        /*0866*/ 	.byte	0x06
	.zero		1


	//   ....[31]....
        /*0868*/ 	.word	0x00005f80
        /*086c*/ 	.word	0x000000ff
        /*0870*/ 	.word	0x00000000
        /*0874*/ 	.short	0x0101
        /*0876*/ 	.byte	0x06
	.zero		1


	//   ....[32]....
        /*0878*/ 	.word	0x00006590
        /*087c*/ 	.word	0x000000ff
        /*0880*/ 	.word	0x00028850
        /*0884*/ 	.short	0x010a
        /*0886*/ 	.byte	0x0a
	.zero		1


	//   ....[33]....
        /*0888*/ 	.word	0x000065d0
        /*088c*/ 	.word	0x000000ff
        /*0890*/ 	.word	0x00028850
        /*0894*/ 	.short	0x010a
        /*0896*/ 	.byte	0x0a
	.zero		1


	//   ....[34]....
        /*0898*/ 	.word	0x000070b0
        /*089c*/ 	.word	0x000000ff
        /*08a0*/ 	.word	0x00000000
        /*08a4*/ 	.short	0x0101
        /*08a6*/ 	.byte	0x04
	.zero		1


	//   ....[35]....
        /*08a8*/ 	.word	0x00007e50
        /*08ac*/ 	.word	0x000000ff
        /*08b0*/ 	.word	0x00000000
        /*08b4*/ 	.short	0x0101
        /*08b6*/ 	.byte	0x27
	.zero		1


	//   ....[36]....
        /*08b8*/ 	.word	0x00008f50
        /*08bc*/ 	.word	0x00000000
        /*08c0*/ 	.word	0x00028840
        /*08c4*/ 	.short	0x010a
        /*08c6*/ 	.byte	0x3f
	.zero		1


	//   ....[37]....
        /*08c8*/ 	.word	0x00009600
        /*08cc*/ 	.word	0x00000000
        /*08d0*/ 	.word	0x00028830
        /*08d4*/ 	.short	0x0107
        /*08d6*/ 	.byte	0x3f
	.zero		1


	//   ....[38]....
        /*08d8*/ 	.word	0x000096c0
        /*08dc*/ 	.word	0x00000000
        /*08e0*/ 	.word	0x00028830
        /*08e4*/ 	.short	0x0101
        /*08e6*/ 	.byte	0x3f
	.zero		1


	//   ....[39]....
        /*08e8*/ 	.word	0x0000a050
        /*08ec*/ 	.word	0x000000ff
        /*08f0*/ 	.word	0x00028800
        /*08f4*/ 	.short	0x0107
        /*08f6*/ 	.byte	0x27
	.zero		1


	//   ....[40]....
        /*08f8*/ 	.word	0x0000a090
        /*08fc*/ 	.word	0x000000ff
        /*0900*/ 	.word	0x00028800
        /*0904*/ 	.short	0x0101
        /*0906*/ 	.byte	0x27
	.zero		1


	//   ....[41]....
        /*0908*/ 	.word	0x0000a0b0
        /*090c*/ 	.word	0x000000ff
        /*0910*/ 	.word	0x00028820
        /*0914*/ 	.short	0x010a
        /*0916*/ 	.byte	0x27
	.zero		1


	//   ....[42]....
        /*0918*/ 	.word	0x0000a3f0
        /*091c*/ 	.word	0x00000006
        /*0920*/ 	.word	0x00028840
        /*0924*/ 	.short	0x010a
        /*0926*/ 	.byte	0x3f
	.zero		1


	//   ....[43]....
        /*0928*/ 	.word	0x0000a900
        /*092c*/ 	.word	0x00000006
        /*0930*/ 	.word	0x00028830
        /*0934*/ 	.short	0x0107
        /*0936*/ 	.byte	0x3f
	.zero		1


	//   ....[44]....
        /*0938*/ 	.word	0x0000a9c0
        /*093c*/ 	.word	0x00000006
        /*0940*/ 	.word	0x00028830
        /*0944*/ 	.short	0x0101
        /*0946*/ 	.byte	0x3f
	.zero		1


	//   ....[45]....
        /*0948*/ 	.word	0x0000aa40
        /*094c*/ 	.word	0x00000006
        /*0950*/ 	.word	0x00028860
        /*0954*/ 	.short	0x010a
        /*0956*/ 	.byte	0x3f
	.zero		1


	//   ....[46]....
        /*0958*/ 	.word	0x0000afe0
        /*095c*/ 	.word	0x00000006
        /*0960*/ 	.word	0x00028850
        /*0964*/ 	.short	0x0107
        /*0966*/ 	.byte	0x3f
	.zero		1


	//   ....[47]....
        /*0968*/ 	.word	0x0000b110
        /*096c*/ 	.word	0x00000006
        /*0970*/ 	.word	0x00028850
        /*0974*/ 	.short	0x0101
        /*0976*/ 	.byte	0x3f
	.zero		1


	//   ....[48]....
        /*0978*/ 	.word	0x0000b210
        /*097c*/ 	.word	0x00000004
        /*0980*/ 	.word	0x00028860
        /*0984*/ 	.short	0x010a
        /*0986*/ 	.byte	0x3f
	.zero		1


	//   ....[49]....
        /*0988*/ 	.word	0x0000b700
        /*098c*/ 	.word	0x00000004
        /*0990*/ 	.word	0x00028850
        /*0994*/ 	.short	0x0107
        /*0996*/ 	.byte	0x3f
	.zero		1


	//   ....[50]....
        /*0998*/ 	.word	0x0000b7f0
        /*099c*/ 	.word	0x00000004
        /*09a0*/ 	.word	0x00028850
        /*09a4*/ 	.short	0x0101
        /*09a6*/ 	.byte	0x3f
	.zero		1


	//   ....[51]....
        /*09a8*/ 	.word	0x0000b8d0
        /*09ac*/ 	.word	0x00000005
        /*09b0*/ 	.word	0x00028820
        /*09b4*/ 	.short	0x010a
        /*09b6*/ 	.byte	0x3f
	.zero		1


	//   ....[52]....
        /*09b8*/ 	.word	0x0000ba50
        /*09bc*/ 	.word	0x00000003
        /*09c0*/ 	.word	0x00028840
        /*09c4*/ 	.short	0x010a
        /*09c6*/ 	.byte	0x3f
	.zero		1


	//   ....[53]....
        /*09c8*/ 	.word	0x0000baf0
        /*09cc*/ 	.word	0x00000005
        /*09d0*/ 	.word	0x00028840
        /*09d4*/ 	.short	0x010a
        /*09d6*/ 	.byte	0x3f
	.zero		1


	//   ....[54]....
        /*09d8*/ 	.word	0x0000bb30
        /*09dc*/ 	.word	0x00000003
        /*09e0*/ 	.word	0x00028860
        /*09e4*/ 	.short	0x010a
        /*09e6*/ 	.byte	0x3f
	.zero		1


	//   ....[55]....
        /*09e8*/ 	.word	0x0000bb70
        /*09ec*/ 	.word	0x00000005
        /*09f0*/ 	.word	0x00028860
        /*09f4*/ 	.short	0x010a
        /*09f6*/ 	.byte	0x3f
	.zero		1


	//   ....[56]....
        /*09f8*/ 	.word	0x0000bbe0
        /*09fc*/ 	.word	0x00000003
        /*0a00*/ 	.word	0x00028800
        /*0a04*/ 	.short	0x010a
        /*0a06*/ 	.byte	0x3f
	.zero		1


	//   ....[57]....
        /*0a08*/ 	.word	0x0000bc30
        /*0a0c*/ 	.word	0x00000000
        /*0a10*/ 	.word	0x00028830
        /*0a14*/ 	.short	0x010a
        /*0a16*/ 	.byte	0x3f
	.zero		1


	//   ....[58]....
        /*0a18*/ 	.word	0x0000bc90
        /*0a1c*/ 	.word	0x00000007
        /*0a20*/ 	.word	0x00028830
        /*0a24*/ 	.short	0x010a
        /*0a26*/ 	.byte	0x3f
	.zero		1


	//   ....[59]....
        /*0a28*/ 	.word	0x0000bcf0
        /*0a2c*/ 	.word	0x00000007
        /*0a30*/ 	.word	0x00028850
        /*0a34*/ 	.short	0x010a
        /*0a36*/ 	.byte	0x3f
	.zero		1


	//   ....[60]....
        /*0a38*/ 	.word	0x0000bd50
        /*0a3c*/ 	.word	0x00000005
        /*0a40*/ 	.word	0x00028850
        /*0a44*/ 	.short	0x010a
        /*0a46*/ 	.byte	0x3f
	.zero		1


	//   ....[61]....
        /*0a48*/ 	.word	0x0000be70
        /*0a4c*/ 	.word	0x00000000
        /*0a50*/ 	.word	0x00028840
        /*0a54*/ 	.short	0x010a
        /*0a56*/ 	.byte	0x3f
	.zero		1


	//   ....[62]....
        /*0a58*/ 	.word	0x0000d300
        /*0a5c*/ 	.word	0x00000003
        /*0a60*/ 	.word	0x00028820
        /*0a64*/ 	.short	0x010a
        /*0a66*/ 	.byte	0x3f
	.zero		1


	//   ....[63]....
        /*0a68*/ 	.word	0x0000d350
        /*0a6c*/ 	.word	0x00000006
        /*0a70*/ 	.word	0x00028840
        /*0a74*/ 	.short	0x010a
        /*0a76*/ 	.byte	0x3f
	.zero		1


	//   ....[64]....
        /*0a78*/ 	.word	0x0000dc50
        /*0a7c*/ 	.word	0x00000006
        /*0a80*/ 	.word	0x00028860
        /*0a84*/ 	.short	0x010a
        /*0a86*/ 	.byte	0x3f
	.zero		1


	//   ....[65]....
        /*0a88*/ 	.word	0x0000e650
        /*0a8c*/ 	.word	0x00000004
        /*0a90*/ 	.word	0x00028860
        /*0a94*/ 	.short	0x010a
        /*0a96*/ 	.byte	0x3f
	.zero		1


	//   ....[66]....
        /*0a98*/ 	.word	0x0000f180
        /*0a9c*/ 	.word	0x00000005
        /*0aa0*/ 	.word	0x00028820
        /*0aa4*/ 	.short	0x010a
        /*0aa6*/ 	.byte	0x3f
	.zero		1


	//   ....[67]....
        /*0aa8*/ 	.word	0x0000f320
        /*0aac*/ 	.word	0x00000003
        /*0ab0*/ 	.word	0x00028840
        /*0ab4*/ 	.short	0x010a
        /*0ab6*/ 	.byte	0x3f
	.zero		1


	//   ....[68]....
        /*0ab8*/ 	.word	0x0000f370
        /*0abc*/ 	.word	0x00000005
        /*0ac0*/ 	.word	0x00028840
        /*0ac4*/ 	.short	0x010a
        /*0ac6*/ 	.byte	0x3f
	.zero		1


	//   ....[69]....
        /*0ac8*/ 	.word	0x0000f3c0
        /*0acc*/ 	.word	0x00000003
        /*0ad0*/ 	.word	0x00028860
        /*0ad4*/ 	.short	0x010a
        /*0ad6*/ 	.byte	0x3f
	.zero		1


	//----- nvinfo : EIATTR_NUM_MBARRIERS
	.align		4
.L_86:
        /*0ad8*/ 	.byte	0x03, 0x38
        /*0ada*/ 	.short	0x0016


	//----- nvinfo : EIATTR_EXIT_INSTR_OFFSETS
	.align		4
        /*0adc*/ 	.byte	0x04, 0x1c
        /*0ade*/ 	.short	(.L_88 - .L_87)


	//   ....[0]....
.L_87:
        /*0ae0*/ 	.word	0x00000940


	//   ....[1]....
        /*0ae4*/ 	.word	0x00008210


	//   ....[2]....
        /*0ae8*/ 	.word	0x0000bbc0


	//----- nvinfo : EIATTR_MAX_THREADS
	.align		4
.L_88:
        /*0aec*/ 	.byte	0x04, 0x05
        /*0aee*/ 	.short	(.L_90 - .L_89)
.L_89:
        /*0af0*/ 	.word	0x00000180
        /*0af4*/ 	.word	0x00000001
        /*0af8*/ 	.word	0x00000001


	//----- nvinfo : EIATTR_CRS_STACK_SIZE
	.align		4
.L_90:
        /*0afc*/ 	.byte	0x04, 0x1e
        /*0afe*/ 	.short	(.L_92 - .L_91)
.L_91:
        /*0b00*/ 	.word	0x00000000


	//----- nvinfo : EIATTR_CBANK_PARAM_SIZE
	.align		4
.L_92:
        /*0b04*/ 	.byte	0x03, 0x19
        /*0b06*/ 	.short	0x0a70


	//----- nvinfo : EIATTR_PARAM_CBANK
	.align		4
        /*0b08*/ 	.byte	0x04, 0x0a
        /*0b0a*/ 	.short	(.L_94 - .L_93)
	.align		4
.L_93:
        /*0b0c*/ 	.word	index@(.nv.constant0._ZN7cutlass13device_kernelIN5flash11enable_sm90INS1_16FlashAttnFwdSm90INS1_25CollectiveMainloopFwdSm90ILi2EN4cute5tupleIJNS5_1CILi1EEES8_S8_EEENS6_IJNS7_ILi128EEESA_SA_EEELi128ENS_10bfloat16_tEfNS_4arch4Sm90ELb0ELb0ELb1ELb0ELb1ELb0ELb0ELb1ELb1ELb1ELb0ELb0EEENS1_21CollectiveEpilogueFwdISB_S9_SC_SE_Li256ELb0ELb1ELb0ELb0EEENS1_29StaticPersistentTileSchedulerILb0EEEEEEEEEvNT_6ParamsE)
        /*0b10*/ 	.short	0x0210
        /*0b12*/ 	.short	0x0a70


	//----- nvinfo : EIATTR_SW_WAR
	.align		4
.L_94:
        /*0b14*/ 	.byte	0x04, 0x36
        /*0b16*/ 	.short	(.L_96 - .L_95)
.L_95:
        /*0b18*/ 	.word	0x00000008
.L_96:


//--------------------- .nv.info._ZN7cutlass13device_kernelIN5flash11enable_sm90INS1_16FlashAttnFwdSm90INS1_25CollectiveMainloopFwdSm90ILi2EN4cute5tupleIJNS5_1CILi1EEES8_S8_EEENS6_IJNS7_ILi128EEESA_SA_EEELi128ENS_10bfloat16_tEfNS_4arch4Sm90ELb0ELb0ELb1ELb1ELb1ELb0ELb0ELb1ELb1ELb1ELb0ELb0EEENS1_21CollectiveEpilogueFwdISB_S9_SC_SE_Li256ELb1ELb1ELb0ELb0EEENS1_36VarlenDynamicPersistentTileSchedulerILi128ELi128ELi256ELi128ELb0ELb1ELb1ELb0ELb1ELb1EEEEEEEEEvNT_6ParamsE --------------------------
	.section	.nv.info._ZN7cutlass13device_kernelIN5flash11enable_sm90INS1_16FlashAttnFwdSm90INS1_25CollectiveMainloopFwdSm90ILi2EN4cute5tupleIJNS5_1CILi1EEES8_S8_EEENS6_IJNS7_ILi128EEESA_SA_EEELi128ENS_10bfloat16_tEfNS_4arch4Sm90ELb0ELb0ELb1ELb1ELb1ELb0ELb0ELb1ELb1ELb1ELb0ELb0EEENS1_21CollectiveEpilogueFwdISB_S9_SC_SE_Li256ELb1ELb1ELb0ELb0EEENS1_36VarlenDynamicPersistentTileSchedulerILi128ELi128ELi256ELi128ELb0ELb1ELb1ELb0ELb1ELb1EEEEEEEEEvNT_6ParamsE,"",@"SHT_CUDA_INFO"
	.sectionflags	@""
	.align	4


	//----- nvinfo : EIATTR_CUDA_API_VERSION
	.align		4
        /*0000*/ 	.byte	0x04, 0x37
        /*0002*/ 	.short	(.L_98 - .L_97)
.L_97:
        /*0004*/ 	.word	0x00000082


	//----- nvinfo : EIATTR_KPARAM_INFO
	.align		4
.L_98:
        /*0008*/ 	.byte	0x04, 0x17
        /*000a*/ 	.short	(.L_100 - .L_99)
.L_99:
        /*000c*/ 	.word	0x00000000
        /*0010*/ 	.short	0x0000
        /*0012*/ 	.short	0x0070
        /*0014*/ 	.byte	0x00, 0xf0, 0x01, 0x2a


	//----- nvinfo : EIATTR_SPARSE_MMA_MASK
	.align		4
.L_100:
        /*0018*/ 	.byte	0x03, 0x50
        /*001a*/ 	.short	0x0000


	//----- nvinfo : EIATTR_MAXREG_COUNT
	.align		4
        /*001c*/ 	.byte	0x03, 0x1b
        /*001e*/ 	.short	0x00a8


	//----- nvinfo : EIATTR_NUM_BARRIERS
	.align		4
        /*0020*/ 	.byte	0x02, 0x4c
        /*0022*/ 	.byte	0x10
	.zero		1


	//----- nvinfo : EIATTR_EXTERNS
	.align		4
        /*0024*/ 	.byte	0x04, 0x0f
        /*0026*/ 	.short	(.L_102 - .L_101)


	//   ....[0]....
	.align		4
.L_101:
        /*0028*/ 	.word	index@(__assertfail)


	//----- nvinfo : EIATTR_ANNOTATIONS
	.align		4
.L_102:
        /*002c*/ 	.byte	0x04, 0x55
        /*002e*/ 	.short	(.L_104 - .L_103)


	//   ....[0]....
.L_103:
        /*0030*/ 	.word	0x00000001
        /*0034*/ 	.byte	0x10, 0xa0, 0x00, 0x00, 0x01, 0x00, 0x00, 0x00, 0xb0, 0xa0, 0x00, 0x00, 0x01, 0x00, 0x00, 0x00
        /* <DEDUP_REMOVED lines=10> */
        /*00e4*/ 	.byte	0x50, 0xe7, 0x00, 0x00


	//----- nvinfo : EIATTR_MERCURY_ISA_VERSION
	.align		4
.L_104:
        /*00e8*/ 	.byte	0x03, 0x5f
        /*00ea*/ 	.short	0x0101


	//----- nvinfo : EIATTR_UNUSED_LOAD_BYTE_OFFSET
	.align		4
        /*00ec*/ 	.byte	0x04, 0x44
        /*00ee*/ 	.short	(.L_106 - .L_105)


	//   ....[0]....
.L_105:
        /*00f0*/ 	.word	0x00000970
        /*00f4*/ 	.word	0x0000fff0


	//   ....[1]....
        /*00f8*/ 	.word	0x000075c0
        /*00fc*/ 	.word	0x0000fff0


	//----- nvinfo : EIATTR_INT_WARP_WIDE_INSTR_OFFSETS
	.align		4
.L_106:
        /*0100*/ 	.byte	0x04, 0x31
        /*0102*/ 	.short	(.L_108 - .L_107)


	//   ....[0]....
.L_107:
        /*0104*/ 	.word	0x000000c0


	//   ....[1]....
        /*0108*/ 	.word	0x000000d0


	//   ....[2]....
        /*010c*/ 	.word	0x00000170


	//   ....[3]....
        /*0110*/ 	.word	0x0000a6a0


	//   ....[4]....
        /*0114*/ 	.word	0x0000a730


	//   ....[5]....
        /*0118*/ 	.word	0x0000d5c0


	//   ....[6]....
        /*011c*/ 	.word	0x0000d650


	//----- nvinfo : EIATTR_COOP_GROUP_MASK_REGIDS
	.align		4
.L_108:
        /*0120*/ 	.byte	0x04, 0x29
        /*0122*/ 	.short	(.L_110 - .L_109)


	//   ....[0]....
.L_109:
        /*0124*/ 	.word	0xffffffff


	//   ....[1]....
        /*0128*/ 	.word	0xffffffff


	//   ....[2]....
        /*012c*/ 	.word	0xffffffff


	//   ....[3]....
        /*0130*/ 	.word	0xffffffff


	//   ....[4]....
        /*0134*/ 	.word	0xffffffff


	//   ....[5]....
        /*0138*/ 	.word	0xffffffff


	//   ....[6]....
        /*013c*/ 	.word	0xffffffff


	//   ....[7]....
        /*0140*/ 	.word	0xffffffff


	//   ....[8]....
        /*0144*/ 	.word	0xffffffff


	//   ....[9]....
        /*0148*/ 	.word	0xffffffff


	//   ....[10]....
        /*014c*/ 	.word	0xffffffff


	//   ....[11]....
        /*0150*/ 	.word	0xffffffff


	//   ....[12]....
        /*0154*/ 	.word	0xffffffff


	//   ....[13]....
        /*0158*/ 	.word	0xffffffff


	//   ....[14]....
        /*015c*/ 	.word	0xffffffff


	//   ....[15]....
        /*0160*/ 	.word	0xffffffff


	//   ....[16]....
        /*0164*/ 	.word	0xffffffff


	//   ....[17]....
        /*0168*/ 	.word	0xffffffff


	//   ....[18]....
        /*016c*/ 	.word	0xffffffff


	//   ....[19]....
        /*0170*/ 	.word	0xffffffff


	//   ....[20]....
        /*0174*/ 	.word	0xffffffff


	//   ....[21]....
        /*0178*/ 	.word	0xffffffff


	//   ....[22]....
        /*017c*/ 	.word	0xffffffff


	//   ....[23]....
        /*0180*/ 	.word	0xffffffff


	//   ....[24]....
        /*0184*/ 	.word	0xffffffff


	//   ....[25]....
        /*0188*/ 	.word	0xffffffff


	//   ....[26]....
        /*018c*/ 	.word	0xffffffff


	//   ....[27]....
        /*0190*/ 	.word	0xffffffff


	//   ....[28]....
        /*0194*/ 	.word	0xffffffff


	//   ....[29]....
        /*0198*/ 	.word	0xffffffff


	//   ....[30]....
        /*019c*/ 	.word	0xffffffff


	//   ....[31]....
        /*01a0*/ 	.word	0xffffffff


	//   ....[32]....
        /*01a4*/ 	.word	0xffffffff


	//   ....[33]....
        /*01a8*/ 	.word	0xffffffff


	//   ....[34]....
        /*01ac*/ 	.word	0xffffffff


	//   ....[35]....
        /*01b0*/ 	.word	0xffffffff


	//   ....[36]....
        /*01b4*/ 	.word	0xffffffff


	//   ....[37]....
        /*01b8*/ 	.word	0xffffffff


	//   ....[38]....
        /*01bc*/ 	.word	0xffffffff


	//   ....[39]....
        /*01c0*/ 	.word	0xffffffff


	//   ....[40]....
        /*01c4*/ 	.word	0xffffffff


	//   ....[41]....
        /*01c8*/ 	.word	0xffffffff


	//   ....[42]....
        /*01cc*/ 	.word	0xffffffff


	//   ....[43]....
        /*01d0*/ 	.word	0xffffffff


	//   ....[44]....
        /*01d4*/ 	.word	0xffffffff


	//   ....[45]....
        /*01d8*/ 	.word	0xffffffff


	//   ....[46]....
        /*01dc*/ 	.word	0xffffffff


	//   ....[47]....
        /*01e0*/ 	.word	0xffffffff


	//   ....[48]....
        /*01e4*/ 	.word	0xffffffff


	//   ....[49]....
        /*01e8*/ 	.word	0xffffffff


	//   ....[50]....
        /*01ec*/ 	.word	0xffffffff


	//   ....[51]....
        /*01f0*/ 	.word	0xffffffff


	//   ....[52]....
        /*01f4*/ 	.word	0xffffffff


	//   ....[53]....
        /*01f8*/ 	.word	0xffffffff


	//   ....[54]....
        /*01fc*/ 	.word	0xffffffff


	//   ....[55]....
        /*0200*/ 	.word	0xffffffff


	//   ....[56]....
        /*0204*/ 	.word	0xffffffff


	//   ....[57]....
        /*0208*/ 	.word	0xffffffff


	//   ....[58]....
        /*020c*/ 	.word	0xffffffff


	//   ....[59]....
        /*0210*/ 	.word	0xffffffff


	//   ....[60]....
        /*0214*/ 	.word	0xffffffff


	//   ....[61]....
        /*0218*/ 	.word	0xffffffff


	//   ....[62]....
        /*021c*/ 	.word	0xffffffff


	//   ....[63]....
        /*0220*/ 	.word	0xffffffff


	//   ....[64]....
        /*0224*/ 	.word	0xffffffff


	//   ....[65]....
        /*0228*/ 	.word	0xffffffff


	//   ....[66]....
        /*022c*/ 	.word	0xffffffff


	//   ....[67]....
        /*0230*/ 	.word	0xffffffff


	//   ....[68]....
        /*0234*/ 	.word	0xffffffff


	//   ....[69]....
        /*0238*/ 	.word	0xffffffff


	//   ....[70]....
        /*023c*/ 	.word	0xffffffff


	//   ....[71]....
        /*0240*/ 	.word	0xffffffff


	//   ....[72]....
        /*0244*/ 	.word	0xffffffff


	//   ....[73]....
        /*0248*/ 	.word	0xffffffff


	//   ....[74]....
        /*024c*/ 	.word	0xffffffff


	//   ....[75]....
        /*0250*/ 	.word	0xffffffff


	//   ....[76]....
        /*0254*/ 	.word	0xffffffff


	//   ....[77]....
        /*0258*/ 	.word	0xffffffff


	//   ....[78]....
        /*025c*/ 	.word	0xffffffff


	//   ....[79]....
        /*0260*/ 	.word	0xffffffff


	//   ....[80]....
        /*0264*/ 	.word	0xffffffff


	//   ....[81]....
        /*0268*/ 	.word	0xffffffff


	//   ....[82]....
        /*026c*/ 	.word	0xffffffff


	//   ....[83]....
        /*0270*/ 	.word	0xffffffff


	//   ....[84]....
        /*0274*/ 	.word	0xffffffff


	//   ....[85]....
        /*0278*/ 	.word	0xffffffff


	//   ....[86]....
        /*027c*/ 	.word	0xffffffff


	//   ....[87]....
        /*0280*/ 	.word	0xffffffff


	//   ....[88]....
        /*0284*/ 	.word	0xffffffff


	//   ....[89]....
        /*0288*/ 	.word	0xffffffff


	//   ....[90]....
        /*028c*/ 	.word	0xffffffff


	//   ....[91]....
        /*0290*/ 	.word	0xffffffff


	//   ....[92]....
        /*0294*/ 	.word	0xffffffff


	//   ....[93]....
        /*0298*/ 	.word	0xffffffff


	//   ....[94]....
        /*029c*/ 	.word	0xffffffff


	//   ....[95]....
        /*02a0*/ 	.word	0xffffffff


	//   ....[96]....
        /*02a4*/ 	.word	0xffffffff


	//   ....[97]....
        /*02a8*/ 	.word	0xffffffff


	//   ....[98]....
        /*02ac*/ 	.word	0xffffffff


	//   ....[99]....
        /*02b0*/ 	.word	0xffffffff


	//   ....[100]....
        /*02b4*/ 	.word	0xffffffff


	//   ....[101]....
        /*02b8*/ 	.word	0xffffffff


	//   ....[102]....
        /*02bc*/ 	.word	0xffffffff


	//   ....[103]....
        /*02c0*/ 	.word	0xffffffff


	//   ....[104]....
        /*02c4*/ 	.word	0xffffffff


	//   ....[105]....
        /*02c8*/ 	.word	0xffffffff


	//   ....[106]....
        /*02cc*/ 	.word	0xffffffff


	//   ....[107]....
        /*02d0*/ 	.word	0xffffffff


	//   ....[108]....
        /*02d4*/ 	.word	0xffffffff


	//   ....[109]....
        /*02d8*/ 	.word	0xffffffff


	//   ....[110]....
        /*02dc*/ 	.word	0xffffffff


	//   ....[111]....
        /*02e0*/ 	.word	0xffffffff


	//   ....[112]....
        /*02e4*/ 	.word	0xffffffff


	//   ....[113]....
        /*02e8*/ 	.word	0xffffffff


	//   ....[114]....
        /*02ec*/ 	.word	0xffffffff


	//   ....[115]....
        /*02f0*/ 	.word	0xffffffff


	//   ....[116]....
        /*02f4*/ 	.word	0xffffffff


	//   ....[117]....
        /*02f8*/ 	.word	0xffffffff


	//   ....[118]....
        /*02fc*/ 	.word	0xffffffff


	//   ....[119]....
        /*0300*/ 	.word	0xffffffff


	//   ....[120]....
        /*0304*/ 	.word	0xffffffff


	//   ....[121]....
        /*0308*/ 	.word	0xffffffff


	//   ....[122]....
        /*030c*/ 	.word	0xffffffff


	//   ....[123]....
        /*0310*/ 	.word	0xffffffff


	//   ....[124]....
        /*0314*/ 	.word	0xffffffff


	//   ....[125]....
        /*0318*/ 	.word	0xffffffff


	//   ....[126]....
        /*031c*/ 	.word	0xffffffff


	//   ....[127]....
        /*0320*/ 	.word	0xffffffff


	//   ....[128]....
        /*0324*/ 	.word	0xffffffff


	//   ....[129]....
        /*0328*/ 	.word	0xffffffff


	//   ....[130]....
        /*032c*/ 	.word	0xffffffff


	//   ....[131]....
        /*0330*/ 	.word	0xffffffff


	//   ....[132]....
        /*0334*/ 	.word	0xffffffff


	//   ....[133]....
        /*0338*/ 	.word	0xffffffff


	//   ....[134]....
        /*033c*/ 	.word	0xffffffff


	//   ....[135]....
        /*0340*/ 	.word	0xffffffff


	//   ....[136]....
        /*0344*/ 	.word	0xffffffff


	//   ....[137]....
        /*0348*/ 	.word	0xffffffff


	//   ....[138]....
        /*034c*/ 	.word	0xffffffff


	//   ....[139]....
        /*0350*/ 	.word	0xffffffff


	//   ....[140]....
        /*0354*/ 	.word	0xffffffff


	//   ....[141]....
        /*0358*/ 	.word	0xffffffff


	//   ....[142]....
        /*035c*/ 	.word	0xffffffff


	//   ....[143]....
        /*0360*/ 	.word	0xffffffff


	//   ....[144]....
        /*0364*/ 	.word	0xffffffff


	//   ....[145]....
        /*0368*/ 	.word	0xffffffff


	//   ....[146]....
        /*036c*/ 	.word	0xffffffff


	//   ....[147]....
        /*0370*/ 	.word	0xffffffff


	//   ....[148]....
        /*0374*/ 	.word	0xffffffff


	//   ....[149]....
        /*0378*/ 	.word	0xffffffff


	//   ....[150]....
        /*037c*/ 	.word	0xffffffff


	//   ....[151]....
        /*0380*/ 	.word	0xffffffff


	//   ....[152]....
        /*0384*/ 	.word	0xffffffff


	//   ....[153]....
        /*0388*/ 	.word	0x0500000f


	//   ....[154]....
        /*038c*/ 	.word	0x0500000f


	//   ....[155]....
        /*0390*/ 	.word	0x0500000f


	//   ....[156]....
        /*0394*/ 	.word	0x0500000f


	//   ....[157]....
        /*0398*/ 	.word	0x0500000f


	//   ....[158]....
        /*039c*/ 	.word	0x0500000f


	//   ....[159]....
        /*03a0*/ 	.word	0x0500000f


	//   ....[160]....
        /*03a4*/ 	.word	0x0500000f


	//   ....[161]....
        /*03a8*/ 	.word	0x0500000f


	//   ....[162]....
        /*03ac*/ 	.word	0x0500000f


	//   ....[163]....
        /*03b0*/ 	.word	0x0500000f


	//   ....[164]....
        /*03b4*/ 	.word	0x0500000f


	//   ....[165]....
        /*03b8*/ 	.word	0x0500000f


	//   ....[166]....
        /*03bc*/ 	.word	0x0500000f


	//   ....[167]....
        /*03c0*/ 	.word	0x0500000f


	//   ....[168]....
        /*03c4*/ 	.word	0x0500000f


	//   ....[169]....
        /*03c8*/ 	.word	0x0500000f


	//   ....[170]....
        /*03cc*/ 	.word	0x0500000f


	//   ....[171]....
        /*03d0*/ 	.word	0x0500000f


	//   ....[172]....
        /*03d4*/ 	.word	0x0500000f


	//   ....[173]....
        /*03d8*/ 	.word	0x0500000f


	//   ....[174]....
        /*03dc*/ 	.word	0x0500000f


	//   ....[175]....
        /*03e0*/ 	.word	0x0500000f


	//   ....[176]....
        /*03e4*/ 	.word	0x0500000f


	//   ....[177]....
        /*03e8*/ 	.word	0x0500000f


	//   ....[178]....
        /*03ec*/ 	.word	0x0500000f


	//   ....[179]....
        /*03f0*/ 	.word	0x0500000f


	//   ....[180]....
        /*03f4*/ 	.word	0x0500000f


	//   ....[181]....
        /*03f8*/ 	.word	0x0500000f


	//   ....[182]....
        /*03fc*/ 	.word	0x0500000f


	//   ....[183]....
        /*0400*/ 	.word	0x0500000f


	//   ....[184]....
        /*0404*/ 	.word	0x0500000f


	//   ....[185]....
        /*0408*/ 	.word	0x0500000f


	//   ....[186]....
        /*040c*/ 	.word	0x0500000f


	//   ....[187]....
        /*0410*/ 	.word	0x0500000f


	//   ....[188]....
        /*0414*/ 	.word	0x0500000f


	//   ....[189]....
        /*0418*/ 	.word	0x0500000f


	//   ....[190]....
        /*041c*/ 	.word	0x0500000f


	//   ....[191]....
        /*0420*/ 	.word	0x0500000f


	//   ....[192]....
        /*0424*/ 	.word	0x0500000f


	//   ....[193]....
        /*0428*/ 	.word	0x0500000f


	//   ....[194]....
        /*042c*/ 	.word	0x0500000f


	//   ....[195]....
        /*0430*/ 	.word	0x0500000f


	//   ....[196]....
        /*0434*/ 	.word	0x0500000f


	//   ....[197]....
        /*0438*/ 	.word	0x0500000f


	//   ....[198]....
        /*043c*/ 	.word	0x0500000f


	//   ....[199]....
        /*0440*/ 	.word	0x0500000f


	//   ....[200]....
        /*0444*/ 	.word	0x0500000f


	//   ....[201]....
        /*0448*/ 	.word	0x0500000f


	//   ....[202]....
        /*044c*/ 	.word	0x0500000f


	//   ....[203]....
        /*0450*/ 	.word	0x0500000f


	//   ....[204]....
        /*0454*/ 	.word	0x0500000f


	//   ....[205]....
        /*0458*/ 	.word	0x0500000f


	//   ....[206]....
        /*045c*/ 	.word	0x0500000f


	//   ....[207]....
        /*0460*/ 	.word	0x0500000f


	//   ....[208]....
        /*0464*/ 	.word	0x0500000f


	//   ....[209]....
        /*0468*/ 	.word	0x0500000f


	//   ....[210]....
        /*046c*/ 	.word	0x0500000f


	//   ....[211]....
        /*0470*/ 	.word	0x0500000f


	//   ....[212]....
        /*0474*/ 	.word	0x0500000f


	//   ....[213]....
        /*0478*/ 	.word	0x0500000f


	//   ....[214]....
        /*047c*/ 	.word	0x0500000f


	//   ....[215]....
        /*0480*/ 	.word	0x0500000f


	//   ....[216]....
        /*0484*/ 	.word	0x0500000f


	//   ....[217]....
        /*0488*/ 	.word	0x0500000f


	//   ....[218]....
        /*048c*/ 	.word	0x0500000f


	//   ....[219]....
        /*0490*/ 	.word	0x0500000f


	//   ....[220]....
        /*0494*/ 	.word	0x0500000f


	//   ....[221]....
        /*0498*/ 	.word	0x0500000f


	//   ....[222]....
        /*049c*/ 	.word	0x0500000f


	//   ....[223]....
        /*04a0*/ 	.word	0x0500000f


	//   ....[224]....
        /*04a4*/ 	.word	0x0500000f


	//   ....[225]....
        /*04a8*/ 	.word	0x0500000f


	//   ....[226]....
        /*04ac*/ 	.word	0x0500000f


	//   ....[227]....
        /*04b0*/ 	.word	0x0500000f


	//   ....[228]....
        /*04b4*/ 	.word	0x0500000f


	//   ....[229]....
        /*04b8*/ 	.word	0x0500000f


	//   ....[230]....
        /*04bc*/ 	.word	0x0500000f


	//   ....[231]....
        /*04c0*/ 	.word	0x0500000f


	//   ....[232]....
        /*04c4*/ 	.word	0x0500000f


	//   ....[233]....
        /*04c8*/ 	.word	0x0500000f


	//   ....[234]....
        /*04cc*/ 	.word	0x0500000f


	//   ....[235]....
        /*04d0*/ 	.word	0x0500000f


	//   ....[236]....
        /*04d4*/ 	.word	0x0500000f


	//   ....[237]....
        /*04d8*/ 	.word	0x0500000f


	//   ....[238]....
        /*04dc*/ 	.word	0x0500000f


	//   ....[239]....
        /*04e0*/ 	.word	0x0500000f


	//   ....[240]....
        /*04e4*/ 	.word	0x0500000f


	//   ....[241]....
        /*04e8*/ 	.word	0x0500000f


	//   ....[242]....
        /*04ec*/ 	.word	0x0500000f


	//   ....[243]....
        /*04f0*/ 	.word	0x0500000f


	//   ....[244]....
        /*04f4*/ 	.word	0x0500000f


	//   ....[245]....
        /*04f8*/ 	.word	0x0500000f


	//   ....[246]....
        /*04fc*/ 	.word	0x0500000f


	//   ....[247]....
        /*0500*/ 	.word	0x0500000f


	//   ....[248]....
        /*0504*/ 	.word	0x0500000f


	//   ....[249]....
        /*0508*/ 	.word	0x0500000f


	//   ....[250]....
        /*050c*/ 	.word	0x0500000f


	//   ....[251]....
        /*0510*/ 	.word	0x0500000f


	//----- nvinfo : EIATTR_COOP_GROUP_INSTR_OFFSETS
	.align		4
.L_110:
        /*0514*/ 	.byte	0x04, 0x28
        /*0516*/ 	.short	(.L_112 - .L_111)


	//   ....[0]....
.L_111:
        /*0518*/ 	.word	0x00000070


	//   ....[1]....
        /*051c*/ 	.word	0x000000b0


	//   ....[2]....
        /*0520*/ 	.word	0x000002d0


	//   ....[3]....
        /*0524*/ 	.word	0x00000430


	//   ....[4]....
        /*0528*/ 	.word	0x00000550


	//   ....[5]....
        /*052c*/ 	.word	0x000006b0


	//   ....[6]....
        /*0530*/ 	.word	0x00001340


	//   ....[7]....
        /*0534*/ 	.word	0x00002cd0


	//   ....[8]....
        /*0538*/ 	.word	0x00002d20


	//   ....[9]....
        /*053c*/ 	.word	0x000033c0


	//   ....[10]....
        /*0540*/ 	.word	0x00003420


	//   ....[11]....
        /*0544*/ 	.word	0x00005700


	//   ....[12]....
        /*0548*/ 	.word	0x00005730


	//   ....[13]....
        /*054c*/ 	.word	0x00005750


	//   ....[14]....
        /*0550*/ 	.word	0x00005770


	//   ....[15]....
        /*0554*/ 	.word	0x00006c20


	//   ....[16]....
        /*0558*/ 	.word	0x00006c50


	//   ....[17]....
        /*055c*/ 	.word	0x00006d30


	//   ....[18]....
        /*0560*/ 	.word	0x00006d40


	//   ....[19]....
        /*0564*/ 	.word	0x00008140


	//   ....[20]....
        /*0568*/ 	.word	0x00008180


	//   ....[21]....
        /*056c*/ 	.word	0x000081b0


	//   ....[22]....
        /*0570*/ 	.word	0x000081e0


	//   ....[23]....
        /*0574*/ 	.word	0x00008770


	//   ....[24]....
        /*0578*/ 	.word	0x00008790


	//   ....[25]....
        /*057c*/ 	.word	0x00008860


	//   ....[26]....
        /*0580*/ 	.word	0x00008880


	//   ....[27]....
        /*0584*/ 	.word	0x00008940


	//   ....[28]....
        /*0588*/ 	.word	0x00008960


	//   ....[29]....
        /*058c*/ 	.word	0x00008a30


	//   ....[30]....
        /*0590*/ 	.word	0x00008a50


	//   ....[31]....
        /*0594*/ 	.word	0x00009340


	//   ....[32]....
        /*0598*/ 	.word	0x00009360


	//   ....[33]....
        /*059c*/ 	.word	0x00009420


	//   ....[34]....
        /*05a0*/ 	.word	0x00009440


	//   ....[35]....
        /*05a4*/ 	.word	0x00009500


	//   ....[36]....
        /*05a8*/ 	.word	0x00009520


	//   ....[37]....
        /*05ac*/ 	.word	0x000095f0


	//   ....[38]....
        /*05b0*/ 	.word	0x00009610


	//   ....[39]....
        /*05b4*/ 	.word	0x00009750


	//   ....[40]....
        /*05b8*/ 	.word	0x00009920


	//   ....[41]....
        /*05bc*/ 	.word	0x00009950


	//   ....[42]....
        /*05c0*/ 	.word	0x00009980


	//   ....[43]....
        /*05c4*/ 	.word	0x000099b0


	//   ....[44]....
        /*05c8*/ 	.word	0x000099e0


	//   ....[45]....
        /*05cc*/ 	.word	0x00009a10


	//   ....[46]....
        /*05d0*/ 	.word	0x00009b60


	//   ....[47]....
        /*05d4*/ 	.word	0x00009b90


	//   ....[48]....
        /*05d8*/ 	.word	0x00009bc0


	//   ....[49]....
        /*05dc*/ 	.word	0x00009bf0


	//   ....[50]....
        /*05e0*/ 	.word	0x00009c20


	//   ....[51]....
        /*05e4*/ 	.word	0x00009c50


	//   ....[52]....
        /*05e8*/ 	.word	0x00009ce0


	//   ....[53]....
        /*05ec*/ 	.word	0x00009d10


	//   ....[54]....
        /*05f0*/ 	.word	0x00009d90


	//   ....[55]....
        /*05f4*/ 	.word	0x0000b1d0


	//   ....[56]....
        /*05f8*/ 	.word	0x0000b1f0


	//   ....[57]....
        /*05fc*/ 	.word	0x0000b290


	//   ....[58]....
        /*0600*/ 	.word	0x0000b2b0


	//   ....[59]....
        /*0604*/ 	.word	0x0000b340


	//   ....[60]....
        /*0608*/ 	.word	0x0000b360


	//   ....[61]....
        /*060c*/ 	.word	0x0000b3f0


	//   ....[62]....
        /*0610*/ 	.word	0x0000b410


	//   ....[63]....
        /*0614*/ 	.word	0x0000b4a0


	//   ....[64]....
        /*0618*/ 	.word	0x0000b4c0


	//   ....[65]....
        /*061c*/ 	.word	0x0000b550


	//   ....[66]....
        /*0620*/ 	.word	0x0000b570


	//   ....[67]....
        /*0624*/ 	.word	0x0000b600


	//   ....[68]....
        /*0628*/ 	.word	0x0000b620


	//   ....[69]....
        /*062c*/ 	.word	0x0000b630


	//   ....[70]....
        /*0630*/ 	.word	0x0000b6b0


	//   ....[71]....
        /*0634*/ 	.word	0x0000bdd0


	//   ....[72]....
        /*0638*/ 	.word	0x0000be00


	//   ....[73]....
        /*063c*/ 	.word	0x0000be60


	//   ....[74]....
        /*0640*/ 	.word	0x0000bea0


	//   ....[75]....
        /*0644*/ 	.word	0x0000bee0


	//   ....[76]....
        /*0648*/ 	.word	0x0000bf40


	//   ....[77]....
        /*064c*/ 	.word	0x0000bf80


	//   ....[78]....
        /*0650*/ 	.word	0x0000bfe0


	//   ....[79]....
        /*0654*/ 	.word	0x0000c030


	//   ....[80]....
        /*0658*/ 	.word	0x0000c080


	//   ....[81]....
        /*065c*/ 	.word	0x0000c0d0


	//   ....[82]....
        /*0660*/ 	.word	0x0000c120


	//   ....[83]....
        /*0664*/ 	.word	0x0000c160


	//   ....[84]....
        /*0668*/ 	.word	0x0000c1c0


	//   ....[85]....
        /*066c*/ 	.word	0x0000c1e0


	//   ....[86]....
        /*0670*/ 	.word	0x0000c210


	//   ....[87]....
        /*0674*/ 	.word	0x0000c970


	//   ....[88]....
        /*0678*/ 	.word	0x0000c9a0


	//   ....[89]....
        /*067c*/ 	.word	0x0000ca00


	//   ....[90]....
        /*0680*/ 	.word	0x0000ca10


	//   ....[91]....
        /*0684*/ 	.word	0x0000ca60


	//   ....[92]....
        /*0688*/ 	.word	0x0000ca70


	//   ....[93]....
        /*068c*/ 	.word	0x0000cac0


	//   ....[94]....
        /*0690*/ 	.word	0x0000cad0


	//   ....[95]....
        /*0694*/ 	.word	0x0000cb20


	//   ....[96]....
        /*0698*/ 	.word	0x0000cb30


	//   ....[97]....
        /*069c*/ 	.word	0x0000cb80


	//   ....[98]....
        /*06a0*/ 	.word	0x0000cb90


	//   ....[99]....
        /*06a4*/ 	.word	0x0000cbe0


	//   ....[100]....
        /*06a8*/ 	.word	0x0000cbf0


	//   ....[101]....
        /*06ac*/ 	.word	0x0000cc00


	//   ....[102]....
        /*06b0*/ 	.word	0x0000cc50


	//   ....[103]....
        /*06b4*/ 	.word	0x0000ceb0


	//   ....[104]....
        /*06b8*/ 	.word	0x0000ced0


	//   ....[105]....
        /*06bc*/ 	.word	0x0000cef0


	//   ....[106]....
        /*06c0*/ 	.word	0x0000cf50


	//   ....[107]....
        /*06c4*/ 	.word	0x0000cf70


	//   ....[108]....
        /*06c8*/ 	.word	0x0000cfd0


	//   ....[109]....
        /*06cc*/ 	.word	0x0000cff0


	//   ....[110]....
        /*06d0*/ 	.word	0x0000d050


	//   ....[111]....
        /*06d4*/ 	.word	0x0000d070


	//   ....[112]....
        /*06d8*/ 	.word	0x0000d0d0


	//   ....[113]....
        /*06dc*/ 	.word	0x0000d0f0


	//   ....[114]....
        /*06e0*/ 	.word	0x0000d150


	//   ....[115]....
        /*06e4*/ 	.word	0x0000d170


	//   ....[116]....
        /*06e8*/ 	.word	0x0000d1d0


	//   ....[117]....
        /*06ec*/ 	.word	0x0000d1f0


	//   ....[118]....
        /*06f0*/ 	.word	0x0000d200


	//   ....[119]....
        /*06f4*/ 	.word	0x0000d7a0


	//   ....[120]....
        /*06f8*/ 	.word	0x0000d7e0


	//   ....[121]....
        /*06fc*/ 	.word	0x0000d820


	//   ....[122]....
        /*0700*/ 	.word	0x0000d840


	//   ....[123]....
        /*0704*/ 	.word	0x0000d850


	//   ....[124]....
        /*0708*/ 	.word	0x0000d870


	//   ....[125]....
        /*070c*/ 	.word	0x0000d8e0


	//   ....[126]....
        /*0710*/ 	.word	0x0000d900


	//   ....[127]....
        /*0714*/ 	.word	0x0000d960


	//   ....[128]....
        /*0718*/ 	.word	0x0000d980


	//   ....[129]....
        /*071c*/ 	.word	0x0000d9e0


	//   ....[130]....
        /*0720*/ 	.word	0x0000da00


	//   ....[131]....
        /*0724*/ 	.word	0x0000da60


	//   ....[132]....
        /*0728*/ 	.word	0x0000da80


	//   ....[133]....
        /*072c*/ 	.word	0x0000dad0


	//   ....[134]....
        /*0730*/ 	.word	0x0000daf0


	//   ....[135]....
        /*0734*/ 	.word	0x0000def0


	//   ....[136]....
        /*0738*/ 	.word	0x0000df40


	//   ....[137]....
        /*073c*/ 	.word	0x0000df70


	//   ....[138]....
        /*0740*/ 	.word	0x0000df80


	//   ....[139]....
        /*0744*/ 	.word	0x0000dfb0


	//   ....[140]....
        /*0748*/ 	.word	0x0000dfe0


	//   ....[141]....
        /*074c*/ 	.word	0x0000e010


	//   ....[142]....
        /*0750*/ 	.word	0x0000e040


	//   ....[143]....
        /*0754*/ 	.word	0x0000e1c0


	//   ....[144]....
        /*0758*/ 	.word	0x0000e1f0


	//   ....[145]....
        /*075c*/ 	.word	0x0000e220


	//   ....[146]....
        /*0760*/ 	.word	0x0000e250


	//   ....[147]....
        /*0764*/ 	.word	0x0000e280


	//   ....[148]....
        /*0768*/ 	.word	0x0000e2b0


	//   ....[149]....
        /*076c*/ 	.word	0x0000e370


	//   ....[150]....
        /*0770*/ 	.word	0x0000e390


	//   ....[151]....
        /*0774*/ 	.word	0x0000e400


	//   ....[152]....
        /*0778*/ 	.word	0x0000e870


	//   ....[153]....
        /*077c*/ 	.word	0x0000ed50


	//   ....[154]....
        /*0780*/ 	.word	0x0000ee40


	//   ....[155]....
        /*0784*/ 	.word	0x0000eee0


	//   ....[156]....
        /*0788*/ 	.word	0x0000ef40


	//   ....[157]....
        /*078c*/ 	.word	0x0000f040


	//   ....[158]....
        /*0790*/ 	.word	0x0000f0b0


	//   ....[159]....
        /*0794*/ 	.word	0x0000f1b0


	//   ....[160]....
        /*0798*/ 	.word	0x0000f220


	//   ....[161]....
        /*079c*/ 	.word	0x0000f320


	//   ....[162]....
        /*07a0*/ 	.word	0x0000f390


	//   ....[163]....
        /*07a4*/ 	.word	0x0000f490


	//   ....[164]....
        /*07a8*/ 	.word	0x0000f500


	//   ....[165]....
        /*07ac*/ 	.word	0x0000f600


	//   ....[166]....
        /*07b0*/ 	.word	0x0000f670


	//   ....[167]....
        /*07b4*/ 	.word	0x0000f770


	//   ....[168]....
        /*07b8*/ 	.word	0x0000f7e0


	//   ....[169]....
        /*07bc*/ 	.word	0x0000f8c0


	//   ....[170]....
        /*07c0*/ 	.word	0x0000f9b0


	//   ....[171]....
        /*07c4*/ 	.word	0x0000fa20


	//   ....[172]....
        /*07c8*/ 	.word	0x0000faa0


	//   ....[173]....
        /*07cc*/ 	.word	0x0000fb50


	//   ....[174]....
        /*07d0*/ 	.word	0x0000fbd0


	//   ....[175]....
        /*07d4*/ 	.word	0x0000fca0


	//   ....[176]....
        /*07d8*/ 	.word	0x0000fd20


	//   ....[177]....
        /*07dc*/ 	.word	0x0000fdf0


	//   ....[178]....
        /*07e0*/ 	.word	0x0000fe70


	//   ....[179]....
        /*07e4*/ 	.word	0x0000ff40


	//   ....[180]....
        /*07e8*/ 	.word	0x0000ffc0


	//   ....[181]....
        /*07ec*/ 	.word	0x00010090


	//   ....[182]....
        /*07f0*/ 	.word	0x00010110


	//   ....[183]....
        /*07f4*/ 	.word	0x000101e0


	//   ....[184]....
        /*07f8*/ 	.word	0x00010260


	//   ....[185]....
        /*07fc*/ 	.word	0x00010310


	//   ....[186]....
        /*0800*/ 	.word	0x00010440


	//   ....[187]....
        /*0804*/ 	.word	0x000104e0


	//   ....[188]....
        /*0808*/ 	.word	0x00010550


	//   ....[189]....
        /*080c*/ 	.word	0x00010610


	//   ....[190]....
        /*0810*/ 	.word	0x00010670


	//   ....[191]....
        /*0814*/ 	.word	0x00010730


	//   ....[192]....
        /*0818*/ 	.word	0x00010790


	//   ....[193]....
        /*081c*/ 	.word	0x00010850


	//   ....[194]....
        /*0820*/ 	.word	0x000108b0


	//   ....[195]....
        /*0824*/ 	.word	0x00010970


	//   ....[196]....
        /*0828*/ 	.word	0x000109d0


	//   ....[197]....
        /*082c*/ 	.word	0x00010a90


	//   ....[198]....
        /*0830*/ 	.word	0x00010af0


	//   ....[199]....
        /*0834*/ 	.word	0x00010bb0


	//   ....[200]....
        /*0838*/ 	.word	0x00010c10


	//   ....[201]....
        /*083c*/ 	.word	0x00010cd0


	//   ....[202]....
        /*0840*/ 	.word	0x00010dc0


	//   ....[203]....
        /*0844*/ 	.word	0x00010e60


	//   ....[204]....
        /*0848*/ 	.word	0x00010ec0


	//   ....[205]....
        /*084c*/ 	.word	0x00010f90


	//   ....[206]....
        /*0850*/ 	.word	0x00010ff0


	//   ....[207]....
        /*0854*/ 	.word	0x000110c0


	//   ....[208]....
        /*0858*/ 	.word	0x00011120


	//   ....[209]....
        /*085c*/ 	.word	0x000111f0


	//   ....[210]....
        /*0860*/ 	.word	0x00011250


	//   ....[211]....
        /*0864*/ 	.word	0x00011320


	//   ....[212]....
        /*0868*/ 	.word	0x00011380


	//   ....[213]....
        /*086c*/ 	.word	0x00011450


	//   ....[214]....
        /*0870*/ 	.word	0x000114b0


	//   ....[215]....
        /*0874*/ 	.word	0x00011580


	//   ....[216]....
        /*0878*/ 	.word	0x000115e0


	//   ....[217]....
        /*087c*/ 	.word	0x000116a0


	//   ....[218]....
        /*0880*/ 	.word	0x000117c0


	//   ....[219]....
        /*0884*/ 	.word	0x00011860


	//   ....[220]....
        /*0888*/ 	.word	0x00011920


	//   ....[221]....
        /*088c*/ 	.word	0x000119f0


	//   ....[222]....
        /*0890*/ 	.word	0x00011a50


	//   ....[223]....
        /*0894*/ 	.word	0x00011b30


	//   ....[224]....
        /*0898*/ 	.word	0x00011b90


	//   ....[225]....
        /*089c*/ 	.word	0x00011c60


	//   ....[226]....
        /*08a0*/ 	.word	0x00011cc0


	//   ....[227]....
        /*08a4*/ 	.word	0x00011d90


	//   ....[228]....
        /*08a8*/ 	.word	0x00011df0


	//   ....[229]....
        /*08ac*/ 	.word	0x00011ed0


	//   ....[230]....
        /*08b0*/ 	.word	0x00011f30


	//   ....[231]....
        /*08b4*/ 	.word	0x00012000


	//   ....[232]....
        /*08b8*/ 	.word	0x00012060


	//   ....[233]....
        /*08bc*/ 	.word	0x00012120


	//   ....[234]....
        /*08c0*/ 	.word	0x000121b0


	//   ....[235]....
        /*08c4*/ 	.word	0x00012250


	//   ....[236]....
        /*08c8*/ 	.word	0x00012370


	//   ....[237]....
        /*08cc*/ 	.word	0x000123e0


	//   ....[238]....
        /*08d0*/ 	.word	0x00012450


	//   ....[239]....
        /*08d4*/ 	.word	0x000124c0


	//   ....[240]....
        /*08d8*/ 	.word	0x00012530


	//   ....[241]....
        /*08dc*/ 	.word	0x000125b0


	//   ....[242]....
        /*08e0*/ 	.word	0x00012640


	//   ....[243]....
        /*08e4*/ 	.word	0x000126d0


	//   ....[244]....
        /*08e8*/ 	.word	0x00012740


	//   ....[245]....
        /*08ec*/ 	.word	0x000127b0


	//   ....[246]....
        /*08f0*/ 	.word	0x00012820


	//   ....[247]....
        /*08f4*/ 	.word	0x000128a0


	//   ....[248]....
        /*08f8*/ 	.word	0x00012910


	//   ....[249]....
        /*08fc*/ 	.word	0x000129b0


	//   ....[250]....
        /*0900*/ 	.word	0x00012a40


	//   ....[251]....
        /*0904*/ 	.word	0x00012b60


	//----- nvinfo : EIATTR_REG_RECONFIG
	.align		4
.L_112:
        /*0908*/ 	.byte	0x01, 0x54
	.zero		2


	//----- nvinfo : EIATTR_SYSCALL_OFFSETS
	.align		4
        /*090c*/ 	.byte	0x04, 0x46
        /*090e*/ 	.short	(.L_114 - .L_113)


	//   ....[0]....
.L_113:
        /*0910*/ 	.word	0x00001530


	//   ....[1]....
        /*0914*/ 	.word	0x0000a890


	//   ....[2]....
        /*0918*/ 	.word	0x0000a9e0


	//   ....[3]....
        /*091c*/ 	.word	0x0000aad0


	//   ....[4]....
        /*0920*/ 	.word	0x0000ba60


	//----- nvinfo : EIATTR_MBARRIER_INSTR_OFFSETS
	.align		4
.L_114:
        /*0924*/ 	.byte	0x04, 0x39
        /*0926*/ 	.short	(.L_116 - .L_115)


	//   ....[0]....
.L_115:
        /*0928*/ 	.word	0x00000180
        /*092c*/ 	.word	0x000000ff
        /*0930*/ 	.word	0x00028800
        /*0934*/ 	.short	0x0100
        /*0936*/ 	.byte	0x08
	.zero		1


	//   ....[1]....
        /*0938*/ 	.word	0x00000190
        /*093c*/ 	.word	0x000000ff
        /*0940*/ 	.word	0x00028820
        /*0944*/ 	.short	0x0100
        /*0946*/ 	.byte	0x08
	.zero		1


	//   ....[2]....
        /*0948*/ 	.word	0x00000280
        /*094c*/ 	.word	0x000000ff
        /*0950*/ 	.word	0x00028830
        /*0954*/ 	.short	0x0100
        /*0956*/ 	.byte	0x08
	.zero		1


	//   ....[3]....
        /*0958*/ 	.word	0x00000290
        /*095c*/ 	.word	0x000000ff
        /*0960*/ 	.word	0x00028840
        /*0964*/ 	.short	0x0100
        /*0966*/ 	.byte	0x08
	.zero		1


	//   ....[4]....
        /*0968*/ 	.word	0x000002a0
        /*096c*/ 	.word	0x000000ff
        /*0970*/ 	.word	0x00028838
        /*0974*/ 	.short	0x0100
        /*0976*/ 	.byte	0x08
	.zero		1


	//   ....[5]....
        /*0978*/ 	.word	0x000002b0
        /*097c*/ 	.word	0x000000ff
        /*0980*/ 	.word	0x00028848
        /*0984*/ 	.short	0x0100
        /*0986*/ 	.byte	0x08
	.zero		1


	//   ....[6]....
        /*0988*/ 	.word	0x000003e0
        /*098c*/ 	.word	0x000000ff
        /*0990*/ 	.word	0x00028850
        /*0994*/ 	.short	0x0100
        /*0996*/ 	.byte	0x08
	.zero		1


	//   ....[7]....
        /*0998*/ 	.word	0x000003f0
        /*099c*/ 	.word	0x000000ff
        /*09a0*/ 	.word	0x00028860
        /*09a4*/ 	.short	0x0100
        /*09a6*/ 	.byte	0x08
	.zero		1


	//   ....[8]....
        /*09a8*/ 	.word	0x00000400
        /*09ac*/ 	.word	0x000000ff
        /*09b0*/ 	.word	0x00028858
        /*09b4*/ 	.short	0x0100
        /*09b6*/ 	.byte	0x08
	.zero		1


	//   ....[9]....
        /*09b8*/ 	.word	0x00000410
        /*09bc*/ 	.word	0x000000ff
        /*09c0*/ 	.word	0x00028868
        /*09c4*/ 	.short	0x0100
        /*09c6*/ 	.byte	0x08
	.zero		1


	//   ....[10]....
        /*09c8*/ 	.word	0x00000500
        /*09cc*/ 	.word	0x000000ff
        /*09d0*/ 	.word	0x00028870
        /*09d4*/ 	.short	0x0100
        /*09d6*/ 	.byte	0x06
	.zero		1


	//   ....[11]....
        /*09d8*/ 	.word	0x00000510
        /*09dc*/ 	.word	0x000000ff
        /*09e0*/ 	.word	0x00028880
        /*09e4*/ 	.short	0x0100
        /*09e6*/ 	.byte	0x06
	.zero		1


	//   ....[12]....
        /*09e8*/ 	.word	0x00000520
        /*09ec*/ 	.word	0x000000ff
        /*09f0*/ 	.word	0x00028878
        /*09f4*/ 	.short	0x0100
        /*09f6*/ 	.byte	0x06
	.zero		1


	//   ....[13]....
        /*09f8*/ 	.word	0x00000530
        /*09fc*/ 	.word	0x000000ff
        /*0a00*/ 	.word	0x00028888
        /*0a04*/ 	.short	0x0100
        /*0a06*/ 	.byte	0x06
	.zero		1


	//   ....[14]....
        /*0a08*/ 	.word	0x00000660
        /*0a0c*/ 	.word	0x000000ff
        /*0a10*/ 	.word	0x00028890
        /*0a14*/ 	.short	0x0100
        /*0a16*/ 	.byte	0x08
	.zero		1


	//   ....[15]....
        /*0a18*/ 	.word	0x00000670
        /*0a1c*/ 	.word	0x000000ff
        /*0a20*/ 	.word	0x000288a0
        /*0a24*/ 	.short	0x0100
        /*0a26*/ 	.byte	0x08
	.zero		1


	//   ....[16]....
        /*0a28*/ 	.word	0x00000680
        /*0a2c*/ 	.word	0x000000ff
        /*0a30*/ 	.word	0x00028898
        /*0a34*/ 	.short	0x0100
        /*0a36*/ 	.byte	0x08
	.zero		1


	//   ....[17]....
        /*0a38*/ 	.word	0x00000690
        /*0a3c*/ 	.word	0x000000ff
        /*0a40*/ 	.word	0x000288a8
        /*0a44*/ 	.short	0x0100
        /*0a46*/ 	.byte	0x08
	.zero		1


	//   ....[18]....
        /*0a48*/ 	.word	0x000007d0
        /*0a4c*/ 	.word	0x000000ff
        /*0a50*/ 	.word	0x000288b0
        /*0a54*/ 	.short	0x0100
        /*0a56*/ 	.byte	0x08
	.zero		1


	//   ....[19]....
        /*0a58*/ 	.word	0x000007e0
        /*0a5c*/ 	.word	0x000000ff
        /*0a60*/ 	.word	0x000288c0
        /*0a64*/ 	.short	0x0100
        /*0a66*/ 	.byte	0x08
	.zero		1


	//   ....[20]....
        /*0a68*/ 	.word	0x000007f0
        /*0a6c*/ 	.word	0x000000ff
        /*0a70*/ 	.word	0x000288b8
        /*0a74*/ 	.short	0x0100
        /*0a76*/ 	.byte	0x08
	.zero		1


	//   ....[21]....
        /*0a78*/ 	.word	0x00000800
        /*0a7c*/ 	.word	0x000000ff
        /*0a80*/ 	.word	0x000288c8
        /*0a84*/ 	.short	0x0100
        /*0a86*/ 	.byte	0x08
	.zero		1


	//   ....[22]....
        /*0a88*/ 	.word	0x000015b0
        /*0a8c*/ 	.word	0x000000ff
        /*0a90*/ 	.word	0x00028800
        /*0a94*/ 	.short	0x010a
        /*0a96*/ 	.byte	0x31
	.zero		1


	//   ....[23]....
        /*0a98*/ 	.word	0x00001630
        /*0a9c*/ 	.word	0x00000000
        /*0aa0*/ 	.word	0x00028830
        /*0aa4*/ 	.short	0x010a
        /*0aa6*/ 	.byte	0x3f
	.zero		1


	//   ....[24]....
        /*0aa8*/ 	.word	0x00001680
        /*0aac*/ 	.word	0x00000000
        /*0ab0*/ 	.word	0x00028830
        /*0ab4*/ 	.short	0x010a
        /*0ab6*/ 	.byte	0x3f
	.zero		1


	//   ....[25]....
        /*0ab8*/ 	.word	0x00002340
        /*0abc*/ 	.word	0x000000ff
        /*0ac0*/ 	.word	0x00000000
        /*0ac4*/ 	.short	0x0101
        /*0ac6*/ 	.byte	0x06
	.zero		1


	//   ....[26]....
        /*0ac8*/ 	.word	0x00004370
        /*0acc*/ 	.word	0x000000ff
        /*0ad0*/ 	.word	0x00028830
        /*0ad4*/ 	.short	0x010a
        /*0ad6*/ 	.byte	0x06
	.zero		1


	//   ....[27]....
        /*0ad8*/ 	.word	0x000043b0
        /*0adc*/ 	.word	0x000000ff
        /*0ae0*/ 	.word	0x00028830
        /*0ae4*/ 	.short	0x010a
        /*0ae6*/ 	.byte	0x06
	.zero		1


	//   ....[28]....
        /*0ae8*/ 	.word	0x00004730
        /*0aec*/ 	.word	0x000000ff
        /*0af0*/ 	.word	0x00028850
        /*0af4*/ 	.short	0x010a
        /*0af6*/ 	.byte	0x06
	.zero		1


	//   ....[29]....
        /*0af8*/ 	.word	0x00004770
        /*0afc*/ 	.word	0x000000ff
        /*0b00*/ 	.word	0x00028850
        /*0b04*/ 	.short	0x010a
        /*0b06*/ 	.byte	0x06
	.zero		1


	//   ....[30]....
        /*0b08*/ 	.word	0x00005060
        /*0b0c*/ 	.word	0x000000ff
        /*0b10*/ 	.word	0x00000000
        /*0b14*/ 	.short	0x0101
        /*0b16*/ 	.byte	0x06
	.zero		1


	//   ....[31]....
        /*0b18*/ 	.word	0x00006550
        /*0b1c*/ 	.word	0x000000ff
        /*0b20*/ 	.word	0x00000000
        /*0b24*/ 	.short	0x0101
        /*0b26*/ 	.byte	0x06
	.zero		1


	//   ....[32]....
        /*0b28*/ 	.word	0x00006b90
        /*0b2c*/ 	.word	0x000000ff
        /*0b30*/ 	.word	0x00028850
        /*0b34*/ 	.short	0x010a
        /*0b36*/ 	.byte	0x05
	.zero		1


	//   ....[33]....
        /*0b38*/ 	.word	0x00006bd0
        /*0b3c*/ 	.word	0x000000ff
        /*0b40*/ 	.word	0x00028850
        /*0b44*/ 	.short	0x010a
        /*0b46*/ 	.byte	0x05
	.zero		1


	//   ....[34]....
        /*0b48*/ 	.word	0x000071a0
        /*0b4c*/ 	.word	0x000000ff
        /*0b50*/ 	.word	0x00000000
        /*0b54*/ 	.short	0x0101
        /*0b56*/ 	.byte	0x04
	.zero		1


	//   ....[35]....
        /*0b58*/ 	.word	0x00008760
        /*0b5c*/ 	.word	0x0000001c
        /*0b60*/ 	.word	0x00000000
        /*0b64*/ 	.short	0x0101
        /*0b66*/ 	.byte	0x3f
	.zero		1


	//   ....[36]....
        /*0b68*/ 	.word	0x0000afe0
        /*0b6c*/ 	.word	0x00000007
        /*0b70*/ 	.word	0x00028840
        /*0b74*/ 	.short	0x010a
        /*0b76*/ 	.byte	0x3f
	.zero		1


	//   ....[37]....
        /*0b78*/ 	.word	0x0000b760
        /*0b7c*/ 	.word	0x00000007
        /*0b80*/ 	.word	0x00028830
        /*0b84*/ 	.short	0x0107
        /*0b86*/ 	.byte	0x3f
	.zero		1


	//   ....[38]....
        /*0b88*/ 	.word	0x0000b830
        /*0b8c*/ 	.word	0x00000007
        /*0b90*/ 	.word	0x00028830
        /*0b94*/ 	.short	0x0101
        /*0b96*/ 	.byte	0x3f
	.zero		1


	//   ....[39]....
        /*0b98*/ 	.word	0x0000c310
        /*0b9c*/ 	.word	0x00000016
        /*0ba0*/ 	.word	0x00028800
        /*0ba4*/ 	.short	0x0107
        /*0ba6*/ 	.byte	0x3f
	.zero		1


	//   ....[40]....
        /*0ba8*/ 	.word	0x0000c410
        /*0bac*/ 	.word	0x00000016
        /*0bb0*/ 	.word	0x00028800
        /*0bb4*/ 	.short	0x0101
        /*0bb6*/ 	.byte	0x3f
	.zero		1


	//   ....[41]....
        /*0bb8*/ 	.word	0x0000c440
        /*0bbc*/ 	.word	0x00000016
        /*0bc0*/ 	.word	0x00028820
        /*0bc4*/ 	.short	0x010a
        /*0bc6*/ 	.byte	0x3f
	.zero		1


	//   ....[42]....
        /*0bc8*/ 	.word	0x0000c7c0
        /*0bcc*/ 	.word	0x00000006
        /*0bd0*/ 	.word	0x00028840
        /*0bd4*/ 	.short	0x010a
        /*0bd6*/ 	.byte	0x3f
	.zero		1


	//   ....[43]....
        /*0bd8*/ 	.word	0x0000cce0
        /*0bdc*/ 	.word	0x00000006
        /*0be0*/ 	.word	0x00028830
        /*0be4*/ 	.short	0x0107
        /*0be6*/ 	.byte	0x3f
	.zero		1


	//   ....[44]....
        /*0be8*/ 	.word	0x0000cda0
        /*0bec*/ 	.word	0x00000006
        /*0bf0*/ 	.word	0x00028830
        /*0bf4*/ 	.short	0x0101
        /*0bf6*/ 	.byte	0x3f
	.zero		1


	//   ....[45]....
        /*0bf8*/ 	.word	0x0000ce10
        /*0bfc*/ 	.word	0x00000006
        /*0c00*/ 	.word	0x00028860
        /*0c04*/ 	.short	0x010a
        /*0c06*/ 	.byte	0x3f
	.zero		1


	//   ....[46]....
        /*0c08*/ 	.word	0x0000d390
        /*0c0c*/ 	.word	0x00000006
        /*0c10*/ 	.word	0x00028850
        /*0c14*/ 	.short	0x0107
        /*0c16*/ 	.byte	0x3f
	.zero		1


	//   ....[47]....
        /*0c18*/ 	.word	0x0000d4f0
        /*0c1c*/ 	.word	0x00000006
        /*0c20*/ 	.word	0x00028850
        /*0c24*/ 	.short	0x0101
        /*0c26*/ 	.byte	0x3f
	.zero		1


	//   ....[48]....
        /*0c28*/ 	.word	0x0000d700
        /*0c2c*/ 	.word	0x00000000
        /*0c30*/ 	.word	0x00028860
        /*0c34*/ 	.short	0x010a
        /*0c36*/ 	.byte	0x3f
	.zero		1


	//   ....[49]....
        /*0c38*/ 	.word	0x0000dc30
        /*0c3c*/ 	.word	0x00000000
        /*0c40*/ 	.word	0x00028850
        /*0c44*/ 	.short	0x0107
        /*0c46*/ 	.byte	0x3f
	.zero		1


	//   ....[50]....
        /*0c48*/ 	.word	0x0000dcf0
        /*0c4c*/ 	.word	0x00000000
        /*0c50*/ 	.word	0x00028850
        /*0c54*/ 	.short	0x0101
        /*0c56*/ 	.byte	0x3f
	.zero		1


	//   ....[51]....
        /*0c58*/ 	.word	0x0000e7f0
        /*0c5c*/ 	.word	0x00000004
        /*0c60*/ 	.word	0x00028820
        /*0c64*/ 	.short	0x010a
        /*0c66*/ 	.byte	0x3f
	.zero		1


	//   ....[52]....
        /*0c68*/ 	.word	0x0000e970
        /*0c6c*/ 	.word	0x00000005
        /*0c70*/ 	.word	0x00028840
        /*0c74*/ 	.short	0x010a
        /*0c76*/ 	.byte	0x3f
	.zero		1


	//   ....[53]....
        /*0c78*/ 	.word	0x0000ea10
        /*0c7c*/ 	.word	0x00000019
        /*0c80*/ 	.word	0x00028840
        /*0c84*/ 	.short	0x010a
        /*0c86*/ 	.byte	0x3f
	.zero		1


	//   ....[54]....
        /*0c88*/ 	.word	0x0000ea50
        /*0c8c*/ 	.word	0x00000005
        /*0c90*/ 	.word	0x00028860
        /*0c94*/ 	.short	0x010a
        /*0c96*/ 	.byte	0x3f
	.zero		1


	//   ....[55]....
        /*0c98*/ 	.word	0x0000ea90
        /*0c9c*/ 	.word	0x00000019
        /*0ca0*/ 	.word	0x00028860
        /*0ca4*/ 	.short	0x010a
        /*0ca6*/ 	.byte	0x3f
	.zero		1


	//   ....[56]....
        /*0ca8*/ 	.word	0x0000eb00
        /*0cac*/ 	.word	0x00000003
        /*0cb0*/ 	.word	0x00028800
        /*0cb4*/ 	.short	0x010a
        /*0cb6*/ 	.byte	0x3f
	.zero		1


	//   ....[57]....
        /*0cb8*/ 	.word	0x0000eb50
        /*0cbc*/ 	.word	0x00000000
        /*0cc0*/ 	.word	0x00028830
        /*0cc4*/ 	.short	0x010a
        /*0cc6*/ 	.byte	0x3f
	.zero		1


	//   ....[58]....
        /*0cc8*/ 	.word	0x0000ebb0
        /*0ccc*/ 	.word	0x00000007
        /*0cd0*/ 	.word	0x00028830
        /*0cd4*/ 	.short	0x010a
        /*0cd6*/ 	.byte	0x3f
	.zero		1


	//   ....[59]....
        /*0cd8*/ 	.word	0x0000ec10
        /*0cdc*/ 	.word	0x00000007
        /*0ce0*/ 	.word	0x00028850
        /*0ce4*/ 	.short	0x010a
        /*0ce6*/ 	.byte	0x3f
	.zero		1


	//   ....[60]....
        /*0ce8*/ 	.word	0x0000ec70
        /*0cec*/ 	.word	0x00000005
        /*0cf0*/ 	.word	0x00028850
        /*0cf4*/ 	.short	0x010a
        /*0cf6*/ 	.byte	0x3f
	.zero		1


	//   ....[61]....
        /*0cf8*/ 	.word	0x0000ed90
        /*0cfc*/ 	.word	0x00000007
        /*0d00*/ 	.word	0x00028840
        /*0d04*/ 	.short	0x010a
        /*0d06*/ 	.byte	0x3f
	.zero		1


	//   ....[62]....
        /*0d08*/ 	.word	0x00010340
        /*0d0c*/ 	.word	0x00000016
        /*0d10*/ 	.word	0x00028820
        /*0d14*/ 	.short	0x010a
        /*0d16*/ 	.byte	0x3f
	.zero		1


	//   ....[63]....
        /*0d18*/ 	.word	0x00010390
        /*0d1c*/ 	.word	0x00000006
        /*0d20*/ 	.word	0x00028840
        /*0d24*/ 	.short	0x010a
        /*0d26*/ 	.byte	0x3f
	.zero		1


	//   ....[64]....
        /*0d28*/ 	.word	0x00010d10
        /*0d2c*/ 	.word	0x00000006
        /*0d30*/ 	.word	0x00028860
        /*0d34*/ 	.short	0x010a
        /*0d36*/ 	.byte	0x3f
	.zero		1


	//   ....[65]....
        /*0d38*/ 	.word	0x00011710
        /*0d3c*/ 	.word	0x00000000
        /*0d40*/ 	.word	0x00028860
        /*0d44*/ 	.short	0x010a
        /*0d46*/ 	.byte	0x3f
	.zero		1


	//   ....[66]....
        /*0d48*/ 	.word	0x00012a80
        /*0d4c*/ 	.word	0x00000004
        /*0d50*/ 	.word	0x00028820
        /*0d54*/ 	.short	0x010a
        /*0d56*/ 	.byte	0x3f
	.zero		1


	//   ....[67]....
        /*0d58*/ 	.word	0x00012c20
        /*0d5c*/ 	.word	0x00000005
        /*0d60*/ 	.word	0x00028840
        /*0d64*/ 	.short	0x010a
        /*0d66*/ 	.byte	0x3f
	.zero		1


	//   ....[68]....
        /*0d68*/ 	.word	0x00012c70
        /*0d6c*/ 	.word	0x00000019
        /*0d70*/ 	.word	0x00028840
        /*0d74*/ 	.short	0x010a
        /*0d76*/ 	.byte	0x3f
	.zero		1


	//   ....[69]....
        /*0d78*/ 	.word	0x00012cc0
        /*0d7c*/ 	.word	0x00000005
        /*0d80*/ 	.word	0x00028860
        /*0d84*/ 	.short	0x010a
        /*0d86*/ 	.byte	0x3f
	.zero		1


	//----- nvinfo : EIATTR_NUM_MBARRIERS
	.align		4
.L_116:
        /*0d88*/ 	.byte	0x03, 0x38
        /*0d8a*/ 	.short	0x0016


	//----- nvinfo : EIATTR_EXIT_INSTR_OFFSETS
	.align		4
        /*0d8c*/ 	.byte	0x04, 0x1c
        /*0d8e*/ 	.short	(.L_118 - .L_117)


	//   ....[0]....
.L_117:
        /*0d90*/ 	.word	0x000009b0


	//   ....[1]....
        /*0d94*/ 	.word	0x00009700


	//   ....[2]....
        /*0d98*/ 	.word	0x0000eae0


	//----- nvinfo : EIATTR_MAX_THREADS
	.align		4
.L_118:
        /*0d9c*/ 	.byte	0x04, 0x05
        /*0d9e*/ 	.short	(.L_120 - .L_119)
.L_119:
        /*0da0*/ 	.word	0x00000180
        /*0da4*/ 	.word	0x00000001
        /*0da8*/ 	.word	0x00000001


	//----- nvinfo : EIATTR_CRS_STACK_SIZE
	.align		4
.L_120:
        /*0dac*/ 	.byte	0x04, 0x1e
        /*0dae*/ 	.short	(.L_122 - .L_121)
.L_121:
        /*0db0*/ 	.word	0x00000000


	//----- nvinfo : EIATTR_CBANK_PARAM_SIZE
	.align		4
.L_122:
        /*0db4*/ 	.byte	0x03, 0x19
        /*0db6*/ 	.short	0x0af0


	//----- nvinfo : EIATTR_PARAM_CBANK
	.align		4
        /*0db8*/ 	.byte	0x04, 0x0a
        /*0dba*/ 	.short	(.L_124 - .L_123)
	.align		4
.L_123:
        /*0dbc*/ 	.word	index@(.nv.constant0._ZN7cutlass13device_kernelIN5flash11enable_sm90INS1_16FlashAttnFwdSm90INS1_25CollectiveMainloopFwdSm90ILi2EN4cute5tupleIJNS5_1CILi1EEES8_S8_EEENS6_IJNS7_ILi128EEESA_SA_EEELi128ENS_10bfloat16_tEfNS_4arch4Sm90ELb0ELb0ELb1ELb1ELb1ELb0ELb0ELb1ELb1ELb1ELb0ELb0EEENS1_21CollectiveEpilogueFwdISB_S9_SC_SE_Li256ELb1ELb1ELb0ELb0EEENS1_36VarlenDynamicPersistentTileSchedulerILi128ELi128ELi256ELi128ELb0ELb1ELb1ELb0ELb1ELb1EEEEEEEEEvNT_6ParamsE)
        /*0dc0*/ 	.short	0x0210
        /*0dc2*/ 	.short	0x0af0


	//----- nvinfo : EIATTR_SW_WAR
	.align		4
.L_124:
        /*0dc4*/ 	.byte	0x04, 0x36
        /*0dc6*/ 	.short	(.L_126 - .L_125)
.L_125:
        /*0dc8*/ 	.word	0x00000008
.L_126:


//--------------------- .nv.info._ZN7cutlass13device_kernelIN5flash11enable_sm90INS1_16FlashAttnFwdSm90INS1_25CollectiveMainloopFwdSm90ILi2EN4cute5tupleIJNS5_1CILi1EEES8_S8_EEENS6_IJNS7_ILi128EEESA_SA_EEELi128ENS_10bfloat16_tEfNS_4arch4Sm90ELb0ELb0ELb1ELb1ELb1ELb1ELb0ELb1ELb1ELb1ELb0ELb0EEENS1_21CollectiveEpilogueFwdISB_S9_SC_SE_Li256ELb1ELb1ELb0ELb0EEENS1_36VarlenDynamicPersistentTileSchedulerILi128ELi128ELi256ELi128ELb0ELb1ELb1ELb0ELb1ELb1EEEEEEEEEvNT_6ParamsE --------------------------
	.section	.nv.info._ZN7cutlass13device_kernelIN5flash11enable_sm90INS1_16FlashAttnFwdSm90INS1_25CollectiveMainloopFwdSm90ILi2EN4cute5tupleIJNS5_1CILi1EEES8_S8_EEENS6_IJNS7_ILi128EEESA_SA_EEELi128ENS_10bfloat16_tEfNS_4arch4Sm90ELb0ELb0ELb1ELb1ELb1ELb1ELb0ELb1ELb1ELb1ELb0ELb0EEENS1_21CollectiveEpilogueFwdISB_S9_SC_SE_Li256ELb1ELb1ELb0ELb0EEENS1_36VarlenDynamicPersistentTileSchedulerILi128ELi128ELi256ELi128ELb0ELb1ELb1ELb0ELb1ELb1EEEEEEEEEvNT_6ParamsE,"",@"SHT_CUDA_INFO"
	.sectionflags	@""
	.align	4


	//----- nvinfo : EIATTR_CUDA_API_VERSION
	.align		4
        /*0000*/ 	.byte	0x04, 0x37
        /*0002*/ 	.short	(.L_128 - .L_127)
.L_127:
        /*0004*/ 	.word	0x00000082


	//----- nvinfo : EIATTR_KPARAM_INFO
	.align		4
.L_128:
        /*0008*/ 	.byte	0x04, 0x17
        /*000a*/ 	.short	(.L_130 - .L_129)
.L_129:
        /*000c*/ 	.word	0x00000000
        /*0010*/ 	.short	0x0000
        /*0012*/ 	.short	0x0070
        /*0014*/ 	.byte	0x00, 0xf0, 0x01, 0x2a


	//----- nvinfo : EIATTR_SPARSE_MMA_MASK
	.align		4
.L_130:
        /*0018*/ 	.byte	0x03, 0x50
        /*001a*/ 	.short	0x0000


	//----- nvinfo : EIATTR_MAXREG_COUNT
	.align		4
        /*001c*/ 	.byte	0x03, 0x1b
        /*001e*/ 	.short	0x00a8


	//----- nvinfo : EIATTR_NUM_BARRIERS
	.align		4
        /*0020*/ 	.byte	0x02, 0x4c
        /*0022*/ 	.byte	0x10
	.zero		1


	//----- nvinfo : EIATTR_EXTERNS
	.align		4
        /*0024*/ 	.byte	0x04, 0x0f
        /*0026*/ 	.short	(.L_132 - .L_131)


	//   ....[0]....
	.align		4
.L_131:
        /*0028*/ 	.word	index@(__assertfail)


	//----- nvinfo : EIATTR_ANNOTATIONS
	.align		4
.L_132:
        /*002c*/ 	.byte	0x04, 0x55
        /*002e*/ 	.short	(.L_134 - .L_133)


	//   ....[0]....
.L_133:
        /* <DEDUP_REMOVED lines=22> */


	//----- nvinfo : EIATTR_MERCURY_ISA_VERSION
	.align		4
.L_134:
        /*0178*/ 	.byte	0x03, 0x5f
        /*017a*/ 	.short	0x0101


	//----- nvinfo : EIATTR_UNUSED_LOAD_BYTE_OFFSET
	.align		4
        /*017c*/ 	.byte	0x04, 0x44
        /*017e*/ 	.short	(.L_136 - .L_135)


	//   ....[0]....
.L_135:
        /*0180*/ 	.word	0x00000a40
        /*0184*/ 	.word	0x0000fff0


	//   ....[1]....
        /*0188*/ 	.word	0x00012610
        /*018c*/ 	.word	0x0000fff0


	//----- nvinfo : EIATTR_INT_WARP_WIDE_INSTR_OFFSETS
	.align		4
.L_136:
        /*0190*/ 	.byte	0x04, 0x31
        /*0192*/ 	.short	(.L_138 - .L_137)


	//   ....[0]....
.L_137:
        /*0194*/ 	.word	0x00000120


	//   ....[1]....
        /*0198*/ 	.word	0x000001c0


	//   ....[2]....
        /*019c*/ 	.word	0x00000230


	//   ....[3]....
        /*01a0*/ 	.word	0x000167e0


	//   ....[4]....
        /*01a4*/ 	.word	0x00016870


	//   ....[5]....
        /*01a8*/ 	.word	0x00019740


	//   ....[6]....
        /*01ac*/ 	.word	0x000197d0


	//----- nvinfo : EIATTR_COOP_GROUP_MASK_REGIDS
	.align		4
.L_138:
        /*01b0*/ 	.byte	0x04, 0x29
        /*01b2*/ 	.short	(.L_140 - .L_139)


	//   ....[0]....
.L_139:
        /*01b4*/ 	.word	0xffffffff


	//   ....[1]....
        /*01b8*/ 	.word	0xffffffff


	//   ....[2]....
        /*01bc*/ 	.word	0xffffffff


	//   ....[3]....
        /*01c0*/ 	.word	0xffffffff


	//   ....[4]....
        /*01c4*/ 	.word	0xffffffff


	//   ....[5]....
        /*01c8*/ 	.word	0xffffffff


	//   ....[6]....
        /*01cc*/ 	.word	0xffffffff


	//   ....[7]....
        /*01d0*/ 	.word	0xffffffff


	//   ....[8]....
        /*01d4*/ 	.word	0xffffffff


	//   ....[9]....
        /*01d8*/ 	.word	0xffffffff


	//   ....[10]....
        /*01dc*/ 	.word	0xffffffff


	//   ....[11]....
        /*01e0*/ 	.word	0xffffffff


	//   ....[12]....
        /*01e4*/ 	.word	0xffffffff


	//   ....[13]....
        /*01e8*/ 	.word	0xffffffff


	//   ....[14]....
        /*01ec*/ 	.word	0xffffffff


	//   ....[15]....
        /*01f0*/ 	.word	0xffffffff


	//   ....[16]....
        /*01f4*/ 	.word	0xffffffff


	//   ....[17]....
        /*01f8*/ 	.word	0xffffffff


	//   ....[18]....
        /*01fc*/ 	.word	0xffffffff


	//   ....[19]....
        /*0200*/ 	.word	0xffffffff


	//   ....[20]....
        /*0204*/ 	.word	0xffffffff


	//   ....[21]....
        /*0208*/ 	.word	0xffffffff


	//   ....[22]....
        /*020c*/ 	.word	0xffffffff


	//   ....[23]....
        /*0210*/ 	.word	0xffffffff


	//   ....[24]....
        /*0214*/ 	.word	0xffffffff


	//   ....[25]....
        /*0218*/ 	.word	0xffffffff


	//   ....[26]....
        /*021c*/ 	.word	0xffffffff


	//   ....[27]....
        /*0220*/ 	.word	0xffffffff


	//   ....[28]....
        /*0224*/ 	.word	0xffffffff


	//   ....[29]....
        /*0228*/ 	.word	0xffffffff


	//   ....[30]....
        /*022c*/ 	.word	0xffffffff


	//   ....[31]....
        /*0230*/ 	.word	0xffffffff


	//   ....[32]....
        /*0234*/ 	.word	0xffffffff


	//   ....[33]....
        /*0238*/ 	.word	0xffffffff


	//   ....[34]....
        /*023c*/ 	.word	0xffffffff


	//   ....[35]....
        /*0240*/ 	.word	0xffffffff


	//   ....[36]....
        /*0244*/ 	.word	0xffffffff


	//   ....[37]....
        /*0248*/ 	.word	0xffffffff


	//   ....[38]....
        /*024c*/ 	.word	0xffffffff


	//   ....[39]....
        /*0250*/ 	.word	0xffffffff


	//   ....[40]....
        /*0254*/ 	.word	0xffffffff


	//   ....[41]....
        /*0258*/ 	.word	0xffffffff


	//   ....[42]....
        /*025c*/ 	.word	0xffffffff


	//   ....[43]....
        /*0260*/ 	.word	0xffffffff


	//   ....[44]....
        /*0264*/ 	.word	0xffffffff


	//   ....[45]....
        /*0268*/ 	.word	0xffffffff


	//   ....[46]....
        /*026c*/ 	.word	0xffffffff


	//   ....[47]....
        /*0270*/ 	.word	0xffffffff


	//   ....[48]....
        /*0274*/ 	.word	0xffffffff


	//   ....[49]....
        /*0278*/ 	.word	0xffffffff


	//   ....[50]....
        /*027c*/ 	.word	0xffffffff


	//   ....[51]....
        /*0280*/ 	.word	0xffffffff


	//   ....[52]....
        /*0284*/ 	.word	0xffffffff


	//   ....[53]....
        /*0288*/ 	.word	0xffffffff


	//   ....[54]....
        /*028c*/ 	.word	0xffffffff


	//   ....[55]....
        /*0290*/ 	.word	0xffffffff


	//   ....[56]....
        /*0294*/ 	.word	0xffffffff


	//   ....[57]....
        /*0298*/ 	.word	0xffffffff


	//   ....[58]....
        /*029c*/ 	.word	0xffffffff


	//   ....[59]....
        /*02a0*/ 	.word	0xffffffff


	//   ....[60]....
        /*02a4*/ 	.word	0xffffffff


	//   ....[61]....
        /*02a8*/ 	.word	0xffffffff


	//   ....[62]....
        /*02ac*/ 	.word	0xffffffff


	//   ....[63]....
        /*02b0*/ 	.word	0xffffffff


	//   ....[64]....
        /*02b4*/ 	.word	0xffffffff


	//   ....[65]....
        /*02b8*/ 	.word	0xffffffff


	//   ....[66]....
        /*02bc*/ 	.word	0xffffffff


	//   ....[67]....
        /*02c0*/ 	.word	0xffffffff


	//   ....[68]....
        /*02c4*/ 	.word	0xffffffff


	//   ....[69]....
        /*02c8*/ 	.word	0xffffffff


	//   ....[70]....
        /*02cc*/ 	.word	0xffffffff


	//   ....[71]....
        /*02d0*/ 	.word	0xffffffff


	//   ....[72]....
        /*02d4*/ 	.word	0xffffffff


	//   ....[73]....
        /*02d8*/ 	.word	0xffffffff


	//   ....[74]....
        /*02dc*/ 	.word	0xffffffff


	//   ....[75]....
        /*02e0*/ 	.word	0xffffffff


	//   ....[76]....
        /*02e4*/ 	.word	0xffffffff


	//   ....[77]....
        /*02e8*/ 	.word	0xffffffff


	//   ....[78]....
        /*02ec*/ 	.word	0xffffffff


	//   ....[79]....
        /*02f0*/ 	.word	0xffffffff


	//   ....[80]....
        /*02f4*/ 	.word	0xffffffff


	//   ....[81]....
        /*02f8*/ 	.word	0xffffffff


	//   ....[82]....
        /*02fc*/ 	.word	0xffffffff


	//   ....[83]....
        /*0300*/ 	.word	0xffffffff


	//   ....[84]....
        /*0304*/ 	.word	0xffffffff


	//   ....[85]....
        /*0308*/ 	.word	0xffffffff


	//   ....[86]....
        /*030c*/ 	.word	0xffffffff


	//   ....[87]....
        /*0310*/ 	.word	0xffffffff


	//   ....[88]....
        /*0314*/ 	.word	0xffffffff


	//   ....[89]....
        /*0318*/ 	.word	0xffffffff


	//   ....[90]....
        /*031c*/ 	.word	0xffffffff


	//   ....[91]....
        /*0320*/ 	.word	0xffffffff


	//   ....[92]....
        /*0324*/ 	.word	0xffffffff


	//   ....[93]....
        /*0328*/ 	.word	0xffffffff


	//   ....[94]....
        /*032c*/ 	.word	0xffffffff


	//   ....[95]....
        /*0330*/ 	.word	0xffffffff


	//   ....[96]....
        /*0334*/ 	.word	0xffffffff


	//   ....[97]....
        /*0338*/ 	.word	0xffffffff


	//   ....[98]....
        /*033c*/ 	.word	0xffffffff


	//   ....[99]....
        /*0340*/ 	.word	0xffffffff


	//   ....[100]....
        /*0344*/ 	.word	0xffffffff


	//   ....[101]....
        /*0348*/ 	.word	0xffffffff


	//   ....[102]....
        /*034c*/ 	.word	0xffffffff


	//   ....[103]....
        /*0350*/ 	.word	0xffffffff


	//   ....[104]....
        /*0354*/ 	.word	0xffffffff


	//   ....[105]....
        /*0358*/ 	.word	0xffffffff


	//   ....[106]....
        /*035c*/ 	.word	0xffffffff


	//   ....[107]....
        /*0360*/ 	.word	0xffffffff


	//   ....[108]....
        /*0364*/ 	.word	0xffffffff


	//   ....[109]....
        /*0368*/ 	.word	0xffffffff


	//   ....[110]....
        /*036c*/ 	.word	0xffffffff


	//   ....[111]....
        /*0370*/ 	.word	0xffffffff


	//   ....[112]....
        /*0374*/ 	.word	0xffffffff


	//   ....[113]....
        /*0378*/ 	.word	0xffffffff


	//   ....[114]....
        /*037c*/ 	.word	0xffffffff


	//   ....[115]....
        /*0380*/ 	.word	0xffffffff


	//   ....[116]....
        /*0384*/ 	.word	0xffffffff


	//   ....[117]....
        /*0388*/ 	.word	0xffffffff


	//   ....[118]....
        /*038c*/ 	.word	0xffffffff


	//   ....[119]....
        /*0390*/ 	.word	0xffffffff


	//   ....[120]....
        /*0394*/ 	.word	0xffffffff


	//   ....[121]....
        /*0398*/ 	.word	0xffffffff


	//   ....[122]....
        /*039c*/ 	.word	0xffffffff


	//   ....[123]....
        /*03a0*/ 	.word	0xffffffff


	//   ....[124]....
        /*03a4*/ 	.word	0xffffffff


	//   ....[125]....
        /*03a8*/ 	.word	0xffffffff


	//   ....[126]....
        /*03ac*/ 	.word	0xffffffff


	//   ....[127]....
        /*03b0*/ 	.word	0xffffffff


	//   ....[128]....
        /*03b4*/ 	.word	0xffffffff


	//   ....[129]....
        /*03b8*/ 	.word	0xffffffff


	//   ....[130]....
        /*03bc*/ 	.word	0xffffffff


	//   ....[131]....
        /*03c0*/ 	.word	0xffffffff


	//   ....[132]....
        /*03c4*/ 	.word	0xffffffff


	//   ....[133]....
        /*03c8*/ 	.word	0xffffffff


	//   ....[134]....
        /*03cc*/ 	.word	0xffffffff


	//   ....[135]....
        /*03d0*/ 	.word	0xffffffff


	//   ....[136]....
        /*03d4*/ 	.word	0xffffffff


	//   ....[137]....
        /*03d8*/ 	.word	0xffffffff


	//   ....[138]....
        /*03dc*/ 	.word	0xffffffff


	//   ....[139]....
        /*03e0*/ 	.word	0xffffffff


	//   ....[140]....
        /*03e4*/ 	.word	0xffffffff


	//   ....[141]....
        /*03e8*/ 	.word	0xffffffff


	//   ....[142]....
        /*03ec*/ 	.word	0xffffffff


	//   ....[143]....
        /*03f0*/ 	.word	0xffffffff


	//   ....[144]....
        /*03f4*/ 	.word	0xffffffff


	//   ....[145]....
        /*03f8*/ 	.word	0xffffffff


	//   ....[146]....
        /*03fc*/ 	.word	0xffffffff


	//   ....[147]....
        /*0400*/ 	.word	0xffffffff


	//   ....[148]....
        /*0404*/ 	.word	0xffffffff


	//   ....[149]....
        /*0408*/ 	.word	0xffffffff


	//   ....[150]....
        /*040c*/ 	.word	0xffffffff


	//   ....[151]....
        /*0410*/ 	.word	0xffffffff


	//   ....[152]....
        /*0414*/ 	.word	0xffffffff


	//   ....[153]....
        /*0418*/ 	.word	0xffffffff


	//   ....[154]....
        /*041c*/ 	.word	0xffffffff


	//   ....[155]....
        /*0420*/ 	.word	0xffffffff


	//   ....[156]....
        /*0424*/ 	.word	0xffffffff


	//   ....[157]....
        /*0428*/ 	.word	0xffffffff


	//   ....[158]....
        /*042c*/ 	.word	0xffffffff


	//   ....[159]....
        /*0430*/ 	.word	0xffffffff


	//   ....[160]....
        /*0434*/ 	.word	0xffffffff


	//   ....[161]....
        /*0438*/ 	.word	0xffffffff


	//   ....[162]....
        /*043c*/ 	.word	0xffffffff


	//   ....[163]....
        /*0440*/ 	.word	0xffffffff


	//   ....[164]....
        /*0444*/ 	.word	0xffffffff


	//   ....[165]....
        /*0448*/ 	.word	0xffffffff


	//   ....[166]....
        /*044c*/ 	.word	0xffffffff


	//   ....[167]....
        /*0450*/ 	.word	0xffffffff


	//   ....[168]....
        /*0454*/ 	.word	0xffffffff


	//   ....[169]....
        /*0458*/ 	.word	0xffffffff


	//   ....[170]....
        /*045c*/ 	.word	0xffffffff


	//   ....[171]....
        /*0460*/ 	.word	0xffffffff


	//   ....[172]....
        /*0464*/ 	.word	0xffffffff


	//   ....[173]....
        /*0468*/ 	.word	0xffffffff


	//   ....[174]....
        /*046c*/ 	.word	0xffffffff


	//   ....[175]....
        /*0470*/ 	.word	0xffffffff


	//   ....[176]....
        /*0474*/ 	.word	0xffffffff


	//   ....[177]....
        /*0478*/ 	.word	0xffffffff


	//   ....[178]....
        /*047c*/ 	.word	0xffffffff


	//   ....[179]....
        /*0480*/ 	.word	0xffffffff


	//   ....[180]....
        /*0484*/ 	.word	0xffffffff


	//   ....[181]....
        /*0488*/ 	.word	0xffffffff


	//   ....[182]....
        /*048c*/ 	.word	0xffffffff


	//   ....[183]....
        /*0490*/ 	.word	0xffffffff


	//   ....[184]....
        /*0494*/ 	.word	0xffffffff


	//   ....[185]....
        /*0498*/ 	.word	0xffffffff


	//   ....[186]....
        /*049c*/ 	.word	0xffffffff


	//   ....[187]....
        /*04a0*/ 	.word	0xffffffff


	//   ....[188]....
        /*04a4*/ 	.word	0xffffffff


	//   ....[189]....
        /*04a8*/ 	.word	0xffffffff


	//   ....[190]....
        /*04ac*/ 	.word	0xffffffff


	//   ....[191]....
        /*04b0*/ 	.word	0xffffffff


	//   ....[192]....
        /*04b4*/ 	.word	0xffffffff


	//   ....[193]....
        /*04b8*/ 	.word	0xffffffff


	//   ....[194]....
        /*04bc*/ 	.word	0xffffffff


	//   ....[195]....
        /*04c0*/ 	.word	0x0500000f


	//   ....[196]....
        /*04c4*/ 	.word	0x0500000f


	//   ....[197]....
        /*04c8*/ 	.word	0x0500000f


	//   ....[198]....
        /*04cc*/ 	.word	0x0500000f


	//   ....[199]....
        /*04d0*/ 	.word	0x0500000f


	//   ....[200]....
        /*04d4*/ 	.word	0x0500000f


	//   ....[201]....
        /*04d8*/ 	.word	0x0500000f


	//   ....[202]....
        /*04dc*/ 	.word	0x0500000f


	//   ....[203]....
        /*04e0*/ 	.word	0x0500000f


	//   ....[204]....
        /*04e4*/ 	.word	0x0500000f


	//   ....[205]....
        /*04e8*/ 	.word	0x0500000f


	//   ....[206]....
        /*04ec*/ 	.word	0x0500000f


	//   ....[207]....
        /*04f0*/ 	.word	0x0500000f


	//   ....[208]....
        /*04f4*/ 	.word	0x0500000f


	//   ....[209]....
        /*04f8*/ 	.word	0x0500000f


	//   ....[210]....
        /*04fc*/ 	.word	0x0500000f


	//   ....[211]....
        /*0500*/ 	.word	0x0500000f


	//   ....[212]....
        /*0504*/ 	.word	0x0500000f


	//   ....[213]....
        /*0508*/ 	.word	0x0500000f


	//   ....[214]....
        /*050c*/ 	.word	0x0500000f


	//   ....[215]....
        /*0510*/ 	.word	0x0500000f


	//   ....[216]....
        /*0514*/ 	.word	0x0500000f


	//   ....[217]....
        /*0518*/ 	.word	0x0500000f


	//   ....[218]....
        /*051c*/ 	.word	0x0500000f


	//   ....[219]....
        /*0520*/ 	.word	0x0500000f


	//   ....[220]....
        /*0524*/ 	.word	0x0500000f


	//   ....[221]....
        /*0528*/ 	.word	0x0500000f


	//   ....[222]....
        /*052c*/ 	.word	0x0500000f


	//   ....[223]....
        /*0530*/ 	.word	0x0500000f


	//   ....[224]....
        /*0534*/ 	.word	0x0500000f


	//   ....[225]....
        /*0538*/ 	.word	0x0500000f


	//   ....[226]....
        /*053c*/ 	.word	0x0500000f


	//   ....[227]....
        /*0540*/ 	.word	0x0500000f


	//   ....[228]....
        /*0544*/ 	.word	0x0500000f


	//   ....[229]....
        /*0548*/ 	.word	0x0500000f


	//   ....[230]....
        /*054c*/ 	.word	0x0500000f


	//   ....[231]....
        /*0550*/ 	.word	0x0500000f


	//   ....[232]....
        /*0554*/ 	.word	0x0500000f


	//   ....[233]....
        /*0558*/ 	.word	0x0500000f


	//   ....[234]....
        /*055c*/ 	.word	0x0500000f


	//   ....[235]....
        /*0560*/ 	.word	0x0500000f


	//   ....[236]....
        /*0564*/ 	.word	0x0500000f


	//   ....[237]....
        /*0568*/ 	.word	0x0500000f


	//   ....[238]....
        /*056c*/ 	.word	0x0500000f


	//   ....[239]....
        /*0570*/ 	.word	0x0500000f


	//   ....[240]....
        /*0574*/ 	.word	0x0500000f


	//   ....[241]....
        /*0578*/ 	.word	0x0500000f


	//   ....[242]....
        /*057c*/ 	.word	0x0500000f


	//   ....[243]....
        /*0580*/ 	.word	0x0500000f


	//   ....[244]....
        /*0584*/ 	.word	0x0500000f


	//   ....[245]....
        /*0588*/ 	.word	0x0500000f


	//   ....[246]....
        /*058c*/ 	.word	0x0500000f


	//   ....[247]....
        /*0590*/ 	.word	0x0500000f


	//   ....[248]....
        /*0594*/ 	.word	0x0500000f


	//   ....[249]....
        /*0598*/ 	.word	0x0500000f


	//   ....[250]....
        /*059c*/ 	.word	0x0500000f


	//   ....[251]....
        /*05a0*/ 	.word	0x0500000f


	//   ....[252]....
        /*05a4*/ 	.word	0x0500000f


	//   ....[253]....
        /*05a8*/ 	.word	0x0500000f


	//   ....[254]....
        /*05ac*/ 	.word	0x0500000f


	//   ....[255]....
        /*05b0*/ 	.word	0x0500000f


	//   ....[0]....
        /*05b4*/ 	.word	0x0500000f


	//   ....[1]....
        /*05b8*/ 	.word	0x0500000f


	//   ....[2]....
        /*05bc*/ 	.word	0x0500000f


	//   ....[3]....
        /*05c0*/ 	.word	0x0500000f


	//   ....[4]....
        /*05c4*/ 	.word	0x0500000f


	//   ....[5]....
        /*05c8*/ 	.word	0x0500000f


	//   ....[6]....
        /*05cc*/ 	.word	0x0500000f


	//   ....[7]....
        /*05d0*/ 	.word	0x0500000f


	//   ....[8]....
        /*05d4*/ 	.word	0x0500000f


	//   ....[9]....
        /*05d8*/ 	.word	0x0500000f


	//   ....[10]....
        /*05dc*/ 	.word	0x0500000f


	//   ....[11]....
        /*05e0*/ 	.word	0x0500000f


	//   ....[12]....
        /*05e4*/ 	.word	0x0500000f


	//   ....[13]....
        /*05e8*/ 	.word	0x0500000f


	//   ....[14]....
        /*05ec*/ 	.word	0x0500000f


	//   ....[15]....
        /*05f0*/ 	.word	0x0500000f


	//   ....[16]....
        /*05f4*/ 	.word	0x0500000f


	//   ....[17]....
        /*05f8*/ 	.word	0x0500000f


	//   ....[18]....
        /*05fc*/ 	.word	0x0500000f


	//   ....[19]....
        /*0600*/ 	.word	0x0500000f


	//   ....[20]....
        /*0604*/ 	.word	0x0500000f


	//   ....[21]....
        /*0608*/ 	.word	0x0500000f


	//   ....[22]....
        /*060c*/ 	.word	0x0500000f


	//   ....[23]....
        /*0610*/ 	.word	0x0500000f


	//   ....[24]....
        /*0614*/ 	.word	0x0500000f


	//   ....[25]....
        /*0618*/ 	.word	0x0500000f


	//   ....[26]....
        /*061c*/ 	.word	0x0500000f


	//   ....[27]....
        /*0620*/ 	.word	0x0500000f


	//   ....[28]....
        /*0624*/ 	.word	0x0500000f


	//   ....[29]....
        /*0628*/ 	.word	0x0500000f


	//   ....[30]....
        /*062c*/ 	.word	0x0500000f


	//   ....[31]....
        /*0630*/ 	.word	0x0500000f


	//   ....[32]....
        /*0634*/ 	.word	0x0500000f


	//   ....[33]....
        /*0638*/ 	.word	0x0500000f


	//   ....[34]....
        /*063c*/ 	.word	0x0500000f


	//   ....[35]....
        /*0640*/ 	.word	0x0500000f


	//   ....[36]....
        /*0644*/ 	.word	0x0500000f


	//   ....[37]....
        /*0648*/ 	.word	0x0500000f


	//   ....[38]....
        /*064c*/ 	.word	0x0500000f


	//   ....[39]....
        /*0650*/ 	.word	0x0500000f


	//   ....[40]....
        /*0654*/ 	.word	0x0500000f


	//   ....[41]....
        /*0658*/ 	.word	0x0500000f


	//   ....[42]....
        /*065c*/ 	.word	0x0500000f


	//   ....[43]....
        /*0660*/ 	.word	0x0500000f


	//   ....[44]....
        /*0664*/ 	.word	0x0500000f


	//   ....[45]....
        /*0668*/ 	.word	0x0500000f


	//   ....[46]....
        /*066c*/ 	.word	0x0500000f


	//   ....[47]....
        /*0670*/ 	.word	0x0500000f


	//   ....[48]....
        /*0674*/ 	.word	0x0500000f


	//   ....[49]....
        /*0678*/ 	.word	0x0500000f


	//   ....[50]....
        /*067c*/ 	.word	0x0500000f


	//   ....[51]....
        /*0680*/ 	.word	0x0500000f


	//   ....[52]....
        /*0684*/ 	.word	0x0500000f


	//   ....[53]....
        /*0688*/ 	.word	0x0500000f


	//   ....[54]....
        /*068c*/ 	.word	0x0500000f


	//   ....[55]....
        /*0690*/ 	.word	0x0500000f


	//   ....[56]....
        /*0694*/ 	.word	0x0500000f


	//   ....[57]....
        /*0698*/ 	.word	0x0500000f


	//   ....[58]....
        /*069c*/ 	.word	0x0500000f


	//   ....[59]....
        /*06a0*/ 	.word	0x0500000f


	//   ....[60]....
        /*06a4*/ 	.word	0x0500000f


	//   ....[61]....
        /*06a8*/ 	.word	0x0500000f


	//   ....[62]....
        /*06ac*/ 	.word	0x0500000f


	//   ....[63]....
        /*06b0*/ 	.word	0x0500000f


	//   ....[64]....
        /*06b4*/ 	.word	0x0500000f


	//   ....[65]....
        /*06b8*/ 	.word	0x0500000f


	//   ....[66]....
        /*06bc*/ 	.word	0x0500000f


	//   ....[67]....
        /*06c0*/ 	.word	0x0500000f


	//   ....[68]....
        /*06c4*/ 	.word	0x0500000f


	//   ....[69]....
        /*06c8*/ 	.word	0x0500000f


	//   ....[70]....
        /*06cc*/ 	.word	0x0500000f


	//   ....[71]....
        /*06d0*/ 	.word	0x0500000f


	//   ....[72]....
        /*06d4*/ 	.word	0x0500000f


	//   ....[73]....
        /*06d8*/ 	.word	0x0500000f


	//   ....[74]....
        /*06dc*/ 	.word	0x0500000f


	//   ....[75]....
        /*06e0*/ 	.word	0x0500000f


	//   ....[76]....
        /*06e4*/ 	.word	0x0500000f


	//   ....[77]....
        /*06e8*/ 	.word	0x0500000f


	//   ....[78]....
        /*06ec*/ 	.word	0x0500000f


	//   ....[79]....
        /*06f0*/ 	.word	0x0500000f


	//----- nvinfo : EIATTR_COOP_GROUP_INSTR_OFFSETS
	.align		4
.L_140:
        /*06f4*/ 	.byte	0x04, 0x28
        /*06f6*/ 	.short	(.L_142 - .L_141)


	//   ....[0]....
.L_141:
        /*06f8*/ 	.word	0x00000060


	//   ....[1]....
        /*06fc*/ 	.word	0x00000130


	//   ....[2]....
        /*0700*/ 	.word	0x000001e0


	//   ....[3]....
        /*0704*/ 	.word	0x000003a0


	//   ....[4]....
        /*0708*/ 	.word	0x00000500


	//   ....[5]....
        /*070c*/ 	.word	0x00000620


	//   ....[6]....
        /*0710*/ 	.word	0x00000780


	//   ....[7]....
        /*0714*/ 	.word	0x00003040


	//   ....[8]....
        /*0718*/ 	.word	0x00003050


	//   ....[9]....
        /*071c*/ 	.word	0x000037c0


	//   ....[10]....
        /*0720*/ 	.word	0x000037d0


	//   ....[11]....
        /*0724*/ 	.word	0x00003f40


	//   ....[12]....
        /*0728*/ 	.word	0x00003f50


	//   ....[13]....
        /*072c*/ 	.word	0x000046b0


	//   ....[14]....
        /*0730*/ 	.word	0x000046c0


	//   ....[15]....
        /*0734*/ 	.word	0x00005800


	//   ....[16]....
        /*0738*/ 	.word	0x00005810


	//   ....[17]....
        /*073c*/ 	.word	0x00006000


	//   ....[18]....
        /*0740*/ 	.word	0x00006010


	//   ....[19]....
        /*0744*/ 	.word	0x000067e0


	//   ....[20]....
        /*0748*/ 	.word	0x000067f0


	//   ....[21]....
        /*074c*/ 	.word	0x00006fc0


	//   ....[22]....
        /*0750*/ 	.word	0x00006fd0


	//   ....[23]....
        /*0754*/ 	.word	0x000079c0


	//   ....[24]....
        /*0758*/ 	.word	0x000079d0


	//   ....[25]....
        /*075c*/ 	.word	0x00007ae0


	//   ....[26]....
        /*0760*/ 	.word	0x00007af0


	//   ....[27]....
        /*0764*/ 	.word	0x00007c10


	//   ....[28]....
        /*0768*/ 	.word	0x00007c20


	//   ....[29]....
        /*076c*/ 	.word	0x00007d40


	//   ....[30]....
        /*0770*/ 	.word	0x00007d50


	//   ....[31]....
        /*0774*/ 	.word	0x000080f0


	//   ....[32]....
        /*0778*/ 	.word	0x00008110


	//   ....[33]....
        /*077c*/ 	.word	0x000081f0


	//   ....[34]....
        /*0780*/ 	.word	0x00008210


	//   ....[35]....
        /*0784*/ 	.word	0x000082f0


	//   ....[36]....
        /*0788*/ 	.word	0x00008310


	//   ....[37]....
        /*078c*/ 	.word	0x000083f0


	//   ....[38]....
        /*0790*/ 	.word	0x00008410


	//   ....[39]....
        /*0794*/ 	.word	0x00008900


	//   ....[40]....
        /*0798*/ 	.word	0x00008e60


	//   ....[41]....
        /*079c*/ 	.word	0x00008e70


	//   ....[42]....
        /*07a0*/ 	.word	0x00008e80


	//   ....[43]....
        /*07a4*/ 	.word	0x00008e90


	//   ....[44]....
        /*07a8*/ 	.word	0x0000a880


	//   ....[45]....
        /*07ac*/ 	.word	0x0000a890


	//   ....[46]....
        /*07b0*/ 	.word	0x0000a8a0


	//   ....[47]....
        /*07b4*/ 	.word	0x0000a8b0


	//   ....[48]....
        /*07b8*/ 	.word	0x0000dbd0


	//   ....[49]....
        /*07bc*/ 	.word	0x0000dc00


	//   ....[50]....
        /*07c0*/ 	.word	0x0000e220


	//   ....[51]....
        /*07c4*/ 	.word	0x0000e280


	//   ....[52]....
        /*07c8*/ 	.word	0x000106c0


	//   ....[53]....
        /*07cc*/ 	.word	0x000106e0


	//   ....[54]....
        /*07d0*/ 	.word	0x00010700


	//   ....[55]....
        /*07d4*/ 	.word	0x00010720


	//   ....[56]....
        /*07d8*/ 	.word	0x00011c50


	//   ....[57]....
        /*07dc*/ 	.word	0x00011f70


	//   ....[58]....
        /*07e0*/ 	.word	0x00011f80


	//   ....[59]....
        /*07e4*/ 	.word	0x00011fc0


	//   ....[60]....
        /*07e8*/ 	.word	0x00013020


	//   ....[61]....
        /*07ec*/ 	.word	0x00013060


	//   ....[62]....
        /*07f0*/ 	.word	0x000130a0


	//   ....[63]....
        /*07f4*/ 	.word	0x000130d0


	//   ....[64]....
        /*07f8*/ 	.word	0x00013690


	//   ....[65]....
        /*07fc*/ 	.word	0x000136c0


	//   ....[66]....
        /*0800*/ 	.word	0x00013780


	//   ....[67]....
        /*0804*/ 	.word	0x000137a0


	//   ....[68]....
        /*0808*/ 	.word	0x00013860


	//   ....[69]....
        /*080c*/ 	.word	0x00013880


	//   ....[70]....
        /*0810*/ 	.word	0x00013950


	//   ....[71]....
        /*0814*/ 	.word	0x00013970


	//   ....[72]....
        /*0818*/ 	.word	0x00014160


	//   ....[73]....
        /*081c*/ 	.word	0x00014170


	//   ....[74]....
        /*0820*/ 	.word	0x00014280


	//   ....[75]....
        /*0824*/ 	.word	0x00014290


	//   ....[76]....
        /*0828*/ 	.word	0x000143a0


	//   ....[77]....
        /*082c*/ 	.word	0x000143b0


	//   ....[78]....
        /*0830*/ 	.word	0x000144c0


	//   ....[79]....
        /*0834*/ 	.word	0x000144d0


	//   ....[80]....
        /*0838*/ 	.word	0x00014640


	//   ....[81]....
        /*083c*/ 	.word	0x000147f0


	//   ....[82]....
        /*0840*/ 	.word	0x00014820


	//   ....[83]....
        /*0844*/ 	.word	0x00014850


	//   ....[84]....
        /*0848*/ 	.word	0x00014880


	//   ....[85]....
        /*084c*/ 	.word	0x000148b0


	//   ....[86]....
        /*0850*/ 	.word	0x000148e0


	//   ....[87]....
        /*0854*/ 	.word	0x00014a50


	//   ....[88]....
        /*0858*/ 	.word	0x00014a80


	//   ....[89]....
        /*085c*/ 	.word	0x00014ab0


	//   ....[90]....
        /*0860*/ 	.word	0x00014ae0


	//   ....[91]....
        /*0864*/ 	.word	0x00014b10


	//   ....[92]....
        /*0868*/ 	.word	0x00014b40


	//   ....[93]....
        /*086c*/ 	.word	0x00014bd0


	//   ....[94]....
        /*0870*/ 	.word	0x00014c00


	//   ....[95]....
        /*0874*/ 	.word	0x00014c80


	//   ....[96]....
        /*0878*/ 	.word	0x00015750


	//   ....[97]....
        /*087c*/ 	.word	0x00017320


	//   ....[98]....
        /*0880*/ 	.word	0x00017340


	//   ....[99]....
        /*0884*/ 	.word	0x000173e0


	//   ....[100]....
        /*0888*/ 	.word	0x00017400


	//   ....[101]....
        /*088c*/ 	.word	0x00017490


	//   ....[102]....
        /*0890*/ 	.word	0x000174b0


	//   ....[103]....
        /*0894*/ 	.word	0x00017540


	//   ....[104]....
        /*0898*/ 	.word	0x00017560


	//   ....[105]....
        /*089c*/ 	.word	0x000175f0


	//   ....[106]....
        /*08a0*/ 	.word	0x00017610


	//   ....[107]....
        /*08a4*/ 	.word	0x000176a0


	//   ....[108]....
        /*08a8*/ 	.word	0x000176c0


	//   ....[109]....
        /*08ac*/ 	.word	0x00017750


	//   ....[110]....
        /*08b0*/ 	.word	0x00017770


	//   ....[111]....
        /*08b4*/ 	.word	0x00017780


	//   ....[112]....
        /*08b8*/ 	.word	0x00017800


	//   ....[113]....
        /*08bc*/ 	.word	0x00017f40


	//   ....[114]....
        /*08c0*/ 	.word	0x00017f70


	//   ....[115]....
        /*08c4*/ 	.word	0x00017fd0


	//   ....[116]....
        /*08c8*/ 	.word	0x00018010


	//   ....[117]....
        /*08cc*/ 	.word	0x00018060


	//   ....[118]....
        /*08d0*/ 	.word	0x000180b0


	//   ....[119]....
        /*08d4*/ 	.word	0x000180f0


	//   ....[120]....
        /*08d8*/ 	.word	0x00018150


	//   ....[121]....
        /*08dc*/ 	.word	0x000181a0


	//   ....[122]....
        /*08e0*/ 	.word	0x000181f0


	//   ....[123]....
        /*08e4*/ 	.word	0x00018230


	//   ....[124]....
        /*08e8*/ 	.word	0x00018290


	//   ....[125]....
        /*08ec*/ 	.word	0x000182e0


	//   ....[126]....
        /*08f0*/ 	.word	0x00018330


	//   ....[127]....
        /*08f4*/ 	.word	0x00018350


	//   ....[128]....
        /*08f8*/ 	.word	0x00018380


	//   ....[129]....
        /*08fc*/ 	.word	0x00018af0


	//   ....[130]....
        /*0900*/ 	.word	0x00018b20


	//   ....[131]....
        /*0904*/ 	.word	0x00018b80


	//   ....[132]....
        /*0908*/ 	.word	0x00018b90


	//   ....[133]....
        /*090c*/ 	.word	0x00018be0


	//   ....[134]....
        /*0910*/ 	.word	0x00018bf0


	//   ....[135]....
        /*0914*/ 	.word	0x00018c40


	//   ....[136]....
        /*0918*/ 	.word	0x00018c50


	//   ....[137]....
        /*091c*/ 	.word	0x00018ca0


	//   ....[138]....
        /*0920*/ 	.word	0x00018cb0


	//   ....[139]....
        /*0924*/ 	.word	0x00018d00


	//   ....[140]....
        /*0928*/ 	.word	0x00018d10


	//   ....[141]....
        /*092c*/ 	.word	0x00018d60


	//   ....[142]....
        /*0930*/ 	.word	0x00018d70


	//   ....[143]....
        /*0934*/ 	.word	0x00018d80


	//   ....[144]....
        /*0938*/ 	.word	0x00018dd0


	//   ....[145]....
        /*093c*/ 	.word	0x00019030


	//   ....[146]....
        /*0940*/ 	.word	0x00019050


	//   ....[147]....
        /*0944*/ 	.word	0x00019060


	//   ....[148]....
        /*0948*/ 	.word	0x000190d0


	//   ....[149]....
        /*094c*/ 	.word	0x000190e0


	//   ....[150]....
        /*0950*/ 	.word	0x00019150


	//   ....[151]....
        /*0954*/ 	.word	0x00019160


	//   ....[152]....
        /*0958*/ 	.word	0x000191d0


	//   ....[153]....
        /*095c*/ 	.word	0x000191e0


	//   ....[154]....
        /*0960*/ 	.word	0x00019250


	//   ....[155]....
        /*0964*/ 	.word	0x00019260


	//   ....[156]....
        /*0968*/ 	.word	0x000192d0


	//   ....[157]....
        /*096c*/ 	.word	0x000192e0


	//   ....[158]....
        /*0970*/ 	.word	0x00019350


	//   ....[159]....
        /*0974*/ 	.word	0x00019360


	//   ....[160]....
        /*0978*/ 	.word	0x00019370


	//   ....[161]....
        /*097c*/ 	.word	0x00019920


	//   ....[162]....
        /*0980*/ 	.word	0x00019960


	//   ....[163]....
        /*0984*/ 	.word	0x000199a0


	//   ....[164]....
        /*0988*/ 	.word	0x000199c0


	//   ....[165]....
        /*098c*/ 	.word	0x000199d0


	//   ....[166]....
        /*0990*/ 	.word	0x000199f0


	//   ....[167]....
        /*0994*/ 	.word	0x00019a60


	//   ....[168]....
        /*0998*/ 	.word	0x00019a80


	//   ....[169]....
        /*099c*/ 	.word	0x00019ae0


	//   ....[170]....
        /*09a0*/ 	.word	0x00019b00


	//   ....[171]....
        /*09a4*/ 	.word	0x00019b60


	//   ....[172]....
        /*09a8*/ 	.word	0x00019b80


	//   ....[173]....
        /*09ac*/ 	.word	0x00019be0


	//   ....[174]....
        /*09b0*/ 	.word	0x00019c00


	//   ....[175]....
        /*09b4*/ 	.word	0x00019c50


	//   ....[176]....
        /*09b8*/ 	.word	0x00019c70


	//   ....[177]....
        /*09bc*/ 	.word	0x0001a070


	//   ....[178]....
        /*09c0*/ 	.word	0x0001a0c0


	//   ....[179]....
        /*09c4*/ 	.word	0x0001a0f0


	//   ....[180]....
        /*09c8*/ 	.word	0x0001a100


	//   ....[181]....
        /*09cc*/ 	.word	0x0001a130


	//   ....[182]....
        /*09d0*/ 	.word	0x0001a160


	//   ....[183]....
        /*09d4*/ 	.word	0x0001a190


	//   ....[184]....
        /*09d8*/ 	.word	0x0001a1c0


	//   ....[185]....
        /*09dc*/ 	.word	0x0001a340


	//   ....[186]....
        /*09e0*/ 	.word	0x0001a370


	//   ....[187]....
        /*09e4*/ 	.word	0x0001a3a0


	//   ....[188]....
        /*09e8*/ 	.word	0x0001a3d0


	//   ....[189]....
        /*09ec*/ 	.word	0x0001a400


	//   ....[190]....
        /*09f0*/ 	.word	0x0001a430


	//   ....[191]....
        /*09f4*/ 	.word	0x0001a4f0


	//   ....[192]....
        /*09f8*/ 	.word	0x0001a510


	//   ....[193]....
        /*09fc*/ 	.word	0x0001a580


	//   ....[194]....
        /*0a00*/ 	.word	0x0001a9f0


	//   ....[195]....
        /*0a04*/ 	.word	0x0001ad10


	//   ....[196]....
        /*0a08*/ 	.word	0x0001ada0


	//   ....[197]....
        /*0a0c*/ 	.word	0x0001ae40


	//   ....[198]....
        /*0a10*/ 	.word	0x0001aed0


	//   ....[199]....
        /*0a14*/ 	.word	0x0001af70


	//   ....[200]....
        /*0a18*/ 	.word	0x0001b000


	//   ....[201]....
        /*0a1c*/ 	.word	0x0001b0a0


	//   ....[202]....
        /*0a20*/ 	.word	0x0001b130


	//   ....[203]....
        /*0a24*/ 	.word	0x0001b220


	//   ....[204]....
        /*0a28*/ 	.word	0x0001b2b0


	//   ....[205]....
        /*0a2c*/ 	.word	0x0001b350


	//   ....[206]....
        /*0a30*/ 	.word	0x0001b3e0


	//   ....[207]....
        /*0a34*/ 	.word	0x0001b480


	//   ....[208]....
        /*0a38*/ 	.word	0x0001b510


	//   ....[209]....
        /*0a3c*/ 	.word	0x0001b5b0


	//   ....[210]....
        /*0a40*/ 	.word	0x0001b640


	//   ....[211]....
        /*0a44*/ 	.word	0x0001b730


	//   ....[212]....
        /*0a48*/ 	.word	0x0001b7c0


	//   ....[213]....
        /*0a4c*/ 	.word	0x0001b850


	//   ....[214]....
        /*0a50*/ 	.word	0x0001b8e0


	//   ....[215]....
        /*0a54*/ 	.word	0x0001b970


	//   ....[216]....
        /*0a58*/ 	.word	0x0001ba00


	//   ....[217]....
        /*0a5c*/ 	.word	0x0001ba90


	//   ....[218]....
        /*0a60*/ 	.word	0x0001bb20


	//   ....[219]....
        /*0a64*/ 	.word	0x0001bc00


	//   ....[220]....
        /*0a68*/ 	.word	0x0001bcb0


	//   ....[221]....
        /*0a6c*/ 	.word	0x0001bd40


	//   ....[222]....
        /*0a70*/ 	.word	0x0001bd90


	//   ....[223]....
        /*0a74*/ 	.word	0x0001bde0


	//   ....[224]....
        /*0a78*/ 	.word	0x0001bec0


	//   ....[225]....
        /*0a7c*/ 	.word	0x0001bf50


	//   ....[226]....
        /*0a80*/ 	.word	0x0001bfa0


	//   ....[227]....
        /*0a84*/ 	.word	0x0001bff0


	//   ....[228]....
        /*0a88*/ 	.word	0x0001c200


	//   ....[229]....
        /*0a8c*/ 	.word	0x0001c250


	//   ....[230]....
        /*0a90*/ 	.word	0x0001c2e0


	//   ....[231]....
        /*0a94*/ 	.word	0x0001c370


	//   ....[232]....
        /*0a98*/ 	.word	0x0001c400


	//   ....[233]....
        /*0a9c*/ 	.word	0x0001c490


	//   ....[234]....
        /*0aa0*/ 	.word	0x0001c520


	//   ....[235]....
        /*0aa4*/ 	.word	0x0001c5b0


	//   ....[236]....
        /*0aa8*/ 	.word	0x0001c670


	//   ....[237]....
        /*0aac*/ 	.word	0x0001c950


	//   ....[238]....
        /*0ab0*/ 	.word	0x0001ca40


	//   ....[239]....
        /*0ab4*/ 	.word	0x0001cae0


	//   ....[240]....
        /*0ab8*/ 	.word	0x0001cb40


	//   ....[241]....
        /*0abc*/ 	.word	0x0001cc40


	//   ....[242]....
        /*0ac0*/ 	.word	0x0001ccb0


	//   ....[243]....
        /*0ac4*/ 	.word	0x0001cdb0


	//   ....[244]....
        /*0ac8*/ 	.word	0x0001ce20


	//   ....[245]....
        /*0acc*/ 	.word	0x0001cf20


	//   ....[246]....
        /*0ad0*/ 	.word	0x0001cf90


	//   ....[247]....
        /*0ad4*/ 	.word	0x0001d090


	//   ....[248]....
        /*0ad8*/ 	.word	0x0001d100


	//   ....[249]....
        /*0adc*/ 	.word	0x0001d200


	//   ....[250]....
        /*0ae0*/ 	.word	0x0001d270


	//   ....[251]....
        /*0ae4*/ 	.word	0x0001d370


	//   ....[252]....
        /*0ae8*/ 	.word	0x0001d3e0


	//   ....[253]....
        /*0aec*/ 	.word	0x0001d480


	//   ....[254]....
        /*0af0*/ 	.word	0x0001d580


	//   ....[255]....
        /*0af4*/ 	.word	0x0001d5f0


	//   ....[0]....
        /*0af8*/ 	.word	0x0001d670


	//   ....[1]....
        /*0afc*/ 	.word	0x0001d720


	//   ....[2]....
        /*0b00*/ 	.word	0x0001d7a0


	//   ....[3]....
        /*0b04*/ 	.word	0x0001d870


	//   ....[4]....
        /*0b08*/ 	.word	0x0001d8f0


	//   ....[5]....
        /*0b0c*/ 	.word	0x0001d9c0


	//   ....[6]....
        /*0b10*/ 	.word	0x0001da40


	//   ....[7]....
        /*0b14*/ 	.word	0x0001db10


	//   ....[8]....
        /*0b18*/ 	.word	0x0001db90


	//   ....[9]....
        /*0b1c*/ 	.word	0x0001dc60


	//   ....[10]....
        /*0b20*/ 	.word	0x0001dce0


	//   ....[11]....
        /*0b24*/ 	.word	0x0001dda0


	//   ....[12]....
        /*0b28*/ 	.word	0x0001de30


	//   ....[13]....
        /*0b2c*/ 	.word	0x0001dee0


	//   ....[14]....
        /*0b30*/ 	.word	0x0001e010


	//   ....[15]....
        /*0b34*/ 	.word	0x0001e0b0


	//   ....[16]....
        /*0b38*/ 	.word	0x0001e120


	//   ....[17]....
        /*0b3c*/ 	.word	0x0001e1e0


	//   ....[18]....
        /*0b40*/ 	.word	0x0001e240


	//   ....[19]....
        /*0b44*/ 	.word	0x0001e300


	//   ....[20]....
        /*0b48*/ 	.word	0x0001e360


	//   ....[21]....
        /*0b4c*/ 	.word	0x0001e420


	//   ....[22]....
        /*0b50*/ 	.word	0x0001e480


	//   ....[23]....
        /*0b54*/ 	.word	0x0001e540


	//   ....[24]....
        /*0b58*/ 	.word	0x0001e5a0


	//   ....[25]....
        /*0b5c*/ 	.word	0x0001e660


	//   ....[26]....
        /*0b60*/ 	.word	0x0001e6c0


	//   ....[27]....
        /*0b64*/ 	.word	0x0001e780


	//   ....[28]....
        /*0b68*/ 	.word	0x0001e7e0


	//   ....[29]....
        /*0b6c*/ 	.word	0x0001e8a0


	//   ....[30]....
        /*0b70*/ 	.word	0x0001e990


	//   ....[31]....
        /*0b74*/ 	.word	0x0001ea30


	//   ....[32]....
        /*0b78*/ 	.word	0x0001ea90


	//   ....[33]....
        /*0b7c*/ 	.word	0x0001eb70


	//   ....[34]....
        /*0b80*/ 	.word	0x0001ebd0


	//   ....[35]....
        /*0b84*/ 	.word	0x0001ecb0


	//   ....[36]....
        /*0b88*/ 	.word	0x0001ed10


	//   ....[37]....
        /*0b8c*/ 	.word	0x0001edf0


	//   ....[38]....
        /*0b90*/ 	.word	0x0001ee50


	//   ....[39]....
        /*0b94*/ 	.word	0x0001ef30


	//   ....[40]....
        /*0b98*/ 	.word	0x0001ef90


	//   ....[41]....
        /*0b9c*/ 	.word	0x0001f070


	//   ....[42]....
        /*0ba0*/ 	.word	0x0001f0d0


	//   ....[43]....
        /*0ba4*/ 	.word	0x0001f1b0


	//   ....[44]....
        /*0ba8*/ 	.word	0x0001f210


	//   ....[45]....
        /*0bac*/ 	.word	0x0001f2e0


	//   ....[46]....
        /*0bb0*/ 	.word	0x0001f400


	//   ....[47]....
        /*0bb4*/ 	.word	0x0001f4a0


	//   ....[48]....
        /*0bb8*/ 	.word	0x0001f560


	//   ....[49]....
        /*0bbc*/ 	.word	0x0001f630


	//   ....[50]....
        /*0bc0*/ 	.word	0x0001f690


	//   ....[51]....
        /*0bc4*/ 	.word	0x0001f770


	//   ....[52]....
        /*0bc8*/ 	.word	0x0001f7d0


	//   ....[53]....
        /*0bcc*/ 	.word	0x0001f8a0


	//   ....[54]....
        /*0bd0*/ 	.word	0x0001f900


	//   ....[55]....
        /*0bd4*/ 	.word	0x0001f9d0


	//   ....[56]....
        /*0bd8*/ 	.word	0x0001fa30


	//   ....[57]....
        /*0bdc*/ 	.word	0x0001fb10


	//   ....[58]....
        /*0be0*/ 	.word	0x0001fb70


	//   ....[59]....
        /*0be4*/ 	.word	0x0001fc40


	//   ....[60]....
        /*0be8*/ 	.word	0x0001fca0


	//   ....[61]....
        /*0bec*/ 	.word	0x0001fd60


	//   ....[62]....
        /*0bf0*/ 	.word	0x0001fdf0


	//   ....[63]....
        /*0bf4*/ 	.word	0x0001fe90


	//   ....[64]....
        /*0bf8*/ 	.word	0x0001ffb0


	//   ....[65]....
        /*0bfc*/ 	.word	0x00020020


	//   ....[66]....
        /*0c00*/ 	.word	0x00020090


	//   ....[67]....
        /*0c04*/ 	.word	0x00020100


	//   ....[68]....
        /*0c08*/ 	.word	0x00020170


	//   ....[69]....
        /*0c0c*/ 	.word	0x000201f0


	//   ....[70]....
        /*0c10*/ 	.word	0x00020280


	//   ....[71]....
        /*0c14*/ 	.word	0x00020310


	//   ....[72]....
        /*0c18*/ 	.word	0x00020380


	//   ....[73]....
        /*0c1c*/ 	.word	0x000203f0


	//   ....[74]....
        /*0c20*/ 	.word	0x00020460


	//   ....[75]....
        /*0c24*/ 	.word	0x000204e0


	//   ....[76]....
        /*0c28*/ 	.word	0x00020550


	//   ....[77]....
        /*0c2c*/ 	.word	0x000205f0


	//   ....[78]....
        /*0c30*/ 	.word	0x00020680


	//   ....[79]....
        /*0c34*/ 	.word	0x000207a0


	//----- nvinfo : EIATTR_REG_RECONFIG
	.align		4
.L_142:
        /*0c38*/ 	.byte	0x01, 0x54
	.zero		2


	//----- nvinfo : EIATTR_SYSCALL_OFFSETS
	.align		4
        /*0c3c*/ 	.byte	0x04, 0x46
        /*0c3e*/ 	.short	(.L_144 - .L_143)


	//   ....[0]....
.L_143:
        /*0c40*/ 	.word	0x00001890


	//   ....[1]....
        /*0c44*/ 	.word	0x000019e0


	//   ....[2]....
        /*0c48*/ 	.word	0x00008a90


	//   ....[3]....
        /*0c4c*/ 	.word	0x00008de0


	//   ....[4]....
        /*0c50*/ 	.word	0x000169d0


	//   ....[5]....
        /*0c54*/ 	.word	0x00016b20


	//   ....[6]....
        /*0c58*/ 	.word	0x00016c10


	//   ....[7]....
        /*0c5c*/ 	.word	0x00017bd0


	//----- nvinfo : EIATTR_MBARRIER_INSTR_OFFSETS
	.align		4
.L_144:
        /*0c60*/ 	.byte	0x04, 0x39
        /*0c62*/ 	.short	(.L_146 - .L_145)


	//   ....[0]....
.L_145:
        /*0c64*/ 	.word	0x00000250
        /*0c68*/ 	.word	0x000000ff
        /*0c6c*/ 	.word	0x00028800
        /*0c70*/ 	.short	0x0100
        /*0c72*/ 	.byte	0x08
	.zero		1


	//   ....[1]....
        /*0c74*/ 	.word	0x00000260
        /*0c78*/ 	.word	0x000000ff
        /*0c7c*/ 	.word	0x00028820
        /*0c80*/ 	.short	0x0100
        /*0c82*/ 	.byte	0x08
	.zero		1


	//   ....[2]....
        /*0c84*/ 	.word	0x00000350
        /*0c88*/ 	.word	0x000000ff
        /*0c8c*/ 	.word	0x00028830
        /*0c90*/ 	.short	0x0100
        /*0c92*/ 	.byte	0x08
	.zero		1


	//   ....[3]....
        /*0c94*/ 	.word	0x00000360
        /*0c98*/ 	.word	0x000000ff
        /*0c9c*/ 	.word	0x00028840
        /*0ca0*/ 	.short	0x0100
        /*0ca2*/ 	.byte	0x08
	.zero		1


	//   ....[4]....
        /*0ca4*/ 	.word	0x00000370
        /*0ca8*/ 	.word	0x000000ff
        /*0cac*/ 	.word	0x00028838
        /*0cb0*/ 	.short	0x0100
        /*0cb2*/ 	.byte	0x08
	.zero		1


	//   ....[5]....
        /*0cb4*/ 	.word	0x00000380
        /*0cb8*/ 	.word	0x000000ff
        /*0cbc*/ 	.word	0x00028848
        /*0cc0*/ 	.short	0x0100
        /*0cc2*/ 	.byte	0x08
	.zero		1


	//   ....[6]....
        /*0cc4*/ 	.word	0x000004b0
        /*0cc8*/ 	.word	0x000000ff
        /*0ccc*/ 	.word	0x00028850
        /*0cd0*/ 	.short	0x0100
        /*0cd2*/ 	.byte	0x08
	.zero		1


	//   ....[7]....
        /*0cd4*/ 	.word	0x000004c0
        /*0cd8*/ 	.word	0x000000ff
        /*0cdc*/ 	.word	0x00028860
        /*0ce0*/ 	.short	0x0100
        /*0ce2*/ 	.byte	0x08
	.zero		1


	//   ....[8]....
        /*0ce4*/ 	.word	0x000004d0
        /*0ce8*/ 	.word	0x000000ff
        /*0cec*/ 	.word	0x00028858
        /*0cf0*/ 	.short	0x0100
        /*0cf2*/ 	.byte	0x08
	.zero		1


	//   ....[9]....
        /*0cf4*/ 	.word	0x000004e0
        /*0cf8*/ 	.word	0x000000ff
        /*0cfc*/ 	.word	0x00028868
        /*0d00*/ 	.short	0x0100
        /*0d02*/ 	.byte	0x08
	.zero		1


	//   ....[10]....
        /*0d04*/ 	.word	0x000005d0
        /*0d08*/ 	.word	0x000000ff
        /*0d0c*/ 	.word	0x00028870
        /*0d10*/ 	.short	0x0100
        /*0d12*/ 	.byte	0x06
	.zero		1


	//   ....[11]....
        /*0d14*/ 	.word	0x000005e0
        /*0d18*/ 	.word	0x000000ff
        /*0d1c*/ 	.word	0x00028880
        /*0d20*/ 	.short	0x0100
        /*0d22*/ 	.byte	0x06
	.zero		1


	//   ....[12]....
        /*0d24*/ 	.word	0x000005f0
        /*0d28*/ 	.word	0x000000ff
        /*0d2c*/ 	.word	0x00028878
        /*0d30*/ 	.short	0x0100
        /*0d32*/ 	.byte	0x06
	.zero		1


	//   ....[13]....
        /*0d34*/ 	.word	0x00000600
        /*0d38*/ 	.word	0x000000ff
        /*0d3c*/ 	.word	0x00028888
        /*0d40*/ 	.short	0x0100
        /*0d42*/ 	.byte	0x06
	.zero		1


	//   ....[14]....
        /*0d44*/ 	.word	0x00000730
        /*0d48*/ 	.word	0x000000ff
        /*0d4c*/ 	.word	0x00028890
        /*0d50*/ 	.short	0x0100
        /*0d52*/ 	.byte	0x08
	.zero		1


	//   ....[15]....
        /*0d54*/ 	.word	0x00000740
        /*0d58*/ 	.word	0x000000ff
        /*0d5c*/ 	.word	0x000288a0
        /*0d60*/ 	.short	0x0100
        /*0d62*/ 	.byte	0x08
	.zero		1


	//   ....[16]....
        /*0d64*/ 	.word	0x00000750
        /*0d68*/ 	.word	0x000000ff
        /*0d6c*/ 	.word	0x00028898
        /*0d70*/ 	.short	0x0100
        /*0d72*/ 	.byte	0x08
	.zero		1


	//   ....[17]....
        /*0d74*/ 	.word	0x00000760
        /*0d78*/ 	.word	0x000000ff
        /*0d7c*/ 	.word	0x000288a8
        /*0d80*/ 	.short	0x0100
        /*0d82*/ 	.byte	0x08
	.zero		1


	//   ....[18]....
        /*0d84*/ 	.word	0x00000890
        /*0d88*/ 	.word	0x000000ff
        /*0d8c*/ 	.word	0x000288b0
        /*0d90*/ 	.short	0x0100
        /*0d92*/ 	.byte	0x08
	.zero		1


	//   ....[19]....
        /*0d94*/ 	.word	0x000008a0
        /*0d98*/ 	.word	0x000000ff
        /*0d9c*/ 	.word	0x000288c0
        /*0da0*/ 	.short	0x0100
        /*0da2*/ 	.byte	0x08
	.zero		1


	//   ....[20]....
        /*0da4*/ 	.word	0x000008b0
        /*0da8*/ 	.word	0x000000ff
        /*0dac*/ 	.word	0x000288b8
        /*0db0*/ 	.short	0x0100
        /*0db2*/ 	.byte	0x08
	.zero		1


	//   ....[21]....
        /*0db4*/ 	.word	0x000008c0
        /*0db8*/ 	.word	0x000000ff
        /*0dbc*/ 	.word	0x000288c8
        /*0dc0*/ 	.short	0x0100
        /*0dc2*/ 	.byte	0x08
	.zero		1


	//   ....[22]....
        /*0dc4*/ 	.word	0x00002ff0
        /*0dc8*/ 	.word	0x0000005c
        /*0dcc*/ 	.word	0x00028890
        /*0dd0*/ 	.short	0x010a
        /*0dd2*/ 	.byte	0x3f
	.zero		1


	//   ....[23]....
        /*0dd4*/ 	.word	0x000057a0
        /*0dd8*/ 	.word	0x0000005c
        /*0ddc*/ 	.word	0x00028890
        /*0de0*/ 	.short	0x010a
        /*0de2*/ 	.byte	0x3f
	.zero		1


	//   ....[24]....
        /*0de4*/ 	.word	0x00007800
        /*0de8*/ 	.word	0x0000005c
        /*0dec*/ 	.word	0x00028890
        /*0df0*/ 	.short	0x010a
        /*0df2*/ 	.byte	0x3f
	.zero		1


	//   ....[25]....
        /*0df4*/ 	.word	0x00007f20
        /*0df8*/ 	.word	0x0000000b
        /*0dfc*/ 	.word	0x00000000
        /*0e00*/ 	.short	0x0101
        /*0e02*/ 	.byte	0x3f
	.zero		1


	//   ....[26]....
        /*0e04*/ 	.word	0x00007f60
        /*0e08*/ 	.word	0x0000005c
        /*0e0c*/ 	.word	0x000288b0
        /*0e10*/ 	.short	0x010a
        /*0e12*/ 	.byte	0x3f
	.zero		1


	//   ....[27]....
        /*0e14*/ 	.word	0x00008590
        /*0e18*/ 	.word	0x0000005c
        /*0e1c*/ 	.word	0x00000000
        /*0e20*/ 	.short	0x0101
        /*0e22*/ 	.byte	0x3f
	.zero		1


	//   ....[28]....
        /*0e24*/ 	.word	0x00008b10
        /*0e28*/ 	.word	0x0000009c
        /*0e2c*/ 	.word	0x00028800
        /*0e30*/ 	.short	0x010a
        /*0e32*/ 	.byte	0x3f
	.zero		1


	//   ....[29]....
        /*0e34*/ 	.word	0x00008b60
        /*0e38*/ 	.word	0x0000009c
        /*0e3c*/ 	.word	0x00028800
        /*0e40*/ 	.short	0x010a
        /*0e42*/ 	.byte	0x3f
	.zero		1


	//   ....[30]....
        /*0e44*/ 	.word	0x000090d0
        /*0e48*/ 	.word	0x0000009c
        /*0e4c*/ 	.word	0x00028800
        /*0e50*/ 	.short	0x010a
        /*0e52*/ 	.byte	0x3f
	.zero		1


	//   ....[31]....
        /*0e54*/ 	.word	0x0000aa70
        /*0e58*/ 	.word	0x0000009c
        /*0e5c*/ 	.word	0x00028800
        /*0e60*/ 	.short	0x010a
        /*0e62*/ 	.byte	0x3f
	.zero		1


	//   ....[32]....
        /*0e64*/ 	.word	0x0000c3d0
        /*0e68*/ 	.word	0x00000003
        /*0e6c*/ 	.word	0x00028830
        /*0e70*/ 	.short	0x010a
        /*0e72*/ 	.byte	0x3f
	.zero		1


	//   ....[33]....
        /*0e74*/ 	.word	0x0000c420
        /*0e78*/ 	.word	0x00000003
        /*0e7c*/ 	.word	0x00028830
        /*0e80*/ 	.short	0x010a
        /*0e82*/ 	.byte	0x3f
	.zero		1


	//   ....[34]....
        /*0e84*/ 	.word	0x0000d030
        /*0e88*/ 	.word	0x00000003
        /*0e8c*/ 	.word	0x00000000
        /*0e90*/ 	.short	0x0101
        /*0e92*/ 	.byte	0x3f
	.zero		1


	//   ....[35]....
        /*0e94*/ 	.word	0x0000f1a0
        /*0e98*/ 	.word	0x00000005
        /*0e9c*/ 	.word	0x00028830
        /*0ea0*/ 	.short	0x010a
        /*0ea2*/ 	.byte	0x3f
	.zero		1


	//   ....[36]....
        /*0ea4*/ 	.word	0x0000f1f0
        /*0ea8*/ 	.word	0x00000005
        /*0eac*/ 	.word	0x00028830
        /*0eb0*/ 	.short	0x010a
        /*0eb2*/ 	.byte	0x3f
	.zero		1


	//   ....[37]....
        /*0eb4*/ 	.word	0x0000f630
        /*0eb8*/ 	.word	0x00000005
        /*0ebc*/ 	.word	0x00028850
        /*0ec0*/ 	.short	0x010a
        /*0ec2*/ 	.byte	0x3f
	.zero		1


	//   ....[38]....
        /*0ec4*/ 	.word	0x0000f670
        /*0ec8*/ 	.word	0x00000005
        /*0ecc*/ 	.word	0x00028850
        /*0ed0*/ 	.short	0x010a
        /*0ed2*/ 	.byte	0x3f
	.zero		1


	//   ....[39]....
        /*0ed4*/ 	.word	0x00011240
        /*0ed8*/ 	.word	0x00000003
        /*0edc*/ 	.word	0x00000000
        /*0ee0*/ 	.short	0x0101
        /*0ee2*/ 	.byte	0x3f
	.zero		1


	//   ....[40]....
        /*0ee4*/ 	.word	0x00011500
        /*0ee8*/ 	.word	0x00000007
        /*0eec*/ 	.word	0x00000000
        /*0ef0*/ 	.short	0x0101
        /*0ef2*/ 	.byte	0x3f
	.zero		1


	//   ....[41]....
        /*0ef4*/ 	.word	0x00011b40
        /*0ef8*/ 	.word	0x0000000b
        /*0efc*/ 	.word	0x00028850
        /*0f00*/ 	.short	0x010a
        /*0f02*/ 	.byte	0x3f
	.zero		1


	//   ....[42]....
        /*0f04*/ 	.word	0x00011bc0
        /*0f08*/ 	.word	0x0000000b
        /*0f0c*/ 	.word	0x00028850
        /*0f10*/ 	.short	0x010a
        /*0f12*/ 	.byte	0x3f
	.zero		1


	//   ....[43]....
        /*0f14*/ 	.word	0x000121a0
        /*0f18*/ 	.word	0x00000005
        /*0f1c*/ 	.word	0x00000000
        /*0f20*/ 	.short	0x0101
        /*0f22*/ 	.byte	0x3f
	.zero		1


	//   ....[44]....
        /*0f24*/ 	.word	0x000136b0
        /*0f28*/ 	.word	0x00000000
        /*0f2c*/ 	.word	0x00000000
        /*0f30*/ 	.short	0x0101
        /*0f32*/ 	.byte	0x3f
	.zero		1


	//   ....[45]....
        /*0f34*/ 	.word	0x00015830
        /*0f38*/ 	.word	0x00000016
        /*0f3c*/ 	.word	0x00028820
        /*0f40*/ 	.short	0x010a
        /*0f42*/ 	.byte	0x3f
	.zero		1


	//   ....[46]....
        /*0f44*/ 	.word	0x000158c0
        /*0f48*/ 	.word	0x00000005
        /*0f4c*/ 	.word	0x000288a0
        /*0f50*/ 	.short	0x010a
        /*0f52*/ 	.byte	0x3f
	.zero		1


	//   ....[47]....
        /*0f54*/ 	.word	0x00015c20
        /*0f58*/ 	.word	0x00000005
        /*0f5c*/ 	.word	0x000288c0
        /*0f60*/ 	.short	0x010a
        /*0f62*/ 	.byte	0x3f
	.zero		1


	//   ....[48]....
        /*0f64*/ 	.word	0x00016050
        /*0f68*/ 	.word	0x00000008
        /*0f6c*/ 	.word	0x000288a0
        /*0f70*/ 	.short	0x010a
        /*0f72*/ 	.byte	0x3f
	.zero		1


	//   ....[49]....
        /*0f74*/ 	.word	0x00016390
        /*0f78*/ 	.word	0x00000008
        /*0f7c*/ 	.word	0x000288c0
        /*0f80*/ 	.short	0x010a
        /*0f82*/ 	.byte	0x3f
	.zero		1


	//   ....[50]....
        /*0f84*/ 	.word	0x00017130
        /*0f88*/ 	.word	0x00000007
        /*0f8c*/ 	.word	0x00028840
        /*0f90*/ 	.short	0x010a
        /*0f92*/ 	.byte	0x3f
	.zero		1


	//   ....[51]....
        /*0f94*/ 	.word	0x000178b0
        /*0f98*/ 	.word	0x00000007
        /*0f9c*/ 	.word	0x00028830
        /*0fa0*/ 	.short	0x0107
        /*0fa2*/ 	.byte	0x3f
	.zero		1


	//   ....[52]....
        /*0fa4*/ 	.word	0x00017980
        /*0fa8*/ 	.word	0x00000007
        /*0fac*/ 	.word	0x00028830
        /*0fb0*/ 	.short	0x0101
        /*0fb2*/ 	.byte	0x3f
	.zero		1


	//   ....[53]....
        /*0fb4*/ 	.word	0x00018480
        /*0fb8*/ 	.word	0x00000016
        /*0fbc*/ 	.word	0x00028800
        /*0fc0*/ 	.short	0x0107
        /*0fc2*/ 	.byte	0x3f
	.zero		1


	//   ....[54]....
        /*0fc4*/ 	.word	0x00018580
        /*0fc8*/ 	.word	0x00000016
        /*0fcc*/ 	.word	0x00028800
        /*0fd0*/ 	.short	0x0101
        /*0fd2*/ 	.byte	0x3f
	.zero		1


	//   ....[55]....
        /*0fd4*/ 	.word	0x000185b0
        /*0fd8*/ 	.word	0x00000016
        /*0fdc*/ 	.word	0x00028820
        /*0fe0*/ 	.short	0x010a
        /*0fe2*/ 	.byte	0x3f
	.zero		1


	//   ....[56]....
        /*0fe4*/ 	.word	0x00018940
        /*0fe8*/ 	.word	0x00000006
        /*0fec*/ 	.word	0x00028840
        /*0ff0*/ 	.short	0x010a
        /*0ff2*/ 	.byte	0x3f
	.zero		1


	//   ....[57]....
        /*0ff4*/ 	.word	0x00018e60
        /*0ff8*/ 	.word	0x00000006
        /*0ffc*/ 	.word	0x00028830
        /*1000*/ 	.short	0x0107
        /*1002*/ 	.byte	0x3f
	.zero		1


	//   ....[58]....
        /*1004*/ 	.word	0x00018f20
        /*1008*/ 	.word	0x00000006
        /*100c*/ 	.word	0x00028830
        /*1010*/ 	.short	0x0101
        /*1012*/ 	.byte	0x3f
	.zero		1


	//   ....[59]....
        /*1014*/ 	.word	0x00018f80
        /*1018*/ 	.word	0x00000006
        /*101c*/ 	.word	0x00028860
        /*1020*/ 	.short	0x010a
        /*1022*/ 	.byte	0x3f
	.zero		1


	//   ....[60]....
        /*1024*/ 	.word	0x000194c0
        /*1028*/ 	.word	0x00000006
        /*102c*/ 	.word	0x00028850
        /*1030*/ 	.short	0x0107
        /*1032*/ 	.byte	0x3f
	.zero		1


	//   ....[61]....
        /*1034*/ 	.word	0x00019670
        /*1038*/ 	.word	0x00000006
        /*103c*/ 	.word	0x00028850
        /*1040*/ 	.short	0x0101
        /*1042*/ 	.byte	0x3f
	.zero		1


	//   ....[62]....
        /*1044*/ 	.word	0x00019880
        /*1048*/ 	.word	0x00000000
        /*104c*/ 	.word	0x00028860
        /*1050*/ 	.short	0x010a
        /*1052*/ 	.byte	0x3f
	.zero		1


	//   ....[63]....
        /*1054*/ 	.word	0x00019db0
        /*1058*/ 	.word	0x00000000
        /*105c*/ 	.word	0x00028850
        /*1060*/ 	.short	0x0107
        /*1062*/ 	.byte	0x3f
	.zero		1


	//   ....[64]....
        /*1064*/ 	.word	0x00019e70
        /*1068*/ 	.word	0x00000000
        /*106c*/ 	.word	0x00028850
        /*1070*/ 	.short	0x0101
        /*1072*/ 	.byte	0x3f
	.zero		1


	//   ....[65]....
        /*1074*/ 	.word	0x0001a970
        /*1078*/ 	.word	0x00000004
        /*107c*/ 	.word	0x00028820
        /*1080*/ 	.short	0x010a
        /*1082*/ 	.byte	0x3f
	.zero		1


	//   ....[66]....
        /*1084*/ 	.word	0x0001aae0
        /*1088*/ 	.word	0x00000005
        /*108c*/ 	.word	0x00028840
        /*1090*/ 	.short	0x010a
        /*1092*/ 	.byte	0x3f
	.zero		1


	//   ....[67]....
        /*1094*/ 	.word	0x0001ab80
        /*1098*/ 	.word	0x00000019
        /*109c*/ 	.word	0x00028840
        /*10a0*/ 	.short	0x010a
        /*10a2*/ 	.byte	0x3f
	.zero		1


	//   ....[68]....
        /*10a4*/ 	.word	0x0001abc0
        /*10a8*/ 	.word	0x00000005
        /*10ac*/ 	.word	0x00028860
        /*10b0*/ 	.short	0x010a
        /*10b2*/ 	.byte	0x3f
	.zero		1


	//   ....[69]....
        /*10b4*/ 	.word	0x0001ac00
        /*10b8*/ 	.word	0x00000019
        /*10bc*/ 	.word	0x00028860
        /*10c0*/ 	.short	0x010a
        /*10c2*/ 	.byte	0x3f
	.zero		1


	//   ....[70]....
        /*10c4*/ 	.word	0x0001ac60
        /*10c8*/ 	.word	0x0000005c
        /*10cc*/ 	.word	0x00028890
        /*10d0*/ 	.short	0x010a
        /*10d2*/ 	.byte	0x3f
	.zero		1


	//   ....[71]....
        /*10d4*/ 	.word	0x0001b170
        /*10d8*/ 	.word	0x0000005c
        /*10dc*/ 	.word	0x00028890
        /*10e0*/ 	.short	0x010a
        /*10e2*/ 	.byte	0x3f
	.zero		1


	//   ....[72]....
        /*10e4*/ 	.word	0x0001b680
        /*10e8*/ 	.word	0x0000005c
        /*10ec*/ 	.word	0x00028890
        /*10f0*/ 	.short	0x010a
        /*10f2*/ 	.byte	0x3f
	.zero		1


	//   ....[73]....
        /*10f4*/ 	.word	0x0001bb50
        /*10f8*/ 	.word	0x0000005c
        /*10fc*/ 	.word	0x000288b0
        /*1100*/ 	.short	0x010a
        /*1102*/ 	.byte	0x3f
	.zero		1


	//   ....[74]....
        /*1104*/ 	.word	0x0001be10
        /*1108*/ 	.word	0x0000009c
        /*110c*/ 	.word	0x00028800
        /*1110*/ 	.short	0x010a
        /*1112*/ 	.byte	0x3f
	.zero		1


	//   ....[75]....
        /*1114*/ 	.word	0x0001c020
        /*1118*/ 	.word	0x0000009c
        /*111c*/ 	.word	0x00028800
        /*1120*/ 	.short	0x010a
        /*1122*/ 	.byte	0x3f
	.zero		1


	//   ....[76]....
        /*1124*/ 	.word	0x0001c070
        /*1128*/ 	.word	0x00000003
        /*112c*/ 	.word	0x00028830
        /*1130*/ 	.short	0x010a
        /*1132*/ 	.byte	0x3f
	.zero		1


	//   ....[77]....
        /*1134*/ 	.word	0x0001c0c0
        /*1138*/ 	.word	0x00000005
        /*113c*/ 	.word	0x00028830
        /*1140*/ 	.short	0x010a
        /*1142*/ 	.byte	0x3f
	.zero		1


	//   ....[78]....
        /*1144*/ 	.word	0x0001c110
        /*1148*/ 	.word	0x00000005
        /*114c*/ 	.word	0x00028850
        /*1150*/ 	.short	0x010a
        /*1152*/ 	.byte	0x3f
	.zero		1


	//   ....[79]....
        /*1154*/ 	.word	0x0001c160
        /*1158*/ 	.word	0x0000000b
        /*115c*/ 	.word	0x00028850
        /*1160*/ 	.short	0x010a
        /*1162*/ 	.byte	0x3f
	.zero		1


	//   ....[80]....
        /*1164*/ 	.word	0x0001c730
        /*1168*/ 	.word	0x00000016
        /*116c*/ 	.word	0x00028820
        /*1170*/ 	.short	0x010a
        /*1172*/ 	.byte	0x3f
	.zero		1


	//   ....[81]....
        /*1174*/ 	.word	0x0001c780
        /*1178*/ 	.word	0x00000005
        /*117c*/ 	.word	0x000288a0
        /*1180*/ 	.short	0x010a
        /*1182*/ 	.byte	0x3f
	.zero		1


	//   ....[82]....
        /*1184*/ 	.word	0x0001c7d0
        /*1188*/ 	.word	0x00000005
        /*118c*/ 	.word	0x000288c0
        /*1190*/ 	.short	0x010a
        /*1192*/ 	.byte	0x3f
	.zero		1


	//   ....[83]....
        /*1194*/ 	.word	0x0001c820
        /*1198*/ 	.word	0x00000008
        /*119c*/ 	.word	0x000288a0
        /*11a0*/ 	.short	0x010a
        /*11a2*/ 	.byte	0x3f
	.zero		1


	//   ....[84]....
        /*11a4*/ 	.word	0x0001c870
        /*11a8*/ 	.word	0x00000008
        /*11ac*/ 	.word	0x000288c0
        /*11b0*/ 	.short	0x010a
        /*11b2*/ 	.byte	0x3f
	.zero		1


	//   ....[85]....
        /*11b4*/ 	.word	0x0001c990
        /*11b8*/ 	.word	0x00000007
        /*11bc*/ 	.word	0x00028840
        /*11c0*/ 	.short	0x010a
        /*11c2*/ 	.byte	0x3f
	.zero		1


	//   ....[86]....
        /*11c4*/ 	.word	0x0001df10
        /*11c8*/ 	.word	0x00000016
        /*11cc*/ 	.word	0x00028820
        /*11d0*/ 	.short	0x010a
        /*11d2*/ 	.byte	0x3f
	.zero		1


	//   ....[87]....
        /*11d4*/ 	.word	0x0001df60
        /*11d8*/ 	.word	0x00000006
        /*11dc*/ 	.word	0x00028840
        /*11e0*/ 	.short	0x010a
        /*11e2*/ 	.byte	0x3f
	.zero		1


	//   ....[88]....
        /*11e4*/ 	.word	0x0001e8e0
        /*11e8*/ 	.word	0x00000006
        /*11ec*/ 	.word	0x00028860
        /*11f0*/ 	.short	0x010a
        /*11f2*/ 	.byte	0x3f
	.zero		1


	//   ....[89]....
        /*11f4*/ 	.word	0x0001f350
        /*11f8*/ 	.word	0x00000000
        /*11fc*/ 	.word	0x00028860
        /*1200*/ 	.short	0x010a
        /*1202*/ 	.byte	0x3f
	.zero		1


	//   ....[90]....
        /*1204*/ 	.word	0x000206c0
        /*1208*/ 	.word	0x00000004
        /*120c*/ 	.word	0x00028820
        /*1210*/ 	.short	0x010a
        /*1212*/ 	.byte	0x3f
	.zero		1


	//   ....[91]....
        /*1214*/ 	.word	0x00020860
        /*1218*/ 	.word	0x00000005
        /*121c*/ 	.word	0x00028840
        /*1220*/ 	.short	0x010a
        /*1222*/ 	.byte	0x3f
	.zero		1


	//   ....[92]....
        /*1224*/ 	.word	0x000208b0
        /*1228*/ 	.word	0x00000019
        /*122c*/ 	.word	0x00028840
        /*1230*/ 	.short	0x010a
        /*1232*/ 	.byte	0x3f
	.zero		1


	//   ....[93]....
        /*1234*/ 	.word	0x00020900
        /*1238*/ 	.word	0x00000005
        /*123c*/ 	.word	0x00028860
        /*1240*/ 	.short	0x010a
        /*1242*/ 	.byte	0x3f
	.zero		1


	//----- nvinfo : EIATTR_NUM_MBARRIERS
	.align		4
.L_146:
        /*1244*/ 	.byte	0x03, 0x38
        /*1246*/ 	.short	0x0016


	//----- nvinfo : EIATTR_EXIT_INSTR_OFFSETS
	.align		4
        /*1248*/ 	.byte	0x04, 0x1c
        /*124a*/ 	.short	(.L_148 - .L_147)


	//   ....[0]....
.L_147:
        /*124c*/ 	.word	0x0001ac50


	//----- nvinfo : EIATTR_MAX_THREADS
	.align		4
.L_148:
        /*1250*/ 	.byte	0x04, 0x05
        /*1252*/ 	.short	(.L_150 - .L_149)
.L_149:
        /*1254*/ 	.word	0x00000180
        /*1258*/ 	.word	0x00000001
        /*125c*/ 	.word	0x00000001


	//----- nvinfo : EIATTR_CRS_STACK_SIZE
	.align		4
.L_150:
        /*1260*/ 	.byte	0x04, 0x1e
        /*1262*/ 	.short	(.L_152 - .L_151)
.L_151:
        /*1264*/ 	.word	0x00000000


	//----- nvinfo : EIATTR_CBANK_PARAM_SIZE
	.align		4
.L_152:
        /*1268*/ 	.byte	0x03, 0x19
        /*126a*/ 	.short	0x0af0


	//----- nvinfo : EIATTR_PARAM_CBANK
	.align		4
        /*126c*/ 	.byte	0x04, 0x0a
        /*126e*/ 	.short	(.L_154 - .L_153)
	.align		4
.L_153:
        /*1270*/ 	.word	index@(.nv.constant0._ZN7cutlass13device_kernelIN5flash11enable_sm90INS1_16FlashAttnFwdSm90INS1_25CollectiveMainloopFwdSm90ILi2EN4cute5tupleIJNS5_1CILi1EEES8_S8_EEENS6_IJNS7_ILi128EEESA_SA_EEELi128ENS_10bfloat16_tEfNS_4arch4Sm90ELb0ELb0ELb1ELb1ELb1ELb1ELb0ELb1ELb1ELb1ELb0ELb0EEENS1_21CollectiveEpilogueFwdISB_S9_SC_SE_Li256ELb1ELb1ELb0ELb0EEENS1_36VarlenDynamicPersistentTileSchedulerILi128ELi128ELi256ELi128ELb0ELb1ELb1ELb0ELb1ELb1EEEEEEEEEvNT_6ParamsE)
        /*1274*/ 	.short	0x0210
        /*1276*/ 	.short	0x0af0


	//----- nvinfo : EIATTR_SW_WAR
	.align		4
.L_154:
        /*1278*/ 	.byte	0x04, 0x36
        /*127a*/ 	.short	(.L_156 - .L_155)
.L_155:
        /*127c*/ 	.word	0x00000008
.L_156:


//--------------------- .nv.info._ZN7cutlass13device_kernelIN5flash11enable_sm90INS1_16FlashAttnFwdSm90INS1_25CollectiveMainloopFwdSm90ILi2EN4cute5tupleIJNS5_1CILi1EEES8_S8_EEENS6_IJNS7_ILi128EEESA_SA_EEELi128ENS_10bfloat16_tEfNS_4arch4Sm90ELb0ELb1ELb1ELb0ELb1ELb0ELb0ELb1ELb1ELb1ELb0ELb0EEENS1_21CollectiveEpilogueFwdISB_S9_SC_SE_Li256ELb0ELb1ELb0ELb0EEENS1_30DynamicPersistentTileSchedulerILi256ELi128ELb0ELb1ELb1EEEEEEEEEvNT_6ParamsE --------------------------
	.section	.nv.info._ZN7cutlass13device_kernelIN5flash11enable_sm90INS1_16FlashAttnFwdSm90INS1_25CollectiveMainloopFwdSm90ILi2EN4cute5tupleIJNS5_1CILi1EEES8_S8_EEENS6_IJNS7_ILi128EEESA_SA_EEELi128ENS_10bfloat16_tEfNS_4arch4Sm90ELb0ELb1ELb1ELb0ELb1ELb0ELb0ELb1ELb1ELb1ELb0ELb0EEENS1_21CollectiveEpilogueFwdISB_S9_SC_SE_Li256ELb0ELb1ELb0ELb0EEENS1_30DynamicPersistentTileSchedulerILi256ELi128ELb0ELb1ELb1EEEEEEEEEvNT_6ParamsE,"",@"SHT_CUDA_INFO"
	.sectionflags	@""
	.align	4


	//----- nvinfo : EIATTR_CUDA_API_VERSION
	.align		4
        /*0000*/ 	.byte	0x04, 0x37
        /*0002*/ 	.short	(.L_158 - .L_157)
.L_157:
        /*0004*/ 	.word	0x00000082


	//----- nvinfo : EIATTR_KPARAM_INFO
	.align		4
.L_158:
        /*0008*/ 	.byte	0x04, 0x17
        /*000a*/ 	.short	(.L_160 - .L_159)
.L_159:
        /*000c*/ 	.word	0x00000000
        /*0010*/ 	.short	0x0000
        /*0012*/ 	.short	0x0070
        /*0014*/ 	.byte	0x00, 0xf0, 0x01, 0x2a


	//----- nvinfo : EIATTR_SPARSE_MMA_MASK
	.align		4
.L_160:
        /*0018*/ 	.byte	0x03, 0x50
        /*001a*/ 	.short	0x0000


	//----- nvinfo : EIATTR_MAXREG_COUNT
	.align		4
        /*001c*/ 	.byte	0x03, 0x1b
        /*001e*/ 	.short	0x00a8


	//----- nvinfo : EIATTR_NUM_BARRIERS
	.align		4
        /*0020*/ 	.byte	0x02, 0x4c
        /*0022*/ 	.byte	0x10
	.zero		1


	//----- nvinfo : EIATTR_EXTERNS
	.align		4
        /*0024*/ 	.byte	0x04, 0x0f
        /*0026*/ 	.short	(.L_162 - .L_161)


	//   ....[0]....
	.align		4
.L_161:
        /*0028*/ 	.word	index@(__assertfail)


	//----- nvinfo : EIATTR_MERCURY_ISA_VERSION
	.align		4
.L_162:
        /*002c*/ 	.byte	0x03, 0x5f
        /*002e*/ 	.short	0x0101


	//----- nvinfo : EIATTR_INT_WARP_WIDE_INSTR_OFFSETS
	.align		4
        /*0030*/ 	.byte	0x04, 0x31
        /*0032*/ 	.short	(.L_164 - .L_163)


	//   ....[0]....
.L_163:
        /*0034*/ 	.word	0x000000b0


	//   ....[1]....
        /*0038*/ 	.word	0x000000c0


	//   ....[2]....
        /*003c*/ 	.word	0x00000160


	//   ....[3]....
        /*0040*/ 	.word	0x000125d0


	//   ....[4]....
        /*0044*/ 	.word	0x00012660


	//   ....[5]....
        /*0048*/ 	.word	0x00015280


	//   ....[6]....
        /*004c*/ 	.word	0x00015310


	//----- nvinfo : EIATTR_COOP_GROUP_MASK_REGIDS
	.align		4
.L_164:
        /*0050*/ 	.byte	0x04, 0x29
        /*0052*/ 	.short	(.L_166 - .L_165)


	//   ....[0]....
.L_165:
        /*0054*/ 	.word	0xffffffff


	//   ....[1]....
        /*0058*/ 	.word	0xffffffff


	//   ....[2]....
        /*005c*/ 	.word	0xffffffff


	//   ....[3]....
        /*0060*/ 	.word	0xffffffff


	//   ....[4]....
        /*0064*/ 	.word	0xffffffff


	//   ....[5]....
        /*0068*/ 	.word	0xffffffff


	//   ....[6]....
        /*006c*/ 	.word	0xffffffff


	//   ....[7]....
        /*0070*/ 	.word	0xffffffff


	//   ....[8]....
        /*0074*/ 	.word	0xffffffff


	//   ....[9]....
        /*0078*/ 	.word	0xffffffff


	//   ....[10]....
        /*007c*/ 	.word	0xffffffff


	//   ....[11]....
        /*0080*/ 	.word	0xffffffff


	//   ....[12]....
        /*0084*/ 	.word	0xffffffff


	//   ....[13]....
        /*0088*/ 	.word	0xffffffff


	//   ....[14]....
        /*008c*/ 	.word	0xffffffff


	//   ....[15]....
        /*0090*/ 	.word	0xffffffff


	//   ....[16]....
        /*0094*/ 	.word	0xffffffff


	//   ....[17]....
        /*0098*/ 	.word	0xffffffff


	//   ....[18]....
        /*009c*/ 	.word	0xffffffff


	//   ....[19]....
        /*00a0*/ 	.word	0xffffffff


	//   ....[20]....
        /*00a4*/ 	.word	0xffffffff


	//   ....[21]....
        /*00a8*/ 	.word	0xffffffff


	//   ....[22]....
        /*00ac*/ 	.word	0xffffffff


	//   ....[23]....
        /*00b0*/ 	.word	0xffffffff


	//   ....[24]....
        /*00b4*/ 	.word	0xffffffff


	//   ....[25]....
        /*00b8*/ 	.word	0xffffffff


	//   ....[26]....
        /*00bc*/ 	.word	0xffffffff


	//   ....[27]....
        /*00c0*/ 	.word	0xffffffff


	//   ....[28]....
        /*00c4*/ 	.word	0xffffffff


	//   ....[29]....
        /*00c8*/ 	.word	0xffffffff


	//   ....[30]....
        /*00cc*/ 	.word	0xffffffff


	//   ....[31]....
        /*00d0*/ 	.word	0xffffffff


	//   ....[32]....
        /*00d4*/ 	.word	0xffffffff


	//   ....[33]....
        /*00d8*/ 	.word	0xffffffff


	//   ....[34]....
        /*00dc*/ 	.word	0xffffffff


	//   ....[35]....
        /*00e0*/ 	.word	0xffffffff


	//   ....[36]....
        /*00e4*/ 	.word	0xffffffff


	//   ....[37]....
        /*00e8*/ 	.word	0xffffffff


	//   ....[38]....
        /*00ec*/ 	.word	0xffffffff


	//   ....[39]....
        /*00f0*/ 	.word	0xffffffff


	//   ....[40]....
        /*00f4*/ 	.word	0xffffffff


	//   ....[41]....
        /*00f8*/ 	.word	0xffffffff


	//   ....[42]....
        /*00fc*/ 	.word	0xffffffff


	//   ....[43]....
        /*0100*/ 	.word	0xffffffff


	//   ....[44]....
        /*0104*/ 	.word	0xffffffff


	//   ....[45]....
        /*0108*/ 	.word	0xffffffff


	//   ....[46]....
        /*010c*/ 	.word	0xffffffff


	//   ....[47]....
        /*0110*/ 	.word	0xffffffff


	//   ....[48]....
        /*0114*/ 	.word	0xffffffff


	//   ....[49]....
        /*0118*/ 	.word	0xffffffff


	//   ....[50]....
        /*011c*/ 	.word	0xffffffff


	//   ....[51]....
        /*0120*/ 	.word	0xffffffff


	//   ....[52]....
        /*0124*/ 	.word	0xffffffff


	//   ....[53]....
        /*0128*/ 	.word	0xffffffff


	//   ....[54]....
        /*012c*/ 	.word	0xffffffff


	//   ....[55]....
        /*0130*/ 	.word	0xffffffff


	//   ....[56]....
        /*0134*/ 	.word	0xffffffff


	//   ....[57]....
        /*0138*/ 	.word	0xffffffff


	//   ....[58]....
        /*013c*/ 	.word	0xffffffff


	//   ....[59]....
        /*0140*/ 	.word	0xffffffff


	//   ....[60]....
        /*0144*/ 	.word	0xffffffff


	//   ....[61]....
        /*0148*/ 	.word	0xffffffff


	//   ....[62]....
        /*014c*/ 	.word	0xffffffff


	//   ....[63]....
        /*0150*/ 	.word	0xffffffff


	//   ....[64]....
        /*0154*/ 	.word	0xffffffff


	//   ....[65]....
        /*0158*/ 	.word	0xffffffff


	//   ....[66]....
        /*015c*/ 	.word	0xffffffff


	//   ....[67]....
        /*0160*/ 	.word	0xffffffff


	//   ....[68]....
        /*0164*/ 	.word	0xffffffff


	//   ....[69]....
        /*0168*/ 	.word	0xffffffff


	//   ....[70]....
        /*016c*/ 	.word	0xffffffff


	//   ....[71]....
        /*0170*/ 	.word	0xffffffff


	//   ....[72]....
        /*0174*/ 	.word	0xffffffff


	//   ....[73]....
        /*0178*/ 	.word	0xffffffff


	//   ....[74]....
        /*017c*/ 	.word	0xffffffff


	//   ....[75]....
        /*0180*/ 	.word	0xffffffff


	//   ....[76]....
        /*0184*/ 	.word	0xffffffff


	//   ....[77]....
        /*0188*/ 	.word	0xffffffff


	//   ....[78]....
        /*018c*/ 	.word	0xffffffff


	//   ....[79]....
        /*0190*/ 	.word	0xffffffff


	//   ....[80]....
        /*0194*/ 	.word	0xffffffff


	//   ....[81]....
        /*0198*/ 	.word	0xffffffff


	//   ....[82]....
        /*019c*/ 	.word	0xffffffff


	//   ....[83]....
        /*01a0*/ 	.word	0xffffffff


	//   ....[84]....
        /*01a4*/ 	.word	0xffffffff


	//   ....[85]....
        /*01a8*/ 	.word	0xffffffff


	//   ....[86]....
        /*01ac*/ 	.word	0xffffffff


	//   ....[87]....
        /*01b0*/ 	.word	0xffffffff


	//   ....[88]....
        /*01b4*/ 	.word	0xffffffff


	//   ....[89]....
        /*01b8*/ 	.word	0xffffffff


	//   ....[90]....
        /*01bc*/ 	.word	0xffffffff


	//   ....[91]....
        /*01c0*/ 	.word	0xffffffff


	//   ....[92]....
        /*01c4*/ 	.word	0xffffffff


	//   ....[93]....
        /*01c8*/ 	.word	0xffffffff


	//   ....[94]....
        /*01cc*/ 	.word	0xffffffff


	//   ....[95]....
        /*01d0*/ 	.word	0xffffffff


	//   ....[96]....
        /*01d4*/ 	.word	0xffffffff


	//   ....[97]....
        /*01d8*/ 	.word	0xffffffff


	//   ....[98]....
        /*01dc*/ 	.word	0xffffffff


	//   ....[99]....
        /*01e0*/ 	.word	0xffffffff


	//   ....[100]....
        /*01e4*/ 	.word	0xffffffff


	//   ....[101]....
        /*01e8*/ 	.word	0xffffffff


	//   ....[102]....
        /*01ec*/ 	.word	0xffffffff


	//   ....[103]....
        /*01f0*/ 	.word	0xffffffff


	//   ....[104]....
        /*01f4*/ 	.word	0xffffffff


	//   ....[105]....
        /*01f8*/ 	.word	0xffffffff


	//   ....[106]....
        /*01fc*/ 	.word	0xffffffff


	//   ....[107]....
        /*0200*/ 	.word	0xffffffff


	//   ....[108]....
        /*0204*/ 	.word	0xffffffff


	//   ....[109]....
        /*0208*/ 	.word	0xffffffff


	//   ....[110]....
        /*020c*/ 	.word	0xffffffff


	//   ....[111]....
        /*0210*/ 	.word	0xffffffff


	//   ....[112]....
        /*0214*/ 	.word	0xffffffff


	//   ....[113]....
        /*0218*/ 	.word	0xffffffff


	//   ....[114]....
        /*021c*/ 	.word	0xffffffff


	//   ....[115]....
        /*0220*/ 	.word	0xffffffff


	//   ....[116]....
        /*0224*/ 	.word	0xffffffff


	//   ....[117]....
        /*0228*/ 	.word	0xffffffff


	//   ....[118]....
        /*022c*/ 	.word	0xffffffff


	//   ....[119]....
        /*0230*/ 	.word	0xffffffff


	//   ....[120]....
        /*0234*/ 	.word	0xffffffff


	//   ....[121]....
        /*0238*/ 	.word	0xffffffff


	//   ....[122]....
        /*023c*/ 	.word	0xffffffff


	//   ....[123]....
        /*0240*/ 	.word	0xffffffff


	//   ....[124]....
        /*0244*/ 	.word	0xffffffff


	//   ....[125]....
        /*0248*/ 	.word	0xffffffff


	//   ....[126]....
        /*024c*/ 	.word	0xffffffff


	//   ....[127]....
        /*0250*/ 	.word	0xffffffff


	//   ....[128]....
        /*0254*/ 	.word	0xffffffff


	//   ....[129]....
        /*0258*/ 	.word	0xffffffff


	//   ....[130]....
        /*025c*/ 	.word	0xffffffff


	//   ....[131]....
        /*0260*/ 	.word	0xffffffff


	//   ....[132]....
        /*0264*/ 	.word	0xffffffff


	//   ....[133]....
        /*0268*/ 	.word	0xffffffff


	//   ....[134]....
        /*026c*/ 	.word	0xffffffff


	//   ....[135]....
        /*0270*/ 	.word	0xffffffff


	//   ....[136]....
        /*0274*/ 	.word	0x0500000f


	//   ....[137]....
        /*0278*/ 	.word	0x0500000f


	//   ....[138]....
        /*027c*/ 	.word	0x0500000f


	//   ....[139]....
        /*0280*/ 	.word	0x0500000f


	//   ....[140]....
        /*0284*/ 	.word	0x0500000f


	//   ....[141]....
        /*0288*/ 	.word	0x0500000f


	//   ....[142]....
        /*028c*/ 	.word	0x0500000f


	//   ....[143]....
        /*0290*/ 	.word	0x0500000f


	//   ....[144]....
        /*0294*/ 	.word	0x0500000f


	//   ....[145]....
        /*0298*/ 	.word	0x0500000f


	//   ....[146]....
        /*029c*/ 	.word	0x0500000f


	//   ....[147]....
        /*02a0*/ 	.word	0x0500000f


	//   ....[148]....
        /*02a4*/ 	.word	0x0500000f


	//   ....[149]....
        /*02a8*/ 	.word	0x0500000f


	//   ....[150]....
        /*02ac*/ 	.word	0x0500000f


	//   ....[151]....
        /*02b0*/ 	.word	0x0500000f


	//   ....[152]....
        /*02b4*/ 	.word	0x0500000f


	//   ....[153]....
        /*02b8*/ 	.word	0x0500000f


	//   ....[154]....
        /*02bc*/ 	.word	0x0500000f


	//   ....[155]....
        /*02c0*/ 	.word	0x0500000f


	//   ....[156]....
        /*02c4*/ 	.word	0x0500000f


	//   ....[157]....
        /*02c8*/ 	.word	0x0500000f


	//   ....[158]....
        /*02cc*/ 	.word	0x0500000f


	//   ....[159]....
        /*02d0*/ 	.word	0x0500000f


	//   ....[160]....
        /*02d4*/ 	.word	0x0500000f


	//   ....[161]....
        /*02d8*/ 	.word	0x0500000f


	//   ....[162]....
        /*02dc*/ 	.word	0x0500000f


	//   ....[163]....
        /*02e0*/ 	.word	0x0500000f


	//   ....[164]....
        /*02e4*/ 	.word	0x0500000f


	//   ....[165]....
        /*02e8*/ 	.word	0x0500000f


	//   ....[166]....
        /*02ec*/ 	.word	0x0500000f


	//   ....[167]....
        /*02f0*/ 	.word	0x0500000f


	//   ....[168]....
        /*02f4*/ 	.word	0x0500000f


	//   ....[169]....
        /*02f8*/ 	.word	0x0500000f


	//   ....[170]....
        /*02fc*/ 	.word	0x0500000f


	//   ....[171]....
        /*0300*/ 	.word	0x0500000f


	//   ....[172]....
        /*0304*/ 	.word	0x0500000f


	//   ....[173]....
        /*0308*/ 	.word	0x0500000f


	//   ....[174]....
        /*030c*/ 	.word	0x0500000f


	//   ....[175]....
        /*0310*/ 	.word	0x0500000f


	//   ....[176]....
        /*0314*/ 	.word	0x0500000f


	//   ....[177]....
        /*0318*/ 	.word	0x0500000f


	//   ....[178]....
        /*031c*/ 	.word	0x0500000f


	//   ....[179]....
        /*0320*/ 	.word	0x0500000f


	//   ....[180]....
        /*0324*/ 	.word	0x0500000f


	//   ....[181]....
        /*0328*/ 	.word	0x0500000f


	//   ....[182]....
        /*032c*/ 	.word	0x0500000f


	//   ....[183]....
        /*0330*/ 	.word	0x0500000f


	//   ....[184]....
        /*0334*/ 	.word	0x0500000f


	//   ....[185]....
        /*0338*/ 	.word	0x0500000f


	//   ....[186]....
        /*033c*/ 	.word	0x0500000f


	//   ....[187]....
        /*0340*/ 	.word	0x0500000f


	//   ....[188]....
        /*0344*/ 	.word	0x0500000f


	//   ....[189]....
        /*0348*/ 	.word	0x0500000f


	//   ....[190]....
        /*034c*/ 	.word	0x0500000f


	//   ....[191]....
        /*0350*/ 	.word	0x0500000f


	//   ....[192]....
        /*0354*/ 	.word	0x0500000f


	//   ....[193]....
        /*0358*/ 	.word	0x0500000f


	//   ....[194]....
        /*035c*/ 	.word	0x0500000f


	//   ....[195]....
        /*0360*/ 	.word	0x0500000f


	//   ....[196]....
        /*0364*/ 	.word	0x0500000f


	//   ....[197]....
        /*0368*/ 	.word	0x0500000f


	//   ....[198]....
        /*036c*/ 	.word	0x0500000f


	//   ....[199]....
        /*0370*/ 	.word	0x0500000f


	//   ....[200]....
        /*0374*/ 	.word	0x0500000f


	//   ....[201]....
        /*0378*/ 	.word	0x0500000f


	//   ....[202]....
        /*037c*/ 	.word	0x0500000f


	//   ....[203]....
        /*0380*/ 	.word	0x0500000f


	//   ....[204]....
        /*0384*/ 	.word	0x0500000f


	//   ....[205]....
        /*0388*/ 	.word	0x0500000f


	//   ....[206]....
        /*038c*/ 	.word	0x0500000f


	//   ....[207]....
        /*0390*/ 	.word	0x0500000f


	//   ....[208]....
        /*0394*/ 	.word	0x0500000f


	//   ....[209]....
        /*0398*/ 	.word	0x0500000f


	//   ....[210]....
        /*039c*/ 	.word	0x0500000f


	//   ....[211]....
        /*03a0*/ 	.word	0x0500000f


	//   ....[212]....
        /*03a4*/ 	.word	0x0500000f


	//   ....[213]....
        /*03a8*/ 	.word	0x0500000f


	//   ....[214]....
        /*03ac*/ 	.word	0x0500000f


	//   ....[215]....
        /*03b0*/ 	.word	0x0500000f


	//   ....[216]....
        /*03b4*/ 	.word	0x0500000f


	//   ....[217]....
        /*03b8*/ 	.word	0x0500000f


	//   ....[218]....
        /*03bc*/ 	.word	0x0500000f


	//----- nvinfo : EIATTR_COOP_GROUP_INSTR_OFFSETS
	.align		4
.L_166:
        /*03c0*/ 	.byte	0x04, 0x28
        /*03c2*/ 	.short	(.L_168 - .L_167)


	//   ....[0]....
.L_167:
        /*03c4*/ 	.word	0x00000070


	//   ....[1]....
        /*03c8*/ 	.word	0x00000080


	//   ....[2]....
        /*03cc*/ 	.word	0x000002c0


	//   ....[3]....
        /*03d0*/ 	.word	0x00000420


	//   ....[4]....
        /*03d4*/ 	.word	0x00000540


	//   ....[5]....
        /*03d8*/ 	.word	0x000006a0


	//   ....[6]....
        /*03dc*/ 	.word	0x00001730


	//   ....[7]....
        /*03e0*/ 	.word	0x00002100


	//   ....[8]....
        /*03e4*/ 	.word	0x00002a30


	//   ....[9]....
        /*03e8*/ 	.word	0x00003c00


	//   ....[10]....
        /*03ec*/ 	.word	0x00003d10


	//   ....[11]....
        /*03f0*/ 	.word	0x00004660


	//   ....[12]....
        /*03f4*/ 	.word	0x000046d0


	//   ....[13]....
        /*03f8*/ 	.word	0x00005ec0


	//   ....[14]....
        /*03fc*/ 	.word	0x00006830


	//   ....[15]....
        /*0400*/ 	.word	0x00007410


	//   ....[16]....
        /*0404*/ 	.word	0x00007480


	//   ....[17]....
        /*0408*/ 	.word	0x00007dd0


	//   ....[18]....
        /*040c*/ 	.word	0x00007e30


	//   ....[19]....
        /*0410*/ 	.word	0x0000a4c0


	//   ....[20]....
        /*0414*/ 	.word	0x0000a510


	//   ....[21]....
        /*0418*/ 	.word	0x0000a530


	//   ....[22]....
        /*041c*/ 	.word	0x0000a550


	//   ....[23]....
        /*0420*/ 	.word	0x0000c2e0


	//   ....[24]....
        /*0424*/ 	.word	0x0000cc40


	//   ....[25]....
        /*0428*/ 	.word	0x0000d7c0


	//   ....[26]....
        /*042c*/ 	.word	0x0000d7e0


	//   ....[27]....
        /*0430*/ 	.word	0x0000e200


	//   ....[28]....
        /*0434*/ 	.word	0x0000e260


	//   ....[29]....
        /*0438*/ 	.word	0x0000f340


	//   ....[30]....
        /*043c*/ 	.word	0x0000f370


	//   ....[31]....
        /*0440*/ 	.word	0x0000f430


	//   ....[32]....
        /*0444*/ 	.word	0x0000f450


	//   ....[33]....
        /*0448*/ 	.word	0x000105b0


	//   ....[34]....
        /*044c*/ 	.word	0x00010610


	//   ....[35]....
        /*0450*/ 	.word	0x00010660


	//   ....[36]....
        /*0454*/ 	.word	0x000106c0


	//   ....[37]....
        /*0458*/ 	.word	0x00010b90


	//   ....[38]....
        /*045c*/ 	.word	0x00010bd0


	//   ....[39]....
        /*0460*/ 	.word	0x00010c90


	//   ....[40]....
        /*0464*/ 	.word	0x00010cb0


	//   ....[41]....
        /*0468*/ 	.word	0x00010d70


	//   ....[42]....
        /*046c*/ 	.word	0x00010d90


	//   ....[43]....
        /*0470*/ 	.word	0x00010e60


	//   ....[44]....
        /*0474*/ 	.word	0x00010e80


	//   ....[45]....
        /*0478*/ 	.word	0x00011520


	//   ....[46]....
        /*047c*/ 	.word	0x00011540


	//   ....[47]....
        /*0480*/ 	.word	0x00011600


	//   ....[48]....
        /*0484*/ 	.word	0x00011620


	//   ....[49]....
        /*0488*/ 	.word	0x000116e0


	//   ....[50]....
        /*048c*/ 	.word	0x00011700


	//   ....[51]....
        /*0490*/ 	.word	0x000117d0


	//   ....[52]....
        /*0494*/ 	.word	0x000117f0


	//   ....[53]....
        /*0498*/ 	.word	0x00011960


	//   ....[54]....
        /*049c*/ 	.word	0x000130e0


	//   ....[55]....
        /*04a0*/ 	.word	0x00013100


	//   ....[56]....
        /*04a4*/ 	.word	0x00013110


	//   ....[57]....
        /*04a8*/ 	.word	0x00013150


	//   ....[58]....
        /*04ac*/ 	.word	0x000131d0


	//   ....[59]....
        /*04b0*/ 	.word	0x000131f0


	//   ....[60]....
        /*04b4*/ 	.word	0x00013270


	//   ....[61]....
        /*04b8*/ 	.word	0x00013290


	//   ....[62]....
        /*04bc*/ 	.word	0x00013310


	//   ....[63]....
        /*04c0*/ 	.word	0x00013330


	//   ....[64]....
        /*04c4*/ 	.word	0x000133b0


	//   ....[65]....
        /*04c8*/ 	.word	0x000133d0


	//   ....[66]....
        /*04cc*/ 	.word	0x00013450


	//   ....[67]....
        /*04d0*/ 	.word	0x00013470


	//   ....[68]....
        /*04d4*/ 	.word	0x000134f0


	//   ....[69]....
        /*04d8*/ 	.word	0x00013510


	//   ....[70]....
        /*04dc*/ 	.word	0x00013b40


	//   ....[71]....
        /*04e0*/ 	.word	0x00013b60


	//   ....[72]....
        /*04e4*/ 	.word	0x00013b90


	//   ....[73]....
        /*04e8*/ 	.word	0x00013bd0


	//   ....[74]....
        /*04ec*/ 	.word	0x00013c40


	//   ....[75]....
        /*04f0*/ 	.word	0x00013c60


	//   ....[76]....
        /*04f4*/ 	.word	0x00013ce0


	//   ....[77]....
        /*04f8*/ 	.word	0x00013d00


	//   ....[78]....
        /*04fc*/ 	.word	0x00013d80


	//   ....[79]....
        /*0500*/ 	.word	0x00013da0


	//   ....[80]....
        /*0504*/ 	.word	0x00013e20


	//   ....[81]....
        /*0508*/ 	.word	0x00013e40


	//   ....[82]....
        /*050c*/ 	.word	0x00013ec0


	//   ....[83]....
        /*0510*/ 	.word	0x00013ee0


	//   ....[84]....
        /*0514*/ 	.word	0x00013f60


	//   ....[85]....
        /*0518*/ 	.word	0x00013f80


	//   ....[86]....
        /*051c*/ 	.word	0x00014640


	//   ....[87]....
        /*0520*/ 	.word	0x00014670


	//   ....[88]....
        /*0524*/ 	.word	0x00014680


	//   ....[89]....
        /*0528*/ 	.word	0x000146d0


	//   ....[90]....
        /*052c*/ 	.word	0x000146e0


	//   ....[91]....
        /*0530*/ 	.word	0x00014730


	//   ....[92]....
        /*0534*/ 	.word	0x00014740


	//   ....[93]....
        /*0538*/ 	.word	0x00014790


	//   ....[94]....
        /*053c*/ 	.word	0x000147a0


	//   ....[95]....
        /*0540*/ 	.word	0x000147f0


	//   ....[96]....
        /*0544*/ 	.word	0x00014800


	//   ....[97]....
        /*0548*/ 	.word	0x00014850


	//   ....[98]....
        /*054c*/ 	.word	0x00014860


	//   ....[99]....
        /*0550*/ 	.word	0x000148b0


	//   ....[100]....
        /*0554*/ 	.word	0x000148c0


	//   ....[101]....
        /*0558*/ 	.word	0x000148d0


	//   ....[102]....
        /*055c*/ 	.word	0x00014b70


	//   ....[103]....
        /*0560*/ 	.word	0x00014b90


	//   ....[104]....
        /*0564*/ 	.word	0x00014bb0


	//   ....[105]....
        /*0568*/ 	.word	0x00014c10


	//   ....[106]....
        /*056c*/ 	.word	0x00014c30


	//   ....[107]....
        /*0570*/ 	.word	0x00014c90


	//   ....[108]....
        /*0574*/ 	.word	0x00014cb0


	//   ....[109]....
        /*0578*/ 	.word	0x00014d10


	//   ....[110]....
        /*057c*/ 	.word	0x00014d30


	//   ....[111]....
        /*0580*/ 	.word	0x00014d90


	//   ....[112]....
        /*0584*/ 	.word	0x00014db0


	//   ....[113]....
        /*0588*/ 	.word	0x00014e10


	//   ....[114]....
        /*058c*/ 	.word	0x00014e30


	//   ....[115]....
        /*0590*/ 	.word	0x00014e90


	//   ....[116]....
        /*0594*/ 	.word	0x00014eb0


	//   ....[117]....
        /*0598*/ 	.word	0x00014ec0


	//   ....[118]....
        /*059c*/ 	.word	0x00015460


	//   ....[119]....
        /*05a0*/ 	.word	0x00015480


	//   ....[120]....
        /*05a4*/ 	.word	0x000154a0


	//   ....[121]....
        /*05a8*/ 	.word	0x000154e0


	//   ....[122]....
        /*05ac*/ 	.word	0x00015530


	//   ....[123]....
        /*05b0*/ 	.word	0x00015560


	//   ....[124]....
        /*05b4*/ 	.word	0x000155b0


	//   ....[125]....
        /*05b8*/ 	.word	0x000155e0


	//   ....[126]....
        /*05bc*/ 	.word	0x00015630


	//   ....[127]....
        /*05c0*/ 	.word	0x00015660


	//   ....[128]....
        /*05c4*/ 	.word	0x000156b0


	//   ....[129]....
        /*05c8*/ 	.word	0x000156e0


	//   ....[130]....
        /*05cc*/ 	.word	0x00015730


	//   ....[131]....
        /*05d0*/ 	.word	0x00015760


	//   ....[132]....
        /*05d4*/ 	.word	0x000157b0


	//   ....[133]....
        /*05d8*/ 	.word	0x000157e0


	//   ....[134]....
        /*05dc*/ 	.word	0x00015ac0


	//   ....[135]....
        /*05e0*/ 	.word	0x00015c90


	//   ....[136]....
        /*05e4*/ 	.word	0x000162e0


	//   ....[137]....
        /*05e8*/ 	.word	0x000163c0


	//   ....[138]....
        /*05ec*/ 	.word	0x00016460


	//   ....[139]....
        /*05f0*/ 	.word	0x000164e0


	//   ....[140]....
        /*05f4*/ 	.word	0x000165a0


	//   ....[141]....
        /*05f8*/ 	.word	0x00016610


	//   ....[142]....
        /*05fc*/ 	.word	0x000166e0


	//   ....[143]....
        /*0600*/ 	.word	0x00016760


	//   ....[144]....
        /*0604*/ 	.word	0x00016830


	//   ....[145]....
        /*0608*/ 	.word	0x000168b0


	//   ....[146]....
        /*060c*/ 	.word	0x00016980


	//   ....[147]....
        /*0610*/ 	.word	0x00016a00


	//   ....[148]....
        /*0614*/ 	.word	0x00016ad0


	//   ....[149]....
        /*0618*/ 	.word	0x00016b50


	//   ....[150]....
        /*061c*/ 	.word	0x00016c20


	//   ....[151]....
        /*0620*/ 	.word	0x00016ca0


	//   ....[152]....
        /*0624*/ 	.word	0x00016d60


	//   ....[153]....
        /*0628*/ 	.word	0x00016df0


	//   ....[154]....
        /*062c*/ 	.word	0x00016e60


	//   ....[155]....
        /*0630*/ 	.word	0x00016ee0


	//   ....[156]....
        /*0634*/ 	.word	0x00016f90


	//   ....[157]....
        /*0638*/ 	.word	0x00017000


	//   ....[158]....
        /*063c*/ 	.word	0x000170e0


	//   ....[159]....
        /*0640*/ 	.word	0x00017150


	//   ....[160]....
        /*0644*/ 	.word	0x00017230


	//   ....[161]....
        /*0648*/ 	.word	0x000172a0


	//   ....[162]....
        /*064c*/ 	.word	0x00017380


	//   ....[163]....
        /*0650*/ 	.word	0x000173f0


	//   ....[164]....
        /*0654*/ 	.word	0x000174d0


	//   ....[165]....
        /*0658*/ 	.word	0x00017540


	//   ....[166]....
        /*065c*/ 	.word	0x00017620


	//   ....[167]....
        /*0660*/ 	.word	0x00017690


	//   ....[168]....
        /*0664*/ 	.word	0x00017750


	//   ....[169]....
        /*0668*/ 	.word	0x00017880


	//   ....[170]....
        /*066c*/ 	.word	0x00017920


	//   ....[171]....
        /*0670*/ 	.word	0x00017990


	//   ....[172]....
        /*0674*/ 	.word	0x00017a50


	//   ....[173]....
        /*0678*/ 	.word	0x00017ab0


	//   ....[174]....
        /*067c*/ 	.word	0x00017b70


	//   ....[175]....
        /*0680*/ 	.word	0x00017bd0


	//   ....[176]....
        /*0684*/ 	.word	0x00017c90


	//   ....[177]....
        /*0688*/ 	.word	0x00017cf0


	//   ....[178]....
        /*068c*/ 	.word	0x00017db0


	//   ....[179]....
        /*0690*/ 	.word	0x00017e10


	//   ....[180]....
        /*0694*/ 	.word	0x00017ed0


	//   ....[181]....
        /*0698*/ 	.word	0x00017f30


	//   ....[182]....
        /*069c*/ 	.word	0x00017ff0


	//   ....[183]....
        /*06a0*/ 	.word	0x00018050


	//   ....[184]....
        /*06a4*/ 	.word	0x00018110


	//   ....[185]....
        /*06a8*/ 	.word	0x000181f0


	//   ....[186]....
        /*06ac*/ 	.word	0x00018290


	//   ....[187]....
        /*06b0*/ 	.word	0x000182f0


	//   ....[188]....
        /*06b4*/ 	.word	0x000183c0


	//   ....[189]....
        /*06b8*/ 	.word	0x00018420


	//   ....[190]....
        /*06bc*/ 	.word	0x000184f0


	//   ....[191]....
        /*06c0*/ 	.word	0x00018550


	//   ....[192]....
        /*06c4*/ 	.word	0x00018620


	//   ....[193]....
        /*06c8*/ 	.word	0x00018680


	//   ....[194]....
        /*06cc*/ 	.word	0x00018750


	//   ....[195]....
        /*06d0*/ 	.word	0x000187b0


	//   ....[196]....
        /*06d4*/ 	.word	0x00018880


	//   ....[197]....
        /*06d8*/ 	.word	0x000188e0


	//   ....[198]....
        /*06dc*/ 	.word	0x000189b0


	//   ....[199]....
        /*06e0*/ 	.word	0x00018a10


	//   ....[200]....
        /*06e4*/ 	.word	0x00018ad0


	//   ....[201]....
        /*06e8*/ 	.word	0x00018bf0


	//   ....[202]....
        /*06ec*/ 	.word	0x00018c90


	//   ....[203]....
        /*06f0*/ 	.word	0x00018cf0


	//   ....[204]....
        /*06f4*/ 	.word	0x00018dc0


	//   ....[205]....
        /*06f8*/ 	.word	0x00018e60


	//   ....[206]....
        /*06fc*/ 	.word	0x00018f20


	//   ....[207]....
        /*0700*/ 	.word	0x00018fc0


	//   ....[208]....
        /*0704*/ 	.word	0x00019080


	//   ....[209]....
        /*0708*/ 	.word	0x00019120


	//   ....[210]....
        /*070c*/ 	.word	0x000191e0


	//   ....[211]....
        /*0710*/ 	.word	0x00019280


	//   ....[212]....
        /*0714*/ 	.word	0x00019340


	//   ....[213]....
        /*0718*/ 	.word	0x000193e0


	//   ....[214]....
        /*071c*/ 	.word	0x000194a0


	//   ....[215]....
        /*0720*/ 	.word	0x00019540


	//   ....[216]....
        /*0724*/ 	.word	0x00019600


	//   ....[217]....
        /*0728*/ 	.word	0x000196d0


	//   ....[218]....
        /*072c*/ 	.word	0x000197f0


	//----- nvinfo : EIATTR_REG_RECONFIG
	.align		4
.L_168:
        /*0730*/ 	.byte	0x01, 0x54
	.zero		2


	//----- nvinfo : EIATTR_SYSCALL_OFFSETS
	.align		4
        /*0734*/ 	.byte	0x04, 0x46
        /*0736*/ 	.short	(.L_170 - .L_169)


	//   ....[0]....
.L_169:
        /*0738*/ 	.word	0x00001910


	//   ....[1]....
        /*073c*/ 	.word	0x000127c0


	//   ....[2]....
        /*0740*/ 	.word	0x00012910


	//   ....[3]....
        /*0744*/ 	.word	0x00012a00


	//   ....[4]....
        /*0748*/ 	.word	0x00013800


	//----- nvinfo : EIATTR_MBARRIER_INSTR_OFFSETS
	.align		4
.L_170:
        /*074c*/ 	.byte	0x04, 0x39
        /*074e*/ 	.short	(.L_172 - .L_171)


	//   ....[0]....
.L_171:
        /*0750*/ 	.word	0x00000170
        /*0754*/ 	.word	0x000000ff
        /*0758*/ 	.word	0x00028800
        /*075c*/ 	.short	0x0100
        /*075e*/ 	.byte	0x08
	.zero		1


	//   ....[1]....
        /*0760*/ 	.word	0x00000180
        /*0764*/ 	.word	0x000000ff
        /*0768*/ 	.word	0x00028820
        /*076c*/ 	.short	0x0100
        /*076e*/ 	.byte	0x08
	.zero		1


	//   ....[2]....
        /*0770*/ 	.word	0x00000270
        /*0774*/ 	.word	0x000000ff
        /*0778*/ 	.word	0x00028830
        /*077c*/ 	.short	0x0100
        /*077e*/ 	.byte	0x08
	.zero		1


	//   ....[3]....
        /*0780*/ 	.word	0x00000280
        /*0784*/ 	.word	0x000000ff
        /*0788*/ 	.word	0x00028840
        /*078c*/ 	.short	0x0100
        /*078e*/ 	.byte	0x08
	.zero		1


	//   ....[4]....
        /*0790*/ 	.word	0x00000290
        /*0794*/ 	.word	0x000000ff
        /*0798*/ 	.word	0x00028838
        /*079c*/ 	.short	0x0100
        /*079e*/ 	.byte	0x08
	.zero		1


	//   ....[5]....
        /*07a0*/ 	.word	0x000002a0
        /*07a4*/ 	.word	0x000000ff
        /*07a8*/ 	.word	0x00028848
        /*07ac*/ 	.short	0x0100
        /*07ae*/ 	.byte	0x08
	.zero		1


	//   ....[6]....
        /*07b0*/ 	.word	0x000003d0
        /*07b4*/ 	.word	0x000000ff
        /*07b8*/ 	.word	0x00028850
        /*07bc*/ 	.short	0x0100
        /*07be*/ 	.byte	0x08
	.zero		1


	//   ....[7]....
        /*07c0*/ 	.word	0x000003e0
        /*07c4*/ 	.word	0x000000ff
        /*07c8*/ 	.word	0x00028860
        /*07cc*/ 	.short	0x0100
        /*07ce*/ 	.byte	0x08
	.zero		1


	//   ....[8]....
        /*07d0*/ 	.word	0x000003f0
        /*07d4*/ 	.word	0x000000ff
        /*07d8*/ 	.word	0x00028858
        /*07dc*/ 	.short	0x0100
        /*07de*/ 	.byte	0x08
	.zero		1


	//   ....[9]....
        /*07e0*/ 	.word	0x00000400
        /*07e4*/ 	.word	0x000000ff
        /*07e8*/ 	.word	0x00028868
        /*07ec*/ 	.short	0x0100
        /*07ee*/ 	.byte	0x08
	.zero		1


	//   ....[10]....
        /*07f0*/ 	.word	0x000004f0
        /*07f4*/ 	.word	0x000000ff
        /*07f8*/ 	.word	0x00028870
        /*07fc*/ 	.short	0x0100
        /*07fe*/ 	.byte	0x06
	.zero		1


	//   ....[11]....
        /*0800*/ 	.word	0x00000500
        /*0804*/ 	.word	0x000000ff
        /*0808*/ 	.word	0x00028880
        /*080c*/ 	.short	0x0100
        /*080e*/ 	.byte	0x06
	.zero		1


	//   ....[12]....
        /*0810*/ 	.word	0x00000510
        /*0814*/ 	.word	0x000000ff
        /*0818*/ 	.word	0x00028878
        /*081c*/ 	.short	0x0100
        /*081e*/ 	.byte	0x06
	.zero		1


	//   ....[13]....
        /*0820*/ 	.word	0x00000520
        /*0824*/ 	.word	0x000000ff
        /*0828*/ 	.word	0x00028888
        /*082c*/ 	.short	0x0100
        /*082e*/ 	.byte	0x06
	.zero		1


	//   ....[14]....
        /*0830*/ 	.word	0x00000650
        /*0834*/ 	.word	0x000000ff
        /*0838*/ 	.word	0x00028890
        /*083c*/ 	.short	0x0100
        /*083e*/ 	.byte	0x08
	.zero		1


	//   ....[15]....
        /*0840*/ 	.word	0x00000660
        /*0844*/ 	.word	0x000000ff
        /*0848*/ 	.word	0x000288a0
        /*084c*/ 	.short	0x0100
        /*084e*/ 	.byte	0x08
	.zero		1


	//   ....[16]....
        /*0850*/ 	.word	0x00000670
        /*0854*/ 	.word	0x000000ff
        /*0858*/ 	.word	0x00028898
        /*085c*/ 	.short	0x0100
        /*085e*/ 	.byte	0x08
	.zero		1


	//   ....[17]....
        /*0860*/ 	.word	0x00000680
        /*0864*/ 	.word	0x000000ff
        /*0868*/ 	.word	0x000288a8
        /*086c*/ 	.short	0x0100
        /*086e*/ 	.byte	0x08
	.zero		1


	//   ....[18]....
        /*0870*/ 	.word	0x000007c0
        /*0874*/ 	.word	0x000000ff
        /*0878*/ 	.word	0x000288b0
        /*087c*/ 	.short	0x0100
        /*087e*/ 	.byte	0x08
	.zero		1


	//   ....[19]....
        /*0880*/ 	.word	0x000007d0
        /*0884*/ 	.word	0x000000ff
        /*0888*/ 	.word	0x000288c0
        /*088c*/ 	.short	0x0100
        /*088e*/ 	.byte	0x08
	.zero		1


	//   ....[20]....
        /*0890*/ 	.word	0x000007e0
        /*0894*/ 	.word	0x000000ff
        /*0898*/ 	.word	0x000288b8
        /*089c*/ 	.short	0x0100
        /*089e*/ 	.byte	0x08
	.zero		1


	//   ....[21]....
        /*08a0*/ 	.word	0x000007f0
        /*08a4*/ 	.word	0x000000ff
        /*08a8*/ 	.word	0x000288c8
        /*08ac*/ 	.short	0x0100
        /*08ae*/ 	.byte	0x08
	.zero		1


	//   ....[22]....
        /*08b0*/ 	.word	0x00001990
        /*08b4*/ 	.word	0x000000ff
        /*08b8*/ 	.word	0x00028800
        /*08bc*/ 	.short	0x010a
        /*08be*/ 	.byte	0x29
	.zero		1


	//   ....[23]....
        /*08c0*/ 	.word	0x00001a10
        /*08c4*/ 	.word	0x00000009
        /*08c8*/ 	.word	0x00028830
        /*08cc*/ 	.short	0x010a
        /*08ce*/ 	.byte	0x3f
	.zero		1


	//   ....[24]....
        /*08d0*/ 	.word	0x00001a50
        /*08d4*/ 	.word	0x00000009
        /*08d8*/ 	.word	0x00028830
        /*08dc*/ 	.short	0x010a
        /*08de*/ 	.byte	0x3f
	.zero		1


	//   ....[25]....
        /*08e0*/ 	.word	0x00002440
        /*08e4*/ 	.word	0x000000ff
        /*08e8*/ 	.word	0x00000000
        /*08ec*/ 	.short	0x0101
        /*08ee*/ 	.byte	0x06
	.zero		1


	//   ....[26]....
        /*08f0*/ 	.word	0x000055f0
        /*08f4*/ 	.word	0x000000ff
        /*08f8*/ 	.word	0x00028830
        /*08fc*/ 	.short	0x010a
        /*08fe*/ 	.byte	0x06
	.zero		1


	//   ....[27]....
        /*0900*/ 	.word	0x00005630
        /*0904*/ 	.word	0x000000ff
        /*0908*/ 	.word	0x00028830
        /*090c*/ 	.short	0x010a
        /*090e*/ 	.byte	0x06
	.zero		1


	//   ....[28]....
        /*0910*/ 	.word	0x00005980
        /*0914*/ 	.word	0x000000ff
        /*0918*/ 	.word	0x00028850
        /*091c*/ 	.short	0x010a
        /*091e*/ 	.byte	0x06
	.zero		1


	//   ....[29]....
        /*0920*/ 	.word	0x000059c0
        /*0924*/ 	.word	0x000000ff
        /*0928*/ 	.word	0x00028850
        /*092c*/ 	.short	0x010a
        /*092e*/ 	.byte	0x06
	.zero		1


	//   ....[30]....
        /*0930*/ 	.word	0x00006240
        /*0934*/ 	.word	0x000000ff
        /*0938*/ 	.word	0x00000000
        /*093c*/ 	.short	0x0101
        /*093e*/ 	.byte	0x06
	.zero		1


	//   ....[31]....
        /*0940*/ 	.word	0x000088a0
        /*0944*/ 	.word	0x000000ff
        /*0948*/ 	.word	0x00000000
        /*094c*/ 	.short	0x0101
        /*094e*/ 	.byte	0x06
	.zero		1


	//   ....[32]....
        /*0950*/ 	.word	0x000091b0
        /*0954*/ 	.word	0x000000ff
        /*0958*/ 	.word	0x00028830
        /*095c*/ 	.short	0x010a
        /*095e*/ 	.byte	0x06
	.zero		1


	//   ....[33]....
        /*0960*/ 	.word	0x000091f0
        /*0964*/ 	.word	0x000000ff
        /*0968*/ 	.word	0x00028830
        /*096c*/ 	.short	0x010a
        /*096e*/ 	.byte	0x06
	.zero		1


	//   ....[34]....
        /*0970*/ 	.word	0x00009540
        /*0974*/ 	.word	0x000000ff
        /*0978*/ 	.word	0x00028850
        /*097c*/ 	.short	0x010a
        /*097e*/ 	.byte	0x06
	.zero		1


	//   ....[35]....
        /*0980*/ 	.word	0x00009580
        /*0984*/ 	.word	0x000000ff
        /*0988*/ 	.word	0x00028850
        /*098c*/ 	.short	0x010a
        /*098e*/ 	.byte	0x06
	.zero		1


	//   ....[36]....
        /*0990*/ 	.word	0x00009e40
        /*0994*/ 	.word	0x000000ff
        /*0998*/ 	.word	0x00000000
        /*099c*/ 	.short	0x0101
        /*099e*/ 	.byte	0x06
	.zero		1


	//   ....[37]....
        /*09a0*/ 	.word	0x0000b330
        /*09a4*/ 	.word	0x000000ff
        /*09a8*/ 	.word	0x00000000
        /*09ac*/ 	.short	0x0101
        /*09ae*/ 	.byte	0x06
	.zero		1


	//   ....[38]....
        /*09b0*/ 	.word	0x0000ba40
        /*09b4*/ 	.word	0x000000ff
        /*09b8*/ 	.word	0x00028830
        /*09bc*/ 	.short	0x010a
        /*09be*/ 	.byte	0x06
	.zero		1


	//   ....[39]....
        /*09c0*/ 	.word	0x0000ba80
        /*09c4*/ 	.word	0x000000ff
        /*09c8*/ 	.word	0x00028830
        /*09cc*/ 	.short	0x010a
        /*09ce*/ 	.byte	0x06
	.zero		1


	//   ....[40]....
        /*09d0*/ 	.word	0x0000bda0
        /*09d4*/ 	.word	0x000000ff
        /*09d8*/ 	.word	0x00028850
        /*09dc*/ 	.short	0x010a
        /*09de*/ 	.byte	0x06
	.zero		1


	//   ....[41]....
        /*09e0*/ 	.word	0x0000bde0
        /*09e4*/ 	.word	0x000000ff
        /*09e8*/ 	.word	0x00028850
        /*09ec*/ 	.short	0x010a
        /*09ee*/ 	.byte	0x06
	.zero		1


	//   ....[42]....
        /*09f0*/ 	.word	0x0000c640
        /*09f4*/ 	.word	0x000000ff
        /*09f8*/ 	.word	0x00000000
        /*09fc*/ 	.short	0x0101
        /*09fe*/ 	.byte	0x06
	.zero		1


	//   ....[43]....
        /*0a00*/ 	.word	0x0000ecb0
        /*0a04*/ 	.word	0x000000ff
        /*0a08*/ 	.word	0x00000000
        /*0a0c*/ 	.short	0x0101
        /*0a0e*/ 	.byte	0x06
	.zero		1


	//   ....[44]....
        /*0a10*/ 	.word	0x0000f2b0
        /*0a14*/ 	.word	0x000000ff
        /*0a18*/ 	.word	0x00028850
        /*0a1c*/ 	.short	0x010a
        /*0a1e*/ 	.byte	0x05
	.zero		1


	//   ....[45]....
        /*0a20*/ 	.word	0x0000f2f0
        /*0a24*/ 	.word	0x000000ff
        /*0a28*/ 	.word	0x00028850
        /*0a2c*/ 	.short	0x010a
        /*0a2e*/ 	.byte	0x05
	.zero		1


	//   ....[46]....
        /*0a30*/ 	.word	0x0000f860
        /*0a34*/ 	.word	0x000000ff
        /*0a38*/ 	.word	0x00000000
        /*0a3c*/ 	.short	0x0101
        /*0a3e*/ 	.byte	0x04
	.zero		1


	//   ....[47]....
        /*0a40*/ 	.word	0x00010bc0
        /*0a44*/ 	.word	0x00000025
        /*0a48*/ 	.word	0x00000000
        /*0a4c*/ 	.short	0x0101
        /*0a4e*/ 	.byte	0x3f
	.zero		1


	//   ....[48]....
        /*0a50*/ 	.word	0x00012f20
        /*0a54*/ 	.word	0x00000007
        /*0a58*/ 	.word	0x00028840
        /*0a5c*/ 	.short	0x010a
        /*0a5e*/ 	.byte	0x3f
	.zero		1


	//   ....[49]....
        /*0a60*/ 	.word	0x000135e0
        /*0a64*/ 	.word	0x00000007
        /*0a68*/ 	.word	0x00028830
        /*0a6c*/ 	.short	0x0107
        /*0a6e*/ 	.byte	0x3f
	.zero		1


	//   ....[50]....
        /*0a70*/ 	.word	0x000136b0
        /*0a74*/ 	.word	0x00000007
        /*0a78*/ 	.word	0x00028830
        /*0a7c*/ 	.short	0x0101
        /*0a7e*/ 	.byte	0x3f
	.zero		1


	//   ....[51]....
        /*0a80*/ 	.word	0x00014050
        /*0a84*/ 	.word	0x00000010
        /*0a88*/ 	.word	0x00028800
        /*0a8c*/ 	.short	0x0107
        /*0a8e*/ 	.byte	0x3f
	.zero		1


	//   ....[52]....
        /*0a90*/ 	.word	0x00014120
        /*0a94*/ 	.word	0x00000010
        /*0a98*/ 	.word	0x00028800
        /*0a9c*/ 	.short	0x0101
        /*0a9e*/ 	.byte	0x3f
	.zero		1


	//   ....[53]....
        /*0aa0*/ 	.word	0x00014140
        /*0aa4*/ 	.word	0x00000010
        /*0aa8*/ 	.word	0x00028820
        /*0aac*/ 	.short	0x010a
        /*0aae*/ 	.byte	0x3f
	.zero		1


	//   ....[54]....
        /*0ab0*/ 	.word	0x00014490
        /*0ab4*/ 	.word	0x00000006
        /*0ab8*/ 	.word	0x00028840
        /*0abc*/ 	.short	0x010a
        /*0abe*/ 	.byte	0x3f
	.zero		1


	//   ....[55]....
        /*0ac0*/ 	.word	0x000149a0
        /*0ac4*/ 	.word	0x00000006
        /*0ac8*/ 	.word	0x00028830
        /*0acc*/ 	.short	0x0107
        /*0ace*/ 	.byte	0x3f
	.zero		1


	//   ....[56]....
        /*0ad0*/ 	.word	0x00014a60
        /*0ad4*/ 	.word	0x00000006
        /*0ad8*/ 	.word	0x00028830
        /*0adc*/ 	.short	0x0101
        /*0ade*/ 	.byte	0x3f
	.zero		1


	//   ....[57]....
        /*0ae0*/ 	.word	0x00014ac0
        /*0ae4*/ 	.word	0x00000006
        /*0ae8*/ 	.word	0x00028860
        /*0aec*/ 	.short	0x010a
        /*0aee*/ 	.byte	0x3f
	.zero		1


	//   ....[58]....
        /*0af0*/ 	.word	0x00015050
        /*0af4*/ 	.word	0x00000006
        /*0af8*/ 	.word	0x00028850
        /*0afc*/ 	.short	0x0107
        /*0afe*/ 	.byte	0x3f
	.zero		1


	//   ....[59]....
        /*0b00*/ 	.word	0x000151b0
        /*0b04*/ 	.word	0x00000006
        /*0b08*/ 	.word	0x00028850
        /*0b0c*/ 	.short	0x0101
        /*0b0e*/ 	.byte	0x3f
	.zero		1


	//   ....[60]....
        /*0b10*/ 	.word	0x000153c0
        /*0b14*/ 	.word	0x00000004
        /*0b18*/ 	.word	0x00028860
        /*0b1c*/ 	.short	0x010a
        /*0b1e*/ 	.byte	0x3f
	.zero		1


	//   ....[61]....
        /*0b20*/ 	.word	0x000158c0
        /*0b24*/ 	.word	0x00000004
        /*0b28*/ 	.word	0x00028850
        /*0b2c*/ 	.short	0x0107
        /*0b2e*/ 	.byte	0x3f
	.zero		1


	//   ....[62]....
        /*0b30*/ 	.word	0x00015980
        /*0b34*/ 	.word	0x00000004
        /*0b38*/ 	.word	0x00028850
        /*0b3c*/ 	.short	0x0101
        /*0b3e*/ 	.byte	0x3f
	.zero		1


	//   ....[63]....
        /*0b40*/ 	.word	0x00015c10
        /*0b44*/ 	.word	0x00000004
        /*0b48*/ 	.word	0x00028820
        /*0b4c*/ 	.short	0x010a
        /*0b4e*/ 	.byte	0x3f
	.zero		1


	//   ....[64]....
        /*0b50*/ 	.word	0x00015d90
        /*0b54*/ 	.word	0x00000005
        /*0b58*/ 	.word	0x00028840
        /*0b5c*/ 	.short	0x010a
        /*0b5e*/ 	.byte	0x3f
	.zero		1


	//   ....[65]....
        /*0b60*/ 	.word	0x00015e30
        /*0b64*/ 	.word	0x00000017
        /*0b68*/ 	.word	0x00028840
        /*0b6c*/ 	.short	0x010a
        /*0b6e*/ 	.byte	0x3f
	.zero		1


	//   ....[66]....
        /*0b70*/ 	.word	0x00015e70
        /*0b74*/ 	.word	0x00000005
        /*0b78*/ 	.word	0x00028860
        /*0b7c*/ 	.short	0x010a
        /*0b7e*/ 	.byte	0x3f
	.zero		1


	//   ....[67]....
        /*0b80*/ 	.word	0x00015eb0
        /*0b84*/ 	.word	0x00000017
        /*0b88*/ 	.word	0x00028860
        /*0b8c*/ 	.short	0x010a
        /*0b8e*/ 	.byte	0x3f
	.zero		1


	//   ....[68]....
        /*0b90*/ 	.word	0x00015f20
        /*0b94*/ 	.word	0x00000003
        /*0b98*/ 	.word	0x00028800
        /*0b9c*/ 	.short	0x010a
        /*0b9e*/ 	.byte	0x3f
	.zero		1


	//   ....[69]....
        /*0ba0*/ 	.word	0x00015f70
        /*0ba4*/ 	.word	0x00000009
        /*0ba8*/ 	.word	0x00028830
        /*0bac*/ 	.short	0x010a
        /*0bae*/ 	.byte	0x3f
	.zero		1


	//   ....[70]....
        /*0bb0*/ 	.word	0x00015fd0
        /*0bb4*/ 	.word	0x00000007
        /*0bb8*/ 	.word	0x00028830
        /*0bbc*/ 	.short	0x010a
        /*0bbe*/ 	.byte	0x3f
	.zero		1


	//   ....[71]....
        /*0bc0*/ 	.word	0x00016030
        /*0bc4*/ 	.word	0x00000007
        /*0bc8*/ 	.word	0x00028850
        /*0bcc*/ 	.short	0x010a
        /*0bce*/ 	.byte	0x3f
	.zero		1


	//   ....[72]....
        /*0bd0*/ 	.word	0x00016090
        /*0bd4*/ 	.word	0x00000006
        /*0bd8*/ 	.word	0x00028830
        /*0bdc*/ 	.short	0x010a
        /*0bde*/ 	.byte	0x3f
	.zero		1


	//   ....[73]....
        /*0be0*/ 	.word	0x000160f0
        /*0be4*/ 	.word	0x00000006
        /*0be8*/ 	.word	0x00028850
        /*0bec*/ 	.short	0x010a
        /*0bee*/ 	.byte	0x3f
	.zero		1


	//   ....[74]....
        /*0bf0*/ 	.word	0x00016150
        /*0bf4*/ 	.word	0x00000007
        /*0bf8*/ 	.word	0x00028830
        /*0bfc*/ 	.short	0x010a
        /*0bfe*/ 	.byte	0x3f
	.zero		1


	//   ....[75]....
        /*0c00*/ 	.word	0x000161b0
        /*0c04*/ 	.word	0x00000007
        /*0c08*/ 	.word	0x00028850
        /*0c0c*/ 	.short	0x010a
        /*0c0e*/ 	.byte	0x3f
	.zero		1


	//   ....[76]....
        /*0c10*/ 	.word	0x00016210
        /*0c14*/ 	.word	0x00000004
        /*0c18*/ 	.word	0x00028850
        /*0c1c*/ 	.short	0x010a
        /*0c1e*/ 	.byte	0x3f
	.zero		1


	//   ....[77]....
        /*0c20*/ 	.word	0x00016310
        /*0c24*/ 	.word	0x00000007
        /*0c28*/ 	.word	0x00028840
        /*0c2c*/ 	.short	0x010a
        /*0c2e*/ 	.byte	0x3f
	.zero		1


	//   ....[78]....
        /*0c30*/ 	.word	0x00017780
        /*0c34*/ 	.word	0x00000010
        /*0c38*/ 	.word	0x00028820
        /*0c3c*/ 	.short	0x010a
        /*0c3e*/ 	.byte	0x3f
	.zero		1


	//   ....[79]....
        /*0c40*/ 	.word	0x000177d0
        /*0c44*/ 	.word	0x00000006
        /*0c48*/ 	.word	0x00028840
        /*0c4c*/ 	.short	0x010a
        /*0c4e*/ 	.byte	0x3f
	.zero		1


	//   ....[80]....
        /*0c50*/ 	.word	0x00018140
        /*0c54*/ 	.word	0x00000006
        /*0c58*/ 	.word	0x00028860
        /*0c5c*/ 	.short	0x010a
        /*0c5e*/ 	.byte	0x3f
	.zero		1


	//   ....[81]....
        /*0c60*/ 	.word	0x00018b40
        /*0c64*/ 	.word	0x00000004
        /*0c68*/ 	.word	0x00028860
        /*0c6c*/ 	.short	0x010a
        /*0c6e*/ 	.byte	0x3f
	.zero		1


	//   ....[82]....
        /*0c70*/ 	.word	0x00019710
        /*0c74*/ 	.word	0x00000004
        /*0c78*/ 	.word	0x00028820
        /*0c7c*/ 	.short	0x010a
        /*0c7e*/ 	.byte	0x3f
	.zero		1


	//   ....[83]....
        /*0c80*/ 	.word	0x000198b0
        /*0c84*/ 	.word	0x00000005
        /*0c88*/ 	.word	0x00028840
        /*0c8c*/ 	.short	0x010a
        /*0c8e*/ 	.byte	0x3f
	.zero		1


	//   ....[84]....
        /*0c90*/ 	.word	0x00019900
        /*0c94*/ 	.word	0x00000017
        /*0c98*/ 	.word	0x00028840
        /*0c9c*/ 	.short	0x010a
        /*0c9e*/ 	.byte	0x3f
	.zero		1


	//   ....[85]....
        /*0ca0*/ 	.word	0x00019950
        /*0ca4*/ 	.word	0x00000005
        /*0ca8*/ 	.word	0x00028860
        /*0cac*/ 	.short	0x010a
        /*0cae*/ 	.byte	0x3f
	.zero		1


	//----- nvinfo : EIATTR_NUM_MBARRIERS
	.align		4
.L_172:
        /*0cb0*/ 	.byte	0x03, 0x38
        /*0cb2*/ 	.short	0x0016


	//----- nvinfo : EIATTR_EXIT_INSTR_OFFSETS
	.align		4
        /*0cb4*/ 	.byte	0x04, 0x1c
        /*0cb6*/ 	.short	(.L_174 - .L_173)


	//   ....[0]....
.L_173:
        /*0cb8*/ 	.word	0x00000960


	//   ....[1]....
        /*0cbc*/ 	.word	0x000118f0


	//   ....[2]....
        /*0cc0*/ 	.word	0x00015f00


	//----- nvinfo : EIATTR_MAX_THREADS
	.align		4
.L_174:
        /*0cc4*/ 	.byte	0x04, 0x05
        /*0cc6*/ 	.short	(.L_176 - .L_175)
.L_175:
        /*0cc8*/ 	.word	0x00000180
        /*0ccc*/ 	.word	0x00000001
        /*0cd0*/ 	.word	0x00000001


	//----- nvinfo : EIATTR_CRS_STACK_SIZE
	.align		4
.L_176:
        /*0cd4*/ 	.byte	0x04, 0x1e
        /*0cd6*/ 	.short	(.L_178 - .L_177)
.L_177:
        /*0cd8*/ 	.word	0x00000000


	//----- nvinfo : EIATTR_CBANK_PARAM_SIZE
	.align		4
.L_178:
        /*0cdc*/ 	.byte	0x03, 0x19
        /*0cde*/ 	.short	0x0af0


	//----- nvinfo : EIATTR_PARAM_CBANK
	.align		4
        /*0ce0*/ 	.byte	0x04, 0x0a
        /*0ce2*/ 	.short	(.L_180 - .L_179)
	.align		4
.L_179:
        /*0ce4*/ 	.word	index@(.nv.constant0._ZN7cutlass13device_kernelIN5flash11enable_sm90INS1_16FlashAttnFwdSm90INS1_25CollectiveMainloopFwdSm90ILi2EN4cute5tupleIJNS5_1CILi1EEES8_S8_EEENS6_IJNS7_ILi128EEESA_SA_EEELi128ENS_10bfloat16_tEfNS_4arch4Sm90ELb0ELb1ELb1ELb0ELb1ELb0ELb0ELb1ELb1ELb1ELb0ELb0EEENS1_21CollectiveEpilogueFwdISB_S9_SC_SE_Li256ELb0ELb1ELb0ELb0EEENS1_30DynamicPersistentTileSchedulerILi256ELi128ELb0ELb1ELb1EEEEEEEEEvNT_6ParamsE)
        /*0ce8*/ 	.short	0x0210
        /*0cea*/ 	.short	0x0af0


	//----- nvinfo : EIATTR_SW_WAR
	.align		4
.L_180:
        /*0cec*/ 	.byte	0x04, 0x36
        /*0cee*/ 	.short	(.L_182 - .L_181)
.L_181:
        /*0cf0*/ 	.word	0x00000008
.L_182:


//--------------------- .nv.info._ZN7cutlass13device_kernelIN5flash11enable_sm90INS1_16FlashAttnFwdSm90INS1_25CollectiveMainloopFwdSm90ILi2EN4cute5tupleIJNS5_1CILi1EEES8_S8_EEENS6_IJNS7_ILi128EEESA_SA_EEELi128ENS_10bfloat16_tEfNS_4arch4Sm90ELb0ELb1ELb1ELb1ELb1ELb0ELb0ELb1ELb1ELb1ELb0ELb0EEENS1_21CollectiveEpilogueFwdISB_S9_SC_SE_Li256ELb1ELb1ELb0ELb0EEENS1_36VarlenDynamicPersistentTileSchedulerILi128ELi128ELi256ELi128ELb0ELb1ELb1ELb1ELb0ELb1EEEEEEEEEvNT_6ParamsE --------------------------
	.section	.nv.info._ZN7cutlass13device_kernelIN5flash11enable_sm90INS1_16FlashAttnFwdSm90INS1_25CollectiveMainloopFwdSm90ILi2EN4cute5tupleIJNS5_1CILi1EEES8_S8_EEENS6_IJNS7_ILi128EEESA_SA_EEELi128ENS_10bfloat16_tEfNS_4arch4Sm90ELb0ELb1ELb1ELb1ELb1ELb0ELb0ELb1ELb1ELb1ELb0ELb0EEENS1_21CollectiveEpilogueFwdISB_S9_SC_SE_Li256ELb1ELb1ELb0ELb0EEENS1_36VarlenDynamicPersistentTileSchedulerILi128ELi128ELi256ELi128ELb0ELb1ELb1ELb1ELb0ELb1EEEEEEEEEvNT_6ParamsE,"",@"SHT_CUDA_INFO"
	.sectionflags	@""
	.align	4


	//----- nvinfo : EIATTR_CUDA_API_VERSION
	.align		4
        /*0000*/ 	.byte	0x04, 0x37
        /*0002*/ 	.short	(.L_184 - .L_183)
.L_183:
        /*0004*/ 	.word	0x00000082


	//----- nvinfo : EIATTR_KPARAM_INFO
	.align		4
.L_184:
        /*0008*/ 	.byte	0x04, 0x17
        /*000a*/ 	.short	(.L_186 - .L_185)
.L_185:
        /*000c*/ 	.word	0x00000000
        /*0010*/ 	.short	0x0000
        /*0012*/ 	.short	0x0070
        /*0014*/ 	.byte	0x00, 0xf0, 0x01, 0x2a


	//----- nvinfo : EIATTR_SPARSE_MMA_MASK
	.align		4
.L_186:
        /*0018*/ 	.byte	0x03, 0x50
        /*001a*/ 	.short	0x0000


	//----- nvinfo : EIATTR_MAXREG_COUNT
	.align		4
        /*001c*/ 	.byte	0x03, 0x1b
        /*001e*/ 	.short	0x00a8


	//----- nvinfo : EIATTR_NUM_BARRIERS
	.align		4
        /*0020*/ 	.byte	0x02, 0x4c
        /*0022*/ 	.byte	0x10
	.zero		1


	//----- nvinfo : EIATTR_EXTERNS
	.align		4
        /*0024*/ 	.byte	0x04, 0x0f
        /*0026*/ 	.short	(.L_188 - .L_187)


	//   ....[0]....
	.align		4
.L_187:
        /*0028*/ 	.word	index@(__assertfail)


	//----- nvinfo : EIATTR_ANNOTATIONS
	.align		4
.L_188:
        /*002c*/ 	.byte	0x04, 0x55
        /*002e*/ 	.short	(.L_190 - .L_189)


	//   ....[0]....
.L_189:
        /* <DEDUP_REMOVED lines=10> */


	//----- nvinfo : EIATTR_MERCURY_ISA_VERSION
	.align		4
.L_190:
        /*00b8*/ 	.byte	0x03, 0x5f
        /*00ba*/ 	.short	0x0101


	//----- nvinfo : EIATTR_UNUSED_LOAD_BYTE_OFFSET
	.align		4
        /*00bc*/ 	.byte	0x04, 0x44
        /*00be*/ 	.short	(.L_192 - .L_191)


	//   ....[0]....
.L_191:
        /*00c0*/ 	.word	0x00000970
        /*00c4*/ 	.word	0x0000fff0


	//   ....[1]....
        /*00c8*/ 	.word	0x0000fe20
        /*00cc*/ 	.word	0x0000fff0


	//----- nvinfo : EIATTR_INT_WARP_WIDE_INSTR_OFFSETS
	.align		4
.L_192:
        /*00d0*/ 	.byte	0x04, 0x31
        /*00d2*/ 	.short	(.L_194 - .L_193)


	//   ....[0]....
.L_193:
        /*00d4*/ 	.word	0x000000c0


	//   ....[1]....
        /*00d8*/ 	.word	0x000000d0


	//   ....[2]....
        /*00dc*/ 	.word	0x00000170


	//   ....[3]....
        /*00e0*/ 	.word	0x000134e0


	//   ....[4]....
        /*00e4*/ 	.word	0x00013570


	//   ....[5]....
        /*00e8*/ 	.word	0x00016450


	//   ....[6]....
        /*00ec*/ 	.word	0x000164e0


	//----- nvinfo : EIATTR_COOP_GROUP_MASK_REGIDS
	.align		4
.L_194:
        /*00f0*/ 	.byte	0x04, 0x29
        /*00f2*/ 	.short	(.L_196 - .L_195)


	//   ....[0]....
.L_195:
        /*00f4*/ 	.word	0xffffffff


	//   ....[1]....
        /*00f8*/ 	.word	0xffffffff


	//   ....[2]....
        /*00fc*/ 	.word	0xffffffff


	//   ....[3]....
        /*0100*/ 	.word	0xffffffff


	//   ....[4]....
        /*0104*/ 	.word	0xffffffff


	//   ....[5]....
        /*0108*/ 	.word	0xffffffff


	//   ....[6]....
        /*010c*/ 	.word	0xffffffff


	//   ....[7]....
        /*0110*/ 	.word	0xffffffff


	//   ....[8]....
        /*0114*/ 	.word	0xffffffff


	//   ....[9]....
        /*0118*/ 	.word	0xffffffff


	//   ....[10]....
        /*011c*/ 	.word	0xffffffff


	//   ....[11]....
        /*0120*/ 	.word	0xffffffff


	//   ....[12]....
        /*0124*/ 	.word	0xffffffff


	//   ....[13]....
        /*0128*/ 	.word	0xffffffff


	//   ....[14]....
        /*012c*/ 	.word	0xffffffff


	//   ....[15]....
        /*0130*/ 	.word	0xffffffff


	//   ....[16]....
        /*0134*/ 	.word	0xffffffff


	//   ....[17]....
        /*0138*/ 	.word	0xffffffff


	//   ....[18]....
        /*013c*/ 	.word	0xffffffff


	//   ....[19]....
        /*0140*/ 	.word	0xffffffff


	//   ....[20]....
        /*0144*/ 	.word	0xffffffff


	//   ....[21]....
        /*0148*/ 	.word	0xffffffff


	//   ....[22]....
        /*014c*/ 	.word	0xffffffff


	//   ....[23]....
        /*0150*/ 	.word	0xffffffff


	//   ....[24]....
        /*0154*/ 	.word	0xffffffff


	//   ....[25]....
        /*0158*/ 	.word	0xffffffff


	//   ....[26]....
        /*015c*/ 	.word	0xffffffff


	//   ....[27]....
        /*0160*/ 	.word	0xffffffff


	//   ....[28]....
        /*0164*/ 	.word	0xffffffff


	//   ....[29]....
        /*0168*/ 	.word	0xffffffff


	//   ....[30]....
        /*016c*/ 	.word	0xffffffff


	//   ....[31]....
        /*0170*/ 	.word	0xffffffff


	//   ....[32]....
        /*0174*/ 	.word	0xffffffff


	//   ....[33]....
        /*0178*/ 	.word	0xffffffff


	//   ....[34]....
        /*017c*/ 	.word	0xffffffff


	//   ....[35]....
        /*0180*/ 	.word	0xffffffff


	//   ....[36]....
        /*0184*/ 	.word	0xffffffff


	//   ....[37]....
        /*0188*/ 	.word	0xffffffff


	//   ....[38]....
        /*018c*/ 	.word	0xffffffff


	//   ....[39]....
        /*0190*/ 	.word	0xffffffff


	//   ....[40]....
        /*0194*/ 	.word	0xffffffff


	//   ....[41]....
        /*0198*/ 	.word	0xffffffff


	//   ....[42]....
        /*019c*/ 	.word	0xffffffff


	//   ....[43]....
        /*01a0*/ 	.word	0xffffffff


	//   ....[44]....
        /*01a4*/ 	.word	0xffffffff


	//   ....[45]....
        /*01a8*/ 	.word	0xffffffff


	//   ....[46]....
        /*01ac*/ 	.word	0xffffffff


	//   ....[47]....
        /*01b0*/ 	.word	0xffffffff


	//   ....[48]....
        /*01b4*/ 	.word	0xffffffff


	//   ....[49]....
        /*01b8*/ 	.word	0xffffffff


	//   ....[50]....
        /*01bc*/ 	.word	0xffffffff


	//   ....[51]....
        /*01c0*/ 	.word	0xffffffff


	//   ....[52]....
        /*01c4*/ 	.word	0xffffffff


	//   ....[53]....
        /*01c8*/ 	.word	0xffffffff


	//   ....[54]....
        /*01cc*/ 	.word	0xffffffff


	//   ....[55]....
        /*01d0*/ 	.word	0xffffffff


	//   ....[56]....
        /*01d4*/ 	.word	0xffffffff


	//   ....[57]....
        /*01d8*/ 	.word	0xffffffff


	//   ....[58]....
        /*01dc*/ 	.word	0xffffffff


	//   ....[59]....
        /*01e0*/ 	.word	0xffffffff


	//   ....[60]....
        /*01e4*/ 	.word	0xffffffff


	//   ....[61]....
        /*01e8*/ 	.word	0xffffffff


	//   ....[62]....
        /*01ec*/ 	.word	0xffffffff


	//   ....[63]....
        /*01f0*/ 	.word	0xffffffff


	//   ....[64]....
        /*01f4*/ 	.word	0xffffffff


	//   ....[65]....
        /*01f8*/ 	.word	0xffffffff


	//   ....[66]....
        /*01fc*/ 	.word	0xffffffff


	//   ....[67]....
        /*0200*/ 	.word	0xffffffff


	//   ....[68]....
        /*0204*/ 	.word	0xffffffff


	//   ....[69]....
        /*0208*/ 	.word	0xffffffff


	//   ....[70]....
        /*020c*/ 	.word	0xffffffff


	//   ....[71]....
        /*0210*/ 	.word	0xffffffff


	//   ....[72]....
        /*0214*/ 	.word	0xffffffff


	//   ....[73]....
        /*0218*/ 	.word	0xffffffff


	//   ....[74]....
        /*021c*/ 	.word	0xffffffff


	//   ....[75]....
        /*0220*/ 	.word	0xffffffff


	//   ....[76]....
        /*0224*/ 	.word	0xffffffff


	//   ....[77]....
        /*0228*/ 	.word	0xffffffff


	//   ....[78]....
        /*022c*/ 	.word	0xffffffff


	//   ....[79]....
        /*0230*/ 	.word	0xffffffff


	//   ....[80]....
        /*0234*/ 	.word	0xffffffff


	//   ....[81]....
        /*0238*/ 	.word	0xffffffff


	//   ....[82]....
        /*023c*/ 	.word	0xffffffff


	//   ....[83]....
        /*0240*/ 	.word	0xffffffff


	//   ....[84]....
        /*0244*/ 	.word	0xffffffff


	//   ....[85]....
        /*0248*/ 	.word	0xffffffff


	//   ....[86]....
        /*024c*/ 	.word	0xffffffff


	//   ....[87]....
        /*0250*/ 	.word	0xffffffff


	//   ....[88]....
        /*0254*/ 	.word	0xffffffff


	//   ....[89]....
        /*0258*/ 	.word	0xffffffff


	//   ....[90]....
        /*025c*/ 	.word	0xffffffff


	//   ....[91]....
        /*0260*/ 	.word	0xffffffff


	//   ....[92]....
        /*0264*/ 	.word	0xffffffff


	//   ....[93]....
        /*0268*/ 	.word	0xffffffff


	//   ....[94]....
        /*026c*/ 	.word	0xffffffff


	//   ....[95]....
        /*0270*/ 	.word	0xffffffff


	//   ....[96]....
        /*0274*/ 	.word	0xffffffff


	//   ....[97]....
        /*0278*/ 	.word	0xffffffff


	//   ....[98]....
        /*027c*/ 	.word	0xffffffff


	//   ....[99]....
        /*0280*/ 	.word	0xffffffff


	//   ....[100]....
        /*0284*/ 	.word	0xffffffff


	//   ....[101]....
        /*0288*/ 	.word	0xffffffff


	//   ....[102]....
        /*028c*/ 	.word	0xffffffff


	//   ....[103]....
        /*0290*/ 	.word	0xffffffff


	//   ....[104]....
        /*0294*/ 	.word	0xffffffff


	//   ....[105]....
        /*0298*/ 	.word	0xffffffff


	//   ....[106]....
        /*029c*/ 	.word	0xffffffff


	//   ....[107]....
        /*02a0*/ 	.word	0xffffffff


	//   ....[108]....
        /*02a4*/ 	.word	0xffffffff


	//   ....[109]....
        /*02a8*/ 	.word	0xffffffff


	//   ....[110]....
        /*02ac*/ 	.word	0xffffffff


	//   ....[111]....
        /*02b0*/ 	.word	0xffffffff


	//   ....[112]....
        /*02b4*/ 	.word	0xffffffff


	//   ....[113]....
        /*02b8*/ 	.word	0xffffffff


	//   ....[114]....
        /*02bc*/ 	.word	0xffffffff


	//   ....[115]....
        /*02c0*/ 	.word	0xffffffff


	//   ....[116]....
        /*02c4*/ 	.word	0xffffffff


	//   ....[117]....
        /*02c8*/ 	.word	0xffffffff


	//   ....[118]....
        /*02cc*/ 	.word	0xffffffff


	//   ....[119]....
        /*02d0*/ 	.word	0xffffffff


	//   ....[120]....
        /*02d4*/ 	.word	0xffffffff


	//   ....[121]....
        /*02d8*/ 	.word	0xffffffff


	//   ....[122]....
        /*02dc*/ 	.word	0xffffffff


	//   ....[123]....
        /*02e0*/ 	.word	0xffffffff


	//   ....[124]....
        /*02e4*/ 	.word	0xffffffff


	//   ....[125]....
        /*02e8*/ 	.word	0xffffffff


	//   ....[126]....
        /*02ec*/ 	.word	0xffffffff


	//   ....[127]....
        /*02f0*/ 	.word	0xffffffff


	//   ....[128]....
        /*02f4*/ 	.word	0xffffffff


	//   ....[129]....
        /*02f8*/ 	.word	0xffffffff


	//   ....[130]....
        /*02fc*/ 	.word	0xffffffff


	//   ....[131]....
        /*0300*/ 	.word	0xffffffff


	//   ....[132]....
        /*0304*/ 	.word	0xffffffff


	//   ....[133]....
        /*0308*/ 	.word	0xffffffff


	//   ....[134]....
        /*030c*/ 	.word	0xffffffff


	//   ....[135]....
        /*0310*/ 	.word	0xffffffff


	//   ....[136]....
        /*0314*/ 	.word	0xffffffff


	//   ....[137]....
        /*0318*/ 	.word	0xffffffff


	//   ....[138]....
        /*031c*/ 	.word	0xffffffff


	//   ....[139]....
        /*0320*/ 	.word	0xffffffff


	//   ....[140]....
        /*0324*/ 	.word	0xffffffff


	//   ....[141]....
        /*0328*/ 	.word	0xffffffff


	//   ....[142]....
        /*032c*/ 	.word	0xffffffff


	//   ....[143]....
        /*0330*/ 	.word	0xffffffff


	//   ....[144]....
        /*0334*/ 	.word	0xffffffff


	//   ....[145]....
        /*0338*/ 	.word	0xffffffff


	//   ....[146]....
        /*033c*/ 	.word	0xffffffff


	//   ....[147]....
        /*0340*/ 	.word	0xffffffff


	//   ....[148]....
        /*0344*/ 	.word	0xffffffff


	//   ....[149]....
        /*0348*/ 	.word	0xffffffff


	//   ....[150]....
        /*034c*/ 	.word	0xffffffff


	//   ....[151]....
        /*0350*/ 	.word	0xffffffff


	//   ....[152]....
        /*0354*/ 	.word	0xffffffff


	//   ....[153]....
        /*0358*/ 	.word	0xffffffff


	//   ....[154]....
        /*035c*/ 	.word	0xffffffff


	//   ....[155]....
        /*0360*/ 	.word	0xffffffff


	//   ....[156]....
        /*0364*/ 	.word	0xffffffff


	//   ....[157]....
        /*0368*/ 	.word	0xffffffff


	//   ....[158]....
        /*036c*/ 	.word	0xffffffff


	//   ....[159]....
        /*0370*/ 	.word	0xffffffff


	//   ....[160]....
        /*0374*/ 	.word	0xffffffff


	//   ....[161]....
        /*0378*/ 	.word	0xffffffff


	//   ....[162]....
        /*037c*/ 	.word	0xffffffff


	//   ....[163]....
        /*0380*/ 	.word	0xffffffff


	//   ....[164]....
        /*0384*/ 	.word	0xffffffff


	//   ....[165]....
        /*0388*/ 	.word	0xffffffff


	//   ....[166]....
        /*038c*/ 	.word	0xffffffff


	//   ....[167]....
        /*0390*/ 	.word	0x0500000f


	//   ....[168]....
        /*0394*/ 	.word	0x0500000f


	//   ....[169]....
        /*0398*/ 	.word	0x0500000f


	//   ....[170]....
        /*039c*/ 	.word	0x0500000f


	//   ....[171]....
        /*03a0*/ 	.word	0x0500000f


	//   ....[172]....
        /*03a4*/ 	.word	0x0500000f


	//   ....[173]....
        /*03a8*/ 	.word	0x0500000f


	//   ....[174]....
        /*03ac*/ 	.word	0x0500000f


	//   ....[175]....
        /*03b0*/ 	.word	0x0500000f


	//   ....[176]....
        /*03b4*/ 	.word	0x0500000f


	//   ....[177]....
        /*03b8*/ 	.word	0x0500000f


	//   ....[178]....
        /*03bc*/ 	.word	0x0500000f


	//   ....[179]....
        /*03c0*/ 	.word	0x0500000f


	//   ....[180]....
        /*03c4*/ 	.word	0x0500000f


	//   ....[181]....
        /*03c8*/ 	.word	0x0500000f


	//   ....[182]....
        /*03cc*/ 	.word	0x0500000f


	//   ....[183]....
        /*03d0*/ 	.word	0x0500000f


	//   ....[184]....
        /*03d4*/ 	.word	0x0500000f


	//   ....[185]....
        /*03d8*/ 	.word	0x0500000f


	//   ....[186]....
        /*03dc*/ 	.word	0x0500000f


	//   ....[187]....
        /*03e0*/ 	.word	0x0500000f


	//   ....[188]....
        /*03e4*/ 	.word	0x0500000f


	//   ....[189]....
        /*03e8*/ 	.word	0x0500000f


	//   ....[190]....
        /*03ec*/ 	.word	0x0500000f


	//   ....[191]....
        /*03f0*/ 	.word	0x0500000f


	//   ....[192]....
        /*03f4*/ 	.word	0x0500000f


	//   ....[193]....
        /*03f8*/ 	.word	0x0500000f


	//   ....[194]....
        /*03fc*/ 	.word	0x0500000f


	//   ....[195]....
        /*0400*/ 	.word	0x0500000f


	//   ....[196]....
        /*0404*/ 	.word	0x0500000f


	//   ....[197]....
        /*0408*/ 	.word	0x0500000f


	//   ....[198]....
        /*040c*/ 	.word	0x0500000f


	//   ....[199]....
        /*0410*/ 	.word	0x0500000f


	//   ....[200]....
        /*0414*/ 	.word	0x0500000f


	//   ....[201]....
        /*0418*/ 	.word	0x0500000f


	//   ....[202]....
        /*041c*/ 	.word	0x0500000f


	//   ....[203]....
        /*0420*/ 	.word	0x0500000f


	//   ....[204]....
        /*0424*/ 	.word	0x0500000f


	//   ....[205]....
        /*0428*/ 	.word	0x0500000f


	//   ....[206]....
        /*042c*/ 	.word	0x0500000f


	//   ....[207]....
        /*0430*/ 	.word	0x0500000f


	//   ....[208]....
        /*0434*/ 	.word	0x0500000f


	//   ....[209]....
        /*0438*/ 	.word	0x0500000f


	//   ....[210]....
        /*043c*/ 	.word	0x0500000f


	//   ....[211]....
        /*0440*/ 	.word	0x0500000f


	//   ....[212]....
        /*0444*/ 	.word	0x0500000f


	//   ....[213]....
        /*0448*/ 	.word	0x0500000f


	//   ....[214]....
        /*044c*/ 	.word	0x0500000f


	//   ....[215]....
        /*0450*/ 	.word	0x0500000f


	//   ....[216]....
        /*0454*/ 	.word	0x0500000f


	//   ....[217]....
        /*0458*/ 	.word	0x0500000f


	//   ....[218]....
        /*045c*/ 	.word	0x0500000f


	//   ....[219]....
        /*0460*/ 	.word	0x0500000f


	//   ....[220]....
        /*0464*/ 	.word	0x0500000f


	//   ....[221]....
        /*0468*/ 	.word	0x0500000f


	//   ....[222]....
        /*046c*/ 	.word	0x0500000f


	//   ....[223]....
        /*0470*/ 	.word	0x0500000f


	//   ....[224]....
        /*0474*/ 	.word	0x0500000f


	//   ....[225]....
        /*0478*/ 	.word	0x0500000f


	//   ....[226]....
        /*047c*/ 	.word	0x0500000f


	//   ....[227]....
        /*0480*/ 	.word	0x0500000f


	//   ....[228]....
        /*0484*/ 	.word	0x0500000f


	//   ....[229]....
        /*0488*/ 	.word	0x0500000f


	//   ....[230]....
        /*048c*/ 	.word	0x0500000f


	//   ....[231]....
        /*0490*/ 	.word	0x0500000f


	//   ....[232]....
        /*0494*/ 	.word	0x0500000f


	//   ....[233]....
        /*0498*/ 	.word	0x0500000f


	//   ....[234]....
        /*049c*/ 	.word	0x0500000f


	//   ....[235]....
        /*04a0*/ 	.word	0x0500000f


	//   ....[236]....
        /*04a4*/ 	.word	0x0500000f


	//   ....[237]....
        /*04a8*/ 	.word	0x0500000f


	//   ....[238]....
        /*04ac*/ 	.word	0x0500000f


	//   ....[239]....
        /*04b0*/ 	.word	0x0500000f


	//   ....[240]....
        /*04b4*/ 	.word	0x0500000f


	//   ....[241]....
        /*04b8*/ 	.word	0x0500000f


	//   ....[242]....
        /*04bc*/ 	.word	0x0500000f


	//   ....[243]....
        /*04c0*/ 	.word	0x0500000f


	//   ....[244]....
        /*04c4*/ 	.word	0x0500000f


	//   ....[245]....
        /*04c8*/ 	.word	0x0500000f


	//   ....[246]....
        /*04cc*/ 	.word	0x0500000f


	//   ....[247]....
        /*04d0*/ 	.word	0x0500000f


	//   ....[248]....
        /*04d4*/ 	.word	0x0500000f


	//   ....[249]....
        /*04d8*/ 	.word	0x0500000f


	//   ....[250]....
        /*04dc*/ 	.word	0x0500000f


	//   ....[251]....
        /*04e0*/ 	.word	0x0500000f


	//   ....[252]....
        /*04e4*/ 	.word	0x0500000f


	//   ....[253]....
        /*04e8*/ 	.word	0x0500000f


	//   ....[254]....
        /*04ec*/ 	.word	0x0500000f


	//   ....[255]....
        /*04f0*/ 	.word	0x0500000f


	//   ....[0]....
        /*04f4*/ 	.word	0x0500000f


	//   ....[1]....
        /*04f8*/ 	.word	0x0500000f


	//   ....[2]....
        /*04fc*/ 	.word	0x0500000f


	//   ....[3]....
        /*0500*/ 	.word	0x0500000f


	//   ....[4]....
        /*0504*/ 	.word	0x0500000f


	//   ....[5]....
        /*0508*/ 	.word	0x0500000f


	//   ....[6]....
        /*050c*/ 	.word	0x0500000f


	//   ....[7]....
        /*0510*/ 	.word	0x0500000f


	//   ....[8]....
        /*0514*/ 	.word	0x0500000f


	//   ....[9]....
        /*0518*/ 	.word	0x0500000f


	//----- nvinfo : EIATTR_COOP_GROUP_INSTR_OFFSETS
	.align		4
.L_196:
        /*051c*/ 	.byte	0x04, 0x28
        /*051e*/ 	.short	(.L_198 - .L_197)


	//   ....[0]....
.L_197:
        /*0520*/ 	.word	0x00000080


	//   ....[1]....
        /*0524*/ 	.word	0x00000090


	//   ....[2]....
        /*0528*/ 	.word	0x000002d0


	//   ....[3]....
        /*052c*/ 	.word	0x00000430


	//   ....[4]....
        /*0530*/ 	.word	0x00000550


	//   ....[5]....
        /*0534*/ 	.word	0x000006b0


	//   ....[6]....
        /*0538*/ 	.word	0x000018e0


	//   ....[7]....
        /*053c*/ 	.word	0x00002210


	//   ....[8]....
        /*0540*/ 	.word	0x00003280


	//   ....[9]....
        /*0544*/ 	.word	0x00003d60


	//   ....[10]....
        /*0548*/ 	.word	0x00003eb0


	//   ....[11]....
        /*054c*/ 	.word	0x000047f0


	//   ....[12]....
        /*0550*/ 	.word	0x00004850


	//   ....[13]....
        /*0554*/ 	.word	0x00006050


	//   ....[14]....
        /*0558*/ 	.word	0x000069a0


	//   ....[15]....
        /*055c*/ 	.word	0x00007550


	//   ....[16]....
        /*0560*/ 	.word	0x00007570


	//   ....[17]....
        /*0564*/ 	.word	0x00007f40


	//   ....[18]....
        /*0568*/ 	.word	0x00007fa0


	//   ....[19]....
        /*056c*/ 	.word	0x0000a670


	//   ....[20]....
        /*0570*/ 	.word	0x0000a6c0


	//   ....[21]....
        /*0574*/ 	.word	0x0000a6e0


	//   ....[22]....
        /*0578*/ 	.word	0x0000a700


	//   ....[23]....
        /*057c*/ 	.word	0x0000c490


	//   ....[24]....
        /*0580*/ 	.word	0x0000cde0


	//   ....[25]....
        /*0584*/ 	.word	0x0000d990


	//   ....[26]....
        /*0588*/ 	.word	0x0000d9b0


	//   ....[27]....
        /*058c*/ 	.word	0x0000e370


	//   ....[28]....
        /*0590*/ 	.word	0x0000e3d0


	//   ....[29]....
        /*0594*/ 	.word	0x0000f4e0


	//   ....[30]....
        /*0598*/ 	.word	0x0000f510


	//   ....[31]....
        /*059c*/ 	.word	0x0000f5c0


	//   ....[32]....
        /*05a0*/ 	.word	0x0000f5e0


	//   ....[33]....
        /*05a4*/ 	.word	0x00010940


	//   ....[34]....
        /*05a8*/ 	.word	0x00010980


	//   ....[35]....
        /*05ac*/ 	.word	0x000109c0


	//   ....[36]....
        /*05b0*/ 	.word	0x00010a00


	//   ....[37]....
        /*05b4*/ 	.word	0x00010f80


	//   ....[38]....
        /*05b8*/ 	.word	0x00010fc0


	//   ....[39]....
        /*05bc*/ 	.word	0x00011080


	//   ....[40]....
        /*05c0*/ 	.word	0x000110a0


	//   ....[41]....
        /*05c4*/ 	.word	0x00011160


	//   ....[42]....
        /*05c8*/ 	.word	0x00011180


	//   ....[43]....
        /*05cc*/ 	.word	0x00011250


	//   ....[44]....
        /*05d0*/ 	.word	0x00011270


	//   ....[45]....
        /*05d4*/ 	.word	0x00011b40


	//   ....[46]....
        /*05d8*/ 	.word	0x00011b60


	//   ....[47]....
        /*05dc*/ 	.word	0x00011c20


	//   ....[48]....
        /*05e0*/ 	.word	0x00011c40


	//   ....[49]....
        /*05e4*/ 	.word	0x00011d00


	//   ....[50]....
        /*05e8*/ 	.word	0x00011d20


	//   ....[51]....
        /*05ec*/ 	.word	0x00011df0


	//   ....[52]....
        /*05f0*/ 	.word	0x00011e10


	//   ....[53]....
        /*05f4*/ 	.word	0x00011f60


	//   ....[54]....
        /*05f8*/ 	.word	0x00012130


	//   ....[55]....
        /*05fc*/ 	.word	0x00012160


	//   ....[56]....
        /*0600*/ 	.word	0x00012190


	//   ....[57]....
        /*0604*/ 	.word	0x000121c0


	//   ....[58]....
        /*0608*/ 	.word	0x000121f0


	//   ....[59]....
        /*060c*/ 	.word	0x00012220


	//   ....[60]....
        /*0610*/ 	.word	0x00012370


	//   ....[61]....
        /*0614*/ 	.word	0x000123a0


	//   ....[62]....
        /*0618*/ 	.word	0x000123d0


	//   ....[63]....
        /*061c*/ 	.word	0x00012400


	//   ....[64]....
        /*0620*/ 	.word	0x00012430


	//   ....[65]....
        /*0624*/ 	.word	0x00012460


	//   ....[66]....
        /*0628*/ 	.word	0x000124f0


	//   ....[67]....
        /*062c*/ 	.word	0x00012550


	//   ....[68]....
        /*0630*/ 	.word	0x000125e0


	//   ....[69]....
        /*0634*/ 	.word	0x00014030


	//   ....[70]....
        /*0638*/ 	.word	0x00014050


	//   ....[71]....
        /*063c*/ 	.word	0x000140f0


	//   ....[72]....
        /*0640*/ 	.word	0x00014110


	//   ....[73]....
        /*0644*/ 	.word	0x000141a0


	//   ....[74]....
        /*0648*/ 	.word	0x000141c0


	//   ....[75]....
        /*064c*/ 	.word	0x00014250


	//   ....[76]....
        /*0650*/ 	.word	0x00014270


	//   ....[77]....
        /*0654*/ 	.word	0x00014300


	//   ....[78]....
        /*0658*/ 	.word	0x00014320


	//   ....[79]....
        /*065c*/ 	.word	0x000143b0


	//   ....[80]....
        /*0660*/ 	.word	0x000143d0


	//   ....[81]....
        /*0664*/ 	.word	0x00014460


	//   ....[82]....
        /*0668*/ 	.word	0x00014480


	//   ....[83]....
        /*066c*/ 	.word	0x00014490


	//   ....[84]....
        /*0670*/ 	.word	0x00014510


	//   ....[85]....
        /*0674*/ 	.word	0x00014c50


	//   ....[86]....
        /*0678*/ 	.word	0x00014c80


	//   ....[87]....
        /*067c*/ 	.word	0x00014ce0


	//   ....[88]....
        /*0680*/ 	.word	0x00014d30


	//   ....[89]....
        /*0684*/ 	.word	0x00014d80


	//   ....[90]....
        /*0688*/ 	.word	0x00014dd0


	//   ....[91]....
        /*068c*/ 	.word	0x00014e20


	//   ....[92]....
        /*0690*/ 	.word	0x00014e70


	//   ....[93]....
        /*0694*/ 	.word	0x00014ec0


	//   ....[94]....
        /*0698*/ 	.word	0x00014f10


	//   ....[95]....
        /*069c*/ 	.word	0x00014f60


	//   ....[96]....
        /*06a0*/ 	.word	0x00014fb0


	//   ....[97]....
        /*06a4*/ 	.word	0x00015000


	//   ....[98]....
        /*06a8*/ 	.word	0x00015040


	//   ....[99]....
        /*06ac*/ 	.word	0x00015060


	//   ....[100]....
        /*06b0*/ 	.word	0x000150a0


	//   ....[101]....
        /*06b4*/ 	.word	0x00015800


	//   ....[102]....
        /*06b8*/ 	.word	0x00015830


	//   ....[103]....
        /*06bc*/ 	.word	0x00015890


	//   ....[104]....
        /*06c0*/ 	.word	0x000158a0


	//   ....[105]....
        /*06c4*/ 	.word	0x000158f0


	//   ....[106]....
        /*06c8*/ 	.word	0x00015900


	//   ....[107]....
        /*06cc*/ 	.word	0x00015950


	//   ....[108]....
        /*06d0*/ 	.word	0x00015960


	//   ....[109]....
        /*06d4*/ 	.word	0x000159b0


	//   ....[110]....
        /*06d8*/ 	.word	0x000159c0


	//   ....[111]....
        /*06dc*/ 	.word	0x00015a10


	//   ....[112]....
        /*06e0*/ 	.word	0x00015a20


	//   ....[113]....
        /*06e4*/ 	.word	0x00015a70


	//   ....[114]....
        /*06e8*/ 	.word	0x00015a80


	//   ....[115]....
        /*06ec*/ 	.word	0x00015a90


	//   ....[116]....
        /*06f0*/ 	.word	0x00015ae0


	//   ....[117]....
        /*06f4*/ 	.word	0x00015d40


	//   ....[118]....
        /*06f8*/ 	.word	0x00015d60


	//   ....[119]....
        /*06fc*/ 	.word	0x00015d70


	//   ....[120]....
        /*0700*/ 	.word	0x00015de0


	//   ....[121]....
        /*0704*/ 	.word	0x00015df0


	//   ....[122]....
        /*0708*/ 	.word	0x00015e60


	//   ....[123]....
        /*070c*/ 	.word	0x00015e70


	//   ....[124]....
        /*0710*/ 	.word	0x00015ee0


	//   ....[125]....
        /*0714*/ 	.word	0x00015ef0


	//   ....[126]....
        /*0718*/ 	.word	0x00015f60


	//   ....[127]....
        /*071c*/ 	.word	0x00015f70


	//   ....[128]....
        /*0720*/ 	.word	0x00015fe0


	//   ....[129]....
        /*0724*/ 	.word	0x00015ff0


	//   ....[130]....
        /*0728*/ 	.word	0x00016060


	//   ....[131]....
        /*072c*/ 	.word	0x00016070


	//   ....[132]....
        /*0730*/ 	.word	0x00016080


	//   ....[133]....
        /*0734*/ 	.word	0x00016630


	//   ....[134]....
        /*0738*/ 	.word	0x00016670


	//   ....[135]....
        /*073c*/ 	.word	0x000166b0


	//   ....[136]....
        /*0740*/ 	.word	0x000166d0


	//   ....[137]....
        /*0744*/ 	.word	0x000166e0


	//   ....[138]....
        /*0748*/ 	.word	0x00016700


	//   ....[139]....
        /*074c*/ 	.word	0x00016770


	//   ....[140]....
        /*0750*/ 	.word	0x00016790


	//   ....[141]....
        /*0754*/ 	.word	0x000167f0


	//   ....[142]....
        /*0758*/ 	.word	0x00016810


	//   ....[143]....
        /*075c*/ 	.word	0x00016870


	//   ....[144]....
        /*0760*/ 	.word	0x00016890


	//   ....[145]....
        /*0764*/ 	.word	0x000168f0


	//   ....[146]....
        /*0768*/ 	.word	0x00016910


	//   ....[147]....
        /*076c*/ 	.word	0x00016960


	//   ....[148]....
        /*0770*/ 	.word	0x00016980


	//   ....[149]....
        /*0774*/ 	.word	0x00016d80


	//   ....[150]....
        /*0778*/ 	.word	0x00016dd0


	//   ....[151]....
        /*077c*/ 	.word	0x00016e00


	//   ....[152]....
        /*0780*/ 	.word	0x00016e10


	//   ....[153]....
        /*0784*/ 	.word	0x00016e40


	//   ....[154]....
        /*0788*/ 	.word	0x00016e70


	//   ....[155]....
        /*078c*/ 	.word	0x00016ea0


	//   ....[156]....
        /*0790*/ 	.word	0x00016ed0


	//   ....[157]....
        /*0794*/ 	.word	0x00017050


	//   ....[158]....
        /*0798*/ 	.word	0x00017080


	//   ....[159]....
        /*079c*/ 	.word	0x000170b0


	//   ....[160]....
        /*07a0*/ 	.word	0x000170e0


	//   ....[161]....
        /*07a4*/ 	.word	0x00017110


	//   ....[162]....
        /*07a8*/ 	.word	0x00017140


	//   ....[163]....
        /*07ac*/ 	.word	0x00017200


	//   ....[164]....
        /*07b0*/ 	.word	0x00017220


	//   ....[165]....
        /*07b4*/ 	.word	0x00017290


	//   ....[166]....
        /*07b8*/ 	.word	0x00017930


	//   ....[167]....
        /*07bc*/ 	.word	0x00017f90


	//   ....[168]....
        /*07c0*/ 	.word	0x00018080


	//   ....[169]....
        /*07c4*/ 	.word	0x00018120


	//   ....[170]....
        /*07c8*/ 	.word	0x00018180


	//   ....[171]....
        /*07cc*/ 	.word	0x00018280


	//   ....[172]....
        /*07d0*/ 	.word	0x000182f0


	//   ....[173]....
        /*07d4*/ 	.word	0x000183f0


	//   ....[174]....
        /*07d8*/ 	.word	0x00018460


	//   ....[175]....
        /*07dc*/ 	.word	0x00018560


	//   ....[176]....
        /*07e0*/ 	.word	0x000185d0


	//   ....[177]....
        /*07e4*/ 	.word	0x000186d0


	//   ....[178]....
        /*07e8*/ 	.word	0x00018740


	//   ....[179]....
        /*07ec*/ 	.word	0x00018840


	//   ....[180]....
        /*07f0*/ 	.word	0x000188b0


	//   ....[181]....
        /*07f4*/ 	.word	0x000189b0


	//   ....[182]....
        /*07f8*/ 	.word	0x00018a20


	//   ....[183]....
        /*07fc*/ 	.word	0x00018ac0


	//   ....[184]....
        /*0800*/ 	.word	0x00018bc0


	//   ....[185]....
        /*0804*/ 	.word	0x00018c30


	//   ....[186]....
        /*0808*/ 	.word	0x00018cb0


	//   ....[187]....
        /*080c*/ 	.word	0x00018d70


	//   ....[188]....
        /*0810*/ 	.word	0x00018df0


	//   ....[189]....
        /*0814*/ 	.word	0x00018ec0


	//   ....[190]....
        /*0818*/ 	.word	0x00018f40


	//   ....[191]....
        /*081c*/ 	.word	0x00019010


	//   ....[192]....
        /*0820*/ 	.word	0x00019090


	//   ....[193]....
        /*0824*/ 	.word	0x00019160


	//   ....[194]....
        /*0828*/ 	.word	0x000191e0


	//   ....[195]....
        /*082c*/ 	.word	0x000192b0


	//   ....[196]....
        /*0830*/ 	.word	0x00019330


	//   ....[197]....
        /*0834*/ 	.word	0x000193f0


	//   ....[198]....
        /*0838*/ 	.word	0x00019470


	//   ....[199]....
        /*083c*/ 	.word	0x00019520


	//   ....[200]....
        /*0840*/ 	.word	0x00019650


	//   ....[201]....
        /*0844*/ 	.word	0x000196f0


	//   ....[202]....
        /*0848*/ 	.word	0x00019760


	//   ....[203]....
        /*084c*/ 	.word	0x00019820


	//   ....[204]....
        /*0850*/ 	.word	0x00019880


	//   ....[205]....
        /*0854*/ 	.word	0x00019940


	//   ....[206]....
        /*0858*/ 	.word	0x000199a0


	//   ....[207]....
        /*085c*/ 	.word	0x00019a60


	//   ....[208]....
        /*0860*/ 	.word	0x00019ac0


	//   ....[209]....
        /*0864*/ 	.word	0x00019b80


	//   ....[210]....
        /*0868*/ 	.word	0x00019be0


	//   ....[211]....
        /*086c*/ 	.word	0x00019ca0


	//   ....[212]....
        /*0870*/ 	.word	0x00019d00


	//   ....[213]....
        /*0874*/ 	.word	0x00019dc0


	//   ....[214]....
        /*0878*/ 	.word	0x00019e20


	//   ....[215]....
        /*087c*/ 	.word	0x00019ee0


	//   ....[216]....
        /*0880*/ 	.word	0x00019fd0


	//   ....[217]....
        /*0884*/ 	.word	0x0001a070


	//   ....[218]....
        /*0888*/ 	.word	0x0001a0d0


	//   ....[219]....
        /*088c*/ 	.word	0x0001a1b0


	//   ....[220]....
        /*0890*/ 	.word	0x0001a210


	//   ....[221]....
        /*0894*/ 	.word	0x0001a2f0


	//   ....[222]....
        /*0898*/ 	.word	0x0001a350


	//   ....[223]....
        /*089c*/ 	.word	0x0001a430


	//   ....[224]....
        /*08a0*/ 	.word	0x0001a490


	//   ....[225]....
        /*08a4*/ 	.word	0x0001a570


	//   ....[226]....
        /*08a8*/ 	.word	0x0001a5d0


	//   ....[227]....
        /*08ac*/ 	.word	0x0001a6b0


	//   ....[228]....
        /*08b0*/ 	.word	0x0001a710


	//   ....[229]....
        /*08b4*/ 	.word	0x0001a7f0


	//   ....[230]....
        /*08b8*/ 	.word	0x0001a850


	//   ....[231]....
        /*08bc*/ 	.word	0x0001a920


	//   ....[232]....
        /*08c0*/ 	.word	0x0001aa40


	//   ....[233]....
        /*08c4*/ 	.word	0x0001aae0


	//   ....[234]....
        /*08c8*/ 	.word	0x0001aba0


	//   ....[235]....
        /*08cc*/ 	.word	0x0001ac70


	//   ....[236]....
        /*08d0*/ 	.word	0x0001acd0


	//   ....[237]....
        /*08d4*/ 	.word	0x0001adb0


	//   ....[238]....
        /*08d8*/ 	.word	0x0001ae10


	//   ....[239]....
        /*08dc*/ 	.word	0x0001aee0


	//   ....[240]....
        /*08e0*/ 	.word	0x0001af40


	//   ....[241]....
        /*08e4*/ 	.word	0x0001b010


	//   ....[242]....
        /*08e8*/ 	.word	0x0001b070


	//   ....[243]....
        /*08ec*/ 	.word	0x0001b150


	//   ....[244]....
        /*08f0*/ 	.word	0x0001b1b0


	//   ....[245]....
        /*08f4*/ 	.word	0x0001b280


	//   ....[246]....
        /*08f8*/ 	.word	0x0001b2e0


	//   ....[247]....
        /*08fc*/ 	.word	0x0001b3a0


	//   ....[248]....
        /*0900*/ 	.word	0x0001b430


	//   ....[249]....
        /*0904*/ 	.word	0x0001b4d0


	//   ....[250]....
        /*0908*/ 	.word	0x0001b5f0


	//   ....[251]....
        /*090c*/ 	.word	0x0001b660


	//   ....[252]....
        /*0910*/ 	.word	0x0001b6d0


	//   ....[253]....
        /*0914*/ 	.word	0x0001b740


	//   ....[254]....
        /*0918*/ 	.word	0x0001b7b0


	//   ....[255]....
        /*091c*/ 	.word	0x0001b830


	//   ....[0]....
        /*0920*/ 	.word	0x0001b8c0


	//   ....[1]....
        /*0924*/ 	.word	0x0001b950


	//   ....[2]....
        /*0928*/ 	.word	0x0001b9c0


	//   ....[3]....
        /*092c*/ 	.word	0x0001ba30


	//   ....[4]....
        /*0930*/ 	.word	0x0001baa0


	//   ....[5]....
        /*0934*/ 	.word	0x0001bb20


	//   ....[6]....
        /*0938*/ 	.word	0x0001bb90


	//   ....[7]....
        /*093c*/ 	.word	0x0001bc30


	//   ....[8]....
        /*0940*/ 	.word	0x0001bcc0


	//   ....[9]....
        /*0944*/ 	.word	0x0001bde0


	//----- nvinfo : EIATTR_REG_RECONFIG
	.align		4
.L_198:
        /*0948*/ 	.byte	0x01, 0x54
	.zero		2


	//----- nvinfo : EIATTR_SYSCALL_OFFSETS
	.align		4
        /*094c*/ 	.byte	0x04, 0x46
        /*094e*/ 	.short	(.L_200 - .L_199)


	//   ....[0]....
.L_199:
        /*0950*/ 	.word	0x00001ac0


	//   ....[1]....
        /*0954*/ 	.word	0x000136d0


	//   ....[2]....
        /*0958*/ 	.word	0x00013820


	//   ....[3]....
        /*095c*/ 	.word	0x00013910


	//   ....[4]....
        /*0960*/ 	.word	0x00014870


	//----- nvinfo : EIATTR_MBARRIER_INSTR_OFFSETS
	.align		4
.L_200:
        /*0964*/ 	.byte	0x04, 0x39
        /*0966*/ 	.short	(.L_202 - .L_201)


	//   ....[0]....
.L_201:
        /*0968*/ 	.word	0x00000180
        /*096c*/ 	.word	0x000000ff
        /*0970*/ 	.word	0x00028800
        /*0974*/ 	.short	0x0100
        /*0976*/ 	.byte	0x08
	.zero		1


	//   ....[1]....
        /*0978*/ 	.word	0x00000190
        /*097c*/ 	.word	0x000000ff
        /*0980*/ 	.word	0x00028820
        /*0984*/ 	.short	0x0100
        /*0986*/ 	.byte	0x08
	.zero		1


	//   ....[2]....
        /*0988*/ 	.word	0x00000280
        /*098c*/ 	.word	0x000000ff
        /*0990*/ 	.word	0x00028830
        /*0994*/ 	.short	0x0100
        /*0996*/ 	.byte	0x08
	.zero		1


	//   ....[3]....
        /*0998*/ 	.word	0x00000290
        /*099c*/ 	.word	0x000000ff
        /*09a0*/ 	.word	0x00028840
        /*09a4*/ 	.short	0x0100
        /*09a6*/ 	.byte	0x08
	.zero		1


	//   ....[4]....
        /*09a8*/ 	.word	0x000002a0
        /*09ac*/ 	.word	0x000000ff
        /*09b0*/ 	.word	0x00028838
        /*09b4*/ 	.short	0x0100
        /*09b6*/ 	.byte	0x08
	.zero		1


	//   ....[5]....
        /*09b8*/ 	.word	0x000002b0
        /*09bc*/ 	.word	0x000000ff
        /*09c0*/ 	.word	0x00028848
        /*09c4*/ 	.short	0x0100
        /*09c6*/ 	.byte	0x08
	.zero		1


	//   ....[6]....
        /*09c8*/ 	.word	0x000003e0
        /*09cc*/ 	.word	0x000000ff
        /*09d0*/ 	.word	0x00028850
        /*09d4*/ 	.short	0x0100
        /*09d6*/ 	.byte	0x08
	.zero		1


	//   ....[7]....
        /*09d8*/ 	.word	0x000003f0
        /*09dc*/ 	.word	0x000000ff
        /*09e0*/ 	.word	0x00028860
        /*09e4*/ 	.short	0x0100
        /*09e6*/ 	.byte	0x08
	.zero		1


	//   ....[8]....
        /*09e8*/ 	.word	0x00000400
        /*09ec*/ 	.word	0x000000ff
        /*09f0*/ 	.word	0x00028858
        /*09f4*/ 	.short	0x0100
        /*09f6*/ 	.byte	0x08
	.zero		1


	//   ....[9]....
        /*09f8*/ 	.word	0x00000410
        /*09fc*/ 	.word	0x000000ff
        /*0a00*/ 	.word	0x00028868
        /*0a04*/ 	.short	0x0100
        /*0a06*/ 	.byte	0x08
	.zero		1


	//   ....[10]....
        /*0a08*/ 	.word	0x00000500
        /*0a0c*/ 	.word	0x000000ff
        /*0a10*/ 	.word	0x00028870
        /*0a14*/ 	.short	0x0100
        /*0a16*/ 	.byte	0x06
	.zero		1


	//   ....[11]....
        /*0a18*/ 	.word	0x00000510
        /*0a1c*/ 	.word	0x000000ff
        /*0a20*/ 	.word	0x00028880
        /*0a24*/ 	.short	0x0100
        /*0a26*/ 	.byte	0x06
	.zero		1


	//   ....[12]....
        /*0a28*/ 	.word	0x00000520
        /*0a2c*/ 	.word	0x000000ff
        /*0a30*/ 	.word	0x00028878
        /*0a34*/ 	.short	0x0100
        /*0a36*/ 	.byte	0x06
	.zero		1


	//   ....[13]....
        /*0a38*/ 	.word	0x00000530
        /*0a3c*/ 	.word	0x000000ff
        /*0a40*/ 	.word	0x00028888
        /*0a44*/ 	.short	0x0100
        /*0a46*/ 	.byte	0x06
	.zero		1


	//   ....[14]....
        /*0a48*/ 	.word	0x00000660
        /*0a4c*/ 	.word	0x000000ff
        /*0a50*/ 	.word	0x00028890
        /*0a54*/ 	.short	0x0100
        /*0a56*/ 	.byte	0x08
	.zero		1


	//   ....[15]....
        /*0a58*/ 	.word	0x00000670
        /*0a5c*/ 	.word	0x000000ff
        /*0a60*/ 	.word	0x000288a0
        /*0a64*/ 	.short	0x0100
        /*0a66*/ 	.byte	0x08
	.zero		1


	//   ....[16]....
        /*0a68*/ 	.word	0x00000680
        /*0a6c*/ 	.word	0x000000ff
        /*0a70*/ 	.word	0x00028898
        /*0a74*/ 	.short	0x0100
        /*0a76*/ 	.byte	0x08
	.zero		1


	//   ....[17]....
        /*0a78*/ 	.word	0x00000690
        /*0a7c*/ 	.word	0x000000ff
        /*0a80*/ 	.word	0x000288a8
        /*0a84*/ 	.short	0x0100
        /*0a86*/ 	.byte	0x08
	.zero		1


	//   ....[18]....
        /*0a88*/ 	.word	0x000007d0
        /*0a8c*/ 	.word	0x000000ff
        /*0a90*/ 	.word	0x000288b0
        /*0a94*/ 	.short	0x0100
        /*0a96*/ 	.byte	0x08
	.zero		1


	//   ....[19]....
        /*0a98*/ 	.word	0x000007e0
        /*0a9c*/ 	.word	0x000000ff
        /*0aa0*/ 	.word	0x000288c0
        /*0aa4*/ 	.short	0x0100
        /*0aa6*/ 	.byte	0x08
	.zero		1


	//   ....[20]....
        /*0aa8*/ 	.word	0x000007f0
        /*0aac*/ 	.word	0x000000ff
        /*0ab0*/ 	.word	0x000288b8
        /*0ab4*/ 	.short	0x0100
        /*0ab6*/ 	.byte	0x08
	.zero		1


	//   ....[21]....
        /*0ab8*/ 	.word	0x00000800
        /*0abc*/ 	.word	0x000000ff
        /*0ac0*/ 	.word	0x000288c8
        /*0ac4*/ 	.short	0x0100
        /*0ac6*/ 	.byte	0x08
	.zero		1


	//   ....[22]....
        /*0ac8*/ 	.word	0x00001b40
        /*0acc*/ 	.word	0x000000ff
        /*0ad0*/ 	.word	0x00028800
        /*0ad4*/ 	.short	0x010a
        /*0ad6*/ 	.byte	0x29
	.zero		1


	//   ....[23]....
        /*0ad8*/ 	.word	0x00001bc0
        /*0adc*/ 	.word	0x00000009
        /*0ae0*/ 	.word	0x00028830
        /*0ae4*/ 	.short	0x010a
        /*0ae6*/ 	.byte	0x3f
	.zero		1


	//   ....[24]....
        /*0ae8*/ 	.word	0x00001c00
        /*0aec*/ 	.word	0x00000009
        /*0af0*/ 	.word	0x00028830
        /*0af4*/ 	.short	0x010a
        /*0af6*/ 	.byte	0x3f
	.zero		1


	//   ....[25]....
        /*0af8*/ 	.word	0x000025f0
        /*0afc*/ 	.word	0x000000ff
        /*0b00*/ 	.word	0x00000000
        /*0b04*/ 	.short	0x0101
        /*0b06*/ 	.byte	0x06
	.zero		1


	//   ....[26]....
        /*0b08*/ 	.word	0x00005780
        /*0b0c*/ 	.word	0x000000ff
        /*0b10*/ 	.word	0x00028830
        /*0b14*/ 	.short	0x010a
        /*0b16*/ 	.byte	0x06
	.zero		1


	//   ....[27]....
        /*0b18*/ 	.word	0x000057c0
        /*0b1c*/ 	.word	0x000000ff
        /*0b20*/ 	.word	0x00028830
        /*0b24*/ 	.short	0x010a
        /*0b26*/ 	.byte	0x06
	.zero		1


	//   ....[28]....
        /*0b28*/ 	.word	0x00005b10
        /*0b2c*/ 	.word	0x000000ff
        /*0b30*/ 	.word	0x00028850
        /*0b34*/ 	.short	0x010a
        /*0b36*/ 	.byte	0x06
	.zero		1


	//   ....[29]....
        /*0b38*/ 	.word	0x00005b50
        /*0b3c*/ 	.word	0x000000ff
        /*0b40*/ 	.word	0x00028850
        /*0b44*/ 	.short	0x010a
        /*0b46*/ 	.byte	0x06
	.zero		1


	//   ....[30]....
        /*0b48*/ 	.word	0x000063b0
        /*0b4c*/ 	.word	0x000000ff
        /*0b50*/ 	.word	0x00000000
        /*0b54*/ 	.short	0x0101
        /*0b56*/ 	.byte	0x06
	.zero		1


	//   ....[31]....
        /*0b58*/ 	.word	0x00008a10
        /*0b5c*/ 	.word	0x000000ff
        /*0b60*/ 	.word	0x00000000
        /*0b64*/ 	.short	0x0101
        /*0b66*/ 	.byte	0x06
	.zero		1


	//   ....[32]....
        /*0b68*/ 	.word	0x00009360
        /*0b6c*/ 	.word	0x000000ff
        /*0b70*/ 	.word	0x00028830
        /*0b74*/ 	.short	0x010a
        /*0b76*/ 	.byte	0x06
	.zero		1


	//   ....[33]....
        /*0b78*/ 	.word	0x000093a0
        /*0b7c*/ 	.word	0x000000ff
        /*0b80*/ 	.word	0x00028830
        /*0b84*/ 	.short	0x010a
        /*0b86*/ 	.byte	0x06
	.zero		1


	//   ....[34]....
        /*0b88*/ 	.word	0x000096f0
        /*0b8c*/ 	.word	0x000000ff
        /*0b90*/ 	.word	0x00028850
        /*0b94*/ 	.short	0x010a
        /*0b96*/ 	.byte	0x06
	.zero		1


	//   ....[35]....
        /*0b98*/ 	.word	0x00009730
        /*0b9c*/ 	.word	0x000000ff
        /*0ba0*/ 	.word	0x00028850
        /*0ba4*/ 	.short	0x010a
        /*0ba6*/ 	.byte	0x06
	.zero		1


	//   ....[36]....
        /*0ba8*/ 	.word	0x00009ff0
        /*0bac*/ 	.word	0x000000ff
        /*0bb0*/ 	.word	0x00000000
        /*0bb4*/ 	.short	0x0101
        /*0bb6*/ 	.byte	0x06
	.zero		1


	//   ....[37]....
        /*0bb8*/ 	.word	0x0000b4e0
        /*0bbc*/ 	.word	0x000000ff
        /*0bc0*/ 	.word	0x00000000
        /*0bc4*/ 	.short	0x0101
        /*0bc6*/ 	.byte	0x06
	.zero		1


	//   ....[38]....
        /*0bc8*/ 	.word	0x0000bbf0
        /*0bcc*/ 	.word	0x000000ff
        /*0bd0*/ 	.word	0x00028830
        /*0bd4*/ 	.short	0x010a
        /*0bd6*/ 	.byte	0x06
	.zero		1


	//   ....[39]....
        /*0bd8*/ 	.word	0x0000bc30
        /*0bdc*/ 	.word	0x000000ff
        /*0be0*/ 	.word	0x00028830
        /*0be4*/ 	.short	0x010a
        /*0be6*/ 	.byte	0x06
	.zero		1


	//   ....[40]....
        /*0be8*/ 	.word	0x0000bf50
        /*0bec*/ 	.word	0x000000ff
        /*0bf0*/ 	.word	0x00028850
        /*0bf4*/ 	.short	0x010a
        /*0bf6*/ 	.byte	0x06
	.zero		1


	//   ....[41]....
        /*0bf8*/ 	.word	0x0000bf90
        /*0bfc*/ 	.word	0x000000ff
        /*0c00*/ 	.word	0x00028850
        /*0c04*/ 	.short	0x010a
        /*0c06*/ 	.byte	0x06
	.zero		1


	//   ....[42]....
        /*0c08*/ 	.word	0x0000c7f0
        /*0c0c*/ 	.word	0x000000ff
        /*0c10*/ 	.word	0x00000000
        /*0c14*/ 	.short	0x0101
        /*0c16*/ 	.byte	0x06
	.zero		1


	//   ....[43]....
        /*0c18*/ 	.word	0x0000ee50
        /*0c1c*/ 	.word	0x000000ff
        /*0c20*/ 	.word	0x00000000
        /*0c24*/ 	.short	0x0101
        /*0c26*/ 	.byte	0x06
	.zero		1


	//   ....[44]....
        /*0c28*/ 	.word	0x0000f450
        /*0c2c*/ 	.word	0x000000ff
        /*0c30*/ 	.word	0x00028850
        /*0c34*/ 	.short	0x010a
        /*0c36*/ 	.byte	0x05
	.zero		1


	//   ....[45]....
        /*0c38*/ 	.word	0x0000f490
        /*0c3c*/ 	.word	0x000000ff
        /*0c40*/ 	.word	0x00028850
        /*0c44*/ 	.short	0x010a
        /*0c46*/ 	.byte	0x05
	.zero		1


	//   ....[46]....
        /*0c48*/ 	.word	0x0000fa00
        /*0c4c*/ 	.word	0x000000ff
        /*0c50*/ 	.word	0x00000000
        /*0c54*/ 	.short	0x0101
        /*0c56*/ 	.byte	0x04
	.zero		1


	//   ....[47]....
        /*0c58*/ 	.word	0x00010fb0
        /*0c5c*/ 	.word	0x00000003
        /*0c60*/ 	.word	0x00000000
        /*0c64*/ 	.short	0x0101
        /*0c66*/ 	.byte	0x3f
	.zero		1


	//   ....[48]....
        /*0c68*/ 	.word	0x00013e40
        /*0c6c*/ 	.word	0x00000007
        /*0c70*/ 	.word	0x00028840
        /*0c74*/ 	.short	0x010a
        /*0c76*/ 	.byte	0x3f
	.zero		1


	//   ....[49]....
        /*0c78*/ 	.word	0x000145c0
        /*0c7c*/ 	.word	0x00000007
        /*0c80*/ 	.word	0x00028830
        /*0c84*/ 	.short	0x0107
        /*0c86*/ 	.byte	0x3f
	.zero		1


	//   ....[50]....
        /*0c88*/ 	.word	0x00014690
        /*0c8c*/ 	.word	0x00000007
        /*0c90*/ 	.word	0x00028830
        /*0c94*/ 	.short	0x0101
        /*0c96*/ 	.byte	0x3f
	.zero		1


	//   ....[51]....
        /*0c98*/ 	.word	0x00015190
        /*0c9c*/ 	.word	0x00000016
        /*0ca0*/ 	.word	0x00028800
        /*0ca4*/ 	.short	0x0107
        /*0ca6*/ 	.byte	0x3f
	.zero		1


	//   ....[52]....
        /*0ca8*/ 	.word	0x000152a0
        /*0cac*/ 	.word	0x00000016
        /*0cb0*/ 	.word	0x00028800
        /*0cb4*/ 	.short	0x0101
        /*0cb6*/ 	.byte	0x3f
	.zero		1


	//   ....[53]....
        /*0cb8*/ 	.word	0x000152c0
        /*0cbc*/ 	.word	0x00000016
        /*0cc0*/ 	.word	0x00028820
        /*0cc4*/ 	.short	0x010a
        /*0cc6*/ 	.byte	0x3f
	.zero		1


	//   ....[54]....
        /*0cc8*/ 	.word	0x00015650
        /*0ccc*/ 	.word	0x00000006
        /*0cd0*/ 	.word	0x00028840
        /*0cd4*/ 	.short	0x010a
        /*0cd6*/ 	.byte	0x3f
	.zero		1


	//   ....[55]....
        /*0cd8*/ 	.word	0x00015b70
        /*0cdc*/ 	.word	0x00000006
        /*0ce0*/ 	.word	0x00028830
        /*0ce4*/ 	.short	0x0107
        /*0ce6*/ 	.byte	0x3f
	.zero		1


	//   ....[56]....
        /*0ce8*/ 	.word	0x00015c30
        /*0cec*/ 	.word	0x00000006
        /*0cf0*/ 	.word	0x00028830
        /*0cf4*/ 	.short	0x0101
        /*0cf6*/ 	.byte	0x3f
	.zero		1


	//   ....[57]....
        /*0cf8*/ 	.word	0x00015c90
        /*0cfc*/ 	.word	0x00000006
        /*0d00*/ 	.word	0x00028860
        /*0d04*/ 	.short	0x010a
        /*0d06*/ 	.byte	0x3f
	.zero		1


	//   ....[58]....
        /*0d08*/ 	.word	0x00016220
        /*0d0c*/ 	.word	0x00000006
        /*0d10*/ 	.word	0x00028850
        /*0d14*/ 	.short	0x0107
        /*0d16*/ 	.byte	0x3f
	.zero		1


	//   ....[59]....
        /*0d18*/ 	.word	0x00016380
        /*0d1c*/ 	.word	0x00000006
        /*0d20*/ 	.word	0x00028850
        /*0d24*/ 	.short	0x0101
        /*0d26*/ 	.byte	0x3f
	.zero		1


	//   ....[60]....
        /*0d28*/ 	.word	0x00016590
        /*0d2c*/ 	.word	0x00000000
        /*0d30*/ 	.word	0x00028860
        /*0d34*/ 	.short	0x010a
        /*0d36*/ 	.byte	0x3f
	.zero		1


	//   ....[61]....
        /*0d38*/ 	.word	0x00016ac0
        /*0d3c*/ 	.word	0x00000000
        /*0d40*/ 	.word	0x00028850
        /*0d44*/ 	.short	0x0107
        /*0d46*/ 	.byte	0x3f
	.zero		1


	//   ....[62]....
        /*0d48*/ 	.word	0x00016b80
        /*0d4c*/ 	.word	0x00000000
        /*0d50*/ 	.word	0x00028850
        /*0d54*/ 	.short	0x0101
        /*0d56*/ 	.byte	0x3f
	.zero		1


	//   ....[63]....
        /*0d58*/ 	.word	0x000178b0
        /*0d5c*/ 	.word	0x00000007
        /*0d60*/ 	.word	0x00028820
        /*0d64*/ 	.short	0x010a
        /*0d66*/ 	.byte	0x3f
	.zero		1


	//   ....[64]....
        /*0d68*/ 	.word	0x00017a30
        /*0d6c*/ 	.word	0x00000005
        /*0d70*/ 	.word	0x00028840
        /*0d74*/ 	.short	0x010a
        /*0d76*/ 	.byte	0x3f
	.zero		1


	//   ....[65]....
        /*0d78*/ 	.word	0x00017ad0
        /*0d7c*/ 	.word	0x00000003
        /*0d80*/ 	.word	0x00028840
        /*0d84*/ 	.short	0x010a
        /*0d86*/ 	.byte	0x3f
	.zero		1


	//   ....[66]....
        /*0d88*/ 	.word	0x00017b10
        /*0d8c*/ 	.word	0x00000005
        /*0d90*/ 	.word	0x00028860
        /*0d94*/ 	.short	0x010a
        /*0d96*/ 	.byte	0x3f
	.zero		1


	//   ....[67]....
        /*0d98*/ 	.word	0x00017b50
        /*0d9c*/ 	.word	0x00000003
        /*0da0*/ 	.word	0x00028860
        /*0da4*/ 	.short	0x010a
        /*0da6*/ 	.byte	0x3f
	.zero		1


	//   ....[68]....
        /*0da8*/ 	.word	0x00017bc0
        /*0dac*/ 	.word	0x00000003
        /*0db0*/ 	.word	0x00028800
        /*0db4*/ 	.short	0x010a
        /*0db6*/ 	.byte	0x3f
	.zero		1


	//   ....[69]....
        /*0db8*/ 	.word	0x00017c10
        /*0dbc*/ 	.word	0x00000009
        /*0dc0*/ 	.word	0x00028830
        /*0dc4*/ 	.short	0x010a
        /*0dc6*/ 	.byte	0x3f
	.zero		1


	//   ....[70]....
        /*0dc8*/ 	.word	0x00017c70
        /*0dcc*/ 	.word	0x00000004
        /*0dd0*/ 	.word	0x00028830
        /*0dd4*/ 	.short	0x010a
        /*0dd6*/ 	.byte	0x3f
	.zero		1


	//   ....[71]....
        /*0dd8*/ 	.word	0x00017cd0
        /*0ddc*/ 	.word	0x00000004
        /*0de0*/ 	.word	0x00028850
        /*0de4*/ 	.short	0x010a
        /*0de6*/ 	.byte	0x3f
	.zero		1


	//   ....[72]....
        /*0de8*/ 	.word	0x00017d30
        /*0dec*/ 	.word	0x00000004
        /*0df0*/ 	.word	0x00028830
        /*0df4*/ 	.short	0x010a
        /*0df6*/ 	.byte	0x3f
	.zero		1


	//   ....[73]....
        /*0df8*/ 	.word	0x00017d90
        /*0dfc*/ 	.word	0x00000004
        /*0e00*/ 	.word	0x00028850
        /*0e04*/ 	.short	0x010a
        /*0e06*/ 	.byte	0x3f
	.zero		1


	//   ....[74]....
        /*0e08*/ 	.word	0x00017df0
        /*0e0c*/ 	.word	0x00000004
        /*0e10*/ 	.word	0x00028830
        /*0e14*/ 	.short	0x010a
        /*0e16*/ 	.byte	0x3f
	.zero		1


	//   ....[75]....
        /*0e18*/ 	.word	0x00017e50
        /*0e1c*/ 	.word	0x00000004
        /*0e20*/ 	.word	0x00028850
        /*0e24*/ 	.short	0x010a
        /*0e26*/ 	.byte	0x3f
	.zero		1


	//   ....[76]....
        /*0e28*/ 	.word	0x00017eb0
        /*0e2c*/ 	.word	0x00000006
        /*0e30*/ 	.word	0x00028850
        /*0e34*/ 	.short	0x010a
        /*0e36*/ 	.byte	0x3f
	.zero		1


	//   ....[77]....
        /*0e38*/ 	.word	0x00017fd0
        /*0e3c*/ 	.word	0x00000007
        /*0e40*/ 	.word	0x00028840
        /*0e44*/ 	.short	0x010a
        /*0e46*/ 	.byte	0x3f
	.zero		1


	//   ....[78]....
        /*0e48*/ 	.word	0x00019550
        /*0e4c*/ 	.word	0x00000016
        /*0e50*/ 	.word	0x00028820
        /*0e54*/ 	.short	0x010a
        /*0e56*/ 	.byte	0x3f
	.zero		1


	//   ....[79]....
        /*0e58*/ 	.word	0x000195a0
        /*0e5c*/ 	.word	0x00000006
        /*0e60*/ 	.word	0x00028840
        /*0e64*/ 	.short	0x010a
        /*0e66*/ 	.byte	0x3f
	.zero		1


	//   ....[80]....
        /*0e68*/ 	.word	0x00019f20
        /*0e6c*/ 	.word	0x00000006
        /*0e70*/ 	.word	0x00028860
        /*0e74*/ 	.short	0x010a
        /*0e76*/ 	.byte	0x3f
	.zero		1


	//   ....[81]....
        /*0e78*/ 	.word	0x0001a990
        /*0e7c*/ 	.word	0x00000000
        /*0e80*/ 	.word	0x00028860
        /*0e84*/ 	.short	0x010a
        /*0e86*/ 	.byte	0x3f
	.zero		1


	//   ....[82]....
        /*0e88*/ 	.word	0x0001bd00
        /*0e8c*/ 	.word	0x00000007
        /*0e90*/ 	.word	0x00028820
        /*0e94*/ 	.short	0x010a
        /*0e96*/ 	.byte	0x3f
	.zero		1


	//   ....[83]....
        /*0e98*/ 	.word	0x0001bea0
        /*0e9c*/ 	.word	0x00000005
        /*0ea0*/ 	.word	0x00028840
        /*0ea4*/ 	.short	0x010a
        /*0ea6*/ 	.byte	0x3f
	.zero		1


	//   ....[84]....
        /*0ea8*/ 	.word	0x0001bef0
        /*0eac*/ 	.word	0x00000003
        /*0eb0*/ 	.word	0x00028840
        /*0eb4*/ 	.short	0x010a
        /*0eb6*/ 	.byte	0x3f
	.zero		1


	//   ....[85]....
        /*0eb8*/ 	.word	0x0001bf40
        /*0ebc*/ 	.word	0x00000005
        /*0ec0*/ 	.word	0x00028860
        /*0ec4*/ 	.short	0x010a
        /*0ec6*/ 	.byte	0x3f
	.zero		1


	//----- nvinfo : EIATTR_NUM_MBARRIERS
	.align		4
.L_202:
        /*0ec8*/ 	.byte	0x03, 0x38
        /*0eca*/ 	.short	0x0016


	//----- nvinfo : EIATTR_EXIT_INSTR_OFFSETS
	.align		4
        /*0ecc*/ 	.byte	0x04, 0x1c
        /*0ece*/ 	.short	(.L_204 - .L_203)


	//   ....[0]....
.L_203:
        /*0ed0*/ 	.word	0x000009b0


	//   ....[1]....
        /*0ed4*/ 	.word	0x00011f10


	//   ....[2]....
        /*0ed8*/ 	.word	0x00017ba0


	//----- nvinfo : EIATTR_MAX_THREADS
	.align		4
.L_204:
        /*0edc*/ 	.byte	0x04, 0x05
        /*0ede*/ 	.short	(.L_206 - .L_205)
.L_205:
        /*0ee0*/ 	.word	0x00000180
        /*0ee4*/ 	.word	0x00000001
        /*0ee8*/ 	.word	0x00000001


	//----- nvinfo : EIATTR_CRS_STACK_SIZE
	.align		4
.L_206:
        /*0eec*/ 	.byte	0x04, 0x1e
        /*0eee*/ 	.short	(.L_208 - .L_207)
.L_207:
        /*0ef0*/ 	.word	0x00000000


	//----- nvinfo : EIATTR_CBANK_PARAM_SIZE
	.align		4
.L_208:
        /*0ef4*/ 	.byte	0x03, 0x19
        /*0ef6*/ 	.short	0x0af0


	//----- nvinfo : EIATTR_PARAM_CBANK
	.align		4
        /*0ef8*/ 	.byte	0x04, 0x0a
        /*0efa*/ 	.short	(.L_210 - .L_209)
	.align		4
.L_209:
        /*0efc*/ 	.word	index@(.nv.constant0._ZN7cutlass13device_kernelIN5flash11enable_sm90INS1_16FlashAttnFwdSm90INS1_25CollectiveMainloopFwdSm90ILi2EN4cute5tupleIJNS5_1CILi1EEES8_S8_EEENS6_IJNS7_ILi128EEESA_SA_EEELi128ENS_10bfloat16_tEfNS_4arch4Sm90ELb0ELb1ELb1ELb1ELb1ELb0ELb0ELb1ELb1ELb1ELb0ELb0EEENS1_21CollectiveEpilogueFwdISB_S9_SC_SE_Li256ELb1ELb1ELb0ELb0EEENS1_36VarlenDynamicPersistentTileSchedulerILi128ELi128ELi256ELi128ELb0ELb1ELb1ELb1ELb0ELb1EEEEEEEEEvNT_6ParamsE)
        /*0f00*/ 	.short	0x0210
        /*0f02*/ 	.short	0x0af0


	//----- nvinfo : EIATTR_SW_WAR
	.align		4
.L_210:
        /*0f04*/ 	.byte	0x04, 0x36
        /*0f06*/ 	.short	(.L_212 - .L_211)
.L_211:
        /*0f08*/ 	.word	0x00000008
.L_212:


//--------------------- .nv.info._ZN7cutlass13device_kernelIN5flash11enable_sm90INS1_16FlashAttnFwdSm90INS1_25CollectiveMainloopFwdSm90ILi2EN4cute5tupleIJNS5_1CILi1EEES8_S8_EEENS6_IJNS7_ILi128EEESA_SA_EEELi128ENS_10bfloat16_tEfNS_4arch4Sm90ELb0ELb1ELb1ELb1ELb1ELb1ELb0ELb1ELb1ELb1ELb0ELb0EEENS1_21CollectiveEpilogueFwdISB_S9_SC_SE_Li256ELb1ELb1ELb0ELb0EEENS1_36VarlenDynamicPersistentTileSchedulerILi128ELi128ELi256ELi128ELb0ELb1ELb1ELb1ELb0ELb1EEEEEEEEEvNT_6ParamsE --------------------------
	.section	.nv.info._ZN7cutlass13device_kernelIN5flash11enable_sm90INS1_16FlashAttnFwdSm90INS1_25CollectiveMainloopFwdSm90ILi2EN4cute5tupleIJNS5_1CILi1EEES8_S8_EEENS6_IJNS7_ILi128EEESA_SA_EEELi128ENS_10bfloat16_tEfNS_4arch4Sm90ELb0ELb1ELb1ELb1ELb1ELb1ELb0ELb1ELb1ELb1ELb0ELb0EEENS1_21CollectiveEpilogueFwdISB_S9_SC_SE_Li256ELb1ELb1ELb0ELb0EEENS1_36VarlenDynamicPersistentTileSchedulerILi128ELi128ELi256ELi128ELb0ELb1ELb1ELb1ELb0ELb1EEEEEEEEEvNT_6ParamsE,"",@"SHT_CUDA_INFO"
	.sectionflags	@""
	.align	4


	//----- nvinfo : EIATTR_CUDA_API_VERSION
	.align		4
        /*0000*/ 	.byte	0x04, 0x37
        /*0002*/ 	.short	(.L_214 - .L_213)
.L_213:
        /*0004*/ 	.word	0x00000082


	//----- nvinfo : EIATTR_KPARAM_INFO
	.align		4
.L_214:
        /*0008*/ 	.byte	0x04, 0x17
        /*000a*/ 	.short	(.L_216 - .L_215)
.L_215:
        /*000c*/ 	.word	0x00000000
        /*0010*/ 	.short	0x0000
        /*0012*/ 	.short	0x0070
        /*0014*/ 	.byte	0x00, 0xf0, 0x01, 0x2a


	//----- nvinfo : EIATTR_SPARSE_MMA_MASK
	.align		4
.L_216:
        /*0018*/ 	.byte	0x03, 0x50
        /*001a*/ 	.short	0x0000


	//----- nvinfo : EIATTR_MAXREG_COUNT
	.align		4
        /*001c*/ 	.byte	0x03, 0x1b
        /*001e*/ 	.short	0x00a8


	//----- nvinfo : EIATTR_NUM_BARRIERS
	.align		4
        /*0020*/ 	.byte	0x02, 0x4c
        /*0022*/ 	.byte	0x10
	.zero		1


	//----- nvinfo : EIATTR_EXTERNS
	.align		4
        /*0024*/ 	.byte	0x04, 0x0f
        /*0026*/ 	.short	(.L_218 - .L_217)


	//   ....[0]....
	.align		4
.L_217:
        /*0028*/ 	.word	index@(__assertfail)


	//----- nvinfo : EIATTR_ANNOTATIONS
	.align		4
.L_218:
        /*002c*/ 	.byte	0x04, 0x55
        /*002e*/ 	.short	(.L_220 - .L_219)


	//   ....[0]....
.L_219:
        /* <DEDUP_REMOVED lines=14> */
        /*0104*/ 	.byte	0x00, 0x4d, 0x02, 0x00, 0x01, 0x00, 0x00, 0x00, 0xb0, 0x61, 0x02, 0x00


	//----- nvinfo : EIATTR_MERCURY_ISA_VERSION
	.align		4
.L_220:
        /*0110*/ 	.byte	0x03, 0x5f
        /*0112*/ 	.short	0x0101


	//----- nvinfo : EIATTR_UNUSED_LOAD_BYTE_OFFSET
	.align		4
        /*0114*/ 	.byte	0x04, 0x44
        /*0116*/ 	.short	(.L_222 - .L_221)


	//   ....[0]....
.L_221:
        /*0118*/ 	.word	0x00000a60
        /*011c*/ 	.word	0x0000fff0


	//   ....[1]....
        /*0120*/ 	.word	0x0001d240
        /*0124*/ 	.word	0x0000fff0


	//----- nvinfo : EIATTR_INT_WARP_WIDE_INSTR_OFFSETS
	.align		4
.L_222:
        /*0128*/ 	.byte	0x04, 0x31
        /*012a*/ 	.short	(.L_224 - .L_223)


	//   ....[0]....
.L_223:
        /*012c*/ 	.word	0x00000130


	//   ....[1]....
        /*0130*/ 	.word	0x00000170


	//   ....[2]....
        /*0134*/ 	.word	0x000001e0


	//   ....[3]....
        /*0138*/ 	.word	0x00021e20


	//   ....[4]....
        /*013c*/ 	.word	0x00021eb0


	//   ....[5]....
        /*0140*/ 	.word	0x00024df0


	//   ....[6]....
        /*0144*/ 	.word	0x00024e80


	//----- nvinfo : EIATTR_COOP_GROUP_MASK_REGIDS
	.align		4
.L_224:
        /*0148*/ 	.byte	0x04, 0x29
        /*014a*/ 	.short	(.L_226 - .L_225)


	//   ....[0]....
.L_225:
        /*014c*/ 	.word	0xffffffff


	//   ....[1]....
        /*0150*/ 	.word	0xffffffff


	//   ....[2]....
        /*0154*/ 	.word	0xffffffff


	//   ....[3]....
        /*0158*/ 	.word	0xffffffff


	//   ....[4]....
        /*015c*/ 	.word	0xffffffff


	//   ....[5]....
        /*0160*/ 	.word	0xffffffff


	//   ....[6]....
        /*0164*/ 	.word	0xffffffff


	//   ....[7]....
        /*0168*/ 	.word	0xffffffff


	//   ....[8]....
        /*016c*/ 	.word	0xffffffff


	//   ....[9]....
        /*0170*/ 	.word	0xffffffff


	//   ....[10]....
        /*0174*/ 	.word	0xffffffff


	//   ....[11]....
        /*0178*/ 	.word	0xffffffff


	//   ....[12]....
        /*017c*/ 	.word	0xffffffff


	//   ....[13]....
        /*0180*/ 	.word	0xffffffff


	//   ....[14]....
        /*0184*/ 	.word	0xffffffff


	//   ....[15]....
        /*0188*/ 	.word	0xffffffff


	//   ....[16]....
        /*018c*/ 	.word	0xffffffff


	//   ....[17]....
        /*0190*/ 	.word	0xffffffff


	//   ....[18]....
        /*0194*/ 	.word	0xffffffff


	//   ....[19]....
        /*0198*/ 	.word	0xffffffff


	//   ....[20]....
        /*019c*/ 	.word	0xffffffff


	//   ....[21]....
        /*01a0*/ 	.word	0xffffffff


	//   ....[22]....
        /*01a4*/ 	.word	0xffffffff


	//   ....[23]....
        /*01a8*/ 	.word	0xffffffff


	//   ....[24]....
        /*01ac*/ 	.word	0xffffffff


	//   ....[25]....
        /*01b0*/ 	.word	0xffffffff


	//   ....[26]....
        /*01b4*/ 	.word	0xffffffff


	//   ....[27]....
        /*01b8*/ 	.word	0xffffffff


	//   ....[28]....
        /*01bc*/ 	.word	0xffffffff


	//   ....[29]....
        /*01c0*/ 	.word	0xffffffff


	//   ....[30]....
        /*01c4*/ 	.word	0xffffffff


	//   ....[31]....
        /*01c8*/ 	.word	0xffffffff


	//   ....[32]....
        /*01cc*/ 	.word	0xffffffff


	//   ....[33]....
        /*01d0*/ 	.word	0xffffffff


	//   ....[34]....
        /*01d4*/ 	.word	0xffffffff


	//   ....[35]....
        /*01d8*/ 	.word	0xffffffff


	//   ....[36]....
        /*01dc*/ 	.word	0xffffffff


	//   ....[37]....
        /*01e0*/ 	.word	0xffffffff


	//   ....[38]....
        /*01e4*/ 	.word	0xffffffff


	//   ....[39]....
        /*01e8*/ 	.word	0xffffffff


	//   ....[40]....
        /*01ec*/ 	.word	0xffffffff


	//   ....[41]....
        /*01f0*/ 	.word	0xffffffff


	//   ....[42]....
        /*01f4*/ 	.word	0xffffffff


	//   ....[43]....
        /*01f8*/ 	.word	0xffffffff


	//   ....[44]....
        /*01fc*/ 	.word	0xffffffff


	//   ....[45]....
        /*0200*/ 	.word	0xffffffff


	//   ....[46]....
        /*0204*/ 	.word	0xffffffff


	//   ....[47]....
        /*0208*/ 	.word	0xffffffff


	//   ....[48]....
        /*020c*/ 	.word	0xffffffff


	//   ....[49]....
        /*0210*/ 	.word	0xffffffff


	//   ....[50]....
        /*0214*/ 	.word	0xffffffff


	//   ....[51]....
        /*0218*/ 	.word	0xffffffff


	//   ....[52]....
        /*021c*/ 	.word	0xffffffff


	//   ....[53]....
        /*0220*/ 	.word	0xffffffff


	//   ....[54]....
        /*0224*/ 	.word	0xffffffff


	//   ....[55]....
        /*0228*/ 	.word	0xffffffff


	//   ....[56]....
        /*022c*/ 	.word	0xffffffff


	//   ....[57]....
        /*0230*/ 	.word	0xffffffff


	//   ....[58]....
        /*0234*/ 	.word	0xffffffff


	//   ....[59]....
        /*0238*/ 	.word	0xffffffff


	//   ....[60]....
        /*023c*/ 	.word	0xffffffff


	//   ....[61]....
        /*0240*/ 	.word	0xffffffff


	//   ....[62]....
        /*0244*/ 	.word	0xffffffff


	//   ....[63]....
        /*0248*/ 	.word	0xffffffff


	//   ....[64]....
        /*024c*/ 	.word	0xffffffff


	//   ....[65]....
        /*0250*/ 	.word	0xffffffff


	//   ....[66]....
        /*0254*/ 	.word	0xffffffff


	//   ....[67]....
        /*0258*/ 	.word	0xffffffff


	//   ....[68]....
        /*025c*/ 	.word	0xffffffff


	//   ....[69]....
        /*0260*/ 	.word	0xffffffff


	//   ....[70]....
        /*0264*/ 	.word	0xffffffff


	//   ....[71]....
        /*0268*/ 	.word	0xffffffff


	//   ....[72]....
        /*026c*/ 	.word	0xffffffff


	//   ....[73]....
        /*0270*/ 	.word	0xffffffff


	//   ....[74]....
        /*0274*/ 	.word	0xffffffff


	//   ....[75]....
        /*0278*/ 	.word	0xffffffff


	//   ....[76]....
        /*027c*/ 	.word	0xffffffff


	//   ....[77]....
        /*0280*/ 	.word	0xffffffff


	//   ....[78]....
        /*0284*/ 	.word	0xffffffff


	//   ....[79]....
        /*0288*/ 	.word	0xffffffff


	//   ....[80]....
        /*028c*/ 	.word	0xffffffff


	//   ....[81]....
        /*0290*/ 	.word	0xffffffff


	//   ....[82]....
        /*0294*/ 	.word	0xffffffff


	//   ....[83]....
        /*0298*/ 	.word	0xffffffff


	//   ....[84]....
        /*029c*/ 	.word	0xffffffff


	//   ....[85]....
        /*02a0*/ 	.word	0xffffffff


	//   ....[86]....
        /*02a4*/ 	.word	0xffffffff


	//   ....[87]....
        /*02a8*/ 	.word	0xffffffff


	//   ....[88]....
        /*02ac*/ 	.word	0xffffffff


	//   ....[89]....
        /*02b0*/ 	.word	0xffffffff


	//   ....[90]....
        /*02b4*/ 	.word	0xffffffff


	//   ....[91]....
        /*02b8*/ 	.word	0xffffffff


	//   ....[92]....
        /*02bc*/ 	.word	0xffffffff


	//   ....[93]....
        /*02c0*/ 	.word	0xffffffff


	//   ....[94]....
        /*02c4*/ 	.word	0xffffffff


	//   ....[95]....
        /*02c8*/ 	.word	0xffffffff


	//   ....[96]....
        /*02cc*/ 	.word	0xffffffff


	//   ....[97]....
        /*02d0*/ 	.word	0xffffffff


	//   ....[98]....
        /*02d4*/ 	.word	0xffffffff


	//   ....[99]....
        /*02d8*/ 	.word	0xffffffff


	//   ....[100]....
        /*02dc*/ 	.word	0xffffffff


	//   ....[101]....
        /*02e0*/ 	.word	0xffffffff


	//   ....[102]....
        /*02e4*/ 	.word	0xffffffff


	//   ....[103]....
        /*02e8*/ 	.word	0xffffffff


	//   ....[104]....
        /*02ec*/ 	.word	0xffffffff


	//   ....[105]....
        /*02f0*/ 	.word	0xffffffff


	//   ....[106]....
        /*02f4*/ 	.word	0xffffffff


	//   ....[107]....
        /*02f8*/ 	.word	0xffffffff


	//   ....[108]....
        /*02fc*/ 	.word	0xffffffff


	//   ....[109]....
        /*0300*/ 	.word	0xffffffff


	//   ....[110]....
        /*0304*/ 	.word	0xffffffff


	//   ....[111]....
        /*0308*/ 	.word	0xffffffff


	//   ....[112]....
        /*030c*/ 	.word	0xffffffff


	//   ....[113]....
        /*0310*/ 	.word	0xffffffff


	//   ....[114]....
        /*0314*/ 	.word	0xffffffff


	//   ....[115]....
        /*0318*/ 	.word	0xffffffff


	//   ....[116]....
        /*031c*/ 	.word	0xffffffff


	//   ....[117]....
        /*0320*/ 	.word	0xffffffff


	//   ....[118]....
        /*0324*/ 	.word	0xffffffff


	//   ....[119]....
        /*0328*/ 	.word	0xffffffff


	//   ....[120]....
        /*032c*/ 	.word	0xffffffff


	//   ....[121]....
        /*0330*/ 	.word	0xffffffff


	//   ....[122]....
        /*0334*/ 	.word	0xffffffff


	//   ....[123]....
        /*0338*/ 	.word	0xffffffff


	//   ....[124]....
        /*033c*/ 	.word	0xffffffff


	//   ....[125]....
        /*0340*/ 	.word	0xffffffff


	//   ....[126]....
        /*0344*/ 	.word	0xffffffff


	//   ....[127]....
        /*0348*/ 	.word	0xffffffff


	//   ....[128]....
        /*034c*/ 	.word	0xffffffff


	//   ....[129]....
        /*0350*/ 	.word	0xffffffff


	//   ....[130]....
        /*0354*/ 	.word	0xffffffff


	//   ....[131]....
        /*0358*/ 	.word	0xffffffff


	//   ....[132]....
        /*035c*/ 	.word	0xffffffff


	//   ....[133]....
        /*0360*/ 	.word	0xffffffff


	//   ....[134]....
        /*0364*/ 	.word	0xffffffff


	//   ....[135]....
        /*0368*/ 	.word	0xffffffff


	//   ....[136]....
        /*036c*/ 	.word	0xffffffff


	//   ....[137]....
        /*0370*/ 	.word	0xffffffff


	//   ....[138]....
        /*0374*/ 	.word	0xffffffff


	//   ....[139]....
        /*0378*/ 	.word	0xffffffff


	//   ....[140]....
        /*037c*/ 	.word	0xffffffff


	//   ....[141]....
        /*0380*/ 	.word	0xffffffff


	//   ....[142]....
        /*0384*/ 	.word	0xffffffff


	//   ....[143]....
        /*0388*/ 	.word	0xffffffff


	//   ....[144]....
        /*038c*/ 	.word	0xffffffff


	//   ....[145]....
        /*0390*/ 	.word	0xffffffff


	//   ....[146]....
        /*0394*/ 	.word	0xffffffff


	//   ....[147]....
        /*0398*/ 	.word	0xffffffff


	//   ....[148]....
        /*039c*/ 	.word	0xffffffff


	//   ....[149]....
        /*03a0*/ 	.word	0xffffffff


	//   ....[150]....
        /*03a4*/ 	.word	0xffffffff


	//   ....[151]....
        /*03a8*/ 	.word	0xffffffff


	//   ....[152]....
        /*03ac*/ 	.word	0xffffffff


	//   ....[153]....
        /*03b0*/ 	.word	0xffffffff


	//   ....[154]....
        /*03b4*/ 	.word	0xffffffff


	//   ....[155]....
        /*03b8*/ 	.word	0xffffffff


	//   ....[156]....
        /*03bc*/ 	.word	0xffffffff


	//   ....[157]....
        /*03c0*/ 	.word	0xffffffff


	//   ....[158]....
        /*03c4*/ 	.word	0xffffffff


	//   ....[159]....
        /*03c8*/ 	.word	0xffffffff


	//   ....[160]....
        /*03cc*/ 	.word	0xffffffff


	//   ....[161]....
        /*03d0*/ 	.word	0xffffffff


	//   ....[162]....
        /*03d4*/ 	.word	0xffffffff


	//   ....[163]....
        /*03d8*/ 	.word	0xffffffff


	//   ....[164]....
        /*03dc*/ 	.word	0xffffffff


	//   ....[165]....
        /*03e0*/ 	.word	0xffffffff


	//   ....[166]....
        /*03e4*/ 	.word	0xffffffff


	//   ....[167]....
        /*03e8*/ 	.word	0xffffffff


	//   ....[168]....
        /*03ec*/ 	.word	0xffffffff


	//   ....[169]....
        /*03f0*/ 	.word	0xffffffff


	//   ....[170]....
        /*03f4*/ 	.word	0xffffffff


	//   ....[171]....
        /*03f8*/ 	.word	0xffffffff


	//   ....[172]....
        /*03fc*/ 	.word	0xffffffff


	//   ....[173]....
        /*0400*/ 	.word	0xffffffff


	//   ....[174]....
        /*0404*/ 	.word	0xffffffff


	//   ....[175]....
        /*0408*/ 	.word	0xffffffff


	//   ....[176]....
        /*040c*/ 	.word	0xffffffff


	//   ....[177]....
        /*0410*/ 	.word	0xffffffff


	//   ....[178]....
        /*0414*/ 	.word	0xffffffff


	//   ....[179]....
        /*0418*/ 	.word	0xffffffff


	//   ....[180]....
        /*041c*/ 	.word	0xffffffff


	//   ....[181]....
        /*0420*/ 	.word	0xffffffff


	//   ....[182]....
        /*0424*/ 	.word	0xffffffff


	//   ....[183]....
        /*0428*/ 	.word	0xffffffff


	//   ....[184]....
        /*042c*/ 	.word	0xffffffff


	//   ....[185]....
        /*0430*/ 	.word	0xffffffff


	//   ....[186]....
        /*0434*/ 	.word	0xffffffff


	//   ....[187]....
        /*0438*/ 	.word	0xffffffff


	//   ....[188]....
        /*043c*/ 	.word	0xffffffff


	//   ....[189]....
        /*0440*/ 	.word	0xffffffff


	//   ....[190]....
        /*0444*/ 	.word	0xffffffff


	//   ....[191]....
        /*0448*/ 	.word	0xffffffff


	//   ....[192]....
        /*044c*/ 	.word	0xffffffff


	//   ....[193]....
        /*0450*/ 	.word	0xffffffff


	//   ....[194]....
        /*0454*/ 	.word	0xffffffff


	//   ....[195]....
        /*0458*/ 	.word	0xffffffff


	//   ....[196]....
        /*045c*/ 	.word	0xffffffff


	//   ....[197]....
        /*0460*/ 	.word	0xffffffff


	//   ....[198]....
        /*0464*/ 	.word	0xffffffff


	//   ....[199]....
        /*0468*/ 	.word	0xffffffff


	//   ....[200]....
        /*046c*/ 	.word	0xffffffff


	//   ....[201]....
        /*0470*/ 	.word	0xffffffff


	//   ....[202]....
        /*0474*/ 	.word	0xffffffff


	//   ....[203]....
        /*0478*/ 	.word	0xffffffff


	//   ....[204]....
        /*047c*/ 	.word	0xffffffff


	//   ....[205]....
        /*0480*/ 	.word	0xffffffff


	//   ....[206]....
        /*0484*/ 	.word	0xffffffff


	//   ....[207]....
        /*0488*/ 	.word	0xffffffff


	//   ....[208]....
        /*048c*/ 	.word	0xffffffff


	//   ....[209]....
        /*0490*/ 	.word	0xffffffff


	//   ....[210]....
        /*0494*/ 	.word	0xffffffff


	//   ....[211]....
        /*0498*/ 	.word	0xffffffff


	//   ....[212]....
        /*049c*/ 	.word	0xffffffff


	//   ....[213]....
        /*04a0*/ 	.word	0xffffffff


	//   ....[214]....
        /*04a4*/ 	.word	0xffffffff


	//   ....[215]....
        /*04a8*/ 	.word	0xffffffff


	//   ....[216]....
        /*04ac*/ 	.word	0xffffffff


	//   ....[217]....
        /*04b0*/ 	.word	0xffffffff


	//   ....[218]....
        /*04b4*/ 	.word	0xffffffff


	//   ....[219]....
        /*04b8*/ 	.word	0xffffffff


	//   ....[220]....
        /*04bc*/ 	.word	0xffffffff


	//   ....[221]....
        /*04c0*/ 	.word	0xffffffff


	//   ....[222]....
        /*04c4*/ 	.word	0xffffffff


	//   ....[223]....
        /*04c8*/ 	.word	0xffffffff


	//   ....[224]....
        /*04cc*/ 	.word	0xffffffff


	//   ....[225]....
        /*04d0*/ 	.word	0xffffffff


	//   ....[226]....
        /*04d4*/ 	.word	0xffffffff


	//   ....[227]....
        /*04d8*/ 	.word	0xffffffff


	//   ....[228]....
        /*04dc*/ 	.word	0xffffffff


	//   ....[229]....
        /*04e0*/ 	.word	0xffffffff


	//   ....[230]....
        /*04e4*/ 	.word	0xffffffff


	//   ....[231]....
        /*04e8*/ 	.word	0xffffffff


	//   ....[232]....
        /*04ec*/ 	.word	0xffffffff


	//   ....[233]....
        /*04f0*/ 	.word	0x0500000f


	//   ....[234]....
        /*04f4*/ 	.word	0x0500000f


	//   ....[235]....
        /*04f8*/ 	.word	0x0500000f


	//   ....[236]....
        /*04fc*/ 	.word	0x0500000f


	//   ....[237]....
        /*0500*/ 	.word	0x0500000f


	//   ....[238]....
        /*0504*/ 	.word	0x0500000f


	//   ....[239]....
        /*0508*/ 	.word	0x0500000f


	//   ....[240]....
        /*050c*/ 	.word	0x0500000f


	//   ....[241]....
        /*0510*/ 	.word	0x0500000f


	//   ....[242]....
        /*0514*/ 	.word	0x0500000f


	//   ....[243]....
        /*0518*/ 	.word	0x0500000f


	//   ....[244]....
        /*051c*/ 	.word	0x0500000f


	//   ....[245]....
        /*0520*/ 	.word	0x0500000f


	//   ....[246]....
        /*0524*/ 	.word	0x0500000f


	//   ....[247]....
        /*0528*/ 	.word	0x0500000f


	//   ....[248]....
        /*052c*/ 	.word	0x0500000f


	//   ....[249]....
        /*0530*/ 	.word	0x0500000f


	//   ....[250]....
        /*0534*/ 	.word	0x0500000f


	//   ....[251]....
        /*0538*/ 	.word	0x0500000f


	//   ....[252]....
        /*053c*/ 	.word	0x0500000f


	//   ....[253]....
        /*0540*/ 	.word	0x0500000f


	//   ....[254]....
        /*0544*/ 	.word	0x0500000f


	//   ....[255]....
        /*0548*/ 	.word	0x0500000f


	//   ....[0]....
        /*054c*/ 	.word	0x0500000f


	//   ....[1]....
        /*0550*/ 	.word	0x0500000f


	//   ....[2]....
        /*0554*/ 	.word	0x0500000f


	//   ....[3]....
        /*0558*/ 	.word	0x0500000f


	//   ....[4]....
        /*055c*/ 	.word	0x0500000f


	//   ....[5]....
        /*0560*/ 	.word	0x0500000f


	//   ....[6]....
        /*0564*/ 	.word	0x0500000f


	//   ....[7]....
        /*0568*/ 	.word	0x0500000f


	//   ....[8]....
        /*056c*/ 	.word	0x0500000f


	//   ....[9]....
        /*0570*/ 	.word	0x0500000f


	//   ....[10]....
        /*0574*/ 	.word	0x0500000f


	//   ....[11]....
        /*0578*/ 	.word	0x0500000f


	//   ....[12]....
        /*057c*/ 	.word	0x0500000f


	//   ....[13]....
        /*0580*/ 	.word	0x0500000f


	//   ....[14]....
        /*0584*/ 	.word	0x0500000f


	//   ....[15]....
        /*0588*/ 	.word	0x0500000f


	//   ....[16]....
        /*058c*/ 	.word	0x0500000f


	//   ....[17]....
        /*0590*/ 	.word	0x0500000f


	//   ....[18]....
        /*0594*/ 	.word	0x0500000f


	//   ....[19]....
        /*0598*/ 	.word	0x0500000f


	//   ....[20]....
        /*059c*/ 	.word	0x0500000f


	//   ....[21]....
        /*05a0*/ 	.word	0x0500000f


	//   ....[22]....
        /*05a4*/ 	.word	0x0500000f


	//   ....[23]....
        /*05a8*/ 	.word	0x0500000f


	//   ....[24]....
        /*05ac*/ 	.word	0x0500000f


	//   ....[25]....
        /*05b0*/ 	.word	0x0500000f


	//   ....[26]....
        /*05b4*/ 	.word	0x0500000f


	//   ....[27]....
        /*05b8*/ 	.word	0x0500000f


	//   ....[28]....
        /*05bc*/ 	.word	0x0500000f


	//   ....[29]....
        /*05c0*/ 	.word	0x0500000f


	//   ....[30]....
        /*05c4*/ 	.word	0x0500000f


	//   ....[31]....
        /*05c8*/ 	.word	0x0500000f


	//   ....[32]....
        /*05cc*/ 	.word	0x0500000f


	//   ....[33]....
        /*05d0*/ 	.word	0x0500000f


	//   ....[34]....
        /*05d4*/ 	.word	0x0500000f


	//   ....[35]....
        /*05d8*/ 	.word	0x0500000f


	//   ....[36]....
        /*05dc*/ 	.word	0x0500000f


	//   ....[37]....
        /*05e0*/ 	.word	0x0500000f


	//   ....[38]....
        /*05e4*/ 	.word	0x0500000f


	//   ....[39]....
        /*05e8*/ 	.word	0x0500000f


	//   ....[40]....
        /*05ec*/ 	.word	0x0500000f


	//   ....[41]....
        /*05f0*/ 	.word	0x0500000f


	//   ....[42]....
        /*05f4*/ 	.word	0x0500000f


	//   ....[43]....
        /*05f8*/ 	.word	0x0500000f


	//   ....[44]....
        /*05fc*/ 	.word	0x0500000f


	//   ....[45]....
        /*0600*/ 	.word	0x0500000f


	//   ....[46]....
        /*0604*/ 	.word	0x0500000f


	//   ....[47]....
        /*0608*/ 	.word	0x0500000f


	//   ....[48]....
        /*060c*/ 	.word	0x0500000f


	//   ....[49]....
        /*0610*/ 	.word	0x0500000f


	//   ....[50]....
        /*0614*/ 	.word	0x0500000f


	//   ....[51]....
        /*0618*/ 	.word	0x0500000f


	//   ....[52]....
        /*061c*/ 	.word	0x0500000f


	//   ....[53]....
        /*0620*/ 	.word	0x0500000f


	//   ....[54]....
        /*0624*/ 	.word	0x0500000f


	//   ....[55]....
        /*0628*/ 	.word	0x0500000f


	//   ....[56]....
        /*062c*/ 	.word	0x0500000f


	//   ....[57]....
        /*0630*/ 	.word	0x0500000f


	//   ....[58]....
        /*0634*/ 	.word	0x0500000f


	//   ....[59]....
        /*0638*/ 	.word	0x0500000f


	//   ....[60]....
        /*063c*/ 	.word	0x0500000f


	//   ....[61]....
        /*0640*/ 	.word	0x0500000f


	//   ....[62]....
        /*0644*/ 	.word	0x0500000f


	//   ....[63]....
        /*0648*/ 	.word	0x0500000f


	//   ....[64]....
        /*064c*/ 	.word	0x0500000f


	//   ....[65]....
        /*0650*/ 	.word	0x0500000f


	//   ....[66]....
        /*0654*/ 	.word	0x0500000f


	//   ....[67]....
        /*0658*/ 	.word	0x0500000f


	//   ....[68]....
        /*065c*/ 	.word	0x0500000f


	//   ....[69]....
        /*0660*/ 	.word	0x0500000f


	//   ....[70]....
        /*0664*/ 	.word	0x0500000f


	//   ....[71]....
        /*0668*/ 	.word	0x0500000f


	//   ....[72]....
        /*066c*/ 	.word	0x0500000f


	//   ....[73]....
        /*0670*/ 	.word	0x0500000f


	//   ....[74]....
        /*0674*/ 	.word	0x0500000f


	//   ....[75]....
        /*0678*/ 	.word	0x0500000f


	//   ....[76]....
        /*067c*/ 	.word	0x0500000f


	//   ....[77]....
        /*0680*/ 	.word	0x0500000f


	//   ....[78]....
        /*0684*/ 	.word	0x0500000f


	//   ....[79]....
        /*0688*/ 	.word	0x0500000f


	//   ....[80]....
        /*068c*/ 	.word	0x0500000f


	//   ....[81]....
        /*0690*/ 	.word	0x0500000f


	//   ....[82]....
        /*0694*/ 	.word	0x0500000f


	//   ....[83]....
        /*0698*/ 	.word	0x0500000f


	//   ....[84]....
        /*069c*/ 	.word	0x0500000f


	//   ....[85]....
        /*06a0*/ 	.word	0x0500000f


	//   ....[86]....
        /*06a4*/ 	.word	0x0500000f


	//   ....[87]....
        /*06a8*/ 	.word	0x0500000f


	//   ....[88]....
        /*06ac*/ 	.word	0x0500000f


	//   ....[89]....
        /*06b0*/ 	.word	0x0500000f


	//   ....[90]....
        /*06b4*/ 	.word	0x0500000f


	//   ....[91]....
        /*06b8*/ 	.word	0x0500000f


	//   ....[92]....
        /*06bc*/ 	.word	0x0500000f


	//   ....[93]....
        /*06c0*/ 	.word	0x0500000f


	//   ....[94]....
        /*06c4*/ 	.word	0x0500000f


	//   ....[95]....
        /*06c8*/ 	.word	0x0500000f


	//   ....[96]....
        /*06cc*/ 	.word	0x0500000f


	//   ....[97]....
        /*06d0*/ 	.word	0x0500000f


	//   ....[98]....
        /*06d4*/ 	.word	0x0500000f


	//   ....[99]....
        /*06d8*/ 	.word	0x0500000f


	//   ....[100]....
        /*06dc*/ 	.word	0x0500000f


	//   ....[101]....
        /*06e0*/ 	.word	0x0500000f


	//   ....[102]....
        /*06e4*/ 	.word	0x0500000f


	//   ....[103]....
        /*06e8*/ 	.word	0x0500000f


	//   ....[104]....
        /*06ec*/ 	.word	0x0500000f


	//   ....[105]....
        /*06f0*/ 	.word	0x0500000f


	//   ....[106]....
        /*06f4*/ 	.word	0x0500000f


	//   ....[107]....
        /*06f8*/ 	.word	0x0500000f


	//   ....[108]....
        /*06fc*/ 	.word	0x0500000f


	//   ....[109]....
        /*0700*/ 	.word	0x0500000f


	//   ....[110]....
        /*0704*/ 	.word	0x0500000f


	//   ....[111]....
        /*0708*/ 	.word	0x0500000f


	//   ....[112]....
        /*070c*/ 	.word	0x0500000f


	//   ....[113]....
        /*0710*/ 	.word	0x0500000f


	//   ....[114]....
        /*0714*/ 	.word	0x0500000f


	//   ....[115]....
        /*0718*/ 	.word	0x0500000f


	//   ....[116]....
        /*071c*/ 	.word	0x0500000f


	//   ....[117]....
        /*0720*/ 	.word	0x0500000f


	//   ....[118]....
        /*0724*/ 	.word	0x0500000f


	//   ....[119]....
        /*0728*/ 	.word	0x0500000f


	//   ....[120]....
        /*072c*/ 	.word	0x0500000f


	//   ....[121]....
        /*0730*/ 	.word	0x0500000f


	//   ....[122]....
        /*0734*/ 	.word	0x0500000f


	//   ....[123]....
        /*0738*/ 	.word	0x0500000f


	//   ....[124]....
        /*073c*/ 	.word	0x0500000f


	//   ....[125]....
        /*0740*/ 	.word	0x0500000f


	//   ....[126]....
        /*0744*/ 	.word	0x0500000f


	//   ....[127]....
        /*0748*/ 	.word	0x0500000f


	//   ....[128]....
        /*074c*/ 	.word	0x0500000f


	//   ....[129]....
        /*0750*/ 	.word	0x0500000f


	//   ....[130]....
        /*0754*/ 	.word	0x0500000f


	//   ....[131]....
        /*0758*/ 	.word	0x0500000f


	//   ....[132]....
        /*075c*/ 	.word	0x0500000f


	//   ....[133]....
        /*0760*/ 	.word	0x0500000f


	//   ....[134]....
        /*0764*/ 	.word	0x0500000f


	//   ....[135]....
        /*0768*/ 	.word	0x0500000f


	//   ....[136]....
        /*076c*/ 	.word	0x0500000f


	//   ....[137]....
        /*0770*/ 	.word	0x0500000f


	//   ....[138]....
        /*0774*/ 	.word	0x0500000f


	//   ....[139]....
        /*0778*/ 	.word	0x0500000f


	//   ....[140]....
        /*077c*/ 	.word	0x0500000f


	//   ....[141]....
        /*0780*/ 	.word	0x0500000f


	//----- nvinfo : EIATTR_COOP_GROUP_INSTR_OFFSETS
	.align		4
.L_226:
        /*0784*/ 	.byte	0x04, 0x28
        /*0786*/ 	.short	(.L_228 - .L_227)


	//   ....[0]....
.L_227:
        /*0788*/ 	.word	0x00000070


	//   ....[1]....
        /*078c*/ 	.word	0x00000140


	//   ....[2]....
        /*0790*/ 	.word	0x00000190


	//   ....[3]....
        /*0794*/ 	.word	0x000003c0


	//   ....[4]....
        /*0798*/ 	.word	0x00000520


	//   ....[5]....
        /*079c*/ 	.word	0x00000640


	//   ....[6]....
        /*07a0*/ 	.word	0x000007a0


	//   ....[7]....
        /*07a4*/ 	.word	0x00003410


	//   ....[8]....
        /*07a8*/ 	.word	0x00003420


	//   ....[9]....
        /*07ac*/ 	.word	0x00003b90


	//   ....[10]....
        /*07b0*/ 	.word	0x00003ba0


	//   ....[11]....
        /*07b4*/ 	.word	0x00004310


	//   ....[12]....
        /*07b8*/ 	.word	0x00004320


	//   ....[13]....
        /*07bc*/ 	.word	0x00004a80


	//   ....[14]....
        /*07c0*/ 	.word	0x00004a90


	//   ....[15]....
        /*07c4*/ 	.word	0x00005be0


	//   ....[16]....
        /*07c8*/ 	.word	0x00005bf0


	//   ....[17]....
        /*07cc*/ 	.word	0x000063d0


	//   ....[18]....
        /*07d0*/ 	.word	0x000063e0


	//   ....[19]....
        /*07d4*/ 	.word	0x00006bc0


	//   ....[20]....
        /*07d8*/ 	.word	0x00006bd0


	//   ....[21]....
        /*07dc*/ 	.word	0x000073d0


	//   ....[22]....
        /*07e0*/ 	.word	0x000073e0


	//   ....[23]....
        /*07e4*/ 	.word	0x00007df0


	//   ....[24]....
        /*07e8*/ 	.word	0x00007e00


	//   ....[25]....
        /*07ec*/ 	.word	0x00007f10


	//   ....[26]....
        /*07f0*/ 	.word	0x00007f20


	//   ....[27]....
        /*07f4*/ 	.word	0x00008040


	//   ....[28]....
        /*07f8*/ 	.word	0x00008050


	//   ....[29]....
        /*07fc*/ 	.word	0x00008170


	//   ....[30]....
        /*0800*/ 	.word	0x00008180


	//   ....[31]....
        /*0804*/ 	.word	0x00008520


	//   ....[32]....
        /*0808*/ 	.word	0x00008540


	//   ....[33]....
        /*080c*/ 	.word	0x00008620


	//   ....[34]....
        /*0810*/ 	.word	0x00008640


	//   ....[35]....
        /*0814*/ 	.word	0x00008720


	//   ....[36]....
        /*0818*/ 	.word	0x00008740


	//   ....[37]....
        /*081c*/ 	.word	0x00008820


	//   ....[38]....
        /*0820*/ 	.word	0x00008840


	//   ....[39]....
        /*0824*/ 	.word	0x00009180


	//   ....[40]....
        /*0828*/ 	.word	0x00009860


	//   ....[41]....
        /*082c*/ 	.word	0x00009870


	//   ....[42]....
        /*0830*/ 	.word	0x00009880


	//   ....[43]....
        /*0834*/ 	.word	0x00009890


	//   ....[44]....
        /*0838*/ 	.word	0x00009bd0


	//   ....[45]....
        /*083c*/ 	.word	0x00009be0


	//   ....[46]....
        /*0840*/ 	.word	0x00009bf0


	//   ....[47]....
        /*0844*/ 	.word	0x00009c00


	//   ....[48]....
        /*0848*/ 	.word	0x00009f20


	//   ....[49]....
        /*084c*/ 	.word	0x00009f30


	//   ....[50]....
        /*0850*/ 	.word	0x00009f40


	//   ....[51]....
        /*0854*/ 	.word	0x00009f50


	//   ....[52]....
        /*0858*/ 	.word	0x0000a290


	//   ....[53]....
        /*085c*/ 	.word	0x0000a2a0


	//   ....[54]....
        /*0860*/ 	.word	0x0000a2b0


	//   ....[55]....
        /*0864*/ 	.word	0x0000a2c0


	//   ....[56]....
        /*0868*/ 	.word	0x0000c1c0


	//   ....[57]....
        /*086c*/ 	.word	0x0000c1e0


	//   ....[58]....
        /*0870*/ 	.word	0x0000c1f0


	//   ....[59]....
        /*0874*/ 	.word	0x0000c200


	//   ....[60]....
        /*0878*/ 	.word	0x0000c310


	//   ....[61]....
        /*087c*/ 	.word	0x0000c330


	//   ....[62]....
        /*0880*/ 	.word	0x0000c3e0


	//   ....[63]....
        /*0884*/ 	.word	0x0000c410


	//   ....[64]....
        /*0888*/ 	.word	0x0000c750


	//   ....[65]....
        /*088c*/ 	.word	0x0000c770


	//   ....[66]....
        /*0890*/ 	.word	0x0000c790


	//   ....[67]....
        /*0894*/ 	.word	0x0000c7a0


	//   ....[68]....
        /*0898*/ 	.word	0x0000c8c0


	//   ....[69]....
        /*089c*/ 	.word	0x0000c8f0


	//   ....[70]....
        /*08a0*/ 	.word	0x0000c930


	//   ....[71]....
        /*08a4*/ 	.word	0x0000c960


	//   ....[72]....
        /*08a8*/ 	.word	0x0000f2a0


	//   ....[73]....
        /*08ac*/ 	.word	0x000102f0


	//   ....[74]....
        /*08b0*/ 	.word	0x00010a40


	//   ....[75]....
        /*08b4*/ 	.word	0x00010ae0


	//   ....[76]....
        /*08b8*/ 	.word	0x000113b0


	//   ....[77]....
        /*08bc*/ 	.word	0x00011410


	//   ....[78]....
        /*08c0*/ 	.word	0x00013000


	//   ....[79]....
        /*08c4*/ 	.word	0x00013860


	//   ....[80]....
        /*08c8*/ 	.word	0x00014420


	//   ....[81]....
        /*08cc*/ 	.word	0x00014520


	//   ....[82]....
        /*08d0*/ 	.word	0x00014d70


	//   ....[83]....
        /*08d4*/ 	.word	0x00014de0


	//   ....[84]....
        /*08d8*/ 	.word	0x00017760


	//   ....[85]....
        /*08dc*/ 	.word	0x00017780


	//   ....[86]....
        /*08e0*/ 	.word	0x000177a0


	//   ....[87]....
        /*08e4*/ 	.word	0x000177c0


	//   ....[88]....
        /*08e8*/ 	.word	0x00019890


	//   ....[89]....
        /*08ec*/ 	.word	0x0001a0e0


	//   ....[90]....
        /*08f0*/ 	.word	0x0001aca0


	//   ....[91]....
        /*08f4*/ 	.word	0x0001ada0


	//   ....[92]....
        /*08f8*/ 	.word	0x0001b5d0


	//   ....[93]....
        /*08fc*/ 	.word	0x0001b630


	//   ....[94]....
        /*0900*/ 	.word	0x0001c830


	//   ....[95]....
        /*0904*/ 	.word	0x0001c870


	//   ....[96]....
        /*0908*/ 	.word	0x0001cb90


	//   ....[97]....
        /*090c*/ 	.word	0x0001cbb0


	//   ....[98]....
        /*0910*/ 	.word	0x0001dc60


	//   ....[99]....
        /*0914*/ 	.word	0x0001dca0


	//   ....[100]....
        /*0918*/ 	.word	0x0001dce0


	//   ....[101]....
        /*091c*/ 	.word	0x0001dd10


	//   ....[102]....
        /*0920*/ 	.word	0x0001e2d0


	//   ....[103]....
        /*0924*/ 	.word	0x0001e300


	//   ....[104]....
        /*0928*/ 	.word	0x0001e3c0


	//   ....[105]....
        /*092c*/ 	.word	0x0001e3e0


	//   ....[106]....
        /*0930*/ 	.word	0x0001e4a0


	//   ....[107]....
        /*0934*/ 	.word	0x0001e4c0


	//   ....[108]....
        /*0938*/ 	.word	0x0001e590


	//   ....[109]....
        /*093c*/ 	.word	0x0001e5b0


	//   ....[110]....
        /*0940*/ 	.word	0x0001ed80


	//   ....[111]....
        /*0944*/ 	.word	0x0001ed90


	//   ....[112]....
        /*0948*/ 	.word	0x0001eea0


	//   ....[113]....
        /*094c*/ 	.word	0x0001eeb0


	//   ....[114]....
        /*0950*/ 	.word	0x0001efc0


	//   ....[115]....
        /*0954*/ 	.word	0x0001efd0


	//   ....[116]....
        /*0958*/ 	.word	0x0001f0e0


	//   ....[117]....
        /*095c*/ 	.word	0x0001f0f0


	//   ....[118]....
        /*0960*/ 	.word	0x0001f260


	//   ....[119]....
        /*0964*/ 	.word	0x0001f410


	//   ....[120]....
        /*0968*/ 	.word	0x0001f440


	//   ....[121]....
        /*096c*/ 	.word	0x0001f470


	//   ....[122]....
        /*0970*/ 	.word	0x0001f4a0


	//   ....[123]....
        /*0974*/ 	.word	0x0001f4d0


	//   ....[124]....
        /*0978*/ 	.word	0x0001f500


	//   ....[125]....
        /*097c*/ 	.word	0x0001f670


	//   ....[126]....
        /*0980*/ 	.word	0x0001f6a0


	//   ....[127]....
        /*0984*/ 	.word	0x0001f6d0


	//   ....[128]....
        /*0988*/ 	.word	0x0001f700


	//   ....[129]....
        /*098c*/ 	.word	0x0001f730


	//   ....[130]....
        /*0990*/ 	.word	0x0001f760


	//   ....[131]....
        /*0994*/ 	.word	0x0001f7f0


	//   ....[132]....
        /*0998*/ 	.word	0x0001f850


	//   ....[133]....
        /*099c*/ 	.word	0x0001f8e0


	//   ....[134]....
        /*09a0*/ 	.word	0x00020960


	//   ....[135]....
        /*09a4*/ 	.word	0x00022960


	//   ....[136]....
        /*09a8*/ 	.word	0x00022980


	//   ....[137]....
        /*09ac*/ 	.word	0x00022a20


	//   ....[138]....
        /*09b0*/ 	.word	0x00022a40


	//   ....[139]....
        /*09b4*/ 	.word	0x00022ad0


	//   ....[140]....
        /*09b8*/ 	.word	0x00022af0


	//   ....[141]....
        /*09bc*/ 	.word	0x00022b80


	//   ....[142]....
        /*09c0*/ 	.word	0x00022ba0


	//   ....[143]....
        /*09c4*/ 	.word	0x00022c30


	//   ....[144]....
        /*09c8*/ 	.word	0x00022c50


	//   ....[145]....
        /*09cc*/ 	.word	0x00022ce0


	//   ....[146]....
        /*09d0*/ 	.word	0x00022d00


	//   ....[147]....
        /*09d4*/ 	.word	0x00022d90


	//   ....[148]....
        /*09d8*/ 	.word	0x00022db0


	//   ....[149]....
        /*09dc*/ 	.word	0x00022dc0


	//   ....[150]....
        /*09e0*/ 	.word	0x00022e40


	//   ....[151]....
        /*09e4*/ 	.word	0x000235c0


	//   ....[152]....
        /*09e8*/ 	.word	0x000235f0


	//   ....[153]....
        /*09ec*/ 	.word	0x00023620


	//   ....[154]....
        /*09f0*/ 	.word	0x00023690


	//   ....[155]....
        /*09f4*/ 	.word	0x000236b0


	//   ....[156]....
        /*09f8*/ 	.word	0x00023730


	//   ....[157]....
        /*09fc*/ 	.word	0x00023750


	//   ....[158]....
        /*0a00*/ 	.word	0x000237d0


	//   ....[159]....
        /*0a04*/ 	.word	0x000237f0


	//   ....[160]....
        /*0a08*/ 	.word	0x00023870


	//   ....[161]....
        /*0a0c*/ 	.word	0x00023890


	//   ....[162]....
        /*0a10*/ 	.word	0x00023910


	//   ....[163]....
        /*0a14*/ 	.word	0x00023930


	//   ....[164]....
        /*0a18*/ 	.word	0x000239b0


	//   ....[165]....
        /*0a1c*/ 	.word	0x000239c0


	//   ....[166]....
        /*0a20*/ 	.word	0x000239d0


	//   ....[167]....
        /*0a24*/ 	.word	0x00024180


	//   ....[168]....
        /*0a28*/ 	.word	0x000241b0


	//   ....[169]....
        /*0a2c*/ 	.word	0x00024210


	//   ....[170]....
        /*0a30*/ 	.word	0x00024220


	//   ....[171]....
        /*0a34*/ 	.word	0x00024270


	//   ....[172]....
        /*0a38*/ 	.word	0x00024280


	//   ....[173]....
        /*0a3c*/ 	.word	0x000242d0


	//   ....[174]....
        /*0a40*/ 	.word	0x000242e0


	//   ....[175]....
        /*0a44*/ 	.word	0x00024330


	//   ....[176]....
        /*0a48*/ 	.word	0x00024340


	//   ....[177]....
        /*0a4c*/ 	.word	0x00024390


	//   ....[178]....
        /*0a50*/ 	.word	0x000243a0


	//   ....[179]....
        /*0a54*/ 	.word	0x000243f0


	//   ....[180]....
        /*0a58*/ 	.word	0x00024400


	//   ....[181]....
        /*0a5c*/ 	.word	0x00024410


	//   ....[182]....
        /*0a60*/ 	.word	0x00024460


	//   ....[183]....
        /*0a64*/ 	.word	0x000246c0


	//   ....[184]....
        /*0a68*/ 	.word	0x000246e0


	//   ....[185]....
        /*0a6c*/ 	.word	0x00024760


	//   ....[186]....
        /*0a70*/ 	.word	0x00024770


	//   ....[187]....
        /*0a74*/ 	.word	0x000247e0


	//   ....[188]....
        /*0a78*/ 	.word	0x000247f0


	//   ....[189]....
        /*0a7c*/ 	.word	0x00024860


	//   ....[190]....
        /*0a80*/ 	.word	0x00024870


	//   ....[191]....
        /*0a84*/ 	.word	0x000248e0


	//   ....[192]....
        /*0a88*/ 	.word	0x000248f0


	//   ....[193]....
        /*0a8c*/ 	.word	0x00024960


	//   ....[194]....
        /*0a90*/ 	.word	0x00024970


	//   ....[195]....
        /*0a94*/ 	.word	0x000249e0


	//   ....[196]....
        /*0a98*/ 	.word	0x000249f0


	//   ....[197]....
        /*0a9c*/ 	.word	0x00024a00


	//   ....[198]....
        /*0aa0*/ 	.word	0x00024a70


	//   ....[199]....
        /*0aa4*/ 	.word	0x00024fd0


	//   ....[200]....
        /*0aa8*/ 	.word	0x00025010


	//   ....[201]....
        /*0aac*/ 	.word	0x00025050


	//   ....[202]....
        /*0ab0*/ 	.word	0x00025070


	//   ....[203]....
        /*0ab4*/ 	.word	0x00025080


	//   ....[204]....
        /*0ab8*/ 	.word	0x000250a0


	//   ....[205]....
        /*0abc*/ 	.word	0x00025110


	//   ....[206]....
        /*0ac0*/ 	.word	0x00025130


	//   ....[207]....
        /*0ac4*/ 	.word	0x00025190


	//   ....[208]....
        /*0ac8*/ 	.word	0x000251b0


	//   ....[209]....
        /*0acc*/ 	.word	0x00025210


	//   ....[210]....
        /*0ad0*/ 	.word	0x00025230


	//   ....[211]....
        /*0ad4*/ 	.word	0x00025290


	//   ....[212]....
        /*0ad8*/ 	.word	0x000252b0


	//   ....[213]....
        /*0adc*/ 	.word	0x00025300


	//   ....[214]....
        /*0ae0*/ 	.word	0x00025320


	//   ....[215]....
        /*0ae4*/ 	.word	0x00025720


	//   ....[216]....
        /*0ae8*/ 	.word	0x00025750


	//   ....[217]....
        /*0aec*/ 	.word	0x00025780


	//   ....[218]....
        /*0af0*/ 	.word	0x000257b0


	//   ....[219]....
        /*0af4*/ 	.word	0x000257e0


	//   ....[220]....
        /*0af8*/ 	.word	0x00025810


	//   ....[221]....
        /*0afc*/ 	.word	0x00025840


	//   ....[222]....
        /*0b00*/ 	.word	0x00025870


	//   ....[223]....
        /*0b04*/ 	.word	0x000259f0


	//   ....[224]....
        /*0b08*/ 	.word	0x00025a20


	//   ....[225]....
        /*0b0c*/ 	.word	0x00025a50


	//   ....[226]....
        /*0b10*/ 	.word	0x00025a80


	//   ....[227]....
        /*0b14*/ 	.word	0x00025ab0


	//   ....[228]....
        /*0b18*/ 	.word	0x00025ae0


	//   ....[229]....
        /*0b1c*/ 	.word	0x00025ba0


	//   ....[230]....
        /*0b20*/ 	.word	0x00025bc0


	//   ....[231]....
        /*0b24*/ 	.word	0x00025c30


	//   ....[232]....
        /*0b28*/ 	.word	0x000262d0


	//   ....[233]....
        /*0b2c*/ 	.word	0x000265f0


	//   ....[234]....
        /*0b30*/ 	.word	0x00026680


	//   ....[235]....
        /*0b34*/ 	.word	0x00026720


	//   ....[236]....
        /*0b38*/ 	.word	0x000267b0


	//   ....[237]....
        /*0b3c*/ 	.word	0x00026850


	//   ....[238]....
        /*0b40*/ 	.word	0x000268e0


	//   ....[239]....
        /*0b44*/ 	.word	0x00026980


	//   ....[240]....
        /*0b48*/ 	.word	0x00026a10


	//   ....[241]....
        /*0b4c*/ 	.word	0x00026b00


	//   ....[242]....
        /*0b50*/ 	.word	0x00026b90


	//   ....[243]....
        /*0b54*/ 	.word	0x00026c30


	//   ....[244]....
        /*0b58*/ 	.word	0x00026cc0


	//   ....[245]....
        /*0b5c*/ 	.word	0x00026d60


	//   ....[246]....
        /*0b60*/ 	.word	0x00026df0


	//   ....[247]....
        /*0b64*/ 	.word	0x00026e80


	//   ....[248]....
        /*0b68*/ 	.word	0x00026f10


	//   ....[249]....
        /*0b6c*/ 	.word	0x00027000


	//   ....[250]....
        /*0b70*/ 	.word	0x00027090


	//   ....[251]....
        /*0b74*/ 	.word	0x00027120


	//   ....[252]....
        /*0b78*/ 	.word	0x000271b0


	//   ....[253]....
        /*0b7c*/ 	.word	0x00027240


	//   ....[254]....
        /*0b80*/ 	.word	0x000272d0


	//   ....[255]....
        /*0b84*/ 	.word	0x00027360


	//   ....[0]....
        /*0b88*/ 	.word	0x000273f0


	//   ....[1]....
        /*0b8c*/ 	.word	0x000274d0


	//   ....[2]....
        /*0b90*/ 	.word	0x00027580


	//   ....[3]....
        /*0b94*/ 	.word	0x00027610


	//   ....[4]....
        /*0b98*/ 	.word	0x00027660


	//   ....[5]....
        /*0b9c*/ 	.word	0x000276b0


	//   ....[6]....
        /*0ba0*/ 	.word	0x00027740


	//   ....[7]....
        /*0ba4*/ 	.word	0x000277d0


	//   ....[8]....
        /*0ba8*/ 	.word	0x00027820


	//   ....[9]....
        /*0bac*/ 	.word	0x00027870


	//   ....[10]....
        /*0bb0*/ 	.word	0x00027900


	//   ....[11]....
        /*0bb4*/ 	.word	0x00027990


	//   ....[12]....
        /*0bb8*/ 	.word	0x000279e0


	//   ....[13]....
        /*0bbc*/ 	.word	0x00027a30


	//   ....[14]....
        /*0bc0*/ 	.word	0x00027ac0


	//   ....[15]....
        /*0bc4*/ 	.word	0x00027b50


	//   ....[16]....
        /*0bc8*/ 	.word	0x00027ba0


	//   ....[17]....
        /*0bcc*/ 	.word	0x00027bf0


	//   ....[18]....
        /*0bd0*/ 	.word	0x00027ce0


	//   ....[19]....
        /*0bd4*/ 	.word	0x00027d90


	//   ....[20]....
        /*0bd8*/ 	.word	0x00027e10


	//   ....[21]....
        /*0bdc*/ 	.word	0x00027eb0


	//   ....[22]....
        /*0be0*/ 	.word	0x00027f40


	//   ....[23]....
        /*0be4*/ 	.word	0x00028000


	//   ....[24]....
        /*0be8*/ 	.word	0x00028080


	//   ....[25]....
        /*0bec*/ 	.word	0x000280d0


	//   ....[26]....
        /*0bf0*/ 	.word	0x00028290


	//   ....[27]....
        /*0bf4*/ 	.word	0x00028330


	//   ....[28]....
        /*0bf8*/ 	.word	0x000283b0


	//   ....[29]....
        /*0bfc*/ 	.word	0x00028450


	//   ....[30]....
        /*0c00*/ 	.word	0x000284f0


	//   ....[31]....
        /*0c04*/ 	.word	0x000285b0


	//   ....[32]....
        /*0c08*/ 	.word	0x00028600


	//   ....[33]....
        /*0c0c*/ 	.word	0x00028670


	//   ....[34]....
        /*0c10*/ 	.word	0x00028b10


	//   ....[35]....
        /*0c14*/ 	.word	0x00028b60


	//   ....[36]....
        /*0c18*/ 	.word	0x00028bf0


	//   ....[37]....
        /*0c1c*/ 	.word	0x00028c80


	//   ....[38]....
        /*0c20*/ 	.word	0x00028d10


	//   ....[39]....
        /*0c24*/ 	.word	0x00028da0


	//   ....[40]....
        /*0c28*/ 	.word	0x00028e30


	//   ....[41]....
        /*0c2c*/ 	.word	0x00028ec0


	//   ....[42]....
        /*0c30*/ 	.word	0x00028f80


	//   ....[43]....
        /*0c34*/ 	.word	0x00029260


	//   ....[44]....
        /*0c38*/ 	.word	0x00029350


	//   ....[45]....
        /*0c3c*/ 	.word	0x000293f0


	//   ....[46]....
        /*0c40*/ 	.word	0x00029450


	//   ....[47]....
        /*0c44*/ 	.word	0x00029550


	//   ....[48]....
        /*0c48*/ 	.word	0x000295c0


	//   ....[49]....
        /*0c4c*/ 	.word	0x000296c0


	//   ....[50]....
        /*0c50*/ 	.word	0x00029730


	//   ....[51]....
        /*0c54*/ 	.word	0x00029830


	//   ....[52]....
        /*0c58*/ 	.word	0x000298a0


	//   ....[53]....
        /*0c5c*/ 	.word	0x000299a0


	//   ....[54]....
        /*0c60*/ 	.word	0x00029a10


	//   ....[55]....
        /*0c64*/ 	.word	0x00029b10


	//   ....[56]....
        /*0c68*/ 	.word	0x00029b80


	//   ....[57]....
        /*0c6c*/ 	.word	0x00029c80


	//   ....[58]....
        /*0c70*/ 	.word	0x00029cf0


	//   ....[59]....
        /*0c74*/ 	.word	0x00029d90


	//   ....[60]....
        /*0c78*/ 	.word	0x00029e90


	//   ....[61]....
        /*0c7c*/ 	.word	0x00029f00


	//   ....[62]....
        /*0c80*/ 	.word	0x00029f60


	//   ....[63]....
        /*0c84*/ 	.word	0x0002a040


	//   ....[64]....
        /*0c88*/ 	.word	0x0002a0a0


	//   ....[65]....
        /*0c8c*/ 	.word	0x0002a190


	//   ....[66]....
        /*0c90*/ 	.word	0x0002a1f0


	//   ....[67]....
        /*0c94*/ 	.word	0x0002a2e0


	//   ....[68]....
        /*0c98*/ 	.word	0x0002a340


	//   ....[69]....
        /*0c9c*/ 	.word	0x0002a430


	//   ....[70]....
        /*0ca0*/ 	.word	0x0002a490


	//   ....[71]....
        /*0ca4*/ 	.word	0x0002a580


	//   ....[72]....
        /*0ca8*/ 	.word	0x0002a5e0


	//   ....[73]....
        /*0cac*/ 	.word	0x0002a6d0


	//   ....[74]....
        /*0cb0*/ 	.word	0x0002a730


	//   ....[75]....
        /*0cb4*/ 	.word	0x0002a810


	//   ....[76]....
        /*0cb8*/ 	.word	0x0002a940


	//   ....[77]....
        /*0cbc*/ 	.word	0x0002a9e0


	//   ....[78]....
        /*0cc0*/ 	.word	0x0002aa50


	//   ....[79]....
        /*0cc4*/ 	.word	0x0002ab10


	//   ....[80]....
        /*0cc8*/ 	.word	0x0002ab70


	//   ....[81]....
        /*0ccc*/ 	.word	0x0002ac30


	//   ....[82]....
        /*0cd0*/ 	.word	0x0002ac90


	//   ....[83]....
        /*0cd4*/ 	.word	0x0002ad50


	//   ....[84]....
        /*0cd8*/ 	.word	0x0002adb0


	//   ....[85]....
        /*0cdc*/ 	.word	0x0002ae70


	//   ....[86]....
        /*0ce0*/ 	.word	0x0002aed0


	//   ....[87]....
        /*0ce4*/ 	.word	0x0002af90


	//   ....[88]....
        /*0ce8*/ 	.word	0x0002aff0


	//   ....[89]....
        /*0cec*/ 	.word	0x0002b0b0


	//   ....[90]....
        /*0cf0*/ 	.word	0x0002b110


	//   ....[91]....
        /*0cf4*/ 	.word	0x0002b1d0


	//   ....[92]....
        /*0cf8*/ 	.word	0x0002b2c0


	//   ....[93]....
        /*0cfc*/ 	.word	0x0002b360


	//   ....[94]....
        /*0d00*/ 	.word	0x0002b3c0


	//   ....[95]....
        /*0d04*/ 	.word	0x0002b4a0


	//   ....[96]....
        /*0d08*/ 	.word	0x0002b500


	//   ....[97]....
        /*0d0c*/ 	.word	0x0002b5e0


	//   ....[98]....
        /*0d10*/ 	.word	0x0002b640


	//   ....[99]....
        /*0d14*/ 	.word	0x0002b720


	//   ....[100]....
        /*0d18*/ 	.word	0x0002b780


	//   ....[101]....
        /*0d1c*/ 	.word	0x0002b860


	//   ....[102]....
        /*0d20*/ 	.word	0x0002b8c0


	//   ....[103]....
        /*0d24*/ 	.word	0x0002b9a0


	//   ....[104]....
        /*0d28*/ 	.word	0x0002ba00


	//   ....[105]....
        /*0d2c*/ 	.word	0x0002bae0


	//   ....[106]....
        /*0d30*/ 	.word	0x0002bb40


	//   ....[107]....
        /*0d34*/ 	.word	0x0002bc10


	//   ....[108]....
        /*0d38*/ 	.word	0x0002bd40


	//   ....[109]....
        /*0d3c*/ 	.word	0x0002bde0


	//   ....[110]....
        /*0d40*/ 	.word	0x0002bea0


	//   ....[111]....
        /*0d44*/ 	.word	0x0002bf70


	//   ....[112]....
        /*0d48*/ 	.word	0x0002bfd0


	//   ....[113]....
        /*0d4c*/ 	.word	0x0002c0b0


	//   ....[114]....
        /*0d50*/ 	.word	0x0002c110


	//   ....[115]....
        /*0d54*/ 	.word	0x0002c1e0


	//   ....[116]....
        /*0d58*/ 	.word	0x0002c240


	//   ....[117]....
        /*0d5c*/ 	.word	0x0002c310


	//   ....[118]....
        /*0d60*/ 	.word	0x0002c370


	//   ....[119]....
        /*0d64*/ 	.word	0x0002c450


	//   ....[120]....
        /*0d68*/ 	.word	0x0002c4b0


	//   ....[121]....
        /*0d6c*/ 	.word	0x0002c580


	//   ....[122]....
        /*0d70*/ 	.word	0x0002c5e0


	//   ....[123]....
        /*0d74*/ 	.word	0x0002c6a0


	//   ....[124]....
        /*0d78*/ 	.word	0x0002c730


	//   ....[125]....
        /*0d7c*/ 	.word	0x0002c7d0


	//   ....[126]....
        /*0d80*/ 	.word	0x0002c8f0


	//   ....[127]....
        /*0d84*/ 	.word	0x0002c960


	//   ....[128]....
        /*0d88*/ 	.word	0x0002c9d0


	//   ....[129]....
        /*0d8c*/ 	.word	0x0002ca40


	//   ....[130]....
        /*0d90*/ 	.word	0x0002cab0


	//   ....[131]....
        /*0d94*/ 	.word	0x0002cb30


	//   ....[132]....
        /*0d98*/ 	.word	0x0002cbc0


	//   ....[133]....
        /*0d9c*/ 	.word	0x0002cc50


	//   ....[134]....
        /*0da0*/ 	.word	0x0002ccc0


	//   ....[135]....
        /*0da4*/ 	.word	0x0002cd30


	//   ....[136]....
        /*0da8*/ 	.word	0x0002cda0


	//   ....[137]....
        /*0dac*/ 	.word	0x0002ce20


	//   ....[138]....
        /*0db0*/ 	.word	0x0002ce90


	//   ....[139]....
        /*0db4*/ 	.word	0x0002cf30


	//   ....[140]....
        /*0db8*/ 	.word	0x0002cfc0


	//   ....[141]....
        /*0dbc*/ 	.word	0x0002d0e0


	//----- nvinfo : EIATTR_REG_RECONFIG
	.align		4
.L_228:
        /*0dc0*/ 	.byte	0x01, 0x54
	.zero		2


	//----- nvinfo : EIATTR_SYSCALL_OFFSETS
	.align		4
        /*0dc4*/ 	.byte	0x04, 0x46
        /*0dc6*/ 	.short	(.L_230 - .L_229)


	//   ....[0]....
.L_229:
        /*0dc8*/ 	.word	0x00001c60


	//   ....[1]....
        /*0dcc*/ 	.word	0x00001db0


	//   ....[2]....
        /*0dd0*/ 	.word	0x00009320


	//   ....[3]....
        /*0dd4*/ 	.word	0x00009620


	//   ....[4]....
        /*0dd8*/ 	.word	0x00022010


	//   ....[5]....
        /*0ddc*/ 	.word	0x00022160


	//   ....[6]....
        /*0de0*/ 	.word	0x00022250


	//   ....[7]....
        /*0de4*/ 	.word	0x00023220


	//----- nvinfo : EIATTR_MBARRIER_INSTR_OFFSETS
	.align		4
.L_230:
        /*0de8*/ 	.byte	0x04, 0x39
        /*0dea*/ 	.short	(.L_232 - .L_231)


	//   ....[0]....
.L_231:
        /*0dec*/ 	.word	0x00000270
        /*0df0*/ 	.word	0x000000ff
        /*0df4*/ 	.word	0x00028800
        /*0df8*/ 	.short	0x0100
        /*0dfa*/ 	.byte	0x08
	.zero		1


	//   ....[1]....
        /*0dfc*/ 	.word	0x00000280
        /*0e00*/ 	.word	0x000000ff
        /*0e04*/ 	.word	0x00028820
        /*0e08*/ 	.short	0x0100
        /*0e0a*/ 	.byte	0x08
	.zero		1


	//   ....[2]....
        /*0e0c*/ 	.word	0x00000370
        /*0e10*/ 	.word	0x000000ff
        /*0e14*/ 	.word	0x00028830
        /*0e18*/ 	.short	0x0100
        /*0e1a*/ 	.byte	0x08
	.zero		1


	//   ....[3]....
        /*0e1c*/ 	.word	0x00000380
        /*0e20*/ 	.word	0x000000ff
        /*0e24*/ 	.word	0x00028840
        /*0e28*/ 	.short	0x0100
        /*0e2a*/ 	.byte	0x08
	.zero		1


	//   ....[4]....
        /*0e2c*/ 	.word	0x00000390
        /*0e30*/ 	.word	0x000000ff
        /*0e34*/ 	.word	0x00028838
        /*0e38*/ 	.short	0x0100
        /*0e3a*/ 	.byte	0x08
	.zero		1


	//   ....[5]....
        /*0e3c*/ 	.word	0x000003a0
        /*0e40*/ 	.word	0x000000ff
        /*0e44*/ 	.word	0x00028848
        /*0e48*/ 	.short	0x0100
        /*0e4a*/ 	.byte	0x08
	.zero		1


	//   ....[6]....
        /*0e4c*/ 	.word	0x000004d0
        /*0e50*/ 	.word	0x000000ff
        /*0e54*/ 	.word	0x00028850
        /*0e58*/ 	.short	0x0100
        /*0e5a*/ 	.byte	0x08
	.zero		1


	//   ....[7]....
        /*0e5c*/ 	.word	0x000004e0
        /*0e60*/ 	.word	0x000000ff
        /*0e64*/ 	.word	0x00028860
        /*0e68*/ 	.short	0x0100
        /*0e6a*/ 	.byte	0x08
	.zero		1


	//   ....[8]....
        /*0e6c*/ 	.word	0x000004f0
        /*0e70*/ 	.word	0x000000ff
        /*0e74*/ 	.word	0x00028858
        /*0e78*/ 	.short	0x0100
        /*0e7a*/ 	.byte	0x08
	.zero		1


	//   ....[9]....
        /*0e7c*/ 	.word	0x00000500
        /*0e80*/ 	.word	0x000000ff
        /*0e84*/ 	.word	0x00028868
        /*0e88*/ 	.short	0x0100
        /*0e8a*/ 	.byte	0x08
	.zero		1


	//   ....[10]....
        /*0e8c*/ 	.word	0x000005f0
        /*0e90*/ 	.word	0x000000ff
        /*0e94*/ 	.word	0x00028870
        /*0e98*/ 	.short	0x0100
        /*0e9a*/ 	.byte	0x06
	.zero		1


	//   ....[11]....
        /*0e9c*/ 	.word	0x00000600
        /*0ea0*/ 	.word	0x000000ff
        /*0ea4*/ 	.word	0x00028880
        /*0ea8*/ 	.short	0x0100
        /*0eaa*/ 	.byte	0x06
	.zero		1


	//   ....[12]....
        /*0eac*/ 	.word	0x00000610
        /*0eb0*/ 	.word	0x000000ff
        /*0eb4*/ 	.word	0x00028878
        /*0eb8*/ 	.short	0x0100
        /*0eba*/ 	.byte	0x06
	.zero		1


	//   ....[13]....
        /*0ebc*/ 	.word	0x00000620
        /*0ec0*/ 	.word	0x000000ff
        /*0ec4*/ 	.word	0x00028888
        /*0ec8*/ 	.short	0x0100
        /*0eca*/ 	.byte	0x06
	.zero		1


	//   ....[14]....
        /*0ecc*/ 	.word	0x00000750
        /*0ed0*/ 	.word	0x000000ff
        /*0ed4*/ 	.word	0x00028890
        /*0ed8*/ 	.short	0x0100
        /*0eda*/ 	.byte	0x08
	.zero		1


	//   ....[15]....
        /*0edc*/ 	.word	0x00000760
        /*0ee0*/ 	.word	0x000000ff
        /*0ee4*/ 	.word	0x000288a0
        /*0ee8*/ 	.short	0x0100
        /*0eea*/ 	.byte	0x08
	.zero		1


	//   ....[16]....
        /*0eec*/ 	.word	0x00000770
        /*0ef0*/ 	.word	0x000000ff
        /*0ef4*/ 	.word	0x00028898
        /*0ef8*/ 	.short	0x0100
        /*0efa*/ 	.byte	0x08
	.zero		1


	//   ....[17]....
        /*0efc*/ 	.word	0x00000780
        /*0f00*/ 	.word	0x000000ff
        /*0f04*/ 	.word	0x000288a8
        /*0f08*/ 	.short	0x0100
        /*0f0a*/ 	.byte	0x08
	.zero		1


	//   ....[18]....
        /*0f0c*/ 	.word	0x000008b0
        /*0f10*/ 	.word	0x000000ff
        /*0f14*/ 	.word	0x000288b0
        /*0f18*/ 	.short	0x0100
        /*0f1a*/ 	.byte	0x08
	.zero		1


	//   ....[19]....
        /*0f1c*/ 	.word	0x000008c0
        /*0f20*/ 	.word	0x000000ff
        /*0f24*/ 	.word	0x000288c0
        /*0f28*/ 	.short	0x0100
        /*0f2a*/ 	.byte	0x08
	.zero		1


	//   ....[20]....
        /*0f2c*/ 	.word	0x000008d0
        /*0f30*/ 	.word	0x000000ff
        /*0f34*/ 	.word	0x000288b8
        /*0f38*/ 	.short	0x0100
        /*0f3a*/ 	.byte	0x08
	.zero		1


	//   ....[21]....
        /*0f3c*/ 	.word	0x000008e0
        /*0f40*/ 	.word	0x000000ff
        /*0f44*/ 	.word	0x000288c8
        /*0f48*/ 	.short	0x0100
        /*0f4a*/ 	.byte	0x08
	.zero		1


	//   ....[22]....
        /*0f4c*/ 	.word	0x000033c0
        /*0f50*/ 	.word	0x0000005b
        /*0f54*/ 	.word	0x00028890
        /*0f58*/ 	.short	0x010a
        /*0f5a*/ 	.byte	0x3f
	.zero		1


	//   ....[23]....
        /*0f5c*/ 	.word	0x00005b80
        /*0f60*/ 	.word	0x0000005b
        /*0f64*/ 	.word	0x00028890
        /*0f68*/ 	.short	0x010a
        /*0f6a*/ 	.byte	0x3f
	.zero		1


	//   ....[24]....
        /*0f6c*/ 	.word	0x00007c30
        /*0f70*/ 	.word	0x0000005b
        /*0f74*/ 	.word	0x00028890
        /*0f78*/ 	.short	0x010a
        /*0f7a*/ 	.byte	0x3f
	.zero		1


	//   ....[25]....
        /*0f7c*/ 	.word	0x00008350
        /*0f80*/ 	.word	0x0000000b
        /*0f84*/ 	.word	0x00000000
        /*0f88*/ 	.short	0x0101
        /*0f8a*/ 	.byte	0x3f
	.zero		1


	//   ....[26]....
        /*0f8c*/ 	.word	0x00008390
        /*0f90*/ 	.word	0x0000005b
        /*0f94*/ 	.word	0x000288b0
        /*0f98*/ 	.short	0x010a
        /*0f9a*/ 	.byte	0x3f
	.zero		1


	//   ....[27]....
        /*0f9c*/ 	.word	0x000089c0
        /*0fa0*/ 	.word	0x0000005b
        /*0fa4*/ 	.word	0x00000000
        /*0fa8*/ 	.short	0x0101
        /*0faa*/ 	.byte	0x3f
	.zero		1


	//   ....[28]....
        /*0fac*/ 	.word	0x000093b0
        /*0fb0*/ 	.word	0x00000012
        /*0fb4*/ 	.word	0x00028800
        /*0fb8*/ 	.short	0x010a
        /*0fba*/ 	.byte	0x3f
	.zero		1


	//   ....[29]....
        /*0fbc*/ 	.word	0x00009400
        /*0fc0*/ 	.word	0x00000012
        /*0fc4*/ 	.word	0x00028800
        /*0fc8*/ 	.short	0x010a
        /*0fca*/ 	.byte	0x3f
	.zero		1


	//   ....[30]....
        /*0fcc*/ 	.word	0x0000a600
        /*0fd0*/ 	.word	0x00000012
        /*0fd4*/ 	.word	0x00028800
        /*0fd8*/ 	.short	0x010a
        /*0fda*/ 	.byte	0x3f
	.zero		1


	//   ....[31]....
        /*0fdc*/ 	.word	0x0000cd00
        /*0fe0*/ 	.word	0x00000012
        /*0fe4*/ 	.word	0x00028800
        /*0fe8*/ 	.short	0x010a
        /*0fea*/ 	.byte	0x3f
	.zero		1


	//   ....[32]....
        /*0fec*/ 	.word	0x0000e8a0
        /*0ff0*/ 	.word	0x00000008
        /*0ff4*/ 	.word	0x00028830
        /*0ff8*/ 	.short	0x010a
        /*0ffa*/ 	.byte	0x3f
	.zero		1


	//   ....[33]....
        /*0ffc*/ 	.word	0x0000e8e0
        /*1000*/ 	.word	0x00000008
        /*1004*/ 	.word	0x00028830
        /*1008*/ 	.short	0x010a
        /*100a*/ 	.byte	0x3f
	.zero		1


	//   ....[34]....
        /*100c*/ 	.word	0x0000f350
        /*1010*/ 	.word	0x00000008
        /*1014*/ 	.word	0x00000000
        /*1018*/ 	.short	0x0101
        /*101a*/ 	.byte	0x3f
	.zero		1


	//   ....[35]....
        /*101c*/ 	.word	0x00012480
        /*1020*/ 	.word	0x00000007
        /*1024*/ 	.word	0x00028830
        /*1028*/ 	.short	0x010a
        /*102a*/ 	.byte	0x3f
	.zero		1


	//   ....[36]....
        /*102c*/ 	.word	0x000124d0
        /*1030*/ 	.word	0x00000007
        /*1034*/ 	.word	0x00028830
        /*1038*/ 	.short	0x010a
        /*103a*/ 	.byte	0x3f
	.zero		1


	//   ....[37]....
        /*103c*/ 	.word	0x00012920
        /*1040*/ 	.word	0x00000007
        /*1044*/ 	.word	0x00028850
        /*1048*/ 	.short	0x010a
        /*104a*/ 	.byte	0x3f
	.zero		1


	//   ....[38]....
        /*104c*/ 	.word	0x00012960
        /*1050*/ 	.word	0x00000007
        /*1054*/ 	.word	0x00028850
        /*1058*/ 	.short	0x010a
        /*105a*/ 	.byte	0x3f
	.zero		1


	//   ....[39]....
        /*105c*/ 	.word	0x000132d0
        /*1060*/ 	.word	0x00000006
        /*1064*/ 	.word	0x00000000
        /*1068*/ 	.short	0x0101
        /*106a*/ 	.byte	0x3f
	.zero		1


	//   ....[40]....
        /*106c*/ 	.word	0x00015860
        /*1070*/ 	.word	0x00000009
        /*1074*/ 	.word	0x00000000
        /*1078*/ 	.short	0x0101
        /*107a*/ 	.byte	0x3f
	.zero		1


	//   ....[41]....
        /*107c*/ 	.word	0x00016200
        /*1080*/ 	.word	0x00000007
        /*1084*/ 	.word	0x00028830
        /*1088*/ 	.short	0x010a
        /*108a*/ 	.byte	0x3f
	.zero		1


	//   ....[42]....
        /*108c*/ 	.word	0x00016250
        /*1090*/ 	.word	0x00000007
        /*1094*/ 	.word	0x00028830
        /*1098*/ 	.short	0x010a
        /*109a*/ 	.byte	0x3f
	.zero		1


	//   ....[43]....
        /*109c*/ 	.word	0x000166d0
        /*10a0*/ 	.word	0x00000007
        /*10a4*/ 	.word	0x00028850
        /*10a8*/ 	.short	0x010a
        /*10aa*/ 	.byte	0x3f
	.zero		1


	//   ....[44]....
        /*10ac*/ 	.word	0x00016710
        /*10b0*/ 	.word	0x00000007
        /*10b4*/ 	.word	0x00028850
        /*10b8*/ 	.short	0x010a
        /*10ba*/ 	.byte	0x3f
	.zero		1


	//   ....[45]....
        /*10bc*/ 	.word	0x000182e0
        /*10c0*/ 	.word	0x00000003
        /*10c4*/ 	.word	0x00000000
        /*10c8*/ 	.short	0x0101
        /*10ca*/ 	.byte	0x3f
	.zero		1


	//   ....[46]....
        /*10cc*/ 	.word	0x000185b0
        /*10d0*/ 	.word	0x0000000f
        /*10d4*/ 	.word	0x00000000
        /*10d8*/ 	.short	0x0101
        /*10da*/ 	.byte	0x3f
	.zero		1


	//   ....[47]....
        /*10dc*/ 	.word	0x00018cd0
        /*10e0*/ 	.word	0x00000007
        /*10e4*/ 	.word	0x00028830
        /*10e8*/ 	.short	0x010a
        /*10ea*/ 	.byte	0x3f
	.zero		1


	//   ....[48]....
        /*10ec*/ 	.word	0x00018d20
        /*10f0*/ 	.word	0x00000007
        /*10f4*/ 	.word	0x00028830
        /*10f8*/ 	.short	0x010a
        /*10fa*/ 	.byte	0x3f
	.zero		1


	//   ....[49]....
        /*10fc*/ 	.word	0x000191a0
        /*1100*/ 	.word	0x00000007
        /*1104*/ 	.word	0x00028850
        /*1108*/ 	.short	0x010a
        /*110a*/ 	.byte	0x3f
	.zero		1


	//   ....[50]....
        /*110c*/ 	.word	0x000191e0
        /*1110*/ 	.word	0x00000007
        /*1114*/ 	.word	0x00028850
        /*1118*/ 	.short	0x010a
        /*111a*/ 	.byte	0x3f
	.zero		1


	//   ....[51]....
        /*111c*/ 	.word	0x00019b10
        /*1120*/ 	.word	0x00000007
        /*1124*/ 	.word	0x00000000
        /*1128*/ 	.short	0x0101
        /*112a*/ 	.byte	0x3f
	.zero		1


	//   ....[52]....
        /*112c*/ 	.word	0x0001c0e0
        /*1130*/ 	.word	0x00000009
        /*1134*/ 	.word	0x00000000
        /*1138*/ 	.short	0x0101
        /*113a*/ 	.byte	0x3f
	.zero		1


	//   ....[53]....
        /*113c*/ 	.word	0x0001c730
        /*1140*/ 	.word	0x0000000d
        /*1144*/ 	.word	0x00028850
        /*1148*/ 	.short	0x010a
        /*114a*/ 	.byte	0x3f
	.zero		1


	//   ....[54]....
        /*114c*/ 	.word	0x0001c7b0
        /*1150*/ 	.word	0x0000000d
        /*1154*/ 	.word	0x00028850
        /*1158*/ 	.short	0x010a
        /*115a*/ 	.byte	0x3f
	.zero		1


	//   ....[55]....
        /*115c*/ 	.word	0x0001cdd0
        /*1160*/ 	.word	0x00000005
        /*1164*/ 	.word	0x00000000
        /*1168*/ 	.short	0x0101
        /*116a*/ 	.byte	0x3f
	.zero		1


	//   ....[56]....
        /*116c*/ 	.word	0x0001e2f0
        /*1170*/ 	.word	0x00000000
        /*1174*/ 	.word	0x00000000
        /*1178*/ 	.short	0x0101
        /*117a*/ 	.byte	0x3f
	.zero		1


	//   ....[57]....
        /*117c*/ 	.word	0x00020a40
        /*1180*/ 	.word	0x00000016
        /*1184*/ 	.word	0x00028820
        /*1188*/ 	.short	0x010a
        /*118a*/ 	.byte	0x3f
	.zero		1


	//   ....[58]....
        /*118c*/ 	.word	0x00020ad0
        /*1190*/ 	.word	0x0000000b
        /*1194*/ 	.word	0x000288a0
        /*1198*/ 	.short	0x010a
        /*119a*/ 	.byte	0x3f
	.zero		1


	//   ....[59]....
        /*119c*/ 	.word	0x00020e30
        /*11a0*/ 	.word	0x0000000b
        /*11a4*/ 	.word	0x000288c0
        /*11a8*/ 	.short	0x010a
        /*11aa*/ 	.byte	0x3f
	.zero		1


	//   ....[60]....
        /*11ac*/ 	.word	0x00021260
        /*11b0*/ 	.word	0x0000000c
        /*11b4*/ 	.word	0x000288a0
        /*11b8*/ 	.short	0x010a
        /*11ba*/ 	.byte	0x3f
	.zero		1


	//   ....[61]....
        /*11bc*/ 	.word	0x000215a0
        /*11c0*/ 	.word	0x0000000c
        /*11c4*/ 	.word	0x000288c0
        /*11c8*/ 	.short	0x010a
        /*11ca*/ 	.byte	0x3f
	.zero		1


	//   ....[62]....
        /*11cc*/ 	.word	0x00022770
        /*11d0*/ 	.word	0x00000007
        /*11d4*/ 	.word	0x00028840
        /*11d8*/ 	.short	0x010a
        /*11da*/ 	.byte	0x3f
	.zero		1


	//   ....[63]....
        /*11dc*/ 	.word	0x00022ef0
        /*11e0*/ 	.word	0x00000007
        /*11e4*/ 	.word	0x00028830
        /*11e8*/ 	.short	0x0107
        /*11ea*/ 	.byte	0x3f
	.zero		1


	//   ....[64]....
        /*11ec*/ 	.word	0x00022fc0
        /*11f0*/ 	.word	0x00000007
        /*11f4*/ 	.word	0x00028830
        /*11f8*/ 	.short	0x0101
        /*11fa*/ 	.byte	0x3f
	.zero		1


	//   ....[65]....
        /*11fc*/ 	.word	0x00023b00
        /*1200*/ 	.word	0x00000016
        /*1204*/ 	.word	0x00028800
        /*1208*/ 	.short	0x0107
        /*120a*/ 	.byte	0x3f
	.zero		1


	//   ....[66]....
        /*120c*/ 	.word	0x00023c10
        /*1210*/ 	.word	0x00000016
        /*1214*/ 	.word	0x00028800
        /*1218*/ 	.short	0x0101
        /*121a*/ 	.byte	0x3f
	.zero		1


	//   ....[67]....
        /*121c*/ 	.word	0x00023c40
        /*1220*/ 	.word	0x00000016
        /*1224*/ 	.word	0x00028820
        /*1228*/ 	.short	0x010a
        /*122a*/ 	.byte	0x3f
	.zero		1


	//   ....[68]....
        /*122c*/ 	.word	0x00023fd0
        /*1230*/ 	.word	0x00000006
        /*1234*/ 	.word	0x00028840
        /*1238*/ 	.short	0x010a
        /*123a*/ 	.byte	0x3f
	.zero		1


	//   ....[69]....
        /*123c*/ 	.word	0x000244f0
        /*1240*/ 	.word	0x00000006
        /*1244*/ 	.word	0x00028830
        /*1248*/ 	.short	0x0107
        /*124a*/ 	.byte	0x3f
	.zero		1


	//   ....[70]....
        /*124c*/ 	.word	0x000245b0
        /*1250*/ 	.word	0x00000006
        /*1254*/ 	.word	0x00028830
        /*1258*/ 	.short	0x0101
        /*125a*/ 	.byte	0x3f
	.zero		1


	//   ....[71]....
        /*125c*/ 	.word	0x00024610
        /*1260*/ 	.word	0x00000006
        /*1264*/ 	.word	0x00028860
        /*1268*/ 	.short	0x010a
        /*126a*/ 	.byte	0x3f
	.zero		1


	//   ....[72]....
        /*126c*/ 	.word	0x00024b60
        /*1270*/ 	.word	0x00000006
        /*1274*/ 	.word	0x00028850
        /*1278*/ 	.short	0x0107
        /*127a*/ 	.byte	0x3f
	.zero		1


	//   ....[73]....
        /*127c*/ 	.word	0x00024d10
        /*1280*/ 	.word	0x00000006
        /*1284*/ 	.word	0x00028850
        /*1288*/ 	.short	0x0101
        /*128a*/ 	.byte	0x3f
	.zero		1


	//   ....[74]....
        /*128c*/ 	.word	0x00024f30
        /*1290*/ 	.word	0x00000000
        /*1294*/ 	.word	0x00028860
        /*1298*/ 	.short	0x010a
        /*129a*/ 	.byte	0x3f
	.zero		1


	//   ....[75]....
        /*129c*/ 	.word	0x00025460
        /*12a0*/ 	.word	0x00000000
        /*12a4*/ 	.word	0x00028850
        /*12a8*/ 	.short	0x0107
        /*12aa*/ 	.byte	0x3f
	.zero		1


	//   ....[76]....
        /*12ac*/ 	.word	0x00025520
        /*12b0*/ 	.word	0x00000000
        /*12b4*/ 	.word	0x00028850
        /*12b8*/ 	.short	0x0101
        /*12ba*/ 	.byte	0x3f
	.zero		1


	//   ....[77]....
        /*12bc*/ 	.word	0x00026250
        /*12c0*/ 	.word	0x00000007
        /*12c4*/ 	.word	0x00028820
        /*12c8*/ 	.short	0x010a
        /*12ca*/ 	.byte	0x3f
	.zero		1


	//   ....[78]....
        /*12cc*/ 	.word	0x000263c0
        /*12d0*/ 	.word	0x00000005
        /*12d4*/ 	.word	0x00028840
        /*12d8*/ 	.short	0x010a
        /*12da*/ 	.byte	0x3f
	.zero		1


	//   ....[79]....
        /*12dc*/ 	.word	0x00026460
        /*12e0*/ 	.word	0x00000003
        /*12e4*/ 	.word	0x00028840
        /*12e8*/ 	.short	0x010a
        /*12ea*/ 	.byte	0x3f
	.zero		1


	//   ....[80]....
        /*12ec*/ 	.word	0x000264a0
        /*12f0*/ 	.word	0x00000005
        /*12f4*/ 	.word	0x00028860
        /*12f8*/ 	.short	0x010a
        /*12fa*/ 	.byte	0x3f
	.zero		1


	//   ....[81]....
        /*12fc*/ 	.word	0x000264e0
        /*1300*/ 	.word	0x00000003
        /*1304*/ 	.word	0x00028860
        /*1308*/ 	.short	0x010a
        /*130a*/ 	.byte	0x3f
	.zero		1


	//   ....[82]....
        /*130c*/ 	.word	0x00026540
        /*1310*/ 	.word	0x0000005b
        /*1314*/ 	.word	0x00028890
        /*1318*/ 	.short	0x010a
        /*131a*/ 	.byte	0x3f
	.zero		1


	//   ....[83]....
        /*131c*/ 	.word	0x00026a50
        /*1320*/ 	.word	0x0000005b
        /*1324*/ 	.word	0x00028890
        /*1328*/ 	.short	0x010a
        /*132a*/ 	.byte	0x3f
	.zero		1


	//   ....[84]....
        /*132c*/ 	.word	0x00026f50
        /*1330*/ 	.word	0x0000005b
        /*1334*/ 	.word	0x00028890
        /*1338*/ 	.short	0x010a
        /*133a*/ 	.byte	0x3f
	.zero		1


	//   ....[85]....
        /*133c*/ 	.word	0x00027420
        /*1340*/ 	.word	0x0000005b
        /*1344*/ 	.word	0x000288b0
        /*1348*/ 	.short	0x010a
        /*134a*/ 	.byte	0x3f
	.zero		1


	//   ....[86]....
        /*134c*/ 	.word	0x00027c20
        /*1350*/ 	.word	0x00000012
        /*1354*/ 	.word	0x00028800
        /*1358*/ 	.short	0x010a
        /*135a*/ 	.byte	0x3f
	.zero		1


	//   ....[87]....
        /*135c*/ 	.word	0x000287f0
        /*1360*/ 	.word	0x00000012
        /*1364*/ 	.word	0x00028800
        /*1368*/ 	.short	0x010a
        /*136a*/ 	.byte	0x3f
	.zero		1


	//   ....[88]....
        /*136c*/ 	.word	0x00028840
        /*1370*/ 	.word	0x00000008
        /*1374*/ 	.word	0x00028830
        /*1378*/ 	.short	0x010a
        /*137a*/ 	.byte	0x3f
	.zero		1


	//   ....[89]....
        /*137c*/ 	.word	0x00028890
        /*1380*/ 	.word	0x00000007
        /*1384*/ 	.word	0x00028830
        /*1388*/ 	.short	0x010a
        /*138a*/ 	.byte	0x3f
	.zero		1


	//   ....[90]....
        /*138c*/ 	.word	0x000288e0
        /*1390*/ 	.word	0x00000007
        /*1394*/ 	.word	0x00028850
        /*1398*/ 	.short	0x010a
        /*139a*/ 	.byte	0x3f
	.zero		1


	//   ....[91]....
        /*139c*/ 	.word	0x00028930
        /*13a0*/ 	.word	0x00000007
        /*13a4*/ 	.word	0x00028830
        /*13a8*/ 	.short	0x010a
        /*13aa*/ 	.byte	0x3f
	.zero		1


	//   ....[92]....
        /*13ac*/ 	.word	0x00028980
        /*13b0*/ 	.word	0x00000007
        /*13b4*/ 	.word	0x00028850
        /*13b8*/ 	.short	0x010a
        /*13ba*/ 	.byte	0x3f
	.zero		1


	//   ....[93]....
        /*13bc*/ 	.word	0x000289d0
        /*13c0*/ 	.word	0x00000007
        /*13c4*/ 	.word	0x00028830
        /*13c8*/ 	.short	0x010a
        /*13ca*/ 	.byte	0x3f
	.zero		1


	//   ....[94]....
        /*13cc*/ 	.word	0x00028a20
        /*13d0*/ 	.word	0x00000007
        /*13d4*/ 	.word	0x00028850
        /*13d8*/ 	.short	0x010a
        /*13da*/ 	.byte	0x3f
	.zero		1


	//   ....[95]....
        /*13dc*/ 	.word	0x00028a70
        /*13e0*/ 	.word	0x0000000d
        /*13e4*/ 	.word	0x00028850
        /*13e8*/ 	.short	0x010a
        /*13ea*/ 	.byte	0x3f
	.zero		1


	//   ....[96]....
        /*13ec*/ 	.word	0x00029040
        /*13f0*/ 	.word	0x00000016
        /*13f4*/ 	.word	0x00028820
        /*13f8*/ 	.short	0x010a
        /*13fa*/ 	.byte	0x3f
	.zero		1


	//   ....[97]....
        /*13fc*/ 	.word	0x00029090
        /*1400*/ 	.word	0x0000000b
        /*1404*/ 	.word	0x000288a0
        /*1408*/ 	.short	0x010a
        /*140a*/ 	.byte	0x3f
	.zero		1


	//   ....[98]....
        /*140c*/ 	.word	0x000290e0
        /*1410*/ 	.word	0x0000000b
        /*1414*/ 	.word	0x000288c0
        /*1418*/ 	.short	0x010a
        /*141a*/ 	.byte	0x3f
	.zero		1


	//   ....[99]....
        /*141c*/ 	.word	0x00029130
        /*1420*/ 	.word	0x0000000c
        /*1424*/ 	.word	0x000288a0
        /*1428*/ 	.short	0x010a
        /*142a*/ 	.byte	0x3f
	.zero		1


	//   ....[100]....
        /*142c*/ 	.word	0x00029180
        /*1430*/ 	.word	0x0000000c
        /*1434*/ 	.word	0x000288c0
        /*1438*/ 	.short	0x010a
        /*143a*/ 	.byte	0x3f
	.zero		1


	//   ....[101]....
        /*143c*/ 	.word	0x000292a0
        /*1440*/ 	.word	0x00000007
        /*1444*/ 	.word	0x00028840
        /*1448*/ 	.short	0x010a
        /*144a*/ 	.byte	0x3f
	.zero		1


	//   ....[102]....
        /*144c*/ 	.word	0x0002a840
        /*1450*/ 	.word	0x00000016
        /*1454*/ 	.word	0x00028820
        /*1458*/ 	.short	0x010a
        /*145a*/ 	.byte	0x3f
	.zero		1


	//   ....[103]....
        /*145c*/ 	.word	0x0002a890
        /*1460*/ 	.word	0x00000006
        /*1464*/ 	.word	0x00028840
        /*1468*/ 	.short	0x010a
        /*146a*/ 	.byte	0x3f
	.zero		1


	//   ....[104]....
        /*146c*/ 	.word	0x0002b210
        /*1470*/ 	.word	0x00000006
        /*1474*/ 	.word	0x00028860
        /*1478*/ 	.short	0x010a
        /*147a*/ 	.byte	0x3f
	.zero		1


	//   ....[105]....
        /*147c*/ 	.word	0x0002bc90
        /*1480*/ 	.word	0x00000000
        /*1484*/ 	.word	0x00028860
        /*1488*/ 	.short	0x010a
        /*148a*/ 	.byte	0x3f
	.zero		1


	//   ....[106]....
        /*148c*/ 	.word	0x0002d000
        /*1490*/ 	.word	0x00000007
        /*1494*/ 	.word	0x00028820
        /*1498*/ 	.short	0x010a
        /*149a*/ 	.byte	0x3f
	.zero		1


	//   ....[107]....
        /*149c*/ 	.word	0x0002d1a0
        /*14a0*/ 	.word	0x00000005
        /*14a4*/ 	.word	0x00028840
        /*14a8*/ 	.short	0x010a
        /*14aa*/ 	.byte	0x3f
	.zero		1


	//   ....[108]....
        /*14ac*/ 	.word	0x0002d1f0
        /*14b0*/ 	.word	0x00000003
        /*14b4*/ 	.word	0x00028840
        /*14b8*/ 	.short	0x010a
        /*14ba*/ 	.byte	0x3f
	.zero		1


	//   ....[109]....
        /*14bc*/ 	.word	0x0002d240
        /*14c0*/ 	.word	0x00000005
        /*14c4*/ 	.word	0x00028860
        /*14c8*/ 	.short	0x010a
        /*14ca*/ 	.byte	0x3f
	.zero		1


	//----- nvinfo : EIATTR_NUM_MBARRIERS
	.align		4
.L_232:
        /*14cc*/ 	.byte	0x03, 0x38
        /*14ce*/ 	.short	0x0016


	//----- nvinfo : EIATTR_EXIT_INSTR_OFFSETS
	.align		4
        /*14d0*/ 	.byte	0x04, 0x1c
        /*14d2*/ 	.short	(.L_234 - .L_233)


	//   ....[0]....
.L_233:
        /*14d4*/ 	.word	0x00026530


	//----- nvinfo : EIATTR_MAX_THREADS
	.align		4
.L_234:
        /*14d8*/ 	.byte	0x04, 0x05
        /*14da*/ 	.short	(.L_236 - .L_235)
.L_235:
        /*14dc*/ 	.word	0x00000180
        /*14e0*/ 	.word	0x00000001
        /*14e4*/ 	.word	0x00000001


	//----- nvinfo : EIATTR_CRS_STACK_SIZE
	.align		4
.L_236:
        /*14e8*/ 	.byte	0x04, 0x1e
        /*14ea*/ 	.short	(.L_238 - .L_237)
.L_237:
        /*14ec*/ 	.word	0x00000000


	//----- nvinfo : EIATTR_CBANK_PARAM_SIZE
	.align		4
.L_238:
        /*14f0*/ 	.byte	0x03, 0x19
        /*14f2*/ 	.short	0x0af0


	//----- nvinfo : EIATTR_PARAM_CBANK
	.align		4
        /*14f4*/ 	.byte	0x04, 0x0a
        /*14f6*/ 	.short	(.L_240 - .L_239)
	.align		4
.L_239:
        /*14f8*/ 	.word	index@(.nv.constant0._ZN7cutlass13device_kernelIN5flash11enable_sm90INS1_16FlashAttnFwdSm90INS1_25CollectiveMainloopFwdSm90ILi2EN4cute5tupleIJNS5_1CILi1EEES8_S8_EEENS6_IJNS7_ILi128EEESA_SA_EEELi128ENS_10bfloat16_tEfNS_4arch4Sm90ELb0ELb1ELb1ELb1ELb1ELb1ELb0ELb1ELb1ELb1ELb0ELb0EEENS1_21CollectiveEpilogueFwdISB_S9_SC_SE_Li256ELb1ELb1ELb0ELb0EEENS1_36VarlenDynamicPersistentTileSchedulerILi128ELi128ELi256ELi128ELb0ELb1ELb1ELb1ELb0ELb1EEEEEEEEEvNT_6ParamsE)
        /*14fc*/ 	.short	0x0210
        /*14fe*/ 	.short	0x0af0


	//----- nvinfo : EIATTR_SW_WAR
	.align		4
.L_240:
        /*1500*/ 	.byte	0x04, 0x36
        /*1502*/ 	.short	(.L_242 - .L_241)
.L_241:
        /*1504*/ 	.word	0x00000008
.L_242:


//--------------------- .nv.info._ZN7cutlass13device_kernelIN5flash11enable_sm90INS1_16FlashAttnFwdSm90INS1_25CollectiveMainloopFwdSm90ILi2EN4cute5tupleIJNS5_1CILi1EEES8_S8_EEENS6_IJNS7_ILi128EEESA_SA_EEELi128ENS_10bfloat16_tEfNS_4arch4Sm90ELb1ELb0ELb1ELb0ELb1ELb0ELb0ELb1ELb1ELb1ELb0ELb0EEENS1_21CollectiveEpilogueFwdISB_S9_SC_SE_Li256ELb0ELb1ELb0ELb0EEENS1_30DynamicPersistentTileSchedulerILi256ELi128ELb0ELb1ELb1EEEEEEEEEvNT_6ParamsE --------------------------
	.section	.nv.info._ZN7cutlass13device_kernelIN5flash11enable_sm90INS1_16FlashAttnFwdSm90INS1_25CollectiveMainloopFwdSm90ILi2EN4cute5tupleIJNS5_1CILi1EEES8_S8_EEENS6_IJNS7_ILi128EEESA_SA_EEELi128ENS_10bfloat16_tEfNS_4arch4Sm90ELb1ELb0ELb1ELb0ELb1ELb0ELb0ELb1ELb1ELb1ELb0ELb0EEENS1_21CollectiveEpilogueFwdISB_S9_SC_SE_Li256ELb0ELb1ELb0ELb0EEENS1_30DynamicPersistentTileSchedulerILi256ELi128ELb0ELb1ELb1EEEEEEEEEvNT_6ParamsE,"",@"SHT_CUDA_INFO"
	.sectionflags	@""
	.align	4


	//----- nvinfo : EIATTR_CUDA_API_VERSION
	.align		4
        /*0000*/ 	.byte	0x04, 0x37
        /*0002*/ 	.short	(.L_244 - .L_243)
.L_243:
        /*0004*/ 	.word	0x00000082


	//----- nvinfo : EIATTR_KPARAM_INFO
	.align		4
.L_244:
        /*0008*/ 	.byte	0x04, 0x17
        /*000a*/ 	.short	(.L_246 - .L_245)
.L_245:
        /*000c*/ 	.word	0x00000000
        /*0010*/ 	.short	0x0000
        /*0012*/ 	.short	0x0070
        /*0014*/ 	.byte	0x00, 0xf0, 0x01, 0x2a


	//----- nvinfo : EIATTR_SPARSE_MMA_MASK
	.align		4
.L_246:
        /*0018*/ 	.byte	0x03, 0x50
        /*001a*/ 	.short	0x0000


	//----- nvinfo : EIATTR_MAXREG_COUNT
	.align		4
        /*001c*/ 	.byte	0x03, 0x1b
        /*001e*/ 	.short	0x00a8


	//----- nvinfo : EIATTR_NUM_BARRIERS
	.align		4
        /*0020*/ 	.byte	0x02, 0x4c
        /*0022*/ 	.byte	0x10
	.zero		1


	//----- nvinfo : EIATTR_EXTERNS
	.align		4
        /*0024*/ 	.byte	0x04, 0x0f
        /*0026*/ 	.short	(.L_248 - .L_247)


	//   ....[0]....
	.align		4
.L_247:
        /*0028*/ 	.word	index@(__assertfail)


	//----- nvinfo : EIATTR_MERCURY_ISA_VERSION
	.align		4
.L_248:
        /*002c*/ 	.byte	0x03, 0x5f
        /*002e*/ 	.short	0x0101


	//----- nvinfo : EIATTR_INT_WARP_WIDE_INSTR_OFFSETS
	.align		4
        /*0030*/ 	.byte	0x04, 0x31
        /*0032*/ 	.short	(.L_250 - .L_249)


	//   ....[0]....
.L_249:
        /*0034*/ 	.word	0x000000b0


	//   ....[1]....
        /*0038*/ 	.word	0x000000c0


	//   ....[2]....
        /*003c*/ 	.word	0x00000160


	//   ....[3]....
        /*0040*/ 	.word	0x0000cce0


	//   ....[4]....
        /*0044*/ 	.word	0x0000cd70


	//   ....[5]....
        /*0048*/ 	.word	0x0000f9b0


	//   ....[6]....
        /*004c*/ 	.word	0x0000fa40


	//----- nvinfo : EIATTR_COOP_GROUP_MASK_REGIDS
	.align		4
.L_250:
        /*0050*/ 	.byte	0x04, 0x29
        /*0052*/ 	.short	(.L_252 - .L_251)


	//   ....[0]....
.L_251:
        /*0054*/ 	.word	0xffffffff


	//   ....[1]....
        /*0058*/ 	.word	0xffffffff


	//   ....[2]....
        /*005c*/ 	.word	0xffffffff


	//   ....[3]....
        /*0060*/ 	.word	0xffffffff


	//   ....[4]....
        /*0064*/ 	.word	0xffffffff


	//   ....[5]....
        /*0068*/ 	.word	0xffffffff


	//   ....[6]....
        /*006c*/ 	.word	0xffffffff


	//   ....[7]....
        /*0070*/ 	.word	0xffffffff


	//   ....[8]....
        /*0074*/ 	.word	0xffffffff


	//   ....[9]....
        /*0078*/ 	.word	0xffffffff


	//   ....[10]....
        /*007c*/ 	.word	0xffffffff


	//   ....[11]....
        /*0080*/ 	.word	0xffffffff


	//   ....[12]....
        /*0084*/ 	.word	0xffffffff


	//   ....[13]....
        /*0088*/ 	.word	0xffffffff


	//   ....[14]....
        /*008c*/ 	.word	0xffffffff


	//   ....[15]....
        /*0090*/ 	.word	0xffffffff


	//   ....[16]....
        /*0094*/ 	.word	0xffffffff


	//   ....[17]....
        /*0098*/ 	.word	0xffffffff


	//   ....[18]....
        /*009c*/ 	.word	0xffffffff


	//   ....[19]....
        /*00a0*/ 	.word	0xffffffff


	//   ....[20]....
        /*00a4*/ 	.word	0xffffffff


	//   ....[21]....
        /*00a8*/ 	.word	0xffffffff


	//   ....[22]....
        /*00ac*/ 	.word	0xffffffff


	//   ....[23]....
        /*00b0*/ 	.word	0xffffffff


	//   ....[24]....
        /*00b4*/ 	.word	0xffffffff


	//   ....[25]....
        /*00b8*/ 	.word	0xffffffff


	//   ....[26]....
        /*00bc*/ 	.word	0xffffffff


	//   ....[27]....
        /*00c0*/ 	.word	0xffffffff


	//   ....[28]....
        /*00c4*/ 	.word	0xffffffff


	//   ....[29]....
        /*00c8*/ 	.word	0xffffffff


	//   ....[30]....
        /*00cc*/ 	.word	0xffffffff


	//   ....[31]....
        /*00d0*/ 	.word	0xffffffff


	//   ....[32]....
        /*00d4*/ 	.word	0xffffffff


	//   ....[33]....
        /*00d8*/ 	.word	0xffffffff


	//   ....[34]....
        /*00dc*/ 	.word	0xffffffff


	//   ....[35]....
        /*00e0*/ 	.word	0xffffffff


	//   ....[36]....
        /*00e4*/ 	.word	0xffffffff


	//   ....[37]....
        /*00e8*/ 	.word	0xffffffff


	//   ....[38]....
        /*00ec*/ 	.word	0xffffffff


	//   ....[39]....
        /*00f0*/ 	.word	0xffffffff


	//   ....[40]....
        /*00f4*/ 	.word	0xffffffff


	//   ....[41]....
        /*00f8*/ 	.word	0xffffffff


	//   ....[42]....
        /*00fc*/ 	.word	0xffffffff


	//   ....[43]....
        /*0100*/ 	.word	0xffffffff


	//   ....[44]....
        /*0104*/ 	.word	0xffffffff


	//   ....[45]....
        /*0108*/ 	.word	0xffffffff


	//   ....[46]....
        /*010c*/ 	.word	0xffffffff


	//   ....[47]....
        /*0110*/ 	.word	0xffffffff


	//   ....[48]....
        /*0114*/ 	.word	0xffffffff


	//   ....[49]....
        /*0118*/ 	.word	0xffffffff


	//   ....[50]....
        /*011c*/ 	.word	0xffffffff


	//   ....[51]....
        /*0120*/ 	.word	0xffffffff


	//   ....[52]....
        /*0124*/ 	.word	0xffffffff


	//   ....[53]....
        /*0128*/ 	.word	0xffffffff


	//   ....[54]....
        /*012c*/ 	.word	0xffffffff


	//   ....[55]....
        /*0130*/ 	.word	0xffffffff


	//   ....[56]....
        /*0134*/ 	.word	0xffffffff


	//   ....[57]....
        /*0138*/ 	.word	0xffffffff


	//   ....[58]....
        /*013c*/ 	.word	0xffffffff


	//   ....[59]....
        /*0140*/ 	.word	0xffffffff


	//   ....[60]....
        /*0144*/ 	.word	0xffffffff


	//   ....[61]....
        /*0148*/ 	.word	0xffffffff


	//   ....[62]....
        /*014c*/ 	.word	0xffffffff


	//   ....[63]....
        /*0150*/ 	.word	0xffffffff


	//   ....[64]....
        /*0154*/ 	.word	0xffffffff


	//   ....[65]....
        /*0158*/ 	.word	0xffffffff


	//   ....[66]....
        /*015c*/ 	.word	0xffffffff


	//   ....[67]....
        /*0160*/ 	.word	0xffffffff


	//   ....[68]....
        /*0164*/ 	.word	0xffffffff


	//   ....[69]....
        /*0168*/ 	.word	0xffffffff


	//   ....[70]....
        /*016c*/ 	.word	0xffffffff


	//   ....[71]....
        /*0170*/ 	.word	0xffffffff


	//   ....[72]....
        /*0174*/ 	.word	0xffffffff


	//   ....[73]....
        /*0178*/ 	.word	0xffffffff


	//   ....[74]....
        /*017c*/ 	.word	0xffffffff


	//   ....[75]....
        /*0180*/ 	.word	0xffffffff


	//   ....[76]....
        /*0184*/ 	.word	0xffffffff


	//   ....[77]....
        /*0188*/ 	.word	0xffffffff


	//   ....[78]....
        /*018c*/ 	.word	0xffffffff


	//   ....[79]....
        /*0190*/ 	.word	0xffffffff


	//   ....[80]....
        /*0194*/ 	.word	0xffffffff


	//   ....[81]....
        /*0198*/ 	.word	0xffffffff


	//   ....[82]....
        /*019c*/ 	.word	0xffffffff


	//   ....[83]....
        /*01a0*/ 	.word	0xffffffff


	//   ....[84]....
        /*01a4*/ 	.word	0xffffffff


	//   ....[85]....
        /*01a8*/ 	.word	0xffffffff


	//   ....[86]....
        /*01ac*/ 	.word	0xffffffff


	//   ....[87]....
        /*01b0*/ 	.word	0xffffffff


	//   ....[88]....
        /*01b4*/ 	.word	0xffffffff


	//   ....[89]....
        /*01b8*/ 	.word	0xffffffff


	//   ....[90]....
        /*01bc*/ 	.word	0xffffffff


	//   ....[91]....
        /*01c0*/ 	.word	0xffffffff


	//   ....[92]....
        /*01c4*/ 	.word	0xffffffff


	//   ....[93]....
        /*01c8*/ 	.word	0xffffffff


	//   ....[94]....
        /*01cc*/ 	.word	0xffffffff


	//   ....[95]....
        /*01d0*/ 	.word	0xffffffff


	//   ....[96]....
        /*01d4*/ 	.word	0xffffffff


	//   ....[97]....
        /*01d8*/ 	.word	0xffffffff


	//   ....[98]....
        /*01dc*/ 	.word	0xffffffff


	//   ....[99]....
        /*01e0*/ 	.word	0xffffffff


	//   ....[100]....
        /*01e4*/ 	.word	0xffffffff


	//   ....[101]....
        /*01e8*/ 	.word	0xffffffff


	//   ....[102]....
        /*01ec*/ 	.word	0xffffffff


	//   ....[103]....
        /*01f0*/ 	.word	0xffffffff


	//   ....[104]....
        /*01f4*/ 	.word	0xffffffff


	//   ....[105]....
        /*01f8*/ 	.word	0xffffffff


	//   ....[106]....
        /*01fc*/ 	.word	0xffffffff


	//   ....[107]....
        /*0200*/ 	.word	0xffffffff


	//   ....[108]....
        /*0204*/ 	.word	0xffffffff


	//   ....[109]....
        /*0208*/ 	.word	0xffffffff


	//   ....[110]....
        /*020c*/ 	.word	0xffffffff


	//   ....[111]....
        /*0210*/ 	.word	0xffffffff


	//   ....[112]....
        /*0214*/ 	.word	0xffffffff


	//   ....[113]....
        /*0218*/ 	.word	0xffffffff


	//   ....[114]....
        /*021c*/ 	.word	0xffffffff


	//   ....[115]....
        /*0220*/ 	.word	0xffffffff


	//   ....[116]....
        /*0224*/ 	.word	0xffffffff


	//   ....[117]....
        /*0228*/ 	.word	0xffffffff


	//   ....[118]....
        /*022c*/ 	.word	0xffffffff


	//   ....[119]....
        /*0230*/ 	.word	0xffffffff


	//   ....[120]....
        /*0234*/ 	.word	0xffffffff


	//   ....[121]....
        /*0238*/ 	.word	0xffffffff


	//   ....[122]....
        /*023c*/ 	.word	0xffffffff


	//   ....[123]....
        /*0240*/ 	.word	0xffffffff


	//   ....[124]....
        /*0244*/ 	.word	0xffffffff


	//   ....[125]....
        /*0248*/ 	.word	0xffffffff


	//   ....[126]....
        /*024c*/ 	.word	0xffffffff


	//   ....[127]....
        /*0250*/ 	.word	0xffffffff


	//   ....[128]....
        /*0254*/ 	.word	0xffffffff


	//   ....[129]....
        /*0258*/ 	.word	0xffffffff


	//   ....[130]....
        /*025c*/ 	.word	0x0500000f


	//   ....[131]....
        /*0260*/ 	.word	0x0500000f


	//   ....[132]....
        /*0264*/ 	.word	0x0500000f


	//   ....[133]....
        /*0268*/ 	.word	0x0500000f


	//   ....[134]....
        /*026c*/ 	.word	0x0500000f


	//   ....[135]....
        /*0270*/ 	.word	0x0500000f


	//   ....[136]....
        /*0274*/ 	.word	0x0500000f


	//   ....[137]....
        /*0278*/ 	.word	0x0500000f


	//   ....[138]....
        /*027c*/ 	.word	0x0500000f


	//   ....[139]....
        /*0280*/ 	.word	0x0500000f


	//   ....[140]....
        /*0284*/ 	.word	0x0500000f


	//   ....[141]....
        /*0288*/ 	.word	0x0500000f


	//   ....[142]....
        /*028c*/ 	.word	0x0500000f


	//   ....[143]....
        /*0290*/ 	.word	0x0500000f


	//   ....[144]....
        /*0294*/ 	.word	0x0500000f


	//   ....[145]....
        /*0298*/ 	.word	0x0500000f


	//   ....[146]....
        /*029c*/ 	.word	0x0500000f


	//   ....[147]....
        /*02a0*/ 	.word	0x0500000f


	//   ....[148]....
        /*02a4*/ 	.word	0x0500000f


	//   ....[149]....
        /*02a8*/ 	.word	0x0500000f


	//   ....[150]....
        /*02ac*/ 	.word	0x0500000f


	//   ....[151]....
        /*02b0*/ 	.word	0x0500000f


	//   ....[152]....
        /*02b4*/ 	.word	0x0500000f


	//   ....[153]....
        /*02b8*/ 	.word	0x0500000f


	//   ....[154]....
        /*02bc*/ 	.word	0x0500000f


	//   ....[155]....
        /*02c0*/ 	.word	0x0500000f


	//   ....[156]....
        /*02c4*/ 	.word	0x0500000f


	//   ....[157]....
        /*02c8*/ 	.word	0x0500000f


	//   ....[158]....
        /*02cc*/ 	.word	0x0500000f


	//   ....[159]....
        /*02d0*/ 	.word	0x0500000f


	//   ....[160]....
        /*02d4*/ 	.word	0x0500000f


	//   ....[161]....
        /*02d8*/ 	.word	0x0500000f


	//   ....[162]....
        /*02dc*/ 	.word	0x0500000f


	//   ....[163]....
        /*02e0*/ 	.word	0x0500000f


	//   ....[164]....
        /*02e4*/ 	.word	0x0500000f


	//   ....[165]....
        /*02e8*/ 	.word	0x0500000f


	//   ....[166]....
        /*02ec*/ 	.word	0x0500000f


	//   ....[167]....
        /*02f0*/ 	.word	0x0500000f


	//   ....[168]....
        /*02f4*/ 	.word	0x0500000f


	//   ....[169]....
        /*02f8*/ 	.word	0x0500000f


	//   ....[170]....
        /*02fc*/ 	.word	0x0500000f


	//   ....[171]....
        /*0300*/ 	.word	0x0500000f


	//   ....[172]....
        /*0304*/ 	.word	0x0500000f


	//   ....[173]....
        /*0308*/ 	.word	0x0500000f


	//   ....[174]....
        /*030c*/ 	.word	0x0500000f


	//   ....[175]....
        /*0310*/ 	.word	0x0500000f


	//   ....[176]....
        /*0314*/ 	.word	0x0500000f


	//   ....[177]....
        /*0318*/ 	.word	0x0500000f


	//   ....[178]....
        /*031c*/ 	.word	0x0500000f


	//   ....[179]....
        /*0320*/ 	.word	0x0500000f


	//   ....[180]....
        /*0324*/ 	.word	0x0500000f


	//   ....[181]....
        /*0328*/ 	.word	0x0500000f


	//   ....[182]....
        /*032c*/ 	.word	0x0500000f


	//   ....[183]....
        /*0330*/ 	.word	0x0500000f


	//   ....[184]....
        /*0334*/ 	.word	0x0500000f


	//   ....[185]....
        /*0338*/ 	.word	0x0500000f


	//   ....[186]....
        /*033c*/ 	.word	0x0500000f


	//   ....[187]....
        /*0340*/ 	.word	0x0500000f


	//   ....[188]....
        /*0344*/ 	.word	0x0500000f


	//   ....[189]....
        /*0348*/ 	.word	0x0500000f


	//   ....[190]....
        /*034c*/ 	.word	0x0500000f


	//   ....[191]....
        /*0350*/ 	.word	0x0500000f


	//   ....[192]....
        /*0354*/ 	.word	0x0500000f


	//   ....[193]....
        /*0358*/ 	.word	0x0500000f


	//   ....[194]....
        /*035c*/ 	.word	0x0500000f


	//   ....[195]....
        /*0360*/ 	.word	0x0500000f


	//   ....[196]....
        /*0364*/ 	.word	0x0500000f


	//   ....[197]....
        /*0368*/ 	.word	0x0500000f


	//   ....[198]....
        /*036c*/ 	.word	0x0500000f


	//   ....[199]....
        /*0370*/ 	.word	0x0500000f


	//   ....[200]....
        /*0374*/ 	.word	0x0500000f


	//   ....[201]....
        /*0378*/ 	.word	0x0500000f


	//   ....[202]....
        /*037c*/ 	.word	0x0500000f


	//   ....[203]....
        /*0380*/ 	.word	0x0500000f


	//   ....[204]....
        /*0384*/ 	.word	0x0500000f


	//   ....[205]....
        /*0388*/ 	.word	0x0500000f


	//   ....[206]....
        /*038c*/ 	.word	0x0500000f


	//   ....[207]....
        /*0390*/ 	.word	0x0500000f


	//   ....[208]....
        /*0394*/ 	.word	0x0500000f


	//   ....[209]....
        /*0398*/ 	.word	0x0500000f


	//   ....[210]....
        /*039c*/ 	.word	0x0500000f


	//   ....[211]....
        /*03a0*/ 	.word	0x0500000f


	//   ....[212]....
        /*03a4*/ 	.word	0x0500000f


	//----- nvinfo : EIATTR_COOP_GROUP_INSTR_OFFSETS
	.align		4
.L_252:
        /*03a8*/ 	.byte	0x04, 0x28
        /*03aa*/ 	.short	(.L_254 - .L_253)


	//   ....[0]....
.L_253:
        /*03ac*/ 	.word	0x00000070


	//   ....[1]....
        /*03b0*/ 	.word	0x00000080


	//   ....[2]....
        /*03b4*/ 	.word	0x000002c0


	//   ....[3]....
        /*03b8*/ 	.word	0x00000420


	//   ....[4]....
        /*03bc*/ 	.word	0x00000540


	//   ....[5]....
        /*03c0*/ 	.word	0x000006a0


	//   ....[6]....
        /*03c4*/ 	.word	0x000013a0


	//   ....[7]....
        /*03c8*/ 	.word	0x00001ca0


	//   ....[8]....
        /*03cc*/ 	.word	0x00002170


	//   ....[9]....
        /*03d0*/ 	.word	0x00002a70


	//   ....[10]....
        /*03d4*/ 	.word	0x00002af0


	//   ....[11]....
        /*03d8*/ 	.word	0x00003630


	//   ....[12]....
        /*03dc*/ 	.word	0x000036a0


	//   ....[13]....
        /*03e0*/ 	.word	0x00004c90


	//   ....[14]....
        /*03e4*/ 	.word	0x00005020


	//   ....[15]....
        /*03e8*/ 	.word	0x00005890


	//   ....[16]....
        /*03ec*/ 	.word	0x00005990


	//   ....[17]....
        /*03f0*/ 	.word	0x00006300


	//   ....[18]....
        /*03f4*/ 	.word	0x00006350


	//   ....[19]....
        /*03f8*/ 	.word	0x00008900


	//   ....[20]....
        /*03fc*/ 	.word	0x00008930


	//   ....[21]....
        /*0400*/ 	.word	0x00008950


	//   ....[22]....
        /*0404*/ 	.word	0x00008970


	//   ....[23]....
        /*0408*/ 	.word	0x00009df0


	//   ....[24]....
        /*040c*/ 	.word	0x00009e30


	//   ....[25]....
        /*0410*/ 	.word	0x00009ef0


	//   ....[26]....
        /*0414*/ 	.word	0x00009f00


	//   ....[27]....
        /*0418*/ 	.word	0x0000b030


	//   ....[28]....
        /*041c*/ 	.word	0x0000b060


	//   ....[29]....
        /*0420*/ 	.word	0x0000b090


	//   ....[30]....
        /*0424*/ 	.word	0x0000b0c0


	//   ....[31]....
        /*0428*/ 	.word	0x0000b640


	//   ....[32]....
        /*042c*/ 	.word	0x0000b680


	//   ....[33]....
        /*0430*/ 	.word	0x0000b740


	//   ....[34]....
        /*0434*/ 	.word	0x0000b760


	//   ....[35]....
        /*0438*/ 	.word	0x0000b820


	//   ....[36]....
        /*043c*/ 	.word	0x0000b840


	//   ....[37]....
        /*0440*/ 	.word	0x0000b910


	//   ....[38]....
        /*0444*/ 	.word	0x0000b930


	//   ....[39]....
        /*0448*/ 	.word	0x0000bfd0


	//   ....[40]....
        /*044c*/ 	.word	0x0000bff0


	//   ....[41]....
        /*0450*/ 	.word	0x0000c0b0


	//   ....[42]....
        /*0454*/ 	.word	0x0000c0d0


	//   ....[43]....
        /*0458*/ 	.word	0x0000c190


	//   ....[44]....
        /*045c*/ 	.word	0x0000c1b0


	//   ....[45]....
        /*0460*/ 	.word	0x0000c280


	//   ....[46]....
        /*0464*/ 	.word	0x0000c2a0


	//   ....[47]....
        /*0468*/ 	.word	0x0000c420


	//   ....[48]....
        /*046c*/ 	.word	0x0000d7f0


	//   ....[49]....
        /*0470*/ 	.word	0x0000d810


	//   ....[50]....
        /*0474*/ 	.word	0x0000d820


	//   ....[51]....
        /*0478*/ 	.word	0x0000d860


	//   ....[52]....
        /*047c*/ 	.word	0x0000d8e0


	//   ....[53]....
        /*0480*/ 	.word	0x0000d900


	//   ....[54]....
        /*0484*/ 	.word	0x0000d980


	//   ....[55]....
        /*0488*/ 	.word	0x0000d9a0


	//   ....[56]....
        /*048c*/ 	.word	0x0000da20


	//   ....[57]....
        /*0490*/ 	.word	0x0000da40


	//   ....[58]....
        /*0494*/ 	.word	0x0000dac0


	//   ....[59]....
        /*0498*/ 	.word	0x0000dae0


	//   ....[60]....
        /*049c*/ 	.word	0x0000db60


	//   ....[61]....
        /*04a0*/ 	.word	0x0000db80


	//   ....[62]....
        /*04a4*/ 	.word	0x0000dc00


	//   ....[63]....
        /*04a8*/ 	.word	0x0000dc20


	//   ....[64]....
        /*04ac*/ 	.word	0x0000e260


	//   ....[65]....
        /*04b0*/ 	.word	0x0000e280


	//   ....[66]....
        /*04b4*/ 	.word	0x0000e2a0


	//   ....[67]....
        /*04b8*/ 	.word	0x0000e300


	//   ....[68]....
        /*04bc*/ 	.word	0x0000e370


	//   ....[69]....
        /*04c0*/ 	.word	0x0000e390


	//   ....[70]....
        /*04c4*/ 	.word	0x0000e410


	//   ....[71]....
        /*04c8*/ 	.word	0x0000e440


	//   ....[72]....
        /*04cc*/ 	.word	0x0000e4b0


	//   ....[73]....
        /*04d0*/ 	.word	0x0000e4d0


	//   ....[74]....
        /*04d4*/ 	.word	0x0000e550


	//   ....[75]....
        /*04d8*/ 	.word	0x0000e570


	//   ....[76]....
        /*04dc*/ 	.word	0x0000e5f0


	//   ....[77]....
        /*04e0*/ 	.word	0x0000e610


	//   ....[78]....
        /*04e4*/ 	.word	0x0000e690


	//   ....[79]....
        /*04e8*/ 	.word	0x0000e6b0


	//   ....[80]....
        /*04ec*/ 	.word	0x0000ed70


	//   ....[81]....
        /*04f0*/ 	.word	0x0000eda0


	//   ....[82]....
        /*04f4*/ 	.word	0x0000edb0


	//   ....[83]....
        /*04f8*/ 	.word	0x0000ee00


	//   ....[84]....
        /*04fc*/ 	.word	0x0000ee10


	//   ....[85]....
        /*0500*/ 	.word	0x0000ee60


	//   ....[86]....
        /*0504*/ 	.word	0x0000ee70


	//   ....[87]....
        /*0508*/ 	.word	0x0000eec0


	//   ....[88]....
        /*050c*/ 	.word	0x0000eed0


	//   ....[89]....
        /*0510*/ 	.word	0x0000ef20


	//   ....[90]....
        /*0514*/ 	.word	0x0000ef30


	//   ....[91]....
        /*0518*/ 	.word	0x0000ef80


	//   ....[92]....
        /*051c*/ 	.word	0x0000ef90


	//   ....[93]....
        /*0520*/ 	.word	0x0000efe0


	//   ....[94]....
        /*0524*/ 	.word	0x0000eff0


	//   ....[95]....
        /*0528*/ 	.word	0x0000f000


	//   ....[96]....
        /*052c*/ 	.word	0x0000f2a0


	//   ....[97]....
        /*0530*/ 	.word	0x0000f2c0


	//   ....[98]....
        /*0534*/ 	.word	0x0000f2e0


	//   ....[99]....
        /*0538*/ 	.word	0x0000f340


	//   ....[100]....
        /*053c*/ 	.word	0x0000f360


	//   ....[101]....
        /*0540*/ 	.word	0x0000f3c0


	//   ....[102]....
        /*0544*/ 	.word	0x0000f3e0


	//   ....[103]....
        /*0548*/ 	.word	0x0000f440


	//   ....[104]....
        /*054c*/ 	.word	0x0000f460


	//   ....[105]....
        /*0550*/ 	.word	0x0000f4c0


	//   ....[106]....
        /*0554*/ 	.word	0x0000f4e0


	//   ....[107]....
        /*0558*/ 	.word	0x0000f540


	//   ....[108]....
        /*055c*/ 	.word	0x0000f560


	//   ....[109]....
        /*0560*/ 	.word	0x0000f5c0


	//   ....[110]....
        /*0564*/ 	.word	0x0000f5e0


	//   ....[111]....
        /*0568*/ 	.word	0x0000f5f0


	//   ....[112]....
        /*056c*/ 	.word	0x0000fb90


	//   ....[113]....
        /*0570*/ 	.word	0x0000fbb0


	//   ....[114]....
        /*0574*/ 	.word	0x0000fbd0


	//   ....[115]....
        /*0578*/ 	.word	0x0000fc10


	//   ....[116]....
        /*057c*/ 	.word	0x0000fc60


	//   ....[117]....
        /*0580*/ 	.word	0x0000fc90


	//   ....[118]....
        /*0584*/ 	.word	0x0000fce0


	//   ....[119]....
        /*0588*/ 	.word	0x0000fd10


	//   ....[120]....
        /*058c*/ 	.word	0x0000fd60


	//   ....[121]....
        /*0590*/ 	.word	0x0000fd90


	//   ....[122]....
        /*0594*/ 	.word	0x0000fde0


	//   ....[123]....
        /*0598*/ 	.word	0x0000fe10


	//   ....[124]....
        /*059c*/ 	.word	0x0000fe60


	//   ....[125]....
        /*05a0*/ 	.word	0x0000fe90


	//   ....[126]....
        /*05a4*/ 	.word	0x0000fee0


	//   ....[127]....
        /*05a8*/ 	.word	0x0000ff10


	//   ....[128]....
        /*05ac*/ 	.word	0x000101f0


	//   ....[129]....
        /*05b0*/ 	.word	0x000103c0


	//   ....[130]....
        /*05b4*/ 	.word	0x00010950


	//   ....[131]....
        /*05b8*/ 	.word	0x00010a30


	//   ....[132]....
        /*05bc*/ 	.word	0x00010ad0


	//   ....[133]....
        /*05c0*/ 	.word	0x00010b50


	//   ....[134]....
        /*05c4*/ 	.word	0x00010c10


	//   ....[135]....
        /*05c8*/ 	.word	0x00010c80


	//   ....[136]....
        /*05cc*/ 	.word	0x00010d50


	//   ....[137]....
        /*05d0*/ 	.word	0x00010de0


	//   ....[138]....
        /*05d4*/ 	.word	0x00010ea0


	//   ....[139]....
        /*05d8*/ 	.word	0x00010f30


	//   ....[140]....
        /*05dc*/ 	.word	0x00010ff0


	//   ....[141]....
        /*05e0*/ 	.word	0x00011070


	//   ....[142]....
        /*05e4*/ 	.word	0x00011140


	//   ....[143]....
        /*05e8*/ 	.word	0x000111c0


	//   ....[144]....
        /*05ec*/ 	.word	0x00011290


	//   ....[145]....
        /*05f0*/ 	.word	0x00011310


	//   ....[146]....
        /*05f4*/ 	.word	0x000113d0


	//   ....[147]....
        /*05f8*/ 	.word	0x00011460


	//   ....[148]....
        /*05fc*/ 	.word	0x000114e0


	//   ....[149]....
        /*0600*/ 	.word	0x00011560


	//   ....[150]....
        /*0604*/ 	.word	0x00011610


	//   ....[151]....
        /*0608*/ 	.word	0x00011690


	//   ....[152]....
        /*060c*/ 	.word	0x00011760


	//   ....[153]....
        /*0610*/ 	.word	0x000117d0


	//   ....[154]....
        /*0614*/ 	.word	0x000118b0


	//   ....[155]....
        /*0618*/ 	.word	0x00011920


	//   ....[156]....
        /*061c*/ 	.word	0x00011a00


	//   ....[157]....
        /*0620*/ 	.word	0x00011a80


	//   ....[158]....
        /*0624*/ 	.word	0x00011b50


	//   ....[159]....
        /*0628*/ 	.word	0x00011bc0


	//   ....[160]....
        /*062c*/ 	.word	0x00011ca0


	//   ....[161]....
        /*0630*/ 	.word	0x00011d20


	//   ....[162]....
        /*0634*/ 	.word	0x00011dd0


	//   ....[163]....
        /*0638*/ 	.word	0x00011f00


	//   ....[164]....
        /*063c*/ 	.word	0x00011fa0


	//   ....[165]....
        /*0640*/ 	.word	0x00012010


	//   ....[166]....
        /*0644*/ 	.word	0x000120d0


	//   ....[167]....
        /*0648*/ 	.word	0x00012130


	//   ....[168]....
        /*064c*/ 	.word	0x000121f0


	//   ....[169]....
        /*0650*/ 	.word	0x00012250


	//   ....[170]....
        /*0654*/ 	.word	0x00012310


	//   ....[171]....
        /*0658*/ 	.word	0x00012370


	//   ....[172]....
        /*065c*/ 	.word	0x00012430


	//   ....[173]....
        /*0660*/ 	.word	0x00012490


	//   ....[174]....
        /*0664*/ 	.word	0x00012550


	//   ....[175]....
        /*0668*/ 	.word	0x000125b0


	//   ....[176]....
        /*066c*/ 	.word	0x00012670


	//   ....[177]....
        /*0670*/ 	.word	0x000126d0


	//   ....[178]....
        /*0674*/ 	.word	0x00012790


	//   ....[179]....
        /*0678*/ 	.word	0x00012870


	//   ....[180]....
        /*067c*/ 	.word	0x00012910


	//   ....[181]....
        /*0680*/ 	.word	0x00012970


	//   ....[182]....
        /*0684*/ 	.word	0x00012a40


	//   ....[183]....
        /*0688*/ 	.word	0x00012aa0


	//   ....[184]....
        /*068c*/ 	.word	0x00012b70


	//   ....[185]....
        /*0690*/ 	.word	0x00012bd0


	//   ....[186]....
        /*0694*/ 	.word	0x00012ca0


	//   ....[187]....
        /*0698*/ 	.word	0x00012d00


	//   ....[188]....
        /*069c*/ 	.word	0x00012dd0


	//   ....[189]....
        /*06a0*/ 	.word	0x00012e30


	//   ....[190]....
        /*06a4*/ 	.word	0x00012f00


	//   ....[191]....
        /*06a8*/ 	.word	0x00012f60


	//   ....[192]....
        /*06ac*/ 	.word	0x00013030


	//   ....[193]....
        /*06b0*/ 	.word	0x00013090


	//   ....[194]....
        /*06b4*/ 	.word	0x00013150


	//   ....[195]....
        /*06b8*/ 	.word	0x00013270


	//   ....[196]....
        /*06bc*/ 	.word	0x00013310


	//   ....[197]....
        /*06c0*/ 	.word	0x00013370


	//   ....[198]....
        /*06c4*/ 	.word	0x00013440


	//   ....[199]....
        /*06c8*/ 	.word	0x000134e0


	//   ....[200]....
        /*06cc*/ 	.word	0x000135a0


	//   ....[201]....
        /*06d0*/ 	.word	0x00013640


	//   ....[202]....
        /*06d4*/ 	.word	0x00013700


	//   ....[203]....
        /*06d8*/ 	.word	0x000137a0


	//   ....[204]....
        /*06dc*/ 	.word	0x00013860


	//   ....[205]....
        /*06e0*/ 	.word	0x00013900


	//   ....[206]....
        /*06e4*/ 	.word	0x000139c0


	//   ....[207]....
        /*06e8*/ 	.word	0x00013a60


	//   ....[208]....
        /*06ec*/ 	.word	0x00013b20


	//   ....[209]....
        /*06f0*/ 	.word	0x00013bc0


	//   ....[210]....
        /*06f4*/ 	.word	0x00013c80


	//   ....[211]....
        /*06f8*/ 	.word	0x00013d50


	//   ....[212]....
        /*06fc*/ 	.word	0x00013e70


	//----- nvinfo : EIATTR_REG_RECONFIG
	.align		4
.L_254:
        /*0700*/ 	.byte	0x01, 0x54
	.zero		2


	//----- nvinfo : EIATTR_SYSCALL_OFFSETS
	.align		4
        /*0704*/ 	.byte	0x04, 0x46
        /*0706*/ 	.short	(.L_256 - .L_255)


	//   ....[0]....
.L_255:
        /*0708*/ 	.word	0x00001580


	//   ....[1]....
        /*070c*/ 	.word	0x0000ced0


	//   ....[2]....
        /*0710*/ 	.word	0x0000d020


	//   ....[3]....
        /*0714*/ 	.word	0x0000d110


	//   ....[4]....
        /*0718*/ 	.word	0x0000df10


	//----- nvinfo : EIATTR_MBARRIER_INSTR_OFFSETS
	.align		4
.L_256:
        /*071c*/ 	.byte	0x04, 0x39
        /*071e*/ 	.short	(.L_258 - .L_257)


	//   ....[0]....
.L_257:
        /*0720*/ 	.word	0x00000170
        /*0724*/ 	.word	0x000000ff
        /*0728*/ 	.word	0x00028800
        /*072c*/ 	.short	0x0100
        /*072e*/ 	.byte	0x08
	.zero		1


	//   ....[1]....
        /*0730*/ 	.word	0x00000180
        /*0734*/ 	.word	0x000000ff
        /*0738*/ 	.word	0x00028820
        /*073c*/ 	.short	0x0100
        /*073e*/ 	.byte	0x08
	.zero		1


	//   ....[2]....
        /*0740*/ 	.word	0x00000270
        /*0744*/ 	.word	0x000000ff
        /*0748*/ 	.word	0x00028830
        /*074c*/ 	.short	0x0100
        /*074e*/ 	.byte	0x08
	.zero		1


	//   ....[3]....
        /*0750*/ 	.word	0x00000280
        /*0754*/ 	.word	0x000000ff
        /*0758*/ 	.word	0x00028840
        /*075c*/ 	.short	0x0100
        /*075e*/ 	.byte	0x08
	.zero		1


	//   ....[4]....
        /*0760*/ 	.word	0x00000290
        /*0764*/ 	.word	0x000000ff
        /*0768*/ 	.word	0x00028838
        /*076c*/ 	.short	0x0100
        /*076e*/ 	.byte	0x08
	.zero		1


	//   ....[5]....
        /*0770*/ 	.word	0x000002a0
        /*0774*/ 	.word	0x000000ff
        /*0778*/ 	.word	0x00028848
        /*077c*/ 	.short	0x0100
        /*077e*/ 	.byte	0x08
	.zero		1


	//   ....[6]....
        /*0780*/ 	.word	0x000003d0
        /*0784*/ 	.word	0x000000ff
        /*0788*/ 	.word	0x00028850
        /*078c*/ 	.short	0x0100
        /*078e*/ 	.byte	0x08
	.zero		1


	//   ....[7]....
        /*0790*/ 	.word	0x000003e0
        /*0794*/ 	.word	0x000000ff
        /*0798*/ 	.word	0x00028860
        /*079c*/ 	.short	0x0100
        /*079e*/ 	.byte	0x08
	.zero		1


	//   ....[8]....
        /*07a0*/ 	.word	0x000003f0
        /*07a4*/ 	.word	0x000000ff
        /*07a8*/ 	.word	0x00028858
        /*07ac*/ 	.short	0x0100
        /*07ae*/ 	.byte	0x08
	.zero		1


	//   ....[9]....
        /*07b0*/ 	.word	0x00000400
        /*07b4*/ 	.word	0x000000ff
        /*07b8*/ 	.word	0x00028868
        /*07bc*/ 	.short	0x0100
        /*07be*/ 	.byte	0x08
	.zero		1


	//   ....[10]....
        /*07c0*/ 	.word	0x000004f0
        /*07c4*/ 	.word	0x000000ff
        /*07c8*/ 	.word	0x00028870
        /*07cc*/ 	.short	0x0100
        /*07ce*/ 	.byte	0x06
	.zero		1


	//   ....[11]....
        /*07d0*/ 	.word	0x00000500
        /*07d4*/ 	.word	0x000000ff
        /*07d8*/ 	.word	0x00028880
        /*07dc*/ 	.short	0x0100
        /*07de*/ 	.byte	0x06
	.zero		1


	//   ....[12]....
        /*07e0*/ 	.word	0x00000510
        /*07e4*/ 	.word	0x000000ff
        /*07e8*/ 	.word	0x00028878
        /*07ec*/ 	.short	0x0100
        /*07ee*/ 	.byte	0x06
	.zero		1


	//   ....[13]....
        /*07f0*/ 	.word	0x00000520
        /*07f4*/ 	.word	0x000000ff
        /*07f8*/ 	.word	0x00028888
        /*07fc*/ 	.short	0x0100
        /*07fe*/ 	.byte	0x06
	.zero		1


	//   ....[14]....
        /*0800*/ 	.word	0x00000650
        /*0804*/ 	.word	0x000000ff
        /*0808*/ 	.word	0x00028890
        /*080c*/ 	.short	0x0100
        /*080e*/ 	.byte	0x08
	.zero		1


	//   ....[15]....
        /*0810*/ 	.word	0x00000660
        /*0814*/ 	.word	0x000000ff
        /*0818*/ 	.word	0x000288a0
        /*081c*/ 	.short	0x0100
        /*081e*/ 	.byte	0x08
	.zero		1


	//   ....[16]....
        /*0820*/ 	.word	0x00000670
        /*0824*/ 	.word	0x000000ff
        /*0828*/ 	.word	0x00028898
        /*082c*/ 	.short	0x0100
        /*082e*/ 	.byte	0x08
	.zero		1


	//   ....[17]....
        /*0830*/ 	.word	0x00000680
        /*0834*/ 	.word	0x000000ff
        /*0838*/ 	.word	0x000288a8
        /*083c*/ 	.short	0x0100
        /*083e*/ 	.byte	0x08
	.zero		1


	//   ....[18]....
        /*0840*/ 	.word	0x000007c0
        /*0844*/ 	.word	0x000000ff
        /*0848*/ 	.word	0x000288b0
        /*084c*/ 	.short	0x0100
        /*084e*/ 	.byte	0x08
	.zero		1


	//   ....[19]....
        /*0850*/ 	.word	0x000007d0
        /*0854*/ 	.word	0x000000ff
        /*0858*/ 	.word	0x000288c0
        /*085c*/ 	.short	0x0100
        /*085e*/ 	.byte	0x08
	.zero		1


	//   ....[20]....
        /*0860*/ 	.word	0x000007e0
        /*0864*/ 	.word	0x000000ff
        /*0868*/ 	.word	0x000288b8
        /*086c*/ 	.short	0x0100
        /*086e*/ 	.byte	0x08
	.zero		1


	//   ....[21]....
        /*0870*/ 	.word	0x000007f0
        /*0874*/ 	.word	0x000000ff
        /*0878*/ 	.word	0x000288c8
        /*087c*/ 	.short	0x0100
        /*087e*/ 	.byte	0x08
	.zero		1


	//   ....[22]....
        /*0880*/ 	.word	0x00001600
        /*0884*/ 	.word	0x000000ff
        /*0888*/ 	.word	0x00028800
        /*088c*/ 	.short	0x010a
        /*088e*/ 	.byte	0x29
	.zero		1


	//   ....[23]....
        /*0890*/ 	.word	0x00001680
        /*0894*/ 	.word	0x00000000
        /*0898*/ 	.word	0x00028830
        /*089c*/ 	.short	0x010a
        /*089e*/ 	.byte	0x3f
	.zero		1


	//   ....[24]....
        /*08a0*/ 	.word	0x000016c0
        /*08a4*/ 	.word	0x00000000
        /*08a8*/ 	.word	0x00028830
        /*08ac*/ 	.short	0x010a
        /*08ae*/ 	.byte	0x3f
	.zero		1


	//   ....[25]....
        /*08b0*/ 	.word	0x00003290
        /*08b4*/ 	.word	0x000000ff
        /*08b8*/ 	.word	0x00000000
        /*08bc*/ 	.short	0x0101
        /*08be*/ 	.byte	0x06
	.zero		1


	//   ....[26]....
        /*08c0*/ 	.word	0x000043c0
        /*08c4*/ 	.word	0x000000ff
        /*08c8*/ 	.word	0x00028830
        /*08cc*/ 	.short	0x010a
        /*08ce*/ 	.byte	0x06
	.zero		1


	//   ....[27]....
        /*08d0*/ 	.word	0x00004400
        /*08d4*/ 	.word	0x000000ff
        /*08d8*/ 	.word	0x00028830
        /*08dc*/ 	.short	0x010a
        /*08de*/ 	.byte	0x06
	.zero		1


	//   ....[28]....
        /*08e0*/ 	.word	0x00004750
        /*08e4*/ 	.word	0x000000ff
        /*08e8*/ 	.word	0x00028850
        /*08ec*/ 	.short	0x010a
        /*08ee*/ 	.byte	0x06
	.zero		1


	//   ....[29]....
        /*08f0*/ 	.word	0x00004790
        /*08f4*/ 	.word	0x000000ff
        /*08f8*/ 	.word	0x00028850
        /*08fc*/ 	.short	0x010a
        /*08fe*/ 	.byte	0x06
	.zero		1


	//   ....[30]....
        /*0900*/ 	.word	0x000052f0
        /*0904*/ 	.word	0x000000ff
        /*0908*/ 	.word	0x00000000
        /*090c*/ 	.short	0x0101
        /*090e*/ 	.byte	0x06
	.zero		1


	//   ....[31]....
        /*0910*/ 	.word	0x00006ee0
        /*0914*/ 	.word	0x000000ff
        /*0918*/ 	.word	0x00000000
        /*091c*/ 	.short	0x0101
        /*091e*/ 	.byte	0x06
	.zero		1


	//   ....[32]....
        /*0920*/ 	.word	0x000075d0
        /*0924*/ 	.word	0x000000ff
        /*0928*/ 	.word	0x00028830
        /*092c*/ 	.short	0x010a
        /*092e*/ 	.byte	0x06
	.zero		1


	//   ....[33]....
        /*0930*/ 	.word	0x00007610
        /*0934*/ 	.word	0x000000ff
        /*0938*/ 	.word	0x00028830
        /*093c*/ 	.short	0x010a
        /*093e*/ 	.byte	0x06
	.zero		1


	//   ....[34]....
        /*0940*/ 	.word	0x00007960
        /*0944*/ 	.word	0x000000ff
        /*0948*/ 	.word	0x00028850
        /*094c*/ 	.short	0x010a
        /*094e*/ 	.byte	0x06
	.zero		1


	//   ....[35]....
        /*0950*/ 	.word	0x000079a0
        /*0954*/ 	.word	0x000000ff
        /*0958*/ 	.word	0x00028850
        /*095c*/ 	.short	0x010a
        /*095e*/ 	.byte	0x06
	.zero		1


	//   ....[36]....
        /*0960*/ 	.word	0x00008260
        /*0964*/ 	.word	0x000000ff
        /*0968*/ 	.word	0x00000000
        /*096c*/ 	.short	0x0101
        /*096e*/ 	.byte	0x06
	.zero		1


	//   ....[37]....
        /*0970*/ 	.word	0x00009750
        /*0974*/ 	.word	0x000000ff
        /*0978*/ 	.word	0x00000000
        /*097c*/ 	.short	0x0101
        /*097e*/ 	.byte	0x06
	.zero		1


	//   ....[38]....
        /*0980*/ 	.word	0x00009d60
        /*0984*/ 	.word	0x000000ff
        /*0988*/ 	.word	0x00028850
        /*098c*/ 	.short	0x010a
        /*098e*/ 	.byte	0x05
	.zero		1


	//   ....[39]....
        /*0990*/ 	.word	0x00009da0
        /*0994*/ 	.word	0x000000ff
        /*0998*/ 	.word	0x00028850
        /*099c*/ 	.short	0x010a
        /*099e*/ 	.byte	0x05
	.zero		1


	//   ....[40]....
        /*09a0*/ 	.word	0x0000a310
        /*09a4*/ 	.word	0x000000ff
        /*09a8*/ 	.word	0x00000000
        /*09ac*/ 	.short	0x0101
        /*09ae*/ 	.byte	0x04
	.zero		1


	//   ....[41]....
        /*09b0*/ 	.word	0x0000b670
        /*09b4*/ 	.word	0x00000026
        /*09b8*/ 	.word	0x00000000
        /*09bc*/ 	.short	0x0101
        /*09be*/ 	.byte	0x3f
	.zero		1


	//   ....[42]....
        /*09c0*/ 	.word	0x0000d630
        /*09c4*/ 	.word	0x00000007
        /*09c8*/ 	.word	0x00028840
        /*09cc*/ 	.short	0x010a
        /*09ce*/ 	.byte	0x3f
	.zero		1


	//   ....[43]....
        /*09d0*/ 	.word	0x0000dcf0
        /*09d4*/ 	.word	0x00000007
        /*09d8*/ 	.word	0x00028830
        /*09dc*/ 	.short	0x0107
        /*09de*/ 	.byte	0x3f
	.zero		1


	//   ....[44]....
        /*09e0*/ 	.word	0x0000ddc0
        /*09e4*/ 	.word	0x00000007
        /*09e8*/ 	.word	0x00028830
        /*09ec*/ 	.short	0x0101
        /*09ee*/ 	.byte	0x3f
	.zero		1


	//   ....[45]....
        /*09f0*/ 	.word	0x0000e780
        /*09f4*/ 	.word	0x00000010
        /*09f8*/ 	.word	0x00028800
        /*09fc*/ 	.short	0x0107
        /*09fe*/ 	.byte	0x3f
	.zero		1


	//   ....[46]....
        /*0a00*/ 	.word	0x0000e850
        /*0a04*/ 	.word	0x00000010
        /*0a08*/ 	.word	0x00028800
        /*0a0c*/ 	.short	0x0101
        /*0a0e*/ 	.byte	0x3f
	.zero		1


	//   ....[47]....
        /*0a10*/ 	.word	0x0000e870
        /*0a14*/ 	.word	0x00000010
        /*0a18*/ 	.word	0x00028820
        /*0a1c*/ 	.short	0x010a
        /*0a1e*/ 	.byte	0x3f
	.zero		1


	//   ....[48]....
        /*0a20*/ 	.word	0x0000ebc0
        /*0a24*/ 	.word	0x00000006
        /*0a28*/ 	.word	0x00028840
        /*0a2c*/ 	.short	0x010a
        /*0a2e*/ 	.byte	0x3f
	.zero		1


	//   ....[49]....
        /*0a30*/ 	.word	0x0000f0d0
        /*0a34*/ 	.word	0x00000006
        /*0a38*/ 	.word	0x00028830
        /*0a3c*/ 	.short	0x0107
        /*0a3e*/ 	.byte	0x3f
	.zero		1


	//   ....[50]....
        /*0a40*/ 	.word	0x0000f190
        /*0a44*/ 	.word	0x00000006
        /*0a48*/ 	.word	0x00028830
        /*0a4c*/ 	.short	0x0101
        /*0a4e*/ 	.byte	0x3f
	.zero		1


	//   ....[51]....
        /*0a50*/ 	.word	0x0000f1f0
        /*0a54*/ 	.word	0x00000006
        /*0a58*/ 	.word	0x00028860
        /*0a5c*/ 	.short	0x010a
        /*0a5e*/ 	.byte	0x3f
	.zero		1


	//   ....[52]....
        /*0a60*/ 	.word	0x0000f780
        /*0a64*/ 	.word	0x00000006
        /*0a68*/ 	.word	0x00028850
        /*0a6c*/ 	.short	0x0107
        /*0a6e*/ 	.byte	0x3f
	.zero		1


	//   ....[53]....
        /*0a70*/ 	.word	0x0000f8e0
        /*0a74*/ 	.word	0x00000006
        /*0a78*/ 	.word	0x00028850
        /*0a7c*/ 	.short	0x0101
        /*0a7e*/ 	.byte	0x3f
	.zero		1


	//   ....[54]....
        /*0a80*/ 	.word	0x0000faf0
        /*0a84*/ 	.word	0x00000004
        /*0a88*/ 	.word	0x00028860
        /*0a8c*/ 	.short	0x010a
        /*0a8e*/ 	.byte	0x3f
	.zero		1


	//   ....[55]....
        /*0a90*/ 	.word	0x0000fff0
        /*0a94*/ 	.word	0x00000004
        /*0a98*/ 	.word	0x00028850
        /*0a9c*/ 	.short	0x0107
        /*0a9e*/ 	.byte	0x3f
	.zero		1


	//   ....[56]....
        /*0aa0*/ 	.word	0x000100b0
        /*0aa4*/ 	.word	0x00000004
        /*0aa8*/ 	.word	0x00028850
        /*0aac*/ 	.short	0x0101
        /*0aae*/ 	.byte	0x3f
	.zero		1


	//   ....[57]....
        /*0ab0*/ 	.word	0x00010340
        /*0ab4*/ 	.word	0x00000004
        /*0ab8*/ 	.word	0x00028820
        /*0abc*/ 	.short	0x010a
        /*0abe*/ 	.byte	0x3f
	.zero		1


	//   ....[58]....
        /*0ac0*/ 	.word	0x000104c0
        /*0ac4*/ 	.word	0x00000005
        /*0ac8*/ 	.word	0x00028840
        /*0acc*/ 	.short	0x010a
        /*0ace*/ 	.byte	0x3f
	.zero		1


	//   ....[59]....
        /*0ad0*/ 	.word	0x00010560
        /*0ad4*/ 	.word	0x00000017
        /*0ad8*/ 	.word	0x00028840
        /*0adc*/ 	.short	0x010a
        /*0ade*/ 	.byte	0x3f
	.zero		1


	//   ....[60]....
        /*0ae0*/ 	.word	0x000105a0
        /*0ae4*/ 	.word	0x00000005
        /*0ae8*/ 	.word	0x00028860
        /*0aec*/ 	.short	0x010a
        /*0aee*/ 	.byte	0x3f
	.zero		1


	//   ....[61]....
        /*0af0*/ 	.word	0x000105e0
        /*0af4*/ 	.word	0x00000017
        /*0af8*/ 	.word	0x00028860
        /*0afc*/ 	.short	0x010a
        /*0afe*/ 	.byte	0x3f
	.zero		1


	//   ....[62]....
        /*0b00*/ 	.word	0x00010650
        /*0b04*/ 	.word	0x00000003
        /*0b08*/ 	.word	0x00028800
        /*0b0c*/ 	.short	0x010a
        /*0b0e*/ 	.byte	0x3f
	.zero		1


	//   ....[63]....
        /*0b10*/ 	.word	0x000106a0
        /*0b14*/ 	.word	0x00000000
        /*0b18*/ 	.word	0x00028830
        /*0b1c*/ 	.short	0x010a
        /*0b1e*/ 	.byte	0x3f
	.zero		1


	//   ....[64]....
        /*0b20*/ 	.word	0x00010700
        /*0b24*/ 	.word	0x00000007
        /*0b28*/ 	.word	0x00028830
        /*0b2c*/ 	.short	0x010a
        /*0b2e*/ 	.byte	0x3f
	.zero		1


	//   ....[65]....
        /*0b30*/ 	.word	0x00010760
        /*0b34*/ 	.word	0x00000007
        /*0b38*/ 	.word	0x00028850
        /*0b3c*/ 	.short	0x010a
        /*0b3e*/ 	.byte	0x3f
	.zero		1


	//   ....[66]....
        /*0b40*/ 	.word	0x000107c0
        /*0b44*/ 	.word	0x00000005
        /*0b48*/ 	.word	0x00028830
        /*0b4c*/ 	.short	0x010a
        /*0b4e*/ 	.byte	0x3f
	.zero		1


	//   ....[67]....
        /*0b50*/ 	.word	0x00010820
        /*0b54*/ 	.word	0x00000005
        /*0b58*/ 	.word	0x00028850
        /*0b5c*/ 	.short	0x010a
        /*0b5e*/ 	.byte	0x3f
	.zero		1


	//   ....[68]....
        /*0b60*/ 	.word	0x00010880
        /*0b64*/ 	.word	0x00000006
        /*0b68*/ 	.word	0x00028850
        /*0b6c*/ 	.short	0x010a
        /*0b6e*/ 	.byte	0x3f
	.zero		1


	//   ....[69]....
        /*0b70*/ 	.word	0x00010980
        /*0b74*/ 	.word	0x00000007
        /*0b78*/ 	.word	0x00028840
        /*0b7c*/ 	.short	0x010a
        /*0b7e*/ 	.byte	0x3f
	.zero		1


	//   ....[70]....
        /*0b80*/ 	.word	0x00011e00
        /*0b84*/ 	.word	0x00000010
        /*0b88*/ 	.word	0x00028820
        /*0b8c*/ 	.short	0x010a
        /*0b8e*/ 	.byte	0x3f
	.zero		1


	//   ....[71]....
        /*0b90*/ 	.word	0x00011e50
        /*0b94*/ 	.word	0x00000006
        /*0b98*/ 	.word	0x00028840
        /*0b9c*/ 	.short	0x010a
        /*0b9e*/ 	.byte	0x3f
	.zero		1


	//   ....[72]....
        /*0ba0*/ 	.word	0x000127c0
        /*0ba4*/ 	.word	0x00000006
        /*0ba8*/ 	.word	0x00028860
        /*0bac*/ 	.short	0x010a
        /*0bae*/ 	.byte	0x3f
	.zero		1


	//   ....[73]....
        /*0bb0*/ 	.word	0x000131c0
        /*0bb4*/ 	.word	0x00000004
        /*0bb8*/ 	.word	0x00028860
        /*0bbc*/ 	.short	0x010a
        /*0bbe*/ 	.byte	0x3f
	.zero		1


	//   ....[74]....
        /*0bc0*/ 	.word	0x00013d90
        /*0bc4*/ 	.word	0x00000004
        /*0bc8*/ 	.word	0x00028820
        /*0bcc*/ 	.short	0x010a
        /*0bce*/ 	.byte	0x3f
	.zero		1


	//   ....[75]....
        /*0bd0*/ 	.word	0x00013f30
        /*0bd4*/ 	.word	0x00000005
        /*0bd8*/ 	.word	0x00028840
        /*0bdc*/ 	.short	0x010a
        /*0bde*/ 	.byte	0x3f
	.zero		1


	//   ....[76]....
        /*0be0*/ 	.word	0x00013f80
        /*0be4*/ 	.word	0x00000017
        /*0be8*/ 	.word	0x00028840
        /*0bec*/ 	.short	0x010a
        /*0bee*/ 	.byte	0x3f
	.zero		1


	//   ....[77]....
        /*0bf0*/ 	.word	0x00013fd0
        /*0bf4*/ 	.word	0x00000005
        /*0bf8*/ 	.word	0x00028860
        /*0bfc*/ 	.short	0x010a
        /*0bfe*/ 	.byte	0x3f
	.zero		1


	//----- nvinfo : EIATTR_NUM_MBARRIERS
	.align		4
.L_258:
        /*0c00*/ 	.byte	0x03, 0x38
        /*0c02*/ 	.short	0x0016


	//----- nvinfo : EIATTR_EXIT_INSTR_OFFSETS
	.align		4
        /*0c04*/ 	.byte	0x04, 0x1c
        /*0c06*/ 	.short	(.L_260 - .L_259)


	//   ....[0]....
.L_259:
        /*0c08*/ 	.word	0x00000960


	//   ....[1]....
        /*0c0c*/ 	.word	0x0000c3a0


	//   ....[2]....
        /*0c10*/ 	.word	0x00010630


	//----- nvinfo : EIATTR_MAX_THREADS
	.align		4
.L_260:
        /*0c14*/ 	.byte	0x04, 0x05
        /*0c16*/ 	.short	(.L_262 - .L_261)
.L_261:
        /*0c18*/ 	.word	0x00000180
        /*0c1c*/ 	.word	0x00000001
        /*0c20*/ 	.word	0x00000001


	//----- nvinfo : EIATTR_CRS_STACK_SIZE
	.align		4
.L_262:
        /*0c24*/ 	.byte	0x04, 0x1e
        /*0c26*/ 	.short	(.L_264 - .L_263)
.L_263:
        /*0c28*/ 	.word	0x00000000


	//----- nvinfo : EIATTR_CBANK_PARAM_SIZE
	.align		4
.L_264:
        /*0c2c*/ 	.byte	0x03, 0x19
        /*0c2e*/ 	.short	0x0af0


	//----- nvinfo : EIATTR_PARAM_CBANK
	.align		4
        /*0c30*/ 	.byte	0x04, 0x0a
        /*0c32*/ 	.short	(.L_266 - .L_265)
	.align		4
.L_265:
        /*0c34*/ 	.word	index@(.nv.constant0._ZN7cutlass13device_kernelIN5flash11enable_sm90INS1_16FlashAttnFwdSm90INS1_25CollectiveMainloopFwdSm90ILi2EN4cute5tupleIJNS5_1CILi1EEES8_S8_EEENS6_IJNS7_ILi128EEESA_SA_EEELi128ENS_10bfloat16_tEfNS_4arch4Sm90ELb1ELb0ELb1ELb0ELb1ELb0ELb0ELb1ELb1ELb1ELb0ELb0EEENS1_21CollectiveEpilogueFwdISB_S9_SC_SE_Li256ELb0ELb1ELb0ELb0EEENS1_30DynamicPersistentTileSchedulerILi256ELi128ELb0ELb1ELb1EEEEEEEEEvNT_6ParamsE)
        /*0c38*/ 	.short	0x0210
        /*0c3a*/ 	.short	0x0af0


	//----- nvinfo : EIATTR_SW_WAR
	.align		4
.L_266:
        /*0c3c*/ 	.byte	0x04, 0x36
        /*0c3e*/ 	.short	(.L_268 - .L_267)
.L_267:
        /*0c40*/ 	.word	0x00000008
.L_268:


//--------------------- .nv.info._ZN7cutlass13device_kernelIN5flash11enable_sm90INS1_16FlashAttnFwdSm90INS1_25CollectiveMainloopFwdSm90ILi2EN4cute5tupleIJNS5_1CILi1EEES8_S8_EEENS6_IJNS7_ILi128EEESA_SA_EEELi128ENS_10bfloat16_tEfNS_4arch4Sm90ELb1ELb0ELb1ELb1ELb1ELb0ELb0ELb1ELb1ELb1ELb0ELb0EEENS1_21CollectiveEpilogueFwdISB_S9_SC_SE_Li256ELb1ELb1ELb0ELb0EEENS1_36VarlenDynamicPersistentTileSchedulerILi128ELi128ELi256ELi128ELb0ELb1ELb1ELb1ELb1ELb1EEEEEEEEEvNT_6ParamsE --------------------------
	.section	.nv.info._ZN7cutlass13device_kernelIN5flash11enable_sm90INS1_16FlashAttnFwdSm90INS1_25CollectiveMainloopFwdSm90ILi2EN4cute5tupleIJNS5_1CILi1EEES8_S8_EEENS6_IJNS7_ILi128EEESA_SA_EEELi128ENS_10bfloat16_tEfNS_4arch4Sm90ELb1ELb0ELb1ELb1ELb1ELb0ELb0ELb1ELb1ELb1ELb0ELb0EEENS1_21CollectiveEpilogueFwdISB_S9_SC_SE_Li256ELb1ELb1ELb0ELb0EEENS1_36VarlenDynamicPersistentTileSchedulerILi128ELi128ELi256ELi128ELb0ELb1ELb1ELb1ELb1ELb1EEEEEEEEEvNT_6ParamsE,"",@"SHT_CUDA_INFO"
	.sectionflags	@""
	.align	4


	//----- nvinfo : EIATTR_CUDA_API_VERSION
	.align		4
        /*0000*/ 	.byte	0x04, 0x37
        /*0002*/ 	.short	(.L_270 - .L_269)
.L_269:
        /*0004*/ 	.word	0x00000082


	//----- nvinfo : EIATTR_KPARAM_INFO
	.align		4
.L_270:
        /*0008*/ 	.byte	0x04, 0x17
        /*000a*/ 	.short	(.L_272 - .L_271)
.L_271:
        /*000c*/ 	.word	0x00000000
        /*0010*/ 	.short	0x0000
        /*0012*/ 	.short	0x0070
        /*0014*/ 	.byte	0x00, 0xf0, 0x01, 0x2a


	//----- nvinfo : EIATTR_SPARSE_MMA_MASK
	.align		4
.L_272:
        /*0018*/ 	.byte	0x03, 0x50
        /*001a*/ 	.short	0x0000


	//----- nvinfo : EIATTR_MAXREG_COUNT
	.align		4
        /*001c*/ 	.byte	0x03, 0x1b
        /*001e*/ 	.short	0x00a8


	//----- nvinfo : EIATTR_NUM_BARRIERS
	.align		4
        /*0020*/ 	.byte	0x02, 0x4c
        /*0022*/ 	.byte	0x10
	.zero		1


	//----- nvinfo : EIATTR_EXTERNS
	.align		4
        /*0024*/ 	.byte	0x04, 0x0f
        /*0026*/ 	.short	(.L_274 - .L_273)


	//   ....[0]....
	.align		4
.L_273:
        /*0028*/ 	.word	index@(__assertfail)


	//----- nvinfo : EIATTR_ANNOTATIONS
	.align		4
.L_274:
        /*002c*/ 	.byte	0x04, 0x55
        /*002e*/ 	.short	(.L_276 - .L_275)


	//   ....[0]....
.L_275:
        /* <DEDUP_REMOVED lines=14> */


	//----- nvinfo : EIATTR_MERCURY_ISA_VERSION
	.align		4
.L_276:
        /*00f8*/ 	.byte	0x03, 0x5f
        /*00fa*/ 	.short	0x0101


	//----- nvinfo : EIATTR_UNUSED_LOAD_BYTE_OFFSET
	.align		4
        /*00fc*/ 	.byte	0x04, 0x44
        /*00fe*/ 	.short	(.L_278 - .L_277)


	//   ....[0]....
.L_277:
        /*0100*/ 	.word	0x00000970
        /*0104*/ 	.word	0x0000fff0


	//   ....[1]....
        /*0108*/ 	.word	0x0000a870
        /*010c*/ 	.word	0x0000fff0


	//----- nvinfo : EIATTR_INT_WARP_WIDE_INSTR_OFFSETS
	.align		4
.L_278:
        /*0110*/ 	.byte	0x04, 0x31
        /*0112*/ 	.short	(.L_280 - .L_279)


	//   ....[0]....
.L_279:
        /*0114*/ 	.word	0x000000c0


	//   ....[1]....
        /*0118*/ 	.word	0x000000d0


	//   ....[2]....
        /*011c*/ 	.word	0x00000170


	//   ....[3]....
        /*0120*/ 	.word	0x0000dc80


	//   ....[4]....
        /*0124*/ 	.word	0x0000dd10


	//   ....[5]....
        /*0128*/ 	.word	0x00010bf0


	//   ....[6]....
        /*012c*/ 	.word	0x00010c80


	//----- nvinfo : EIATTR_COOP_GROUP_MASK_REGIDS
	.align		4
.L_280:
        /*0130*/ 	.byte	0x04, 0x29
        /*0132*/ 	.short	(.L_282 - .L_281)


	//   ....[0]....
.L_281:
        /*0134*/ 	.word	0xffffffff


	//   ....[1]....
        /*0138*/ 	.word	0xffffffff


	//   ....[2]....
        /*013c*/ 	.word	0xffffffff


	//   ....[3]....
        /*0140*/ 	.word	0xffffffff


	//   ....[4]....
        /*0144*/ 	.word	0xffffffff


	//   ....[5]....
        /*0148*/ 	.word	0xffffffff


	//   ....[6]....
        /*014c*/ 	.word	0xffffffff


	//   ....[7]....
        /*0150*/ 	.word	0xffffffff


	//   ....[8]....
        /*0154*/ 	.word	0xffffffff


	//   ....[9]....
        /*0158*/ 	.word	0xffffffff


	//   ....[10]....
        /*015c*/ 	.word	0xffffffff


	//   ....[11]....
        /*0160*/ 	.word	0xffffffff


	//   ....[12]....
        /*0164*/ 	.word	0xffffffff


	//   ....[13]....
        /*0168*/ 	.word	0xffffffff


	//   ....[14]....
        /*016c*/ 	.word	0xffffffff


	//   ....[15]....
        /*0170*/ 	.word	0xffffffff


	//   ....[16]....
        /*0174*/ 	.word	0xffffffff


	//   ....[17]....
        /*0178*/ 	.word	0xffffffff


	//   ....[18]....
        /*017c*/ 	.word	0xffffffff


	//   ....[19]....
        /*0180*/ 	.word	0xffffffff


	//   ....[20]....
        /*0184*/ 	.word	0xffffffff


	//   ....[21]....
        /*0188*/ 	.word	0xffffffff


	//   ....[22]....
        /*018c*/ 	.word	0xffffffff


	//   ....[23]....
        /*0190*/ 	.word	0xffffffff


	//   ....[24]....
        /*0194*/ 	.word	0xffffffff


	//   ....[25]....
        /*0198*/ 	.word	0xffffffff


	//   ....[26]....
        /*019c*/ 	.word	0xffffffff


	//   ....[27]....
        /*01a0*/ 	.word	0xffffffff


	//   ....[28]....
        /*01a4*/ 	.word	0xffffffff


	//   ....[29]....
        /*01a8*/ 	.word	0xffffffff


	//   ....[30]....
        /*01ac*/ 	.word	0xffffffff


	//   ....[31]....
        /*01b0*/ 	.word	0xffffffff


	//   ....[32]....
        /*01b4*/ 	.word	0xffffffff


	//   ....[33]....
        /*01b8*/ 	.word	0xffffffff


	//   ....[34]....
        /*01bc*/ 	.word	0xffffffff


	//   ....[35]....
        /*01c0*/ 	.word	0xffffffff


	//   ....[36]....
        /*01c4*/ 	.word	0xffffffff


	//   ....[37]....
        /*01c8*/ 	.word	0xffffffff


	//   ....[38]....
        /*01cc*/ 	.word	0xffffffff


	//   ....[39]....
        /*01d0*/ 	.word	0xffffffff


	//   ....[40]....
        /*01d4*/ 	.word	0xffffffff


	//   ....[41]....
        /*01d8*/ 	.word	0xffffffff


	//   ....[42]....
        /*01dc*/ 	.word	0xffffffff


	//   ....[43]....
        /*01e0*/ 	.word	0xffffffff


	//   ....[44]....
        /*01e4*/ 	.word	0xffffffff


	//   ....[45]....
        /*01e8*/ 	.word	0xffffffff


	//   ....[46]....
        /*01ec*/ 	.word	0xffffffff


	//   ....[47]....
        /*01f0*/ 	.word	0xffffffff


	//   ....[48]....
        /*01f4*/ 	.word	0xffffffff


	//   ....[49]....
        /*01f8*/ 	.word	0xffffffff


	//   ....[50]....
        /*01fc*/ 	.word	0xffffffff


	//   ....[51]....
        /*0200*/ 	.word	0xffffffff


	//   ....[52]....
        /*0204*/ 	.word	0xffffffff


	//   ....[53]....
        /*0208*/ 	.word	0xffffffff


	//   ....[54]....
        /*020c*/ 	.word	0xffffffff


	//   ....[55]....
        /*0210*/ 	.word	0xffffffff


	//   ....[56]....
        /*0214*/ 	.word	0xffffffff


	//   ....[57]....
        /*0218*/ 	.word	0xffffffff


	//   ....[58]....
        /*021c*/ 	.word	0xffffffff


	//   ....[59]....
        /*0220*/ 	.word	0xffffffff


	//   ....[60]....
        /*0224*/ 	.word	0xffffffff


	//   ....[61]....
        /*0228*/ 	.word	0xffffffff


	//   ....[62]....
        /*022c*/ 	.word	0xffffffff


	//   ....[63]....
        /*0230*/ 	.word	0xffffffff


	//   ....[64]....
        /*0234*/ 	.word	0xffffffff


	//   ....[65]....
        /*0238*/ 	.word	0xffffffff


	//   ....[66]....
        /*023c*/ 	.word	0xffffffff


	//   ....[67]....
        /*0240*/ 	.word	0xffffffff


	//   ....[68]....
        /*0244*/ 	.word	0xffffffff


	//   ....[69]....
        /*0248*/ 	.word	0xffffffff


	//   ....[70]....
        /*024c*/ 	.word	0xffffffff


	//   ....[71]....
        /*0250*/ 	.word	0xffffffff


	//   ....[72]....
        /*0254*/ 	.word	0xffffffff


	//   ....[73]....
        /*0258*/ 	.word	0xffffffff


	//   ....[74]....
        /*025c*/ 	.word	0xffffffff


	//   ....[75]....
        /*0260*/ 	.word	0xffffffff


	//   ....[76]....
        /*0264*/ 	.word	0xffffffff


	//   ....[77]....
        /*0268*/ 	.word	0xffffffff


	//   ....[78]....
        /*026c*/ 	.word	0xffffffff


	//   ....[79]....
        /*0270*/ 	.word	0xffffffff


	//   ....[80]....
        /*0274*/ 	.word	0xffffffff


	//   ....[81]....
        /*0278*/ 	.word	0xffffffff


	//   ....[82]....
        /*027c*/ 	.word	0xffffffff


	//   ....[83]....
        /*0280*/ 	.word	0xffffffff


	//   ....[84]....
        /*0284*/ 	.word	0xffffffff


	//   ....[85]....
        /*0288*/ 	.word	0xffffffff


	//   ....[86]....
        /*028c*/ 	.word	0xffffffff


	//   ....[87]....
        /*0290*/ 	.word	0xffffffff


	//   ....[88]....
        /*0294*/ 	.word	0xffffffff


	//   ....[89]....
        /*0298*/ 	.word	0xffffffff


	//   ....[90]....
        /*029c*/ 	.word	0xffffffff


	//   ....[91]....
        /*02a0*/ 	.word	0xffffffff


	//   ....[92]....
        /*02a4*/ 	.word	0xffffffff


	//   ....[93]....
        /*02a8*/ 	.word	0xffffffff


	//   ....[94]....
        /*02ac*/ 	.word	0xffffffff


	//   ....[95]....
        /*02b0*/ 	.word	0xffffffff


	//   ....[96]....
        /*02b4*/ 	.word	0xffffffff


	//   ....[97]....
        /*02b8*/ 	.word	0xffffffff


	//   ....[98]....
        /*02bc*/ 	.word	0xffffffff


	//   ....[99]....
        /*02c0*/ 	.word	0xffffffff


	//   ....[100]....
        /*02c4*/ 	.word	0xffffffff


	//   ....[101]....
        /*02c8*/ 	.word	0xffffffff


	//   ....[102]....
        /*02cc*/ 	.word	0xffffffff


	//   ....[103]....
        /*02d0*/ 	.word	0xffffffff


	//   ....[104]....
        /*02d4*/ 	.word	0xffffffff


	//   ....[105]....
        /*02d8*/ 	.word	0xffffffff


	//   ....[106]....
        /*02dc*/ 	.word	0xffffffff


	//   ....[107]....
        /*02e0*/ 	.word	0xffffffff


	//   ....[108]....
        /*02e4*/ 	.word	0xffffffff


	//   ....[109]....
        /*02e8*/ 	.word	0xffffffff


	//   ....[110]....
        /*02ec*/ 	.word	0xffffffff


	//   ....[111]....
        /*02f0*/ 	.word	0xffffffff


	//   ....[112]....
        /*02f4*/ 	.word	0xffffffff


	//   ....[113]....
        /*02f8*/ 	.word	0xffffffff


	//   ....[114]....
        /*02fc*/ 	.word	0xffffffff


	//   ....[115]....
        /*0300*/ 	.word	0xffffffff


	//   ....[116]....
        /*0304*/ 	.word	0xffffffff


	//   ....[117]....
        /*0308*/ 	.word	0xffffffff


	//   ....[118]....
        /*030c*/ 	.word	0xffffffff


	//   ....[119]....
        /*0310*/ 	.word	0xffffffff


	//   ....[120]....
        /*0314*/ 	.word	0xffffffff


	//   ....[121]....
        /*0318*/ 	.word	0xffffffff


	//   ....[122]....
        /*031c*/ 	.word	0xffffffff


	//   ....[123]....
        /*0320*/ 	.word	0xffffffff


	//   ....[124]....
        /*0324*/ 	.word	0xffffffff


	//   ....[125]....
        /*0328*/ 	.word	0xffffffff


	//   ....[126]....
        /*032c*/ 	.word	0xffffffff


	//   ....[127]....
        /*0330*/ 	.word	0xffffffff


	//   ....[128]....
        /*0334*/ 	.word	0xffffffff


	//   ....[129]....
        /*0338*/ 	.word	0xffffffff


	//   ....[130]....
        /*033c*/ 	.word	0xffffffff


	//   ....[131]....
        /*0340*/ 	.word	0xffffffff


	//   ....[132]....
        /*0344*/ 	.word	0xffffffff


	//   ....[133]....
        /*0348*/ 	.word	0xffffffff


	//   ....[134]....
        /*034c*/ 	.word	0xffffffff


	//   ....[135]....
        /*0350*/ 	.word	0xffffffff


	//   ....[136]....
        /*0354*/ 	.word	0xffffffff


	//   ....[137]....
        /*0358*/ 	.word	0xffffffff


	//   ....[138]....
        /*035c*/ 	.word	0xffffffff


	//   ....[139]....
        /*0360*/ 	.word	0xffffffff


	//   ....[140]....
        /*0364*/ 	.word	0xffffffff


	//   ....[141]....
        /*0368*/ 	.word	0xffffffff


	//   ....[142]....
        /*036c*/ 	.word	0xffffffff


	//   ....[143]....
        /*0370*/ 	.word	0xffffffff


	//   ....[144]....
        /*0374*/ 	.word	0xffffffff


	//   ....[145]....
        /*0378*/ 	.word	0xffffffff


	//   ....[146]....
        /*037c*/ 	.word	0xffffffff


	//   ....[147]....
        /*0380*/ 	.word	0xffffffff


	//   ....[148]....
        /*0384*/ 	.word	0xffffffff


	//   ....[149]....
        /*0388*/ 	.word	0xffffffff


	//   ....[150]....
        /*038c*/ 	.word	0xffffffff


	//   ....[151]....
        /*0390*/ 	.word	0xffffffff


	//   ....[152]....
        /*0394*/ 	.word	0xffffffff


	//   ....[153]....
        /*0398*/ 	.word	0xffffffff


	//   ....[154]....
        /*039c*/ 	.word	0xffffffff


	//   ....[155]....
        /*03a0*/ 	.word	0xffffffff


	//   ....[156]....
        /*03a4*/ 	.word	0xffffffff


	//   ....[157]....
        /*03a8*/ 	.word	0xffffffff


	//   ....[158]....
        /*03ac*/ 	.word	0xffffffff


	//   ....[159]....
        /*03b0*/ 	.word	0xffffffff


	//   ....[160]....
        /*03b4*/ 	.word	0xffffffff


	//   ....[161]....
        /*03b8*/ 	.word	0x0500000f


	//   ....[162]....
        /*03bc*/ 	.word	0x0500000f


	//   ....[163]....
        /*03c0*/ 	.word	0x0500000f


	//   ....[164]....
        /*03c4*/ 	.word	0x0500000f


	//   ....[165]....
        /*03c8*/ 	.word	0x0500000f


	//   ....[166]....
        /*03cc*/ 	.word	0x0500000f


	//   ....[167]....
        /*03d0*/ 	.word	0x0500000f


	//   ....[168]....
        /*03d4*/ 	.word	0x0500000f


	//   ....[169]....
        /*03d8*/ 	.word	0x0500000f


	//   ....[170]....
        /*03dc*/ 	.word	0x0500000f


	//   ....[171]....
        /*03e0*/ 	.word	0x0500000f


	//   ....[172]....
        /*03e4*/ 	.word	0x0500000f


	//   ....[173]....
        /*03e8*/ 	.word	0x0500000f


	//   ....[174]....
        /*03ec*/ 	.word	0x0500000f


	//   ....[175]....
        /*03f0*/ 	.word	0x0500000f


	//   ....[176]....
        /*03f4*/ 	.word	0x0500000f


	//   ....[177]....
        /*03f8*/ 	.word	0x0500000f


	//   ....[178]....
        /*03fc*/ 	.word	0x0500000f


	//   ....[179]....
        /*0400*/ 	.word	0x0500000f


	//   ....[180]....
        /*0404*/ 	.word	0x0500000f


	//   ....[181]....
        /*0408*/ 	.word	0x0500000f


	//   ....[182]....
        /*040c*/ 	.word	0x0500000f


	//   ....[183]....
        /*0410*/ 	.word	0x0500000f


	//   ....[184]....
        /*0414*/ 	.word	0x0500000f


	//   ....[185]....
        /*0418*/ 	.word	0x0500000f


	//   ....[186]....
        /*041c*/ 	.word	0x0500000f


	//   ....[187]....
        /*0420*/ 	.word	0x0500000f


	//   ....[188]....
        /*0424*/ 	.word	0x0500000f


	//   ....[189]....
        /*0428*/ 	.word	0x0500000f


	//   ....[190]....
        /*042c*/ 	.word	0x0500000f


	//   ....[191]....
        /*0430*/ 	.word	0x0500000f


	//   ....[192]....
        /*0434*/ 	.word	0x0500000f


	//   ....[193]....
        /*0438*/ 	.word	0x0500000f


	//   ....[194]....
        /*043c*/ 	.word	0x0500000f


	//   ....[195]....
        /*0440*/ 	.word	0x0500000f


	//   ....[196]....
        /*0444*/ 	.word	0x0500000f


	//   ....[197]....
        /*0448*/ 	.word	0x0500000f


	//   ....[198]....
        /*044c*/ 	.word	0x0500000f


	//   ....[199]....
        /*0450*/ 	.word	0x0500000f


	//   ....[200]....
        /*0454*/ 	.word	0x0500000f


	//   ....[201]....
        /*0458*/ 	.word	0x0500000f


	//   ....[202]....
        /*045c*/ 	.word	0x0500000f


	//   ....[203]....
        /*0460*/ 	.word	0x0500000f


	//   ....[204]....
        /*0464*/ 	.word	0x0500000f


	//   ....[205]....
        /*0468*/ 	.word	0x0500000f


	//   ....[206]....
        /*046c*/ 	.word	0x0500000f


	//   ....[207]....
        /*0470*/ 	.word	0x0500000f


	//   ....[208]....
        /*0474*/ 	.word	0x0500000f


	//   ....[209]....
        /*0478*/ 	.word	0x0500000f


	//   ....[210]....
        /*047c*/ 	.word	0x0500000f


	//   ....[211]....
        /*0480*/ 	.word	0x0500000f


	//   ....[212]....
        /*0484*/ 	.word	0x0500000f


	//   ....[213]....
        /*0488*/ 	.word	0x0500000f


	//   ....[214]....
        /*048c*/ 	.word	0x0500000f


	//   ....[215]....
        /*0490*/ 	.word	0x0500000f


	//   ....[216]....
        /*0494*/ 	.word	0x0500000f


	//   ....[217]....
        /*0498*/ 	.word	0x0500000f


	//   ....[218]....
        /*049c*/ 	.word	0x0500000f


	//   ....[219]....
        /*04a0*/ 	.word	0x0500000f


	//   ....[220]....
        /*04a4*/ 	.word	0x0500000f


	//   ....[221]....
        /*04a8*/ 	.word	0x0500000f


	//   ....[222]....
        /*04ac*/ 	.word	0x0500000f


	//   ....[223]....
        /*04b0*/ 	.word	0x0500000f


	//   ....[224]....
        /*04b4*/ 	.word	0x0500000f


	//   ....[225]....
        /*04b8*/ 	.word	0x0500000f


	//   ....[226]....
        /*04bc*/ 	.word	0x0500000f


	//   ....[227]....
        /*04c0*/ 	.word	0x0500000f


	//   ....[228]....
        /*04c4*/ 	.word	0x0500000f


	//   ....[229]....
        /*04c8*/ 	.word	0x0500000f


	//   ....[230]....
        /*04cc*/ 	.word	0x0500000f


	//   ....[231]....
        /*04d0*/ 	.word	0x0500000f


	//   ....[232]....
        /*04d4*/ 	.word	0x0500000f


	//   ....[233]....
        /*04d8*/ 	.word	0x0500000f


	//   ....[234]....
        /*04dc*/ 	.word	0x0500000f


	//   ....[235]....
        /*04e0*/ 	.word	0x0500000f


	//   ....[236]....
        /*04e4*/ 	.word	0x0500000f


	//   ....[237]....
        /*04e8*/ 	.word	0x0500000f


	//   ....[238]....
        /*04ec*/ 	.word	0x0500000f


	//   ....[239]....
        /*04f0*/ 	.word	0x0500000f


	//   ....[240]....
        /*04f4*/ 	.word	0x0500000f


	//   ....[241]....
        /*04f8*/ 	.word	0x0500000f


	//   ....[242]....
        /*04fc*/ 	.word	0x0500000f


	//   ....[243]....
        /*0500*/ 	.word	0x0500000f


	//   ....[244]....
        /*0504*/ 	.word	0x0500000f


	//   ....[245]....
        /*0508*/ 	.word	0x0500000f


	//   ....[246]....
        /*050c*/ 	.word	0x0500000f


	//   ....[247]....
        /*0510*/ 	.word	0x0500000f


	//   ....[248]....
        /*0514*/ 	.word	0x0500000f


	//   ....[249]....
        /*0518*/ 	.word	0x0500000f


	//   ....[250]....
        /*051c*/ 	.word	0x0500000f


	//   ....[251]....
        /*0520*/ 	.word	0x0500000f


	//   ....[252]....
        /*0524*/ 	.word	0x0500000f


	//   ....[253]....
        /*0528*/ 	.word	0x0500000f


	//   ....[254]....
        /*052c*/ 	.word	0x0500000f


	//   ....[255]....
        /*0530*/ 	.word	0x0500000f


	//   ....[0]....
        /*0534*/ 	.word	0x0500000f


	//   ....[1]....
        /*0538*/ 	.word	0x0500000f


	//   ....[2]....
        /*053c*/ 	.word	0x0500000f


	//   ....[3]....
        /*0540*/ 	.word	0x0500000f


	//----- nvinfo : EIATTR_COOP_GROUP_INSTR_OFFSETS
	.align		4
.L_282:
        /*0544*/ 	.byte	0x04, 0x28
        /*0546*/ 	.short	(.L_284 - .L_283)


	//   ....[0]....
.L_283:
        /*0548*/ 	.word	0x00000080


	//   ....[1]....
        /*054c*/ 	.word	0x00000090


	//   ....[2]....
        /*0550*/ 	.word	0x000002d0


	//   ....[3]....
        /*0554*/ 	.word	0x00000430


	//   ....[4]....
        /*0558*/ 	.word	0x00000550


	//   ....[5]....
        /*055c*/ 	.word	0x000006b0


	//   ....[6]....
        /*0560*/ 	.word	0x00001580


	//   ....[7]....
        /*0564*/ 	.word	0x00001e80


	//   ....[8]....
        /*0568*/ 	.word	0x00002290


	//   ....[9]....
        /*056c*/ 	.word	0x00002c10


	//   ....[10]....
        /*0570*/ 	.word	0x00002c90


	//   ....[11]....
        /*0574*/ 	.word	0x000037d0


	//   ....[12]....
        /*0578*/ 	.word	0x00003840


	//   ....[13]....
        /*057c*/ 	.word	0x00004e10


	//   ....[14]....
        /*0580*/ 	.word	0x000051a0


	//   ....[15]....
        /*0584*/ 	.word	0x00005a10


	//   ....[16]....
        /*0588*/ 	.word	0x00005b10


	//   ....[17]....
        /*058c*/ 	.word	0x00006480


	//   ....[18]....
        /*0590*/ 	.word	0x000064d0


	//   ....[19]....
        /*0594*/ 	.word	0x00008a40


	//   ....[20]....
        /*0598*/ 	.word	0x00008a70


	//   ....[21]....
        /*059c*/ 	.word	0x00008a90


	//   ....[22]....
        /*05a0*/ 	.word	0x00008ab0


	//   ....[23]....
        /*05a4*/ 	.word	0x00009f30


	//   ....[24]....
        /*05a8*/ 	.word	0x00009f70


	//   ....[25]....
        /*05ac*/ 	.word	0x0000a030


	//   ....[26]....
        /*05b0*/ 	.word	0x0000a040


	//   ....[27]....
        /*05b4*/ 	.word	0x0000b370


	//   ....[28]....
        /*05b8*/ 	.word	0x0000b3b0


	//   ....[29]....
        /*05bc*/ 	.word	0x0000b3f0


	//   ....[30]....
        /*05c0*/ 	.word	0x0000b420


	//   ....[31]....
        /*05c4*/ 	.word	0x0000b9e0


	//   ....[32]....
        /*05c8*/ 	.word	0x0000ba00


	//   ....[33]....
        /*05cc*/ 	.word	0x0000bad0


	//   ....[34]....
        /*05d0*/ 	.word	0x0000baf0


	//   ....[35]....
        /*05d4*/ 	.word	0x0000bbb0


	//   ....[36]....
        /*05d8*/ 	.word	0x0000bbd0


	//   ....[37]....
        /*05dc*/ 	.word	0x0000bca0


	//   ....[38]....
        /*05e0*/ 	.word	0x0000bcc0


	//   ....[39]....
        /*05e4*/ 	.word	0x0000c560


	//   ....[40]....
        /*05e8*/ 	.word	0x0000c590


	//   ....[41]....
        /*05ec*/ 	.word	0x0000c660


	//   ....[42]....
        /*05f0*/ 	.word	0x0000c680


	//   ....[43]....
        /*05f4*/ 	.word	0x0000c740


	//   ....[44]....
        /*05f8*/ 	.word	0x0000c760


	//   ....[45]....
        /*05fc*/ 	.word	0x0000c830


	//   ....[46]....
        /*0600*/ 	.word	0x0000c850


	//   ....[47]....
        /*0604*/ 	.word	0x0000c990


	//   ....[48]....
        /*0608*/ 	.word	0x0000cb60


	//   ....[49]....
        /*060c*/ 	.word	0x0000cb90


	//   ....[50]....
        /*0610*/ 	.word	0x0000cbc0


	//   ....[51]....
        /*0614*/ 	.word	0x0000cbf0


	//   ....[52]....
        /*0618*/ 	.word	0x0000cc20


	//   ....[53]....
        /*061c*/ 	.word	0x0000cc50


	//   ....[54]....
        /*0620*/ 	.word	0x0000cda0


	//   ....[55]....
        /*0624*/ 	.word	0x0000cdd0


	//   ....[56]....
        /*0628*/ 	.word	0x0000ce00


	//   ....[57]....
        /*062c*/ 	.word	0x0000ce30


	//   ....[58]....
        /*0630*/ 	.word	0x0000ce60


	//   ....[59]....
        /*0634*/ 	.word	0x0000ce90


	//   ....[60]....
        /*0638*/ 	.word	0x0000cf20


	//   ....[61]....
        /*063c*/ 	.word	0x0000cf80


	//   ....[62]....
        /*0640*/ 	.word	0x0000d010


	//   ....[63]....
        /*0644*/ 	.word	0x0000e7b0


	//   ....[64]....
        /*0648*/ 	.word	0x0000e7d0


	//   ....[65]....
        /*064c*/ 	.word	0x0000e870


	//   ....[66]....
        /*0650*/ 	.word	0x0000e890


	//   ....[67]....
        /*0654*/ 	.word	0x0000e920


	//   ....[68]....
        /*0658*/ 	.word	0x0000e940


	//   ....[69]....
        /*065c*/ 	.word	0x0000e9d0


	//   ....[70]....
        /*0660*/ 	.word	0x0000e9f0


	//   ....[71]....
        /*0664*/ 	.word	0x0000ea80


	//   ....[72]....
        /*0668*/ 	.word	0x0000eaa0


	//   ....[73]....
        /*066c*/ 	.word	0x0000eb30


	//   ....[74]....
        /*0670*/ 	.word	0x0000eb50


	//   ....[75]....
        /*0674*/ 	.word	0x0000ebe0


	//   ....[76]....
        /*0678*/ 	.word	0x0000ec00


	//   ....[77]....
        /*067c*/ 	.word	0x0000ec10


	//   ....[78]....
        /*0680*/ 	.word	0x0000ec90


	//   ....[79]....
        /*0684*/ 	.word	0x0000f3f0


	//   ....[80]....
        /*0688*/ 	.word	0x0000f420


	//   ....[81]....
        /*068c*/ 	.word	0x0000f480


	//   ....[82]....
        /*0690*/ 	.word	0x0000f4d0


	//   ....[83]....
        /*0694*/ 	.word	0x0000f510


	//   ....[84]....
        /*0698*/ 	.word	0x0000f570


	//   ....[85]....
        /*069c*/ 	.word	0x0000f5c0


	//   ....[86]....
        /*06a0*/ 	.word	0x0000f610


	//   ....[87]....
        /*06a4*/ 	.word	0x0000f660


	//   ....[88]....
        /*06a8*/ 	.word	0x0000f6b0


	//   ....[89]....
        /*06ac*/ 	.word	0x0000f6f0


	//   ....[90]....
        /*06b0*/ 	.word	0x0000f750


	//   ....[91]....
        /*06b4*/ 	.word	0x0000f7a0


	//   ....[92]....
        /*06b8*/ 	.word	0x0000f7e0


	//   ....[93]....
        /*06bc*/ 	.word	0x0000f800


	//   ....[94]....
        /*06c0*/ 	.word	0x0000f840


	//   ....[95]....
        /*06c4*/ 	.word	0x0000ffa0


	//   ....[96]....
        /*06c8*/ 	.word	0x0000ffd0


	//   ....[97]....
        /*06cc*/ 	.word	0x00010030


	//   ....[98]....
        /*06d0*/ 	.word	0x00010040


	//   ....[99]....
        /*06d4*/ 	.word	0x00010090


	//   ....[100]....
        /*06d8*/ 	.word	0x000100a0


	//   ....[101]....
        /*06dc*/ 	.word	0x000100f0


	//   ....[102]....
        /*06e0*/ 	.word	0x00010100


	//   ....[103]....
        /*06e4*/ 	.word	0x00010150


	//   ....[104]....
        /*06e8*/ 	.word	0x00010160


	//   ....[105]....
        /*06ec*/ 	.word	0x000101b0


	//   ....[106]....
        /*06f0*/ 	.word	0x000101c0


	//   ....[107]....
        /*06f4*/ 	.word	0x00010210


	//   ....[108]....
        /*06f8*/ 	.word	0x00010220


	//   ....[109]....
        /*06fc*/ 	.word	0x00010230


	//   ....[110]....
        /*0700*/ 	.word	0x00010280


	//   ....[111]....
        /*0704*/ 	.word	0x000104e0


	//   ....[112]....
        /*0708*/ 	.word	0x00010500


	//   ....[113]....
        /*070c*/ 	.word	0x00010510


	//   ....[114]....
        /*0710*/ 	.word	0x00010580


	//   ....[115]....
        /*0714*/ 	.word	0x00010590


	//   ....[116]....
        /*0718*/ 	.word	0x00010600


	//   ....[117]....
        /*071c*/ 	.word	0x00010610


	//   ....[118]....
        /*0720*/ 	.word	0x00010680


	//   ....[119]....
        /*0724*/ 	.word	0x00010690


	//   ....[120]....
        /*0728*/ 	.word	0x00010700


	//   ....[121]....
        /*072c*/ 	.word	0x00010710


	//   ....[122]....
        /*0730*/ 	.word	0x00010780


	//   ....[123]....
        /*0734*/ 	.word	0x00010790


	//   ....[124]....
        /*0738*/ 	.word	0x00010800


	//   ....[125]....
        /*073c*/ 	.word	0x00010810


	//   ....[126]....
        /*0740*/ 	.word	0x00010820


	//   ....[127]....
        /*0744*/ 	.word	0x00010dd0


	//   ....[128]....
        /*0748*/ 	.word	0x00010e10


	//   ....[129]....
        /*074c*/ 	.word	0x00010e50


	//   ....[130]....
        /*0750*/ 	.word	0x00010e70


	//   ....[131]....
        /*0754*/ 	.word	0x00010e80


	//   ....[132]....
        /*0758*/ 	.word	0x00010ea0


	//   ....[133]....
        /*075c*/ 	.word	0x00010f10


	//   ....[134]....
        /*0760*/ 	.word	0x00010f30


	//   ....[135]....
        /*0764*/ 	.word	0x00010f90


	//   ....[136]....
        /*0768*/ 	.word	0x00010fb0


	//   ....[137]....
        /*076c*/ 	.word	0x00011010


	//   ....[138]....
        /*0770*/ 	.word	0x00011030


	//   ....[139]....
        /*0774*/ 	.word	0x00011090


	//   ....[140]....
        /*0778*/ 	.word	0x000110b0


	//   ....[141]....
        /*077c*/ 	.word	0x00011100


	//   ....[142]....
        /*0780*/ 	.word	0x00011120


	//   ....[143]....
        /*0784*/ 	.word	0x00011520


	//   ....[144]....
        /*0788*/ 	.word	0x00011570


	//   ....[145]....
        /*078c*/ 	.word	0x000115a0


	//   ....[146]....
        /*0790*/ 	.word	0x000115b0


	//   ....[147]....
        /*0794*/ 	.word	0x000115e0


	//   ....[148]....
        /*0798*/ 	.word	0x00011610


	//   ....[149]....
        /*079c*/ 	.word	0x00011640


	//   ....[150]....
        /*07a0*/ 	.word	0x00011670


	//   ....[151]....
        /*07a4*/ 	.word	0x000117f0


	//   ....[152]....
        /*07a8*/ 	.word	0x00011820


	//   ....[153]....
        /*07ac*/ 	.word	0x00011850


	//   ....[154]....
        /*07b0*/ 	.word	0x00011880


	//   ....[155]....
        /*07b4*/ 	.word	0x000118b0


	//   ....[156]....
        /*07b8*/ 	.word	0x000118e0


	//   ....[157]....
        /*07bc*/ 	.word	0x000119a0


	//   ....[158]....
        /*07c0*/ 	.word	0x000119c0


	//   ....[159]....
        /*07c4*/ 	.word	0x00011a30


	//   ....[160]....
        /*07c8*/ 	.word	0x000120d0


	//   ....[161]....
        /*07cc*/ 	.word	0x00012670


	//   ....[162]....
        /*07d0*/ 	.word	0x00012760


	//   ....[163]....
        /*07d4*/ 	.word	0x00012800


	//   ....[164]....
        /*07d8*/ 	.word	0x00012860


	//   ....[165]....
        /*07dc*/ 	.word	0x00012960


	//   ....[166]....
        /*07e0*/ 	.word	0x000129d0


	//   ....[167]....
        /*07e4*/ 	.word	0x00012ad0


	//   ....[168]....
        /*07e8*/ 	.word	0x00012b40


	//   ....[169]....
        /*07ec*/ 	.word	0x00012c40


	//   ....[170]....
        /*07f0*/ 	.word	0x00012cb0


	//   ....[171]....
        /*07f4*/ 	.word	0x00012db0


	//   ....[172]....
        /*07f8*/ 	.word	0x00012e20


	//   ....[173]....
        /*07fc*/ 	.word	0x00012f20


	//   ....[174]....
        /*0800*/ 	.word	0x00012f90


	//   ....[175]....
        /*0804*/ 	.word	0x00013090


	//   ....[176]....
        /*0808*/ 	.word	0x00013100


	//   ....[177]....
        /*080c*/ 	.word	0x000131e0


	//   ....[178]....
        /*0810*/ 	.word	0x000132d0


	//   ....[179]....
        /*0814*/ 	.word	0x00013340


	//   ....[180]....
        /*0818*/ 	.word	0x000133c0


	//   ....[181]....
        /*081c*/ 	.word	0x00013480


	//   ....[182]....
        /*0820*/ 	.word	0x00013500


	//   ....[183]....
        /*0824*/ 	.word	0x000135d0


	//   ....[184]....
        /*0828*/ 	.word	0x00013650


	//   ....[185]....
        /*082c*/ 	.word	0x00013720


	//   ....[186]....
        /*0830*/ 	.word	0x000137a0


	//   ....[187]....
        /*0834*/ 	.word	0x00013870


	//   ....[188]....
        /*0838*/ 	.word	0x000138f0


	//   ....[189]....
        /*083c*/ 	.word	0x000139c0


	//   ....[190]....
        /*0840*/ 	.word	0x00013a40


	//   ....[191]....
        /*0844*/ 	.word	0x00013b00


	//   ....[192]....
        /*0848*/ 	.word	0x00013b80


	//   ....[193]....
        /*084c*/ 	.word	0x00013c30


	//   ....[194]....
        /*0850*/ 	.word	0x00013d60


	//   ....[195]....
        /*0854*/ 	.word	0x00013e10


	//   ....[196]....
        /*0858*/ 	.word	0x00013e70


	//   ....[197]....
        /*085c*/ 	.word	0x00013f30


	//   ....[198]....
        /*0860*/ 	.word	0x00013f90


	//   ....[199]....
        /*0864*/ 	.word	0x00014050


	//   ....[200]....
        /*0868*/ 	.word	0x000140b0


	//   ....[201]....
        /*086c*/ 	.word	0x00014170


	//   ....[202]....
        /*0870*/ 	.word	0x000141d0


	//   ....[203]....
        /*0874*/ 	.word	0x00014290


	//   ....[204]....
        /*0878*/ 	.word	0x000142f0


	//   ....[205]....
        /*087c*/ 	.word	0x000143b0


	//   ....[206]....
        /*0880*/ 	.word	0x00014410


	//   ....[207]....
        /*0884*/ 	.word	0x000144d0


	//   ....[208]....
        /*0888*/ 	.word	0x00014530


	//   ....[209]....
        /*088c*/ 	.word	0x000145f0


	//   ....[210]....
        /*0890*/ 	.word	0x000146e0


	//   ....[211]....
        /*0894*/ 	.word	0x00014780


	//   ....[212]....
        /*0898*/ 	.word	0x000147e0


	//   ....[213]....
        /*089c*/ 	.word	0x000148c0


	//   ....[214]....
        /*08a0*/ 	.word	0x00014920


	//   ....[215]....
        /*08a4*/ 	.word	0x00014a00


	//   ....[216]....
        /*08a8*/ 	.word	0x00014a60


	//   ....[217]....
        /*08ac*/ 	.word	0x00014b40


	//   ....[218]....
        /*08b0*/ 	.word	0x00014ba0


	//   ....[219]....
        /*08b4*/ 	.word	0x00014c80


	//   ....[220]....
        /*08b8*/ 	.word	0x00014ce0


	//   ....[221]....
        /*08bc*/ 	.word	0x00014dc0


	//   ....[222]....
        /*08c0*/ 	.word	0x00014e20


	//   ....[223]....
        /*08c4*/ 	.word	0x00014f00


	//   ....[224]....
        /*08c8*/ 	.word	0x00014f60


	//   ....[225]....
        /*08cc*/ 	.word	0x00015030


	//   ....[226]....
        /*08d0*/ 	.word	0x00015150


	//   ....[227]....
        /*08d4*/ 	.word	0x000151f0


	//   ....[228]....
        /*08d8*/ 	.word	0x000152b0


	//   ....[229]....
        /*08dc*/ 	.word	0x00015380


	//   ....[230]....
        /*08e0*/ 	.word	0x000153e0


	//   ....[231]....
        /*08e4*/ 	.word	0x000154c0


	//   ....[232]....
        /*08e8*/ 	.word	0x00015520


	//   ....[233]....
        /*08ec*/ 	.word	0x000155f0


	//   ....[234]....
        /*08f0*/ 	.word	0x00015650


	//   ....[235]....
        /*08f4*/ 	.word	0x00015720


	//   ....[236]....
        /*08f8*/ 	.word	0x00015780


	//   ....[237]....
        /*08fc*/ 	.word	0x00015860


	//   ....[238]....
        /*0900*/ 	.word	0x000158c0


	//   ....[239]....
        /*0904*/ 	.word	0x00015990


	//   ....[240]....
        /*0908*/ 	.word	0x000159f0


	//   ....[241]....
        /*090c*/ 	.word	0x00015ab0


	//   ....[242]....
        /*0910*/ 	.word	0x00015b40


	//   ....[243]....
        /*0914*/ 	.word	0x00015be0


	//   ....[244]....
        /*0918*/ 	.word	0x00015d00


	//   ....[245]....
        /*091c*/ 	.word	0x00015d70


	//   ....[246]....
        /*0920*/ 	.word	0x00015de0


	//   ....[247]....
        /*0924*/ 	.word	0x00015e50


	//   ....[248]....
        /*0928*/ 	.word	0x00015ec0


	//   ....[249]....
        /*092c*/ 	.word	0x00015f40


	//   ....[250]....
        /*0930*/ 	.word	0x00015fd0


	//   ....[251]....
        /*0934*/ 	.word	0x00016060


	//   ....[252]....
        /*0938*/ 	.word	0x000160d0


	//   ....[253]....
        /*093c*/ 	.word	0x00016140


	//   ....[254]....
        /*0940*/ 	.word	0x000161b0


	//   ....[255]....
        /*0944*/ 	.word	0x00016230


	//   ....[0]....
        /*0948*/ 	.word	0x000162a0


	//   ....[1]....
        /*094c*/ 	.word	0x00016340


	//   ....[2]....
        /*0950*/ 	.word	0x000163d0


	//   ....[3]....
        /*0954*/ 	.word	0x000164f0


	//----- nvinfo : EIATTR_REG_RECONFIG
	.align		4
.L_284:
        /*0958*/ 	.byte	0x01, 0x54
	.zero		2


	//----- nvinfo : EIATTR_SYSCALL_OFFSETS
	.align		4
        /*095c*/ 	.byte	0x04, 0x46
        /*095e*/ 	.short	(.L_286 - .L_285)


	//   ....[0]....
.L_285:
        /*0960*/ 	.word	0x00001760


	//   ....[1]....
        /*0964*/ 	.word	0x0000de70


	//   ....[2]....
        /*0968*/ 	.word	0x0000dfc0


	//   ....[3]....
        /*096c*/ 	.word	0x0000e0b0


	//   ....[4]....
        /*0970*/ 	.word	0x0000f040


	//----- nvinfo : EIATTR_MBARRIER_INSTR_OFFSETS
	.align		4
.L_286:
        /*0974*/ 	.byte	0x04, 0x39
        /*0976*/ 	.short	(.L_288 - .L_287)


	//   ....[0]....
.L_287:
        /*0978*/ 	.word	0x00000180
        /*097c*/ 	.word	0x000000ff
        /*0980*/ 	.word	0x00028800
        /*0984*/ 	.short	0x0100
        /*0986*/ 	.byte	0x08
	.zero		1


	//   ....[1]....
        /*0988*/ 	.word	0x00000190
        /*098c*/ 	.word	0x000000ff
        /*0990*/ 	.word	0x00028820
        /*0994*/ 	.short	0x0100
        /*0996*/ 	.byte	0x08
	.zero		1


	//   ....[2]....
        /*0998*/ 	.word	0x00000280
        /*099c*/ 	.word	0x000000ff
        /*09a0*/ 	.word	0x00028830
        /*09a4*/ 	.short	0x0100
        /*09a6*/ 	.byte	0x08
	.zero		1


	//   ....[3]....
        /*09a8*/ 	.word	0x00000290
        /*09ac*/ 	.word	0x000000ff
        /*09b0*/ 	.word	0x00028840
        /*09b4*/ 	.short	0x0100
        /*09b6*/ 	.byte	0x08
	.zero		1


	//   ....[4]....
        /*09b8*/ 	.word	0x000002a0
        /*09bc*/ 	.word	0x000000ff
        /*09c0*/ 	.word	0x00028838
        /*09c4*/ 	.short	0x0100
        /*09c6*/ 	.byte	0x08
	.zero		1


	//   ....[5]....
        /*09c8*/ 	.word	0x000002b0
        /*09cc*/ 	.word	0x000000ff
        /*09d0*/ 	.word	0x00028848
        /*09d4*/ 	.short	0x0100
        /*09d6*/ 	.byte	0x08
	.zero		1


	//   ....[6]....
        /*09d8*/ 	.word	0x000003e0
        /*09dc*/ 	.word	0x000000ff
        /*09e0*/ 	.word	0x00028850
        /*09e4*/ 	.short	0x0100
        /*09e6*/ 	.byte	0x08
	.zero		1


	//   ....[7]....
        /*09e8*/ 	.word	0x000003f0
        /*09ec*/ 	.word	0x000000ff
        /*09f0*/ 	.word	0x00028860
        /*09f4*/ 	.short	0x0100
        /*09f6*/ 	.byte	0x08
	.zero		1


	//   ....[8]....
        /*09f8*/ 	.word	0x00000400
        /*09fc*/ 	.word	0x000000ff
        /*0a00*/ 	.word	0x00028858
        /*0a04*/ 	.short	0x0100
        /*0a06*/ 	.byte	0x08
	.zero		1


	//   ....[9]....
        /*0a08*/ 	.word	0x00000410
        /*0a0c*/ 	.word	0x000000ff
        /*0a10*/ 	.word	0x00028868
        /*0a14*/ 	.short	0x0100
        /*0a16*/ 	.byte	0x08
	.zero		1


	//   ....[10]....
        /*0a18*/ 	.word	0x00000500
        /*0a1c*/ 	.word	0x000000ff
        /*0a20*/ 	.word	0x00028870
        /*0a24*/ 	.short	0x0100
        /*0a26*/ 	.byte	0x06
	.zero		1


	//   ....[11]....
        /*0a28*/ 	.word	0x00000510
        /*0a2c*/ 	.word	0x000000ff
        /*0a30*/ 	.word	0x00028880
        /*0a34*/ 	.short	0x0100
        /*0a36*/ 	.byte	0x06
	.zero		1


	//   ....[12]....
        /*0a38*/ 	.word	0x00000520
        /*0a3c*/ 	.word	0x000000ff
        /*0a40*/ 	.word	0x00028878
        /*0a44*/ 	.short	0x0100
        /*0a46*/ 	.byte	0x06
	.zero		1


	//   ....[13]....
        /*0a48*/ 	.word	0x00000530
        /*0a4c*/ 	.word	0x000000ff
        /*0a50*/ 	.word	0x00028888
        /*0a54*/ 	.short	0x0100
        /*0a56*/ 	.byte	0x06
	.zero		1


	//   ....[14]....
        /*0a58*/ 	.word	0x00000660
        /*0a5c*/ 	.word	0x000000ff
        /*0a60*/ 	.word	0x00028890
        /*0a64*/ 	.short	0x0100
        /*0a66*/ 	.byte	0x08
	.zero		1


	//   ....[15]....
        /*0a68*/ 	.word	0x00000670
        /*0a6c*/ 	.word	0x000000ff
        /*0a70*/ 	.word	0x000288a0
        /*0a74*/ 	.short	0x0100
        /*0a76*/ 	.byte	0x08
	.zero		1


	//   ....[16]....
        /*0a78*/ 	.word	0x00000680
        /*0a7c*/ 	.word	0x000000ff
        /*0a80*/ 	.word	0x00028898
        /*0a84*/ 	.short	0x0100
        /*0a86*/ 	.byte	0x08
	.zero		1


	//   ....[17]....
        /*0a88*/ 	.word	0x00000690
        /*0a8c*/ 	.word	0x000000ff
        /*0a90*/ 	.word	0x000288a8
        /*0a94*/ 	.short	0x0100
        /*0a96*/ 	.byte	0x08
	.zero		1


	//   ....[18]....
        /*0a98*/ 	.word	0x000007d0
        /*0a9c*/ 	.word	0x000000ff
        /*0aa0*/ 	.word	0x000288b0
        /*0aa4*/ 	.short	0x0100
        /*0aa6*/ 	.byte	0x08
	.zero		1


	//   ....[19]....
        /*0aa8*/ 	.word	0x000007e0
        /*0aac*/ 	.word	0x000000ff
        /*0ab0*/ 	.word	0x000288c0
        /*0ab4*/ 	.short	0x0100
        /*0ab6*/ 	.byte	0x08
	.zero		1


	//   ....[20]....
        /*0ab8*/ 	.word	0x000007f0
        /*0abc*/ 	.word	0x000000ff
        /*0ac0*/ 	.word	0x000288b8
        /*0ac4*/ 	.short	0x0100
        /*0ac6*/ 	.byte	0x08
	.zero		1


	//   ....[21]....
        /*0ac8*/ 	.word	0x00000800
        /*0acc*/ 	.word	0x000000ff
        /*0ad0*/ 	.word	0x000288c8
        /*0ad4*/ 	.short	0x0100
        /*0ad6*/ 	.byte	0x08
	.zero		1


	//   ....[22]....
        /*0ad8*/ 	.word	0x000017e0
        /*0adc*/ 	.word	0x000000ff
        /*0ae0*/ 	.word	0x00028800
        /*0ae4*/ 	.short	0x010a
        /*0ae6*/ 	.byte	0x29
	.zero		1


	//   ....[23]....
        /*0ae8*/ 	.word	0x00001860
        /*0aec*/ 	.word	0x00000000
        /*0af0*/ 	.word	0x00028830
        /*0af4*/ 	.short	0x010a
        /*0af6*/ 	.byte	0x3f
	.zero		1


	//   ....[24]....
        /*0af8*/ 	.word	0x000018a0
        /*0afc*/ 	.word	0x00000000
        /*0b00*/ 	.word	0x00028830
        /*0b04*/ 	.short	0x010a
        /*0b06*/ 	.byte	0x3f
	.zero		1


	//   ....[25]....
        /*0b08*/ 	.word	0x00003450
        /*0b0c*/ 	.word	0x000000ff
        /*0b10*/ 	.word	0x00000000
        /*0b14*/ 	.short	0x0101
        /*0b16*/ 	.byte	0x06
	.zero		1


	//   ....[26]....
        /*0b18*/ 	.word	0x00004540
        /*0b1c*/ 	.word	0x000000ff
        /*0b20*/ 	.word	0x00028830
        /*0b24*/ 	.short	0x010a
        /*0b26*/ 	.byte	0x06
	.zero		1


	//   ....[27]....
        /*0b28*/ 	.word	0x00004580
        /*0b2c*/ 	.word	0x000000ff
        /*0b30*/ 	.word	0x00028830
        /*0b34*/ 	.short	0x010a
        /*0b36*/ 	.byte	0x06
	.zero		1


	//   ....[28]....
        /*0b38*/ 	.word	0x000048d0
        /*0b3c*/ 	.word	0x000000ff
        /*0b40*/ 	.word	0x00028850
        /*0b44*/ 	.short	0x010a
        /*0b46*/ 	.byte	0x06
	.zero		1


	//   ....[29]....
        /*0b48*/ 	.word	0x00004910
        /*0b4c*/ 	.word	0x000000ff
        /*0b50*/ 	.word	0x00028850
        /*0b54*/ 	.short	0x010a
        /*0b56*/ 	.byte	0x06
	.zero		1


	//   ....[30]....
        /*0b58*/ 	.word	0x000054c0
        /*0b5c*/ 	.word	0x000000ff
        /*0b60*/ 	.word	0x00000000
        /*0b64*/ 	.short	0x0101
        /*0b66*/ 	.byte	0x06
	.zero		1


	//   ....[31]....
        /*0b68*/ 	.word	0x00007060
        /*0b6c*/ 	.word	0x000000ff
        /*0b70*/ 	.word	0x00000000
        /*0b74*/ 	.short	0x0101
        /*0b76*/ 	.byte	0x06
	.zero		1


	//   ....[32]....
        /*0b78*/ 	.word	0x00007740
        /*0b7c*/ 	.word	0x000000ff
        /*0b80*/ 	.word	0x00028830
        /*0b84*/ 	.short	0x010a
        /*0b86*/ 	.byte	0x06
	.zero		1


	//   ....[33]....
        /*0b88*/ 	.word	0x00007780
        /*0b8c*/ 	.word	0x000000ff
        /*0b90*/ 	.word	0x00028830
        /*0b94*/ 	.short	0x010a
        /*0b96*/ 	.byte	0x06
	.zero		1


	//   ....[34]....
        /*0b98*/ 	.word	0x00007aa0
        /*0b9c*/ 	.word	0x000000ff
        /*0ba0*/ 	.word	0x00028850
        /*0ba4*/ 	.short	0x010a
        /*0ba6*/ 	.byte	0x06
	.zero		1


	//   ....[35]....
        /*0ba8*/ 	.word	0x00007ae0
        /*0bac*/ 	.word	0x000000ff
        /*0bb0*/ 	.word	0x00028850
        /*0bb4*/ 	.short	0x010a
        /*0bb6*/ 	.byte	0x06
	.zero		1


	//   ....[36]....
        /*0bb8*/ 	.word	0x000083a0
        /*0bbc*/ 	.word	0x000000ff
        /*0bc0*/ 	.word	0x00000000
        /*0bc4*/ 	.short	0x0101
        /*0bc6*/ 	.byte	0x06
	.zero		1


	//   ....[37]....
        /*0bc8*/ 	.word	0x00009890
        /*0bcc*/ 	.word	0x000000ff
        /*0bd0*/ 	.word	0x00000000
        /*0bd4*/ 	.short	0x0101
        /*0bd6*/ 	.byte	0x06
	.zero		1


	//   ....[38]....
        /*0bd8*/ 	.word	0x00009ea0
        /*0bdc*/ 	.word	0x000000ff
        /*0be0*/ 	.word	0x00028850
        /*0be4*/ 	.short	0x010a
        /*0be6*/ 	.byte	0x05
	.zero		1


	//   ....[39]....
        /*0be8*/ 	.word	0x00009ee0
        /*0bec*/ 	.word	0x000000ff
        /*0bf0*/ 	.word	0x00028850
        /*0bf4*/ 	.short	0x010a
        /*0bf6*/ 	.byte	0x05
	.zero		1


	//   ....[40]....
        /*0bf8*/ 	.word	0x0000a450
        /*0bfc*/ 	.word	0x000000ff
        /*0c00*/ 	.word	0x00000000
        /*0c04*/ 	.short	0x0101
        /*0c06*/ 	.byte	0x04
	.zero		1


	//   ....[41]....
        /*0c08*/ 	.word	0x0000b9d0
        /*0c0c*/ 	.word	0x0000001c
        /*0c10*/ 	.word	0x00000000
        /*0c14*/ 	.short	0x0101
        /*0c16*/ 	.byte	0x3f
	.zero		1


	//   ....[42]....
        /*0c18*/ 	.word	0x0000e5c0
        /*0c1c*/ 	.word	0x00000007
        /*0c20*/ 	.word	0x00028840
        /*0c24*/ 	.short	0x010a
        /*0c26*/ 	.byte	0x3f
	.zero		1


	//   ....[43]....
        /*0c28*/ 	.word	0x0000ed40
        /*0c2c*/ 	.word	0x00000007
        /*0c30*/ 	.word	0x00028830
        /*0c34*/ 	.short	0x0107
        /*0c36*/ 	.byte	0x3f
	.zero		1


	//   ....[44]....
        /*0c38*/ 	.word	0x0000ee10
        /*0c3c*/ 	.word	0x00000007
        /*0c40*/ 	.word	0x00028830
        /*0c44*/ 	.short	0x0101
        /*0c46*/ 	.byte	0x3f
	.zero		1


	//   ....[45]....
        /*0c48*/ 	.word	0x0000f930
        /*0c4c*/ 	.word	0x00000016
        /*0c50*/ 	.word	0x00028800
        /*0c54*/ 	.short	0x0107
        /*0c56*/ 	.byte	0x3f
	.zero		1


	//   ....[46]....
        /*0c58*/ 	.word	0x0000fa40
        /*0c5c*/ 	.word	0x00000016
        /*0c60*/ 	.word	0x00028800
        /*0c64*/ 	.short	0x0101
        /*0c66*/ 	.byte	0x3f
	.zero		1


	//   ....[47]....
        /*0c68*/ 	.word	0x0000fa60
        /*0c6c*/ 	.word	0x00000016
        /*0c70*/ 	.word	0x00028820
        /*0c74*/ 	.short	0x010a
        /*0c76*/ 	.byte	0x3f
	.zero		1


	//   ....[48]....
        /*0c78*/ 	.word	0x0000fdf0
        /*0c7c*/ 	.word	0x00000006
        /*0c80*/ 	.word	0x00028840
        /*0c84*/ 	.short	0x010a
        /*0c86*/ 	.byte	0x3f
	.zero		1


	//   ....[49]....
        /*0c88*/ 	.word	0x00010310
        /*0c8c*/ 	.word	0x00000006
        /*0c90*/ 	.word	0x00028830
        /*0c94*/ 	.short	0x0107
        /*0c96*/ 	.byte	0x3f
	.zero		1


	//   ....[50]....
        /*0c98*/ 	.word	0x000103d0
        /*0c9c*/ 	.word	0x00000006
        /*0ca0*/ 	.word	0x00028830
        /*0ca4*/ 	.short	0x0101
        /*0ca6*/ 	.byte	0x3f
	.zero		1


	//   ....[51]....
        /*0ca8*/ 	.word	0x00010440
        /*0cac*/ 	.word	0x00000006
        /*0cb0*/ 	.word	0x00028860
        /*0cb4*/ 	.short	0x010a
        /*0cb6*/ 	.byte	0x3f
	.zero		1


	//   ....[52]....
        /*0cb8*/ 	.word	0x000109c0
        /*0cbc*/ 	.word	0x00000006
        /*0cc0*/ 	.word	0x00028850
        /*0cc4*/ 	.short	0x0107
        /*0cc6*/ 	.byte	0x3f
	.zero		1


	//   ....[53]....
        /*0cc8*/ 	.word	0x00010b20
        /*0ccc*/ 	.word	0x00000006
        /*0cd0*/ 	.word	0x00028850
        /*0cd4*/ 	.short	0x0101
        /*0cd6*/ 	.byte	0x3f
	.zero		1


	//   ....[54]....
        /*0cd8*/ 	.word	0x00010d30
        /*0cdc*/ 	.word	0x00000000
        /*0ce0*/ 	.word	0x00028860
        /*0ce4*/ 	.short	0x010a
        /*0ce6*/ 	.byte	0x3f
	.zero		1


	//   ....[55]....
        /*0ce8*/ 	.word	0x00011260
        /*0cec*/ 	.word	0x00000000
        /*0cf0*/ 	.word	0x00028850
        /*0cf4*/ 	.short	0x0107
        /*0cf6*/ 	.byte	0x3f
	.zero		1


	//   ....[56]....
        /*0cf8*/ 	.word	0x00011320
        /*0cfc*/ 	.word	0x00000000
        /*0d00*/ 	.word	0x00028850
        /*0d04*/ 	.short	0x0101
        /*0d06*/ 	.byte	0x3f
	.zero		1


	//   ....[57]....
        /*0d08*/ 	.word	0x00012050
        /*0d0c*/ 	.word	0x00000004
        /*0d10*/ 	.word	0x00028820
        /*0d14*/ 	.short	0x010a
        /*0d16*/ 	.byte	0x3f
	.zero		1


	//   ....[58]....
        /*0d18*/ 	.word	0x000121d0
        /*0d1c*/ 	.word	0x00000005
        /*0d20*/ 	.word	0x00028840
        /*0d24*/ 	.short	0x010a
        /*0d26*/ 	.byte	0x3f
	.zero		1


	//   ....[59]....
        /*0d28*/ 	.word	0x00012270
        /*0d2c*/ 	.word	0x00000019
        /*0d30*/ 	.word	0x00028840
        /*0d34*/ 	.short	0x010a
        /*0d36*/ 	.byte	0x3f
	.zero		1


	//   ....[60]....
        /*0d38*/ 	.word	0x000122b0
        /*0d3c*/ 	.word	0x00000005
        /*0d40*/ 	.word	0x00028860
        /*0d44*/ 	.short	0x010a
        /*0d46*/ 	.byte	0x3f
	.zero		1


	//   ....[61]....
        /*0d48*/ 	.word	0x000122f0
        /*0d4c*/ 	.word	0x00000019
        /*0d50*/ 	.word	0x00028860
        /*0d54*/ 	.short	0x010a
        /*0d56*/ 	.byte	0x3f
	.zero		1


	//   ....[62]....
        /*0d58*/ 	.word	0x00012360
        /*0d5c*/ 	.word	0x00000003
        /*0d60*/ 	.word	0x00028800
        /*0d64*/ 	.short	0x010a
        /*0d66*/ 	.byte	0x3f
	.zero		1


	//   ....[63]....
        /*0d68*/ 	.word	0x000123b0
        /*0d6c*/ 	.word	0x00000000
        /*0d70*/ 	.word	0x00028830
        /*0d74*/ 	.short	0x010a
        /*0d76*/ 	.byte	0x3f
	.zero		1


	//   ....[64]....
        /*0d78*/ 	.word	0x00012410
        /*0d7c*/ 	.word	0x00000007
        /*0d80*/ 	.word	0x00028830
        /*0d84*/ 	.short	0x010a
        /*0d86*/ 	.byte	0x3f
	.zero		1


	//   ....[65]....
        /*0d88*/ 	.word	0x00012470
        /*0d8c*/ 	.word	0x00000007
        /*0d90*/ 	.word	0x00028850
        /*0d94*/ 	.short	0x010a
        /*0d96*/ 	.byte	0x3f
	.zero		1


	//   ....[66]....
        /*0d98*/ 	.word	0x000124d0
        /*0d9c*/ 	.word	0x00000005
        /*0da0*/ 	.word	0x00028830
        /*0da4*/ 	.short	0x010a
        /*0da6*/ 	.byte	0x3f
	.zero		1


	//   ....[67]....
        /*0da8*/ 	.word	0x00012530
        /*0dac*/ 	.word	0x00000005
        /*0db0*/ 	.word	0x00028850
        /*0db4*/ 	.short	0x010a
        /*0db6*/ 	.byte	0x3f
	.zero		1


	//   ....[68]....
        /*0db8*/ 	.word	0x00012590
        /*0dbc*/ 	.word	0x00000006
        /*0dc0*/ 	.word	0x00028850
        /*0dc4*/ 	.short	0x010a
        /*0dc6*/ 	.byte	0x3f
	.zero		1


	//   ....[69]....
        /*0dc8*/ 	.word	0x000126b0
        /*0dcc*/ 	.word	0x00000007
        /*0dd0*/ 	.word	0x00028840
        /*0dd4*/ 	.short	0x010a
        /*0dd6*/ 	.byte	0x3f
	.zero		1


	//   ....[70]....
        /*0dd8*/ 	.word	0x00013c60
        /*0ddc*/ 	.word	0x00000016
        /*0de0*/ 	.word	0x00028820
        /*0de4*/ 	.short	0x010a
        /*0de6*/ 	.byte	0x3f
	.zero		1


	//   ....[71]....
        /*0de8*/ 	.word	0x00013cb0
        /*0dec*/ 	.word	0x00000006
        /*0df0*/ 	.word	0x00028840
        /*0df4*/ 	.short	0x010a
        /*0df6*/ 	.byte	0x3f
	.zero		1


	//   ....[72]....
        /*0df8*/ 	.word	0x00014630
        /*0dfc*/ 	.word	0x00000006
        /*0e00*/ 	.word	0x00028860
        /*0e04*/ 	.short	0x010a
        /*0e06*/ 	.byte	0x3f
	.zero		1


	//   ....[73]....
        /*0e08*/ 	.word	0x000150a0
        /*0e0c*/ 	.word	0x00000000
        /*0e10*/ 	.word	0x00028860
        /*0e14*/ 	.short	0x010a
        /*0e16*/ 	.byte	0x3f
	.zero		1


	//   ....[74]....
        /*0e18*/ 	.word	0x00016410
        /*0e1c*/ 	.word	0x00000004
        /*0e20*/ 	.word	0x00028820
        /*0e24*/ 	.short	0x010a
        /*0e26*/ 	.byte	0x3f
	.zero		1


	//   ....[75]....
        /*0e28*/ 	.word	0x000165b0
        /*0e2c*/ 	.word	0x00000005
        /*0e30*/ 	.word	0x00028840
        /*0e34*/ 	.short	0x010a
        /*0e36*/ 	.byte	0x3f
	.zero		1


	//   ....[76]....
        /*0e38*/ 	.word	0x00016600
        /*0e3c*/ 	.word	0x00000019
        /*0e40*/ 	.word	0x00028840
        /*0e44*/ 	.short	0x010a
        /*0e46*/ 	.byte	0x3f
	.zero		1


	//   ....[77]....
        /*0e48*/ 	.word	0x00016650
        /*0e4c*/ 	.word	0x00000005
        /*0e50*/ 	.word	0x00028860
        /*0e54*/ 	.short	0x010a
        /*0e56*/ 	.byte	0x3f
	.zero		1


	//----- nvinfo : EIATTR_NUM_MBARRIERS
	.align		4
.L_288:
        /*0e58*/ 	.byte	0x03, 0x38
        /*0e5a*/ 	.short	0x0016


	//----- nvinfo : EIATTR_EXIT_INSTR_OFFSETS
	.align		4
        /*0e5c*/ 	.byte	0x04, 0x1c
        /*0e5e*/ 	.short	(.L_290 - .L_289)


	//   ....[0]....
.L_289:
        /*0e60*/ 	.word	0x000009b0


	//   ....[1]....
        /*0e64*/ 	.word	0x0000c940


	//   ....[2]....
        /*0e68*/ 	.word	0x00012340


	//----- nvinfo : EIATTR_MAX_THREADS
	.align		4
.L_290:
        /*0e6c*/ 	.byte	0x04, 0x05
        /*0e6e*/ 	.short	(.L_292 - .L_291)
.L_291:
        /*0e70*/ 	.word	0x00000180
        /*0e74*/ 	.word	0x00000001
        /*0e78*/ 	.word	0x00000001


	//----- nvinfo : EIATTR_CRS_STACK_SIZE
	.align		4
.L_292:
        /*0e7c*/ 	.byte	0x04, 0x1e
        /*0e7e*/ 	.short	(.L_294 - .L_293)
.L_293:
        /*0e80*/ 	.word	0x00000000


	//----- nvinfo : EIATTR_CBANK_PARAM_SIZE
	.align		4
.L_294:
        /*0e84*/ 	.byte	0x03, 0x19
        /*0e86*/ 	.short	0x0af0


	//----- nvinfo : EIATTR_PARAM_CBANK
	.align		4
        /*0e88*/ 	.byte	0x04, 0x0a
        /*0e8a*/ 	.short	(.L_296 - .L_295)
	.align		4
.L_295:
        /*0e8c*/ 	.word	index@(.nv.constant0._ZN7cutlass13device_kernelIN5flash11enable_sm90INS1_16FlashAttnFwdSm90INS1_25CollectiveMainloopFwdSm90ILi2EN4cute5tupleIJNS5_1CILi1EEES8_S8_EEENS6_IJNS7_ILi128EEESA_SA_EEELi128ENS_10bfloat16_tEfNS_4arch4Sm90ELb1ELb0ELb1ELb1ELb1ELb0ELb0ELb1ELb1ELb1ELb0ELb0EEENS1_21CollectiveEpilogueFwdISB_S9_SC_SE_Li256ELb1ELb1ELb0ELb0EEENS1_36VarlenDynamicPersistentTileSchedulerILi128ELi128ELi256ELi128ELb0ELb1ELb1ELb1ELb1ELb1EEEEEEEEEvNT_6ParamsE)
        /*0e90*/ 	.short	0x0210
        /*0e92*/ 	.short	0x0af0


	//----- nvinfo : EIATTR_SW_WAR
	.align		4
.L_296:
        /*0e94*/ 	.byte	0x04, 0x36
        /*0e96*/ 	.short	(.L_298 - .L_297)
.L_297:
        /*0e98*/ 	.word	0x00000008
.L_298:


//--------------------- .nv.info._ZN7cutlass13device_kernelIN5flash11enable_sm90INS1_16FlashAttnFwdSm90INS1_25CollectiveMainloopFwdSm90ILi2EN4cute5tupleIJNS5_1CILi1EEES8_S8_EEENS6_IJNS7_ILi128EEESA_SA_EEELi128ENS_10bfloat16_tEfNS_4arch4Sm90ELb1ELb0ELb1ELb1ELb1ELb1ELb0ELb1ELb1ELb1ELb0ELb0EEENS1_21CollectiveEpilogueFwdISB_S9_SC_SE_Li256ELb1ELb1ELb0ELb0EEENS1_36VarlenDynamicPersistentTileSchedulerILi128ELi128ELi256ELi128ELb0ELb1ELb1ELb1ELb1ELb1EEEEEEEEEvNT_6ParamsE --------------------------
	.section	.nv.info._ZN7cutlass13device_kernelIN5flash11enable_sm90INS1_16FlashAttnFwdSm90INS1_25CollectiveMainloopFwdSm90ILi2EN4cute5tupleIJNS5_1CILi1EEES8_S8_EEENS6_IJNS7_ILi128EEESA_SA_EEELi128ENS_10bfloat16_tEfNS_4arch4Sm90ELb1ELb0ELb1ELb1ELb1ELb1ELb0ELb1ELb1ELb1ELb0ELb0EEENS1_21CollectiveEpilogueFwdISB_S9_SC_SE_Li256ELb1ELb1ELb0ELb0EEENS1_36VarlenDynamicPersistentTileSchedulerILi128ELi128ELi256ELi128ELb0ELb1ELb1ELb1ELb1ELb1EEEEEEEEEvNT_6ParamsE,"",@"SHT_CUDA_INFO"
	.sectionflags	@""
	.align	4


	//----- nvinfo : EIATTR_CUDA_API_VERSION
	.align		4
        /*0000*/ 	.byte	0x04, 0x37
        /*0002*/ 	.short	(.L_300 - .L_299)
.L_299:
        /*0004*/ 	.word	0x00000082


	//----- nvinfo : EIATTR_KPARAM_INFO
	.align		4
.L_300:
        /*0008*/ 	.byte	0x04, 0x17
        /*000a*/ 	.short	(.L_302 - .L_301)
.L_301:
        /*000c*/ 	.word	0x00000000
        /*0010*/ 	.short	0x0000
        /*0012*/ 	.short	0x0070
        /*0014*/ 	.byte	0x00, 0xf0, 0x01, 0x2a


	//----- nvinfo : EIATTR_SPARSE_MMA_MASK
	.align		4
.L_302:
        /*0018*/ 	.byte	0x03, 0x50
        /*001a*/ 	.short	0x0000


	//----- nvinfo : EIATTR_MAXREG_COUNT
	.align		4
        /*001c*/ 	.byte	0x03, 0x1b
        /*001e*/ 	.short	0x00a8


	//----- nvinfo : EIATTR_NUM_BARRIERS
	.align		4
        /*0020*/ 	.byte	0x02, 0x4c
        /*0022*/ 	.byte	0x10
	.zero		1


	//----- nvinfo : EIATTR_EXTERNS
	.align		4
        /*0024*/ 	.byte	0x04, 0x0f
        /*0026*/ 	.short	(.L_304 - .L_303)


	//   ....[0]....
	.align		4
.L_303:
        /*0028*/ 	.word	index@(__assertfail)


	//----- nvinfo : EIATTR_ANNOTATIONS
	.align		4
.L_304:
        /*002c*/ 	.byte	0x04, 0x55
        /*002e*/ 	.short	(.L_306 - .L_305)


	//   ....[0]....
.L_305:
        /* <DEDUP_REMOVED lines=16> */


	//----- nvinfo : EIATTR_MERCURY_ISA_VERSION
	.align		4
.L_306:
        /*0118*/ 	.byte	0x03, 0x5f
        /*011a*/ 	.short	0x0101


	//----- nvinfo : EIATTR_UNUSED_LOAD_BYTE_OFFSET
	.align		4
        /*011c*/ 	.byte	0x04, 0x44
        /*011e*/ 	.short	(.L_308 - .L_307)


	//   ....[0]....
.L_307:
        /*0120*/ 	.word	0x00000a60
        /*0124*/ 	.word	0x0000fff0


	//   ....[1]....
        /*0128*/ 	.word	0x00017860
        /*012c*/ 	.word	0x0000fff0


	//----- nvinfo : EIATTR_INT_WARP_WIDE_INSTR_OFFSETS
	.align		4
.L_308:
        /*0130*/ 	.byte	0x04, 0x31
        /*0132*/ 	.short	(.L_310 - .L_309)


	//   ....[0]....
.L_309:
        /*0134*/ 	.word	0x00000130


	//   ....[1]....
        /*0138*/ 	.word	0x00000170


	//   ....[2]....
        /*013c*/ 	.word	0x000001e0


	//   ....[3]....
        /*0140*/ 	.word	0x0001be20


	//   ....[4]....
        /*0144*/ 	.word	0x0001beb0


	//   ....[5]....
        /*0148*/ 	.word	0x0001edc0


	//   ....[6]....
        /*014c*/ 	.word	0x0001ee50


	//----- nvinfo : EIATTR_COOP_GROUP_MASK_REGIDS
	.align		4
.L_310:
        /*0150*/ 	.byte	0x04, 0x29
        /*0152*/ 	.short	(.L_312 - .L_311)


	//   ....[0]....
.L_311:
        /*0154*/ 	.word	0xffffffff


	//   ....[1]....
        /*0158*/ 	.word	0xffffffff


	//   ....[2]....
        /*015c*/ 	.word	0xffffffff


	//   ....[3]....
        /*0160*/ 	.word	0xffffffff


	//   ....[4]....
        /*0164*/ 	.word	0xffffffff


	//   ....[5]....
        /*0168*/ 	.word	0xffffffff


	//   ....[6]....
        /*016c*/ 	.word	0xffffffff


	//   ....[7]....
        /*0170*/ 	.word	0xffffffff


	//   ....[8]....
        /*0174*/ 	.word	0xffffffff


	//   ....[9]....
        /*0178*/ 	.word	0xffffffff


	//   ....[10]....
        /*017c*/ 	.word	0xffffffff


	//   ....[11]....
        /*0180*/ 	.word	0xffffffff


	//   ....[12]....
        /*0184*/ 	.word	0xffffffff


	//   ....[13]....
        /*0188*/ 	.word	0xffffffff


	//   ....[14]....
        /*018c*/ 	.word	0xffffffff


	//   ....[15]....
        /*0190*/ 	.word	0xffffffff


	//   ....[16]....
        /*0194*/ 	.word	0xffffffff


	//   ....[17]....
        /*0198*/ 	.word	0xffffffff


	//   ....[18]....
        /*019c*/ 	.word	0xffffffff


	//   ....[19]....
        /*01a0*/ 	.word	0xffffffff


	//   ....[20]....
        /*01a4*/ 	.word	0xffffffff


	//   ....[21]....
        /*01a8*/ 	.word	0xffffffff


	//   ....[22]....
        /*01ac*/ 	.word	0xffffffff


	//   ....[23]....
        /*01b0*/ 	.word	0xffffffff


	//   ....[24]....
        /*01b4*/ 	.word	0xffffffff


	//   ....[25]....
        /*01b8*/ 	.word	0xffffffff


	//   ....[26]....
        /*01bc*/ 	.word	0xffffffff


	//   ....[27]....
        /*01c0*/ 	.word	0xffffffff


	//   ....[28]....
        /*01c4*/ 	.word	0xffffffff


	//   ....[29]....
        /*01c8*/ 	.word	0xffffffff


	//   ....[30]....
        /*01cc*/ 	.word	0xffffffff


	//   ....[31]....
        /*01d0*/ 	.word	0xffffffff


	//   ....[32]....
        /*01d4*/ 	.word	0xffffffff


	//   ....[33]....
        /*01d8*/ 	.word	0xffffffff


	//   ....[34]....
        /*01dc*/ 	.word	0xffffffff


	//   ....[35]....
        /*01e0*/ 	.word	0xffffffff


	//   ....[36]....
        /*01e4*/ 	.word	0xffffffff


	//   ....[37]....
        /*01e8*/ 	.word	0xffffffff


	//   ....[38]....
        /*01ec*/ 	.word	0xffffffff


	//   ....[39]....
        /*01f0*/ 	.word	0xffffffff


	//   ....[40]....
        /*01f4*/ 	.word	0xffffffff


	//   ....[41]....
        /*01f8*/ 	.word	0xffffffff


	//   ....[42]....
        /*01fc*/ 	.word	0xffffffff


	//   ....[43]....
        /*0200*/ 	.word	0xffffffff


	//   ....[44]....
        /*0204*/ 	.word	0xffffffff


	//   ....[45]....
        /*0208*/ 	.word	0xffffffff


	//   ....[46]....
        /*020c*/ 	.word	0xffffffff


	//   ....[47]....
        /*0210*/ 	.word	0xffffffff


	//   ....[48]....
        /*0214*/ 	.word	0xffffffff


	//   ....[49]....
        /*0218*/ 	.word	0xffffffff


	//   ....[50]....
        /*021c*/ 	.word	0xffffffff


	//   ....[51]....
        /*0220*/ 	.word	0xffffffff


	//   ....[52]....
        /*0224*/ 	.word	0xffffffff


	//   ....[53]....
        /*0228*/ 	.word	0xffffffff


	//   ....[54]....
        /*022c*/ 	.word	0xffffffff


	//   ....[55]....
        /*0230*/ 	.word	0xffffffff


	//   ....[56]....
        /*0234*/ 	.word	0xffffffff


	//   ....[57]....
        /*0238*/ 	.word	0xffffffff


	//   ....[58]....
        /*023c*/ 	.word	0xffffffff


	//   ....[59]....
        /*0240*/ 	.word	0xffffffff


	//   ....[60]....
        /*0244*/ 	.word	0xffffffff


	//   ....[61]....
        /*0248*/ 	.word	0xffffffff


	//   ....[62]....
        /*024c*/ 	.word	0xffffffff


	//   ....[63]....
        /*0250*/ 	.word	0xffffffff


	//   ....[64]....
        /*0254*/ 	.word	0xffffffff


	//   ....[65]....
        /*0258*/ 	.word	0xffffffff


	//   ....[66]....
        /*025c*/ 	.word	0xffffffff


	//   ....[67]....
        /*0260*/ 	.word	0xffffffff


	//   ....[68]....
        /*0264*/ 	.word	0xffffffff


	//   ....[69]....
        /*0268*/ 	.word	0xffffffff


	//   ....[70]....
        /*026c*/ 	.word	0xffffffff


	//   ....[71]....
        /*0270*/ 	.word	0xffffffff


	//   ....[72]....
        /*0274*/ 	.word	0xffffffff


	//   ....[73]....
        /*0278*/ 	.word	0xffffffff


	//   ....[74]....
        /*027c*/ 	.word	0xffffffff


	//   ....[75]....
        /*0280*/ 	.word	0xffffffff


	//   ....[76]....
        /*0284*/ 	.word	0xffffffff


	//   ....[77]....
        /*0288*/ 	.word	0xffffffff


	//   ....[78]....
        /*028c*/ 	.word	0xffffffff


	//   ....[79]....
        /*0290*/ 	.word	0xffffffff


	//   ....[80]....
        /*0294*/ 	.word	0xffffffff


	//   ....[81]....
        /*0298*/ 	.word	0xffffffff


	//   ....[82]....
        /*029c*/ 	.word	0xffffffff


	//   ....[83]....
        /*02a0*/ 	.word	0xffffffff


	//   ....[84]....
        /*02a4*/ 	.word	0xffffffff


	//   ....[85]....
        /*02a8*/ 	.word	0xffffffff


	//   ....[86]....
        /*02ac*/ 	.word	0xffffffff


	//   ....[87]....
        /*02b0*/ 	.word	0xffffffff


	//   ....[88]....
        /*02b4*/ 	.word	0xffffffff


	//   ....[89]....
        /*02b8*/ 	.word	0xffffffff


	//   ....[90]....
        /*02bc*/ 	.word	0xffffffff


	//   ....[91]....
        /*02c0*/ 	.word	0xffffffff


	//   ....[92]....
        /*02c4*/ 	.word	0xffffffff


	//   ....[93]....
        /*02c8*/ 	.word	0xffffffff


	//   ....[94]....
        /*02cc*/ 	.word	0xffffffff


	//   ....[95]....
        /*02d0*/ 	.word	0xffffffff


	//   ....[96]....
        /*02d4*/ 	.word	0xffffffff


	//   ....[97]....
        /*02d8*/ 	.word	0xffffffff


	//   ....[98]....
        /*02dc*/ 	.word	0xffffffff


	//   ....[99]....
        /*02e0*/ 	.word	0xffffffff


	//   ....[100]....
        /*02e4*/ 	.word	0xffffffff


	//   ....[101]....
        /*02e8*/ 	.word	0xffffffff


	//   ....[102]....
        /*02ec*/ 	.word	0xffffffff


	//   ....[103]....
        /*02f0*/ 	.word	0xffffffff


	//   ....[104]....
        /*02f4*/ 	.word	0xffffffff


	//   ....[105]....
        /*02f8*/ 	.word	0xffffffff


	//   ....[106]....
        /*02fc*/ 	.word	0xffffffff


	//   ....[107]....
        /*0300*/ 	.word	0xffffffff


	//   ....[108]....
        /*0304*/ 	.word	0xffffffff


	//   ....[109]....
        /*0308*/ 	.word	0xffffffff


	//   ....[110]....
        /*030c*/ 	.word	0xffffffff


	//   ....[111]....
        /*0310*/ 	.word	0xffffffff


	//   ....[112]....
        /*0314*/ 	.word	0xffffffff


	//   ....[113]....
        /*0318*/ 	.word	0xffffffff


	//   ....[114]....
        /*031c*/ 	.word	0xffffffff


	//   ....[115]....
        /*0320*/ 	.word	0xffffffff


	//   ....[116]....
        /*0324*/ 	.word	0xffffffff


	//   ....[117]....
        /*0328*/ 	.word	0xffffffff


	//   ....[118]....
        /*032c*/ 	.word	0xffffffff


	//   ....[119]....
        /*0330*/ 	.word	0xffffffff


	//   ....[120]....
        /*0334*/ 	.word	0xffffffff


	//   ....[121]....
        /*0338*/ 	.word	0xffffffff


	//   ....[122]....
        /*033c*/ 	.word	0xffffffff


	//   ....[123]....
        /*0340*/ 	.word	0xffffffff


	//   ....[124]....
        /*0344*/ 	.word	0xffffffff


	//   ....[125]....
        /*0348*/ 	.word	0xffffffff


	//   ....[126]....
        /*034c*/ 	.word	0xffffffff


	//   ....[127]....
        /*0350*/ 	.word	0xffffffff


	//   ....[128]....
        /*0354*/ 	.word	0xffffffff


	//   ....[129]....
        /*0358*/ 	.word	0xffffffff


	//   ....[130]....
        /*035c*/ 	.word	0xffffffff


	//   ....[131]....
        /*0360*/ 	.word	0xffffffff


	//   ....[132]....
        /*0364*/ 	.word	0xffffffff


	//   ....[133]....
        /*0368*/ 	.word	0xffffffff


	//   ....[134]....
        /*036c*/ 	.word	0xffffffff


	//   ....[135]....
        /*0370*/ 	.word	0xffffffff


	//   ....[136]....
        /*0374*/ 	.word	0xffffffff


	//   ....[137]....
        /*0378*/ 	.word	0xffffffff


	//   ....[138]....
        /*037c*/ 	.word	0xffffffff


	//   ....[139]....
        /*0380*/ 	.word	0xffffffff


	//   ....[140]....
        /*0384*/ 	.word	0xffffffff


	//   ....[141]....
        /*0388*/ 	.word	0xffffffff


	//   ....[142]....
        /*038c*/ 	.word	0xffffffff


	//   ....[143]....
        /*0390*/ 	.word	0xffffffff


	//   ....[144]....
        /*0394*/ 	.word	0xffffffff


	//   ....[145]....
        /*0398*/ 	.word	0xffffffff


	//   ....[146]....
        /*039c*/ 	.word	0xffffffff


	//   ....[147]....
        /*03a0*/ 	.word	0xffffffff


	//   ....[148]....
        /*03a4*/ 	.word	0xffffffff


	//   ....[149]....
        /*03a8*/ 	.word	0xffffffff


	//   ....[150]....
        /*03ac*/ 	.word	0xffffffff


	//   ....[151]....
        /*03b0*/ 	.word	0xffffffff


	//   ....[152]....
        /*03b4*/ 	.word	0xffffffff


	//   ....[153]....
        /*03b8*/ 	.word	0xffffffff


	//   ....[154]....
        /*03bc*/ 	.word	0xffffffff


	//   ....[155]....
        /*03c0*/ 	.word	0xffffffff


	//   ....[156]....
        /*03c4*/ 	.word	0xffffffff


	//   ....[157]....
        /*03c8*/ 	.word	0xffffffff


	//   ....[158]....
        /*03cc*/ 	.word	0xffffffff


	//   ....[159]....
        /*03d0*/ 	.word	0xffffffff


	//   ....[160]....
        /*03d4*/ 	.word	0xffffffff


	//   ....[161]....
        /*03d8*/ 	.word	0xffffffff


	//   ....[162]....
        /*03dc*/ 	.word	0xffffffff


	//   ....[163]....
        /*03e0*/ 	.word	0xffffffff


	//   ....[164]....
        /*03e4*/ 	.word	0xffffffff


	//   ....[165]....
        /*03e8*/ 	.word	0xffffffff


	//   ....[166]....
        /*03ec*/ 	.word	0xffffffff


	//   ....[167]....
        /*03f0*/ 	.word	0xffffffff


	//   ....[168]....
        /*03f4*/ 	.word	0xffffffff


	//   ....[169]....
        /*03f8*/ 	.word	0xffffffff


	//   ....[170]....
        /*03fc*/ 	.word	0xffffffff


	//   ....[171]....
        /*0400*/ 	.word	0xffffffff


	//   ....[172]....
        /*0404*/ 	.word	0xffffffff


	//   ....[173]....
        /*0408*/ 	.word	0xffffffff


	//   ....[174]....
        /*040c*/ 	.word	0xffffffff


	//   ....[175]....
        /*0410*/ 	.word	0xffffffff


	//   ....[176]....
        /*0414*/ 	.word	0xffffffff


	//   ....[177]....
        /*0418*/ 	.word	0xffffffff


	//   ....[178]....
        /*041c*/ 	.word	0xffffffff


	//   ....[179]....
        /*0420*/ 	.word	0xffffffff


	//   ....[180]....
        /*0424*/ 	.word	0xffffffff


	//   ....[181]....
        /*0428*/ 	.word	0xffffffff


	//   ....[182]....
        /*042c*/ 	.word	0xffffffff


	//   ....[183]....
        /*0430*/ 	.word	0xffffffff


	//   ....[184]....
        /*0434*/ 	.word	0xffffffff


	//   ....[185]....
        /*0438*/ 	.word	0xffffffff


	//   ....[186]....
        /*043c*/ 	.word	0xffffffff


	//   ....[187]....
        /*0440*/ 	.word	0xffffffff


	//   ....[188]....
        /*0444*/ 	.word	0xffffffff


	//   ....[189]....
        /*0448*/ 	.word	0xffffffff


	//   ....[190]....
        /*044c*/ 	.word	0xffffffff


	//   ....[191]....
        /*0450*/ 	.word	0xffffffff


	//   ....[192]....
        /*0454*/ 	.word	0xffffffff


	//   ....[193]....
        /*0458*/ 	.word	0xffffffff


	//   ....[194]....
        /*045c*/ 	.word	0xffffffff


	//   ....[195]....
        /*0460*/ 	.word	0xffffffff


	//   ....[196]....
        /*0464*/ 	.word	0xffffffff


	//   ....[197]....
        /*0468*/ 	.word	0xffffffff


	//   ....[198]....
        /*046c*/ 	.word	0xffffffff


	//   ....[199]....
        /*0470*/ 	.word	0xffffffff


	//   ....[200]....
        /*0474*/ 	.word	0xffffffff


	//   ....[201]....
        /*0478*/ 	.word	0xffffffff


	//   ....[202]....
        /*047c*/ 	.word	0xffffffff


	//   ....[203]....
        /*0480*/ 	.word	0xffffffff


	//   ....[204]....
        /*0484*/ 	.word	0xffffffff


	//   ....[205]....
        /*0488*/ 	.word	0xffffffff


	//   ....[206]....
        /*048c*/ 	.word	0xffffffff


	//   ....[207]....
        /*0490*/ 	.word	0xffffffff


	//   ....[208]....
        /*0494*/ 	.word	0xffffffff


	//   ....[209]....
        /*0498*/ 	.word	0xffffffff


	//   ....[210]....
        /*049c*/ 	.word	0xffffffff


	//   ....[211]....
        /*04a0*/ 	.word	0xffffffff


	//   ....[212]....
        /*04a4*/ 	.word	0xffffffff


	//   ....[213]....
        /*04a8*/ 	.word	0xffffffff


	//   ....[214]....
        /*04ac*/ 	.word	0xffffffff


	//   ....[215]....
        /*04b0*/ 	.word	0xffffffff


	//   ....[216]....
        /*04b4*/ 	.word	0xffffffff


	//   ....[217]....
        /*04b8*/ 	.word	0xffffffff


	//   ....[218]....
        /*04bc*/ 	.word	0xffffffff


	//   ....[219]....
        /*04c0*/ 	.word	0xffffffff


	//   ....[220]....
        /*04c4*/ 	.word	0xffffffff


	//   ....[221]....
        /*04c8*/ 	.word	0xffffffff


	//   ....[222]....
        /*04cc*/ 	.word	0xffffffff


	//   ....[223]....
        /*04d0*/ 	.word	0xffffffff


	//   ....[224]....
        /*04d4*/ 	.word	0xffffffff


	//   ....[225]....
        /*04d8*/ 	.word	0xffffffff


	//   ....[226]....
        /*04dc*/ 	.word	0xffffffff


	//   ....[227]....
        /*04e0*/ 	.word	0x0500000f


	//   ....[228]....
        /*04e4*/ 	.word	0x0500000f


	//   ....[229]....
        /*04e8*/ 	.word	0x0500000f


	//   ....[230]....
        /*04ec*/ 	.word	0x0500000f


	//   ....[231]....
        /*04f0*/ 	.word	0x0500000f


	//   ....[232]....
        /*04f4*/ 	.word	0x0500000f


	//   ....[233]....
        /*04f8*/ 	.word	0x0500000f


	//   ....[234]....
        /*04fc*/ 	.word	0x0500000f


	//   ....[235]....
        /*0500*/ 	.word	0x0500000f


	//   ....[236]....
        /*0504*/ 	.word	0x0500000f


	//   ....[237]....
        /*0508*/ 	.word	0x0500000f


	//   ....[238]....
        /*050c*/ 	.word	0x0500000f


	//   ....[239]....
        /*0510*/ 	.word	0x0500000f


	//   ....[240]....
        /*0514*/ 	.word	0x0500000f


	//   ....[241]....
        /*0518*/ 	.word	0x0500000f


	//   ....[242]....
        /*051c*/ 	.word	0x0500000f


	//   ....[243]....
        /*0520*/ 	.word	0x0500000f


	//   ....[244]....
        /*0524*/ 	.word	0x0500000f


	//   ....[245]....
        /*0528*/ 	.word	0x0500000f


	//   ....[246]....
        /*052c*/ 	.word	0x0500000f


	//   ....[247]....
        /*0530*/ 	.word	0x0500000f


	//   ....[248]....
        /*0534*/ 	.word	0x0500000f


	//   ....[249]....
        /*0538*/ 	.word	0x0500000f


	//   ....[250]....
        /*053c*/ 	.word	0x0500000f


	//   ....[251]....
        /*0540*/ 	.word	0x0500000f


	//   ....[252]....
        /*0544*/ 	.word	0x0500000f


	//   ....[253]....
        /*0548*/ 	.word	0x0500000f


	//   ....[254]....
        /*054c*/ 	.word	0x0500000f


	//   ....[255]....
        /*0550*/ 	.word	0x0500000f


	//   ....[0]....
        /*0554*/ 	.word	0x0500000f


	//   ....[1]....
        /*0558*/ 	.word	0x0500000f


	//   ....[2]....
        /*055c*/ 	.word	0x0500000f


	//   ....[3]....
        /*0560*/ 	.word	0x0500000f


	//   ....[4]....
        /*0564*/ 	.word	0x0500000f


	//   ....[5]....
        /*0568*/ 	.word	0x0500000f


	//   ....[6]....
        /*056c*/ 	.word	0x0500000f


	//   ....[7]....
        /*0570*/ 	.word	0x0500000f


	//   ....[8]....
        /*0574*/ 	.word	0x0500000f


	//   ....[9]....
        /*0578*/ 	.word	0x0500000f


	//   ....[10]....
        /*057c*/ 	.word	0x0500000f


	//   ....[11]....
        /*0580*/ 	.word	0x0500000f


	//   ....[12]....
        /*0584*/ 	.word	0x0500000f


	//   ....[13]....
        /*0588*/ 	.word	0x0500000f


	//   ....[14]....
        /*058c*/ 	.word	0x0500000f


	//   ....[15]....
        /*0590*/ 	.word	0x0500000f


	//   ....[16]....
        /*0594*/ 	.word	0x0500000f


	//   ....[17]....
        /*0598*/ 	.word	0x0500000f


	//   ....[18]....
        /*059c*/ 	.word	0x0500000f


	//   ....[19]....
        /*05a0*/ 	.word	0x0500000f


	//   ....[20]....
        /*05a4*/ 	.word	0x0500000f


	//   ....[21]....
        /*05a8*/ 	.word	0x0500000f


	//   ....[22]....
        /*05ac*/ 	.word	0x0500000f


	//   ....[23]....
        /*05b0*/ 	.word	0x0500000f


	//   ....[24]....
        /*05b4*/ 	.word	0x0500000f


	//   ....[25]....
        /*05b8*/ 	.word	0x0500000f


	//   ....[26]....
        /*05bc*/ 	.word	0x0500000f


	//   ....[27]....
        /*05c0*/ 	.word	0x0500000f


	//   ....[28]....
        /*05c4*/ 	.word	0x0500000f


	//   ....[29]....
        /*05c8*/ 	.word	0x0500000f


	//   ....[30]....
        /*05cc*/ 	.word	0x0500000f


	//   ....[31]....
        /*05d0*/ 	.word	0x0500000f


	//   ....[32]....
        /*05d4*/ 	.word	0x0500000f


	//   ....[33]....
        /*05d8*/ 	.word	0x0500000f


	//   ....[34]....
        /*05dc*/ 	.word	0x0500000f


	//   ....[35]....
        /*05e0*/ 	.word	0x0500000f


	//   ....[36]....
        /*05e4*/ 	.word	0x0500000f


	//   ....[37]....
        /*05e8*/ 	.word	0x0500000f


	//   ....[38]....
        /*05ec*/ 	.word	0x0500000f


	//   ....[39]....
        /*05f0*/ 	.word	0x0500000f


	//   ....[40]....
        /*05f4*/ 	.word	0x0500000f


	//   ....[41]....
        /*05f8*/ 	.word	0x0500000f


	//   ....[42]....
        /*05fc*/ 	.word	0x0500000f


	//   ....[43]....
        /*0600*/ 	.word	0x0500000f


	//   ....[44]....
        /*0604*/ 	.word	0x0500000f


	//   ....[45]....
        /*0608*/ 	.word	0x0500000f


	//   ....[46]....
        /*060c*/ 	.word	0x0500000f


	//   ....[47]....
        /*0610*/ 	.word	0x0500000f


	//   ....[48]....
        /*0614*/ 	.word	0x0500000f


	//   ....[49]....
        /*0618*/ 	.word	0x0500000f


	//   ....[50]....
        /*061c*/ 	.word	0x0500000f


	//   ....[51]....
        /*0620*/ 	.word	0x0500000f


	//   ....[52]....
        /*0624*/ 	.word	0x0500000f


	//   ....[53]....
        /*0628*/ 	.word	0x0500000f


	//   ....[54]....
        /*062c*/ 	.word	0x0500000f


	//   ....[55]....
        /*0630*/ 	.word	0x0500000f


	//   ....[56]....
        /*0634*/ 	.word	0x0500000f


	//   ....[57]....
        /*0638*/ 	.word	0x0500000f


	//   ....[58]....
        /*063c*/ 	.word	0x0500000f


	//   ....[59]....
        /*0640*/ 	.word	0x0500000f


	//   ....[60]....
        /*0644*/ 	.word	0x0500000f


	//   ....[61]....
        /*0648*/ 	.word	0x0500000f


	//   ....[62]....
        /*064c*/ 	.word	0x0500000f


	//   ....[63]....
        /*0650*/ 	.word	0x0500000f


	//   ....[64]....
        /*0654*/ 	.word	0x0500000f


	//   ....[65]....
        /*0658*/ 	.word	0x0500000f


	//   ....[66]....
        /*065c*/ 	.word	0x0500000f


	//   ....[67]....
        /*0660*/ 	.word	0x0500000f


	//   ....[68]....
        /*0664*/ 	.word	0x0500000f


	//   ....[69]....
        /*0668*/ 	.word	0x0500000f


	//   ....[70]....
        /*066c*/ 	.word	0x0500000f


	//   ....[71]....
        /*0670*/ 	.word	0x0500000f


	//   ....[72]....
        /*0674*/ 	.word	0x0500000f


	//   ....[73]....
        /*0678*/ 	.word	0x0500000f


	//   ....[74]....
        /*067c*/ 	.word	0x0500000f


	//   ....[75]....
        /*0680*/ 	.word	0x0500000f


	//   ....[76]....
        /*0684*/ 	.word	0x0500000f


	//   ....[77]....
        /*0688*/ 	.word	0x0500000f


	//   ....[78]....
        /*068c*/ 	.word	0x0500000f


	//   ....[79]....
        /*0690*/ 	.word	0x0500000f


	//   ....[80]....
        /*0694*/ 	.word	0x0500000f


	//   ....[81]....
        /*0698*/ 	.word	0x0500000f


	//   ....[82]....
        /*069c*/ 	.word	0x0500000f


	//   ....[83]....
        /*06a0*/ 	.word	0x0500000f


	//   ....[84]....
        /*06a4*/ 	.word	0x0500000f


	//   ....[85]....
        /*06a8*/ 	.word	0x0500000f


	//   ....[86]....
        /*06ac*/ 	.word	0x0500000f


	//   ....[87]....
        /*06b0*/ 	.word	0x0500000f


	//   ....[88]....
        /*06b4*/ 	.word	0x0500000f


	//   ....[89]....
        /*06b8*/ 	.word	0x0500000f


	//   ....[90]....
        /*06bc*/ 	.word	0x0500000f


	//   ....[91]....
        /*06c0*/ 	.word	0x0500000f


	//   ....[92]....
        /*06c4*/ 	.word	0x0500000f


	//   ....[93]....
        /*06c8*/ 	.word	0x0500000f


	//   ....[94]....
        /*06cc*/ 	.word	0x0500000f


	//   ....[95]....
        /*06d0*/ 	.word	0x0500000f


	//   ....[96]....
        /*06d4*/ 	.word	0x0500000f


	//   ....[97]....
        /*06d8*/ 	.word	0x0500000f


	//   ....[98]....
        /*06dc*/ 	.word	0x0500000f


	//   ....[99]....
        /*06e0*/ 	.word	0x0500000f


	//   ....[100]....
        /*06e4*/ 	.word	0x0500000f


	//   ....[101]....
        /*06e8*/ 	.word	0x0500000f


	//   ....[102]....
        /*06ec*/ 	.word	0x0500000f


	//   ....[103]....
        /*06f0*/ 	.word	0x0500000f


	//   ....[104]....
        /*06f4*/ 	.word	0x0500000f


	//   ....[105]....
        /*06f8*/ 	.word	0x0500000f


	//   ....[106]....
        /*06fc*/ 	.word	0x0500000f


	//   ....[107]....
        /*0700*/ 	.word	0x0500000f


	//   ....[108]....
        /*0704*/ 	.word	0x0500000f


	//   ....[109]....
        /*0708*/ 	.word	0x0500000f


	//   ....[110]....
        /*070c*/ 	.word	0x0500000f


	//   ....[111]....
        /*0710*/ 	.word	0x0500000f


	//   ....[112]....
        /*0714*/ 	.word	0x0500000f


	//   ....[113]....
        /*0718*/ 	.word	0x0500000f


	//   ....[114]....
        /*071c*/ 	.word	0x0500000f


	//   ....[115]....
        /*0720*/ 	.word	0x0500000f


	//   ....[116]....
        /*0724*/ 	.word	0x0500000f


	//   ....[117]....
        /*0728*/ 	.word	0x0500000f


	//   ....[118]....
        /*072c*/ 	.word	0x0500000f


	//   ....[119]....
        /*0730*/ 	.word	0x0500000f


	//   ....[120]....
        /*0734*/ 	.word	0x0500000f


	//   ....[121]....
        /*0738*/ 	.word	0x0500000f


	//   ....[122]....
        /*073c*/ 	.word	0x0500000f


	//   ....[123]....
        /*0740*/ 	.word	0x0500000f


	//   ....[124]....
        /*0744*/ 	.word	0x0500000f


	//   ....[125]....
        /*0748*/ 	.word	0x0500000f


	//   ....[126]....
        /*074c*/ 	.word	0x0500000f


	//   ....[127]....
        /*0750*/ 	.word	0x0500000f


	//   ....[128]....
        /*0754*/ 	.word	0x0500000f


	//   ....[129]....
        /*0758*/ 	.word	0x0500000f


	//   ....[130]....
        /*075c*/ 	.word	0x0500000f


	//   ....[131]....
        /*0760*/ 	.word	0x0500000f


	//   ....[132]....
        /*0764*/ 	.word	0x0500000f


	//   ....[133]....
        /*0768*/ 	.word	0x0500000f


	//   ....[134]....
        /*076c*/ 	.word	0x0500000f


	//   ....[135]....
        /*0770*/ 	.word	0x0500000f


	//----- nvinfo : EIATTR_COOP_GROUP_INSTR_OFFSETS
	.align		4
.L_312:
        /*0774*/ 	.byte	0x04, 0x28
        /*0776*/ 	.short	(.L_314 - .L_313)


	//   ....[0]....
.L_313:
        /*0778*/ 	.word	0x00000070


	//   ....[1]....
        /*077c*/ 	.word	0x00000140


	//   ....[2]....
        /*0780*/ 	.word	0x00000190


	//   ....[3]....
        /*0784*/ 	.word	0x000003c0


	//   ....[4]....
        /*0788*/ 	.word	0x00000520


	//   ....[5]....
        /*078c*/ 	.word	0x00000640


	//   ....[6]....
        /*0790*/ 	.word	0x000007a0


	//   ....[7]....
        /*0794*/ 	.word	0x000030e0


	//   ....[8]....
        /*0798*/ 	.word	0x000030f0


	//   ....[9]....
        /*079c*/ 	.word	0x00003860


	//   ....[10]....
        /*07a0*/ 	.word	0x00003870


	//   ....[11]....
        /*07a4*/ 	.word	0x00003fe0


	//   ....[12]....
        /*07a8*/ 	.word	0x00003ff0


	//   ....[13]....
        /*07ac*/ 	.word	0x00004750


	//   ....[14]....
        /*07b0*/ 	.word	0x00004760


	//   ....[15]....
        /*07b4*/ 	.word	0x000058b0


	//   ....[16]....
        /*07b8*/ 	.word	0x000058c0


	//   ....[17]....
        /*07bc*/ 	.word	0x000060c0


	//   ....[18]....
        /*07c0*/ 	.word	0x000060d0


	//   ....[19]....
        /*07c4*/ 	.word	0x000068a0


	//   ....[20]....
        /*07c8*/ 	.word	0x000068b0


	//   ....[21]....
        /*07cc*/ 	.word	0x00007090


	//   ....[22]....
        /*07d0*/ 	.word	0x000070a0


	//   ....[23]....
        /*07d4*/ 	.word	0x00007ab0


	//   ....[24]....
        /*07d8*/ 	.word	0x00007ac0


	//   ....[25]....
        /*07dc*/ 	.word	0x00007bd0


	//   ....[26]....
        /*07e0*/ 	.word	0x00007be0


	//   ....[27]....
        /*07e4*/ 	.word	0x00007d00


	//   ....[28]....
        /*07e8*/ 	.word	0x00007d10


	//   ....[29]....
        /*07ec*/ 	.word	0x00007e30


	//   ....[30]....
        /*07f0*/ 	.word	0x00007e40


	//   ....[31]....
        /*07f4*/ 	.word	0x000081e0


	//   ....[32]....
        /*07f8*/ 	.word	0x00008200


	//   ....[33]....
        /*07fc*/ 	.word	0x000082e0


	//   ....[34]....
        /*0800*/ 	.word	0x00008300


	//   ....[35]....
        /*0804*/ 	.word	0x000083e0


	//   ....[36]....
        /*0808*/ 	.word	0x00008400


	//   ....[37]....
        /*080c*/ 	.word	0x000084e0


	//   ....[38]....
        /*0810*/ 	.word	0x00008500


	//   ....[39]....
        /*0814*/ 	.word	0x00008ae0


	//   ....[40]....
        /*0818*/ 	.word	0x000091c0


	//   ....[41]....
        /*081c*/ 	.word	0x000091d0


	//   ....[42]....
        /*0820*/ 	.word	0x000091e0


	//   ....[43]....
        /*0824*/ 	.word	0x000091f0


	//   ....[44]....
        /*0828*/ 	.word	0x00009530


	//   ....[45]....
        /*082c*/ 	.word	0x00009540


	//   ....[46]....
        /*0830*/ 	.word	0x00009550


	//   ....[47]....
        /*0834*/ 	.word	0x00009560


	//   ....[48]....
        /*0838*/ 	.word	0x00009880


	//   ....[49]....
        /*083c*/ 	.word	0x00009890


	//   ....[50]....
        /*0840*/ 	.word	0x000098a0


	//   ....[51]....
        /*0844*/ 	.word	0x000098b0


	//   ....[52]....
        /*0848*/ 	.word	0x00009bf0


	//   ....[53]....
        /*084c*/ 	.word	0x00009c00


	//   ....[54]....
        /*0850*/ 	.word	0x00009c10


	//   ....[55]....
        /*0854*/ 	.word	0x00009c20


	//   ....[56]....
        /*0858*/ 	.word	0x0000bb20


	//   ....[57]....
        /*085c*/ 	.word	0x0000bb40


	//   ....[58]....
        /*0860*/ 	.word	0x0000bb50


	//   ....[59]....
        /*0864*/ 	.word	0x0000bb60


	//   ....[60]....
        /*0868*/ 	.word	0x0000bc70


	//   ....[61]....
        /*086c*/ 	.word	0x0000bc90


	//   ....[62]....
        /*0870*/ 	.word	0x0000bd40


	//   ....[63]....
        /*0874*/ 	.word	0x0000bd70


	//   ....[64]....
        /*0878*/ 	.word	0x0000c0b0


	//   ....[65]....
        /*087c*/ 	.word	0x0000c0d0


	//   ....[66]....
        /*0880*/ 	.word	0x0000c0f0


	//   ....[67]....
        /*0884*/ 	.word	0x0000c100


	//   ....[68]....
        /*0888*/ 	.word	0x0000c1d0


	//   ....[69]....
        /*088c*/ 	.word	0x0000c1f0


	//   ....[70]....
        /*0890*/ 	.word	0x0000c200


	//   ....[71]....
        /*0894*/ 	.word	0x0000c290


	//   ....[72]....
        /*0898*/ 	.word	0x0000ebe0


	//   ....[73]....
        /*089c*/ 	.word	0x0000ec20


	//   ....[74]....
        /*08a0*/ 	.word	0x0000f6d0


	//   ....[75]....
        /*08a4*/ 	.word	0x0000f770


	//   ....[76]....
        /*08a8*/ 	.word	0x00010180


	//   ....[77]....
        /*08ac*/ 	.word	0x000101e0


	//   ....[78]....
        /*08b0*/ 	.word	0x00011b40


	//   ....[79]....
        /*08b4*/ 	.word	0x00011d80


	//   ....[80]....
        /*08b8*/ 	.word	0x00012610


	//   ....[81]....
        /*08bc*/ 	.word	0x00012730


	//   ....[82]....
        /*08c0*/ 	.word	0x000130d0


	//   ....[83]....
        /*08c4*/ 	.word	0x00013130


	//   ....[84]....
        /*08c8*/ 	.word	0x000158c0


	//   ....[85]....
        /*08cc*/ 	.word	0x000158d0


	//   ....[86]....
        /*08d0*/ 	.word	0x00015900


	//   ....[87]....
        /*08d4*/ 	.word	0x00015910


	//   ....[88]....
        /*08d8*/ 	.word	0x00017160


	//   ....[89]....
        /*08dc*/ 	.word	0x00017170


	//   ....[90]....
        /*08e0*/ 	.word	0x000171c0


	//   ....[91]....
        /*08e4*/ 	.word	0x000171d0


	//   ....[92]....
        /*08e8*/ 	.word	0x00018270


	//   ....[93]....
        /*08ec*/ 	.word	0x000182b0


	//   ....[94]....
        /*08f0*/ 	.word	0x000182f0


	//   ....[95]....
        /*08f4*/ 	.word	0x00018320


	//   ....[96]....
        /*08f8*/ 	.word	0x000188e0


	//   ....[97]....
        /*08fc*/ 	.word	0x00018910


	//   ....[98]....
        /*0900*/ 	.word	0x000189d0


	//   ....[99]....
        /*0904*/ 	.word	0x000189f0


	//   ....[100]....
        /*0908*/ 	.word	0x00018ab0


	//   ....[101]....
        /*090c*/ 	.word	0x00018ad0


	//   ....[102]....
        /*0910*/ 	.word	0x00018ba0


	//   ....[103]....
        /*0914*/ 	.word	0x00018bc0


	//   ....[104]....
        /*0918*/ 	.word	0x00019380


	//   ....[105]....
        /*091c*/ 	.word	0x00019390


	//   ....[106]....
        /*0920*/ 	.word	0x000194a0


	//   ....[107]....
        /*0924*/ 	.word	0x000194b0


	//   ....[108]....
        /*0928*/ 	.word	0x000195c0


	//   ....[109]....
        /*092c*/ 	.word	0x000195d0


	//   ....[110]....
        /*0930*/ 	.word	0x000196e0


	//   ....[111]....
        /*0934*/ 	.word	0x000196f0


	//   ....[112]....
        /*0938*/ 	.word	0x00019860


	//   ....[113]....
        /*093c*/ 	.word	0x00019a10


	//   ....[114]....
        /*0940*/ 	.word	0x00019a40


	//   ....[115]....
        /*0944*/ 	.word	0x00019a70


	//   ....[116]....
        /*0948*/ 	.word	0x00019aa0


	//   ....[117]....
        /*094c*/ 	.word	0x00019ad0


	//   ....[118]....
        /*0950*/ 	.word	0x00019b00


	//   ....[119]....
        /*0954*/ 	.word	0x00019c70


	//   ....[120]....
        /*0958*/ 	.word	0x00019ca0


	//   ....[121]....
        /*095c*/ 	.word	0x00019cd0


	//   ....[122]....
        /*0960*/ 	.word	0x00019d00


	//   ....[123]....
        /*0964*/ 	.word	0x00019d30


	//   ....[124]....
        /*0968*/ 	.word	0x00019d60


	//   ....[125]....
        /*096c*/ 	.word	0x00019df0


	//   ....[126]....
        /*0970*/ 	.word	0x00019e50


	//   ....[127]....
        /*0974*/ 	.word	0x00019ee0


	//   ....[128]....
        /*0978*/ 	.word	0x0001acc0


	//   ....[129]....
        /*097c*/ 	.word	0x0001c960


	//   ....[130]....
        /*0980*/ 	.word	0x0001c980


	//   ....[131]....
        /*0984*/ 	.word	0x0001ca20


	//   ....[132]....
        /*0988*/ 	.word	0x0001ca40


	//   ....[133]....
        /*098c*/ 	.word	0x0001cad0


	//   ....[134]....
        /*0990*/ 	.word	0x0001caf0


	//   ....[135]....
        /*0994*/ 	.word	0x0001cb80


	//   ....[136]....
        /*0998*/ 	.word	0x0001cba0


	//   ....[137]....
        /*099c*/ 	.word	0x0001cc30


	//   ....[138]....
        /*09a0*/ 	.word	0x0001cc50


	//   ....[139]....
        /*09a4*/ 	.word	0x0001cce0


	//   ....[140]....
        /*09a8*/ 	.word	0x0001cd00


	//   ....[141]....
        /*09ac*/ 	.word	0x0001cd90


	//   ....[142]....
        /*09b0*/ 	.word	0x0001cdb0


	//   ....[143]....
        /*09b4*/ 	.word	0x0001cdc0


	//   ....[144]....
        /*09b8*/ 	.word	0x0001ce40


	//   ....[145]....
        /*09bc*/ 	.word	0x0001d5b0


	//   ....[146]....
        /*09c0*/ 	.word	0x0001d5e0


	//   ....[147]....
        /*09c4*/ 	.word	0x0001d640


	//   ....[148]....
        /*09c8*/ 	.word	0x0001d690


	//   ....[149]....
        /*09cc*/ 	.word	0x0001d6d0


	//   ....[150]....
        /*09d0*/ 	.word	0x0001d730


	//   ....[151]....
        /*09d4*/ 	.word	0x0001d780


	//   ....[152]....
        /*09d8*/ 	.word	0x0001d7d0


	//   ....[153]....
        /*09dc*/ 	.word	0x0001d820


	//   ....[154]....
        /*09e0*/ 	.word	0x0001d870


	//   ....[155]....
        /*09e4*/ 	.word	0x0001d8b0


	//   ....[156]....
        /*09e8*/ 	.word	0x0001d910


	//   ....[157]....
        /*09ec*/ 	.word	0x0001d960


	//   ....[158]....
        /*09f0*/ 	.word	0x0001d9a0


	//   ....[159]....
        /*09f4*/ 	.word	0x0001d9c0


	//   ....[160]....
        /*09f8*/ 	.word	0x0001da00


	//   ....[161]....
        /*09fc*/ 	.word	0x0001e170


	//   ....[162]....
        /*0a00*/ 	.word	0x0001e1a0


	//   ....[163]....
        /*0a04*/ 	.word	0x0001e200


	//   ....[164]....
        /*0a08*/ 	.word	0x0001e210


	//   ....[165]....
        /*0a0c*/ 	.word	0x0001e260


	//   ....[166]....
        /*0a10*/ 	.word	0x0001e270


	//   ....[167]....
        /*0a14*/ 	.word	0x0001e2c0


	//   ....[168]....
        /*0a18*/ 	.word	0x0001e2d0


	//   ....[169]....
        /*0a1c*/ 	.word	0x0001e320


	//   ....[170]....
        /*0a20*/ 	.word	0x0001e330


	//   ....[171]....
        /*0a24*/ 	.word	0x0001e380


	//   ....[172]....
        /*0a28*/ 	.word	0x0001e390


	//   ....[173]....
        /*0a2c*/ 	.word	0x0001e3e0


	//   ....[174]....
        /*0a30*/ 	.word	0x0001e3f0


	//   ....[175]....
        /*0a34*/ 	.word	0x0001e400


	//   ....[176]....
        /*0a38*/ 	.word	0x0001e450


	//   ....[177]....
        /*0a3c*/ 	.word	0x0001e6b0


	//   ....[178]....
        /*0a40*/ 	.word	0x0001e6d0


	//   ....[179]....
        /*0a44*/ 	.word	0x0001e6e0


	//   ....[180]....
        /*0a48*/ 	.word	0x0001e750


	//   ....[181]....
        /*0a4c*/ 	.word	0x0001e760


	//   ....[182]....
        /*0a50*/ 	.word	0x0001e7d0


	//   ....[183]....
        /*0a54*/ 	.word	0x0001e7e0


	//   ....[184]....
        /*0a58*/ 	.word	0x0001e850


	//   ....[185]....
        /*0a5c*/ 	.word	0x0001e860


	//   ....[186]....
        /*0a60*/ 	.word	0x0001e8d0


	//   ....[187]....
        /*0a64*/ 	.word	0x0001e8e0


	//   ....[188]....
        /*0a68*/ 	.word	0x0001e950


	//   ....[189]....
        /*0a6c*/ 	.word	0x0001e960


	//   ....[190]....
        /*0a70*/ 	.word	0x0001e9d0


	//   ....[191]....
        /*0a74*/ 	.word	0x0001e9e0


	//   ....[192]....
        /*0a78*/ 	.word	0x0001e9f0


	//   ....[193]....
        /*0a7c*/ 	.word	0x0001efa0


	//   ....[194]....
        /*0a80*/ 	.word	0x0001efe0


	//   ....[195]....
        /*0a84*/ 	.word	0x0001f010


	//   ....[196]....
        /*0a88*/ 	.word	0x0001f040


	//   ....[197]....
        /*0a8c*/ 	.word	0x0001f050


	//   ....[198]....
        /*0a90*/ 	.word	0x0001f070


	//   ....[199]....
        /*0a94*/ 	.word	0x0001f0e0


	//   ....[200]....
        /*0a98*/ 	.word	0x0001f100


	//   ....[201]....
        /*0a9c*/ 	.word	0x0001f160


	//   ....[202]....
        /*0aa0*/ 	.word	0x0001f180


	//   ....[203]....
        /*0aa4*/ 	.word	0x0001f1e0


	//   ....[204]....
        /*0aa8*/ 	.word	0x0001f200


	//   ....[205]....
        /*0aac*/ 	.word	0x0001f260


	//   ....[206]....
        /*0ab0*/ 	.word	0x0001f280


	//   ....[207]....
        /*0ab4*/ 	.word	0x0001f2d0


	//   ....[208]....
        /*0ab8*/ 	.word	0x0001f2f0


	//   ....[209]....
        /*0abc*/ 	.word	0x0001f6f0


	//   ....[210]....
        /*0ac0*/ 	.word	0x0001f720


	//   ....[211]....
        /*0ac4*/ 	.word	0x0001f750


	//   ....[212]....
        /*0ac8*/ 	.word	0x0001f780


	//   ....[213]....
        /*0acc*/ 	.word	0x0001f7b0


	//   ....[214]....
        /*0ad0*/ 	.word	0x0001f7e0


	//   ....[215]....
        /*0ad4*/ 	.word	0x0001f810


	//   ....[216]....
        /*0ad8*/ 	.word	0x0001f840


	//   ....[217]....
        /*0adc*/ 	.word	0x0001f9c0


	//   ....[218]....
        /*0ae0*/ 	.word	0x0001f9f0


	//   ....[219]....
        /*0ae4*/ 	.word	0x0001fa20


	//   ....[220]....
        /*0ae8*/ 	.word	0x0001fa50


	//   ....[221]....
        /*0aec*/ 	.word	0x0001fa80


	//   ....[222]....
        /*0af0*/ 	.word	0x0001fab0


	//   ....[223]....
        /*0af4*/ 	.word	0x0001fb70


	//   ....[224]....
        /*0af8*/ 	.word	0x0001fb90


	//   ....[225]....
        /*0afc*/ 	.word	0x0001fc00


	//   ....[226]....
        /*0b00*/ 	.word	0x000202a0


	//   ....[227]....
        /*0b04*/ 	.word	0x000205c0


	//   ....[228]....
        /*0b08*/ 	.word	0x00020650


	//   ....[229]....
        /*0b0c*/ 	.word	0x000206f0


	//   ....[230]....
        /*0b10*/ 	.word	0x00020780


	//   ....[231]....
        /*0b14*/ 	.word	0x00020820


	//   ....[232]....
        /*0b18*/ 	.word	0x000208b0


	//   ....[233]....
        /*0b1c*/ 	.word	0x00020950


	//   ....[234]....
        /*0b20*/ 	.word	0x000209e0


	//   ....[235]....
        /*0b24*/ 	.word	0x00020ad0


	//   ....[236]....
        /*0b28*/ 	.word	0x00020b60


	//   ....[237]....
        /*0b2c*/ 	.word	0x00020c00


	//   ....[238]....
        /*0b30*/ 	.word	0x00020c90


	//   ....[239]....
        /*0b34*/ 	.word	0x00020d30


	//   ....[240]....
        /*0b38*/ 	.word	0x00020dc0


	//   ....[241]....
        /*0b3c*/ 	.word	0x00020e60


	//   ....[242]....
        /*0b40*/ 	.word	0x00020ef0


	//   ....[243]....
        /*0b44*/ 	.word	0x00020fe0


	//   ....[244]....
        /*0b48*/ 	.word	0x00021070


	//   ....[245]....
        /*0b4c*/ 	.word	0x00021100


	//   ....[246]....
        /*0b50*/ 	.word	0x00021190


	//   ....[247]....
        /*0b54*/ 	.word	0x00021220


	//   ....[248]....
        /*0b58*/ 	.word	0x000212b0


	//   ....[249]....
        /*0b5c*/ 	.word	0x00021340


	//   ....[250]....
        /*0b60*/ 	.word	0x000213d0


	//   ....[251]....
        /*0b64*/ 	.word	0x000214b0


	//   ....[252]....
        /*0b68*/ 	.word	0x00021560


	//   ....[253]....
        /*0b6c*/ 	.word	0x000215f0


	//   ....[254]....
        /*0b70*/ 	.word	0x00021640


	//   ....[255]....
        /*0b74*/ 	.word	0x00021690


	//   ....[0]....
        /*0b78*/ 	.word	0x00021720


	//   ....[1]....
        /*0b7c*/ 	.word	0x000217b0


	//   ....[2]....
        /*0b80*/ 	.word	0x00021800


	//   ....[3]....
        /*0b84*/ 	.word	0x00021850


	//   ....[4]....
        /*0b88*/ 	.word	0x000218e0


	//   ....[5]....
        /*0b8c*/ 	.word	0x00021970


	//   ....[6]....
        /*0b90*/ 	.word	0x000219c0


	//   ....[7]....
        /*0b94*/ 	.word	0x00021a10


	//   ....[8]....
        /*0b98*/ 	.word	0x00021aa0


	//   ....[9]....
        /*0b9c*/ 	.word	0x00021b30


	//   ....[10]....
        /*0ba0*/ 	.word	0x00021b80


	//   ....[11]....
        /*0ba4*/ 	.word	0x00021bd0


	//   ....[12]....
        /*0ba8*/ 	.word	0x00021cc0


	//   ....[13]....
        /*0bac*/ 	.word	0x00021d70


	//   ....[14]....
        /*0bb0*/ 	.word	0x00021df0


	//   ....[15]....
        /*0bb4*/ 	.word	0x00021e90


	//   ....[16]....
        /*0bb8*/ 	.word	0x00021f20


	//   ....[17]....
        /*0bbc*/ 	.word	0x00021fe0


	//   ....[18]....
        /*0bc0*/ 	.word	0x00022060


	//   ....[19]....
        /*0bc4*/ 	.word	0x000220b0


	//   ....[20]....
        /*0bc8*/ 	.word	0x00022270


	//   ....[21]....
        /*0bcc*/ 	.word	0x00022310


	//   ....[22]....
        /*0bd0*/ 	.word	0x00022390


	//   ....[23]....
        /*0bd4*/ 	.word	0x00022400


	//   ....[24]....
        /*0bd8*/ 	.word	0x00022580


	//   ....[25]....
        /*0bdc*/ 	.word	0x000226a0


	//   ....[26]....
        /*0be0*/ 	.word	0x00022710


	//   ....[27]....
        /*0be4*/ 	.word	0x00022760


	//   ....[28]....
        /*0be8*/ 	.word	0x00022a40


	//   ....[29]....
        /*0bec*/ 	.word	0x00022a90


	//   ....[30]....
        /*0bf0*/ 	.word	0x00022b20


	//   ....[31]....
        /*0bf4*/ 	.word	0x00022bb0


	//   ....[32]....
        /*0bf8*/ 	.word	0x00022c40


	//   ....[33]....
        /*0bfc*/ 	.word	0x00022cd0


	//   ....[34]....
        /*0c00*/ 	.word	0x00022d60


	//   ....[35]....
        /*0c04*/ 	.word	0x00022df0


	//   ....[36]....
        /*0c08*/ 	.word	0x00022eb0


	//   ....[37]....
        /*0c0c*/ 	.word	0x00023190


	//   ....[38]....
        /*0c10*/ 	.word	0x00023280


	//   ....[39]....
        /*0c14*/ 	.word	0x00023320


	//   ....[40]....
        /*0c18*/ 	.word	0x00023380


	//   ....[41]....
        /*0c1c*/ 	.word	0x00023480


	//   ....[42]....
        /*0c20*/ 	.word	0x000234f0


	//   ....[43]....
        /*0c24*/ 	.word	0x000235f0


	//   ....[44]....
        /*0c28*/ 	.word	0x00023660


	//   ....[45]....
        /*0c2c*/ 	.word	0x00023760


	//   ....[46]....
        /*0c30*/ 	.word	0x000237d0


	//   ....[47]....
        /*0c34*/ 	.word	0x000238d0


	//   ....[48]....
        /*0c38*/ 	.word	0x00023940


	//   ....[49]....
        /*0c3c*/ 	.word	0x00023a40


	//   ....[50]....
        /*0c40*/ 	.word	0x00023ab0


	//   ....[51]....
        /*0c44*/ 	.word	0x00023bb0


	//   ....[52]....
        /*0c48*/ 	.word	0x00023c20


	//   ....[53]....
        /*0c4c*/ 	.word	0x00023cc0


	//   ....[54]....
        /*0c50*/ 	.word	0x00023dc0


	//   ....[55]....
        /*0c54*/ 	.word	0x00023e30


	//   ....[56]....
        /*0c58*/ 	.word	0x00023eb0


	//   ....[57]....
        /*0c5c*/ 	.word	0x00023f70


	//   ....[58]....
        /*0c60*/ 	.word	0x00023ff0


	//   ....[59]....
        /*0c64*/ 	.word	0x000240c0


	//   ....[60]....
        /*0c68*/ 	.word	0x00024140


	//   ....[61]....
        /*0c6c*/ 	.word	0x00024210


	//   ....[62]....
        /*0c70*/ 	.word	0x00024290


	//   ....[63]....
        /*0c74*/ 	.word	0x00024360


	//   ....[64]....
        /*0c78*/ 	.word	0x000243e0


	//   ....[65]....
        /*0c7c*/ 	.word	0x000244b0


	//   ....[66]....
        /*0c80*/ 	.word	0x00024530


	//   ....[67]....
        /*0c84*/ 	.word	0x000245f0


	//   ....[68]....
        /*0c88*/ 	.word	0x00024670


	//   ....[69]....
        /*0c8c*/ 	.word	0x00024720


	//   ....[70]....
        /*0c90*/ 	.word	0x00024850


	//   ....[71]....
        /*0c94*/ 	.word	0x000248f0


	//   ....[72]....
        /*0c98*/ 	.word	0x00024960


	//   ....[73]....
        /*0c9c*/ 	.word	0x00024a20


	//   ....[74]....
        /*0ca0*/ 	.word	0x00024a80


	//   ....[75]....
        /*0ca4*/ 	.word	0x00024b40


	//   ....[76]....
        /*0ca8*/ 	.word	0x00024ba0


	//   ....[77]....
        /*0cac*/ 	.word	0x00024c60


	//   ....[78]....
        /*0cb0*/ 	.word	0x00024cc0


	//   ....[79]....
        /*0cb4*/ 	.word	0x00024d80


	//   ....[80]....
        /*0cb8*/ 	.word	0x00024de0


	//   ....[81]....
        /*0cbc*/ 	.word	0x00024ea0


	//   ....[82]....
        /*0cc0*/ 	.word	0x00024f00


	//   ....[83]....
        /*0cc4*/ 	.word	0x00024fc0


	//   ....[84]....
        /*0cc8*/ 	.word	0x00025020


	//   ....[85]....
        /*0ccc*/ 	.word	0x000250e0


	//   ....[86]....
        /*0cd0*/ 	.word	0x000251d0


	//   ....[87]....
        /*0cd4*/ 	.word	0x00025270


	//   ....[88]....
        /*0cd8*/ 	.word	0x000252d0


	//   ....[89]....
        /*0cdc*/ 	.word	0x000253b0


	//   ....[90]....
        /*0ce0*/ 	.word	0x00025410


	//   ....[91]....
        /*0ce4*/ 	.word	0x000254f0


	//   ....[92]....
        /*0ce8*/ 	.word	0x00025550


	//   ....[93]....
        /*0cec*/ 	.word	0x00025630


	//   ....[94]....
        /*0cf0*/ 	.word	0x00025690


	//   ....[95]....
        /*0cf4*/ 	.word	0x00025770


	//   ....[96]....
        /*0cf8*/ 	.word	0x000257d0


	//   ....[97]....
        /*0cfc*/ 	.word	0x000258b0


	//   ....[98]....
        /*0d00*/ 	.word	0x00025910


	//   ....[99]....
        /*0d04*/ 	.word	0x000259f0


	//   ....[100]....
        /*0d08*/ 	.word	0x00025a50


	//   ....[101]....
        /*0d0c*/ 	.word	0x00025b20


	//   ....[102]....
        /*0d10*/ 	.word	0x00025c40


	//   ....[103]....
        /*0d14*/ 	.word	0x00025ce0


	//   ....[104]....
        /*0d18*/ 	.word	0x00025da0


	//   ....[105]....
        /*0d1c*/ 	.word	0x00025e70


	//   ....[106]....
        /*0d20*/ 	.word	0x00025ed0


	//   ....[107]....
        /*0d24*/ 	.word	0x00025fb0


	//   ....[108]....
        /*0d28*/ 	.word	0x00026010


	//   ....[109]....
        /*0d2c*/ 	.word	0x000260e0


	//   ....[110]....
        /*0d30*/ 	.word	0x00026140


	//   ....[111]....
        /*0d34*/ 	.word	0x00026210


	//   ....[112]....
        /*0d38*/ 	.word	0x00026270


	//   ....[113]....
        /*0d3c*/ 	.word	0x00026350


	//   ....[114]....
        /*0d40*/ 	.word	0x000263b0


	//   ....[115]....
        /*0d44*/ 	.word	0x00026480


	//   ....[116]....
        /*0d48*/ 	.word	0x000264e0


	//   ....[117]....
        /*0d4c*/ 	.word	0x000265a0


	//   ....[118]....
        /*0d50*/ 	.word	0x00026630


	//   ....[119]....
        /*0d54*/ 	.word	0x000266d0


	//   ....[120]....
        /*0d58*/ 	.word	0x000267f0


	//   ....[121]....
        /*0d5c*/ 	.word	0x00026860


	//   ....[122]....
        /*0d60*/ 	.word	0x000268d0


	//   ....[123]....
        /*0d64*/ 	.word	0x00026940


	//   ....[124]....
        /*0d68*/ 	.word	0x000269b0


	//   ....[125]....
        /*0d6c*/ 	.word	0x00026a30


	//   ....[126]....
        /*0d70*/ 	.word	0x00026ac0


	//   ....[127]....
        /*0d74*/ 	.word	0x00026b50


	//   ....[128]....
        /*0d78*/ 	.word	0x00026bc0


	//   ....[129]....
        /*0d7c*/ 	.word	0x00026c30


	//   ....[130]....
        /*0d80*/ 	.word	0x00026ca0


	//   ....[131]....
        /*0d84*/ 	.word	0x00026d20


	//   ....[132]....
        /*0d88*/ 	.word	0x00026d90


	//   ....[133]....
        /*0d8c*/ 	.word	0x00026e30


	//   ....[134]....
        /*0d90*/ 	.word	0x00026ec0


	//   ....[135]....
        /*0d94*/ 	.word	0x00026fe0


	//----- nvinfo : EIATTR_REG_RECONFIG
	.align		4
.L_314:
        /*0d98*/ 	.byte	0x01, 0x54
	.zero		2


	//----- nvinfo : EIATTR_SYSCALL_OFFSETS
	.align		4
        /*0d9c*/ 	.byte	0x04, 0x46
        /*0d9e*/ 	.short	(.L_316 - .L_315)


	//   ....[0]....
.L_315:
        /*0da0*/ 	.word	0x00001940


	//   ....[1]....
        /*0da4*/ 	.word	0x00001a90


	//   ....[2]....
        /*0da8*/ 	.word	0x00008c80


	//   ....[3]....
        /*0dac*/ 	.word	0x00008f80


	//   ....[4]....
        /*0db0*/ 	.word	0x0001c010


	//   ....[5]....
        /*0db4*/ 	.word	0x0001c160


	//   ....[6]....
        /*0db8*/ 	.word	0x0001c250


	//   ....[7]....
        /*0dbc*/ 	.word	0x0001d210


	//----- nvinfo : EIATTR_MBARRIER_INSTR_OFFSETS
	.align		4
.L_316:
        /*0dc0*/ 	.byte	0x04, 0x39
        /*0dc2*/ 	.short	(.L_318 - .L_317)


	//   ....[0]....
.L_317:
        /*0dc4*/ 	.word	0x00000270
        /*0dc8*/ 	.word	0x000000ff
        /*0dcc*/ 	.word	0x00028800
        /*0dd0*/ 	.short	0x0100
        /*0dd2*/ 	.byte	0x08
	.zero		1


	//   ....[1]....
        /*0dd4*/ 	.word	0x00000280
        /*0dd8*/ 	.word	0x000000ff
        /*0ddc*/ 	.word	0x00028820
        /*0de0*/ 	.short	0x0100
        /*0de2*/ 	.byte	0x08
	.zero		1


	//   ....[2]....
        /*0de4*/ 	.word	0x00000370
        /*0de8*/ 	.word	0x000000ff
        /*0dec*/ 	.word	0x00028830
        /*0df0*/ 	.short	0x0100
        /*0df2*/ 	.byte	0x08
	.zero		1


	//   ....[3]....
        /*0df4*/ 	.word	0x00000380
        /*0df8*/ 	.word	0x000000ff
        /*0dfc*/ 	.word	0x00028840
        /*0e00*/ 	.short	0x0100
        /*0e02*/ 	.byte	0x08
	.zero		1


	//   ....[4]....
        /*0e04*/ 	.word	0x00000390
        /*0e08*/ 	.word	0x000000ff
        /*0e0c*/ 	.word	0x00028838
        /*0e10*/ 	.short	0x0100
        /*0e12*/ 	.byte	0x08
	.zero		1


	//   ....[5]....
        /*0e14*/ 	.word	0x000003a0
        /*0e18*/ 	.word	0x000000ff
        /*0e1c*/ 	.word	0x00028848
        /*0e20*/ 	.short	0x0100
        /*0e22*/ 	.byte	0x08
	.zero		1


	//   ....[6]....
        /*0e24*/ 	.word	0x000004d0
        /*0e28*/ 	.word	0x000000ff
        /*0e2c*/ 	.word	0x00028850
        /*0e30*/ 	.short	0x0100
        /*0e32*/ 	.byte	0x08
	.zero		1


	//   ....[7]....
        /*0e34*/ 	.word	0x000004e0
        /*0e38*/ 	.word	0x000000ff
        /*0e3c*/ 	.word	0x00028860
        /*0e40*/ 	.short	0x0100
        /*0e42*/ 	.byte	0x08
	.zero		1


	//   ....[8]....
        /*0e44*/ 	.word	0x000004f0
        /*0e48*/ 	.word	0x000000ff
        /*0e4c*/ 	.word	0x00028858
        /*0e50*/ 	.short	0x0100
        /*0e52*/ 	.byte	0x08
	.zero		1


	//   ....[9]....
        /*0e54*/ 	.word	0x00000500
        /*0e58*/ 	.word	0x000000ff
        /*0e5c*/ 	.word	0x00028868
        /*0e60*/ 	.short	0x0100
        /*0e62*/ 	.byte	0x08
	.zero		1


	//   ....[10]....
        /*0e64*/ 	.word	0x000005f0
        /*0e68*/ 	.word	0x000000ff
        /*0e6c*/ 	.word	0x00028870
        /*0e70*/ 	.short	0x0100
        /*0e72*/ 	.byte	0x06
	.zero		1


	//   ....[11]....
        /*0e74*/ 	.word	0x00000600
        /*0e78*/ 	.word	0x000000ff
        /*0e7c*/ 	.word	0x00028880
        /*0e80*/ 	.short	0x0100
        /*0e82*/ 	.byte	0x06
	.zero		1


	//   ....[12]....
        /*0e84*/ 	.word	0x00000610
        /*0e88*/ 	.word	0x000000ff
        /*0e8c*/ 	.word	0x00028878
        /*0e90*/ 	.short	0x0100
        /*0e92*/ 	.byte	0x06
	.zero		1


	//   ....[13]....
        /*0e94*/ 	.word	0x00000620
        /*0e98*/ 	.word	0x000000ff
        /*0e9c*/ 	.word	0x00028888
        /*0ea0*/ 	.short	0x0100
        /*0ea2*/ 	.byte	0x06
	.zero		1


	//   ....[14]....
        /*0ea4*/ 	.word	0x00000750
        /*0ea8*/ 	.word	0x000000ff
        /*0eac*/ 	.word	0x00028890
        /*0eb0*/ 	.short	0x0100
        /*0eb2*/ 	.byte	0x08
	.zero		1


	//   ....[15]....
        /*0eb4*/ 	.word	0x00000760
        /*0eb8*/ 	.word	0x000000ff
        /*0ebc*/ 	.word	0x000288a0
        /*0ec0*/ 	.short	0x0100
        /*0ec2*/ 	.byte	0x08
	.zero		1


	//   ....[16]....
        /*0ec4*/ 	.word	0x00000770
        /*0ec8*/ 	.word	0x000000ff
        /*0ecc*/ 	.word	0x00028898
        /*0ed0*/ 	.short	0x0100
        /*0ed2*/ 	.byte	0x08
	.zero		1


	//   ....[17]....
        /*0ed4*/ 	.word	0x00000780
        /*0ed8*/ 	.word	0x000000ff
        /*0edc*/ 	.word	0x000288a8
        /*0ee0*/ 	.short	0x0100
        /*0ee2*/ 	.byte	0x08
	.zero		1


	//   ....[18]....
        /*0ee4*/ 	.word	0x000008b0
        /*0ee8*/ 	.word	0x000000ff
        /*0eec*/ 	.word	0x000288b0
        /*0ef0*/ 	.short	0x0100
        /*0ef2*/ 	.byte	0x08
	.zero		1


	//   ....[19]....
        /*0ef4*/ 	.word	0x000008c0
        /*0ef8*/ 	.word	0x000000ff
        /*0efc*/ 	.word	0x000288c0
        /*0f00*/ 	.short	0x0100
        /*0f02*/ 	.byte	0x08
	.zero		1


	//   ....[20]....
        /*0f04*/ 	.word	0x000008d0
        /*0f08*/ 	.word	0x000000ff
        /*0f0c*/ 	.word	0x000288b8
        /*0f10*/ 	.short	0x0100
        /*0f12*/ 	.byte	0x08
	.zero		1


	//   ....[21]....
        /*0f14*/ 	.word	0x000008e0
        /*0f18*/ 	.word	0x000000ff
        /*0f1c*/ 	.word	0x000288c8
        /*0f20*/ 	.short	0x0100
        /*0f22*/ 	.byte	0x08
	.zero		1


	//   ....[22]....
        /*0f24*/ 	.word	0x00003090
        /*0f28*/ 	.word	0x0000005b
        /*0f2c*/ 	.word	0x00028890
        /*0f30*/ 	.short	0x010a
        /*0f32*/ 	.byte	0x3f
	.zero		1


	//   ....[23]....
        /*0f34*/ 	.word	0x00005850
        /*0f38*/ 	.word	0x0000005b
        /*0f3c*/ 	.word	0x00028890
        /*0f40*/ 	.short	0x010a
        /*0f42*/ 	.byte	0x3f
	.zero		1


	//   ....[24]....
        /*0f44*/ 	.word	0x000078f0
        /*0f48*/ 	.word	0x0000005b
        /*0f4c*/ 	.word	0x00028890
        /*0f50*/ 	.short	0x010a
        /*0f52*/ 	.byte	0x3f
	.zero		1


	//   ....[25]....
        /*0f54*/ 	.word	0x00008010
        /*0f58*/ 	.word	0x0000000b
        /*0f5c*/ 	.word	0x00000000
        /*0f60*/ 	.short	0x0101
        /*0f62*/ 	.byte	0x3f
	.zero		1


	//   ....[26]....
        /*0f64*/ 	.word	0x00008050
        /*0f68*/ 	.word	0x0000005b
        /*0f6c*/ 	.word	0x000288b0
        /*0f70*/ 	.short	0x010a
        /*0f72*/ 	.byte	0x3f
	.zero		1


	//   ....[27]....
        /*0f74*/ 	.word	0x00008680
        /*0f78*/ 	.word	0x0000005b
        /*0f7c*/ 	.word	0x00000000
        /*0f80*/ 	.short	0x0101
        /*0f82*/ 	.byte	0x3f
	.zero		1


	//   ....[28]....
        /*0f84*/ 	.word	0x00008d10
        /*0f88*/ 	.word	0x00000012
        /*0f8c*/ 	.word	0x00028800
        /*0f90*/ 	.short	0x010a
        /*0f92*/ 	.byte	0x3f
	.zero		1


	//   ....[29]....
        /*0f94*/ 	.word	0x00008d60
        /*0f98*/ 	.word	0x00000012
        /*0f9c*/ 	.word	0x00028800
        /*0fa0*/ 	.short	0x010a
        /*0fa2*/ 	.byte	0x3f
	.zero		1


	//   ....[30]....
        /*0fa4*/ 	.word	0x00009f60
        /*0fa8*/ 	.word	0x00000012
        /*0fac*/ 	.word	0x00028800
        /*0fb0*/ 	.short	0x010a
        /*0fb2*/ 	.byte	0x3f
	.zero		1


	//   ....[31]....
        /*0fb4*/ 	.word	0x0000c630
        /*0fb8*/ 	.word	0x00000012
        /*0fbc*/ 	.word	0x00028800
        /*0fc0*/ 	.short	0x010a
        /*0fc2*/ 	.byte	0x3f
	.zero		1


	//   ....[32]....
        /*0fc4*/ 	.word	0x0000e1e0
        /*0fc8*/ 	.word	0x00000000
        /*0fcc*/ 	.word	0x00028830
        /*0fd0*/ 	.short	0x010a
        /*0fd2*/ 	.byte	0x3f
	.zero		1


	//   ....[33]....
        /*0fd4*/ 	.word	0x0000e220
        /*0fd8*/ 	.word	0x00000000
        /*0fdc*/ 	.word	0x00028830
        /*0fe0*/ 	.short	0x010a
        /*0fe2*/ 	.byte	0x3f
	.zero		1


	//   ....[34]....
        /*0fe4*/ 	.word	0x00010380
        /*0fe8*/ 	.word	0x00000000
        /*0fec*/ 	.word	0x00000000
        /*0ff0*/ 	.short	0x0101
        /*0ff2*/ 	.byte	0x3f
	.zero		1


	//   ....[35]....
        /*0ff4*/ 	.word	0x00010f90
        /*0ff8*/ 	.word	0x00000007
        /*0ffc*/ 	.word	0x00028830
        /*1000*/ 	.short	0x010a
        /*1002*/ 	.byte	0x3f
	.zero		1


	//   ....[36]....
        /*1004*/ 	.word	0x00010fe0
        /*1008*/ 	.word	0x00000007
        /*100c*/ 	.word	0x00028830
        /*1010*/ 	.short	0x010a
        /*1012*/ 	.byte	0x3f
	.zero		1


	//   ....[37]....
        /*1014*/ 	.word	0x00011460
        /*1018*/ 	.word	0x00000007
        /*101c*/ 	.word	0x00028850
        /*1020*/ 	.short	0x010a
        /*1022*/ 	.byte	0x3f
	.zero		1


	//   ....[38]....
        /*1024*/ 	.word	0x000114a0
        /*1028*/ 	.word	0x00000007
        /*102c*/ 	.word	0x00028850
        /*1030*/ 	.short	0x010a
        /*1032*/ 	.byte	0x3f
	.zero		1


	//   ....[39]....
        /*1034*/ 	.word	0x000139f0
        /*1038*/ 	.word	0x00000000
        /*103c*/ 	.word	0x00000000
        /*1040*/ 	.short	0x0101
        /*1042*/ 	.byte	0x3f
	.zero		1


	//   ....[40]....
        /*1044*/ 	.word	0x00013c70
        /*1048*/ 	.word	0x0000000d
        /*104c*/ 	.word	0x00000000
        /*1050*/ 	.short	0x0101
        /*1052*/ 	.byte	0x3f
	.zero		1


	//   ....[41]....
        /*1054*/ 	.word	0x00014380
        /*1058*/ 	.word	0x00000006
        /*105c*/ 	.word	0x00028830
        /*1060*/ 	.short	0x010a
        /*1062*/ 	.byte	0x3f
	.zero		1


	//   ....[42]....
        /*1064*/ 	.word	0x000143d0
        /*1068*/ 	.word	0x00000006
        /*106c*/ 	.word	0x00028830
        /*1070*/ 	.short	0x010a
        /*1072*/ 	.byte	0x3f
	.zero		1


	//   ....[43]....
        /*1074*/ 	.word	0x00014820
        /*1078*/ 	.word	0x00000007
        /*107c*/ 	.word	0x00028850
        /*1080*/ 	.short	0x010a
        /*1082*/ 	.byte	0x3f
	.zero		1


	//   ....[44]....
        /*1084*/ 	.word	0x00014860
        /*1088*/ 	.word	0x00000007
        /*108c*/ 	.word	0x00028850
        /*1090*/ 	.short	0x010a
        /*1092*/ 	.byte	0x3f
	.zero		1


	//   ....[45]....
        /*1094*/ 	.word	0x00015e80
        /*1098*/ 	.word	0x0000001b
        /*109c*/ 	.word	0x00000000
        /*10a0*/ 	.short	0x0101
        /*10a2*/ 	.byte	0x3f
	.zero		1


	//   ....[46]....
        /*10a4*/ 	.word	0x00016700
        /*10a8*/ 	.word	0x00000009
        /*10ac*/ 	.word	0x00000000
        /*10b0*/ 	.short	0x0101
        /*10b2*/ 	.byte	0x3f
	.zero		1


	//   ....[47]....
        /*10b4*/ 	.word	0x00016d50
        /*10b8*/ 	.word	0x0000000d
        /*10bc*/ 	.word	0x00028850
        /*10c0*/ 	.short	0x010a
        /*10c2*/ 	.byte	0x3f
	.zero		1


	//   ....[48]....
        /*10c4*/ 	.word	0x00016dd0
        /*10c8*/ 	.word	0x0000000d
        /*10cc*/ 	.word	0x00028850
        /*10d0*/ 	.short	0x010a
        /*10d2*/ 	.byte	0x3f
	.zero		1


	//   ....[49]....
        /*10d4*/ 	.word	0x000173f0
        /*10d8*/ 	.word	0x00000004
        /*10dc*/ 	.word	0x00000000
        /*10e0*/ 	.short	0x0101
        /*10e2*/ 	.byte	0x3f
	.zero		1


	//   ....[50]....
        /*10e4*/ 	.word	0x00018900
        /*10e8*/ 	.word	0x00000000
        /*10ec*/ 	.word	0x00000000
        /*10f0*/ 	.short	0x0101
        /*10f2*/ 	.byte	0x3f
	.zero		1


	//   ....[51]....
        /*10f4*/ 	.word	0x0001ada0
        /*10f8*/ 	.word	0x00000016
        /*10fc*/ 	.word	0x00028820
        /*1100*/ 	.short	0x010a
        /*1102*/ 	.byte	0x3f
	.zero		1


	//   ....[52]....
        /*1104*/ 	.word	0x0001ae30
        /*1108*/ 	.word	0x00000007
        /*110c*/ 	.word	0x000288a0
        /*1110*/ 	.short	0x010a
        /*1112*/ 	.byte	0x3f
	.zero		1


	//   ....[53]....
        /*1114*/ 	.word	0x0001b190
        /*1118*/ 	.word	0x00000007
        /*111c*/ 	.word	0x000288c0
        /*1120*/ 	.short	0x010a
        /*1122*/ 	.byte	0x3f
	.zero		1


	//   ....[54]....
        /*1124*/ 	.word	0x0001b5c0
        /*1128*/ 	.word	0x0000000a
        /*112c*/ 	.word	0x000288a0
        /*1130*/ 	.short	0x010a
        /*1132*/ 	.byte	0x3f
	.zero		1


	//   ....[55]....
        /*1134*/ 	.word	0x0001b900
        /*1138*/ 	.word	0x0000000a
        /*113c*/ 	.word	0x000288c0
        /*1140*/ 	.short	0x010a
        /*1142*/ 	.byte	0x3f
	.zero		1


	//   ....[56]....
        /*1144*/ 	.word	0x0001c770
        /*1148*/ 	.word	0x00000007
        /*114c*/ 	.word	0x00028840
        /*1150*/ 	.short	0x010a
        /*1152*/ 	.byte	0x3f
	.zero		1


	//   ....[57]....
        /*1154*/ 	.word	0x0001cef0
        /*1158*/ 	.word	0x00000007
        /*115c*/ 	.word	0x00028830
        /*1160*/ 	.short	0x0107
        /*1162*/ 	.byte	0x3f
	.zero		1


	//   ....[58]....
        /*1164*/ 	.word	0x0001cfc0
        /*1168*/ 	.word	0x00000007
        /*116c*/ 	.word	0x00028830
        /*1170*/ 	.short	0x0101
        /*1172*/ 	.byte	0x3f
	.zero		1


	//   ....[59]....
        /*1174*/ 	.word	0x0001daf0
        /*1178*/ 	.word	0x00000016
        /*117c*/ 	.word	0x00028800
        /*1180*/ 	.short	0x0107
        /*1182*/ 	.byte	0x3f
	.zero		1


	//   ....[60]....
        /*1184*/ 	.word	0x0001dc00
        /*1188*/ 	.word	0x00000016
        /*118c*/ 	.word	0x00028800
        /*1190*/ 	.short	0x0101
        /*1192*/ 	.byte	0x3f
	.zero		1


	//   ....[61]....
        /*1194*/ 	.word	0x0001dc20
        /*1198*/ 	.word	0x00000016
        /*119c*/ 	.word	0x00028820
        /*11a0*/ 	.short	0x010a
        /*11a2*/ 	.byte	0x3f
	.zero		1


	//   ....[62]....
        /*11a4*/ 	.word	0x0001dfc0
        /*11a8*/ 	.word	0x00000006
        /*11ac*/ 	.word	0x00028840
        /*11b0*/ 	.short	0x010a
        /*11b2*/ 	.byte	0x3f
	.zero		1


	//   ....[63]....
        /*11b4*/ 	.word	0x0001e4e0
        /*11b8*/ 	.word	0x00000006
        /*11bc*/ 	.word	0x00028830
        /*11c0*/ 	.short	0x0107
        /*11c2*/ 	.byte	0x3f
	.zero		1


	//   ....[64]....
        /*11c4*/ 	.word	0x0001e5a0
        /*11c8*/ 	.word	0x00000006
        /*11cc*/ 	.word	0x00028830
        /*11d0*/ 	.short	0x0101
        /*11d2*/ 	.byte	0x3f
	.zero		1


	//   ....[65]....
        /*11d4*/ 	.word	0x0001e600
        /*11d8*/ 	.word	0x00000006
        /*11dc*/ 	.word	0x00028860
        /*11e0*/ 	.short	0x010a
        /*11e2*/ 	.byte	0x3f
	.zero		1


	//   ....[66]....
        /*11e4*/ 	.word	0x0001eb40
        /*11e8*/ 	.word	0x00000006
        /*11ec*/ 	.word	0x00028850
        /*11f0*/ 	.short	0x0107
        /*11f2*/ 	.byte	0x3f
	.zero		1


	//   ....[67]....
        /*11f4*/ 	.word	0x0001ecf0
        /*11f8*/ 	.word	0x00000006
        /*11fc*/ 	.word	0x00028850
        /*1200*/ 	.short	0x0101
        /*1202*/ 	.byte	0x3f
	.zero		1


	//   ....[68]....
        /*1204*/ 	.word	0x0001ef00
        /*1208*/ 	.word	0x00000000
        /*120c*/ 	.word	0x00028860
        /*1210*/ 	.short	0x010a
        /*1212*/ 	.byte	0x3f
	.zero		1


	//   ....[69]....
        /*1214*/ 	.word	0x0001f430
        /*1218*/ 	.word	0x00000000
        /*121c*/ 	.word	0x00028850
        /*1220*/ 	.short	0x0107
        /*1222*/ 	.byte	0x3f
	.zero		1


	//   ....[70]....
        /*1224*/ 	.word	0x0001f4f0
        /*1228*/ 	.word	0x00000000
        /*122c*/ 	.word	0x00028850
        /*1230*/ 	.short	0x0101
        /*1232*/ 	.byte	0x3f
	.zero		1


	//   ....[71]....
        /*1234*/ 	.word	0x00020220
        /*1238*/ 	.word	0x00000004
        /*123c*/ 	.word	0x00028820
        /*1240*/ 	.short	0x010a
        /*1242*/ 	.byte	0x3f
	.zero		1


	//   ....[72]....
        /*1244*/ 	.word	0x00020390
        /*1248*/ 	.word	0x00000005
        /*124c*/ 	.word	0x00028840
        /*1250*/ 	.short	0x010a
        /*1252*/ 	.byte	0x3f
	.zero		1


	//   ....[73]....
        /*1254*/ 	.word	0x00020430
        /*1258*/ 	.word	0x00000019
        /*125c*/ 	.word	0x00028840
        /*1260*/ 	.short	0x010a
        /*1262*/ 	.byte	0x3f
	.zero		1


	//   ....[74]....
        /*1264*/ 	.word	0x00020470
        /*1268*/ 	.word	0x00000005
        /*126c*/ 	.word	0x00028860
        /*1270*/ 	.short	0x010a
        /*1272*/ 	.byte	0x3f
	.zero		1


	//   ....[75]....
        /*1274*/ 	.word	0x000204b0
        /*1278*/ 	.word	0x00000019
        /*127c*/ 	.word	0x00028860
        /*1280*/ 	.short	0x010a
        /*1282*/ 	.byte	0x3f
	.zero		1


	//   ....[76]....
        /*1284*/ 	.word	0x00020510
        /*1288*/ 	.word	0x0000005b
        /*128c*/ 	.word	0x00028890
        /*1290*/ 	.short	0x010a
        /*1292*/ 	.byte	0x3f
	.zero		1


	//   ....[77]....
        /*1294*/ 	.word	0x00020a20
        /*1298*/ 	.word	0x0000005b
        /*129c*/ 	.word	0x00028890
        /*12a0*/ 	.short	0x010a
        /*12a2*/ 	.byte	0x3f
	.zero		1


	//   ....[78]....
        /*12a4*/ 	.word	0x00020f30
        /*12a8*/ 	.word	0x0000005b
        /*12ac*/ 	.word	0x00028890
        /*12b0*/ 	.short	0x010a
        /*12b2*/ 	.byte	0x3f
	.zero		1


	//   ....[79]....
        /*12b4*/ 	.word	0x00021400
        /*12b8*/ 	.word	0x0000005b
        /*12bc*/ 	.word	0x000288b0
        /*12c0*/ 	.short	0x010a
        /*12c2*/ 	.byte	0x3f
	.zero		1


	//   ....[80]....
        /*12c4*/ 	.word	0x00021c00
        /*12c8*/ 	.word	0x00000012
        /*12cc*/ 	.word	0x00028800
        /*12d0*/ 	.short	0x010a
        /*12d2*/ 	.byte	0x3f
	.zero		1


	//   ....[81]....
        /*12d4*/ 	.word	0x000227c0
        /*12d8*/ 	.word	0x00000012
        /*12dc*/ 	.word	0x00028800
        /*12e0*/ 	.short	0x010a
        /*12e2*/ 	.byte	0x3f
	.zero		1


	//   ....[82]....
        /*12e4*/ 	.word	0x00022810
        /*12e8*/ 	.word	0x00000000
        /*12ec*/ 	.word	0x00028830
        /*12f0*/ 	.short	0x010a
        /*12f2*/ 	.byte	0x3f
	.zero		1


	//   ....[83]....
        /*12f4*/ 	.word	0x00022860
        /*12f8*/ 	.word	0x00000007
        /*12fc*/ 	.word	0x00028830
        /*1300*/ 	.short	0x010a
        /*1302*/ 	.byte	0x3f
	.zero		1


	//   ....[84]....
        /*1304*/ 	.word	0x000228b0
        /*1308*/ 	.word	0x00000007
        /*130c*/ 	.word	0x00028850
        /*1310*/ 	.short	0x010a
        /*1312*/ 	.byte	0x3f
	.zero		1


	//   ....[85]....
        /*1314*/ 	.word	0x00022900
        /*1318*/ 	.word	0x00000006
        /*131c*/ 	.word	0x00028830
        /*1320*/ 	.short	0x010a
        /*1322*/ 	.byte	0x3f
	.zero		1


	//   ....[86]....
        /*1324*/ 	.word	0x00022950
        /*1328*/ 	.word	0x00000007
        /*132c*/ 	.word	0x00028850
        /*1330*/ 	.short	0x010a
        /*1332*/ 	.byte	0x3f
	.zero		1


	//   ....[87]....
        /*1334*/ 	.word	0x000229a0
        /*1338*/ 	.word	0x0000000d
        /*133c*/ 	.word	0x00028850
        /*1340*/ 	.short	0x010a
        /*1342*/ 	.byte	0x3f
	.zero		1


	//   ....[88]....
        /*1344*/ 	.word	0x00022f70
        /*1348*/ 	.word	0x00000016
        /*134c*/ 	.word	0x00028820
        /*1350*/ 	.short	0x010a
        /*1352*/ 	.byte	0x3f
	.zero		1


	//   ....[89]....
        /*1354*/ 	.word	0x00022fc0
        /*1358*/ 	.word	0x00000007
        /*135c*/ 	.word	0x000288a0
        /*1360*/ 	.short	0x010a
        /*1362*/ 	.byte	0x3f
	.zero		1


	//   ....[90]....
        /*1364*/ 	.word	0x00023010
        /*1368*/ 	.word	0x00000007
        /*136c*/ 	.word	0x000288c0
        /*1370*/ 	.short	0x010a
        /*1372*/ 	.byte	0x3f
	.zero		1


	//   ....[91]....
        /*1374*/ 	.word	0x00023060
        /*1378*/ 	.word	0x0000000a
        /*137c*/ 	.word	0x000288a0
        /*1380*/ 	.short	0x010a
        /*1382*/ 	.byte	0x3f
	.zero		1


	//   ....[92]....
        /*1384*/ 	.word	0x000230b0
        /*1388*/ 	.word	0x0000000a
        /*138c*/ 	.word	0x000288c0
        /*1390*/ 	.short	0x010a
        /*1392*/ 	.byte	0x3f
	.zero		1


	//   ....[93]....
        /*1394*/ 	.word	0x000231d0
        /*1398*/ 	.word	0x00000007
        /*139c*/ 	.word	0x00028840
        /*13a0*/ 	.short	0x010a
        /*13a2*/ 	.byte	0x3f
	.zero		1


	//   ....[94]....
        /*13a4*/ 	.word	0x00024750
        /*13a8*/ 	.word	0x00000016
        /*13ac*/ 	.word	0x00028820
        /*13b0*/ 	.short	0x010a
        /*13b2*/ 	.byte	0x3f
	.zero		1


	//   ....[95]....
        /*13b4*/ 	.word	0x000247a0
        /*13b8*/ 	.word	0x00000006
        /*13bc*/ 	.word	0x00028840
        /*13c0*/ 	.short	0x010a
        /*13c2*/ 	.byte	0x3f
	.zero		1


	//   ....[96]....
        /*13c4*/ 	.word	0x00025120
        /*13c8*/ 	.word	0x00000006
        /*13cc*/ 	.word	0x00028860
        /*13d0*/ 	.short	0x010a
        /*13d2*/ 	.byte	0x3f
	.zero		1


	//   ....[97]....
        /*13d4*/ 	.word	0x00025b90
        /*13d8*/ 	.word	0x00000000
        /*13dc*/ 	.word	0x00028860
        /*13e0*/ 	.short	0x010a
        /*13e2*/ 	.byte	0x3f
	.zero		1


	//   ....[98]....
        /*13e4*/ 	.word	0x00026f00
        /*13e8*/ 	.word	0x00000004
        /*13ec*/ 	.word	0x00028820
        /*13f0*/ 	.short	0x010a
        /*13f2*/ 	.byte	0x3f
	.zero		1


	//   ....[99]....
        /*13f4*/ 	.word	0x000270a0
        /*13f8*/ 	.word	0x00000005
        /*13fc*/ 	.word	0x00028840
        /*1400*/ 	.short	0x010a
        /*1402*/ 	.byte	0x3f
	.zero		1


	//   ....[100]....
        /*1404*/ 	.word	0x000270f0
        /*1408*/ 	.word	0x00000019
        /*140c*/ 	.word	0x00028840
        /*1410*/ 	.short	0x010a
        /*1412*/ 	.byte	0x3f
	.zero		1


	//   ....[101]....
        /*1414*/ 	.word	0x00027140
        /*1418*/ 	.word	0x00000005
        /*141c*/ 	.word	0x00028860
        /*1420*/ 	.short	0x010a
        /*1422*/ 	.byte	0x3f
	.zero		1


	//----- nvinfo : EIATTR_NUM_MBARRIERS
	.align		4
.L_318:
        /*1424*/ 	.byte	0x03, 0x38
        /*1426*/ 	.short	0x0016


	//----- nvinfo : EIATTR_EXIT_INSTR_OFFSETS
	.align		4
        /*1428*/ 	.byte	0x04, 0x1c
        /*142a*/ 	.short	(.L_320 - .L_319)


	//   ....[0]....
.L_319:
        /*142c*/ 	.word	0x00020500


	//----- nvinfo : EIATTR_MAX_THREADS
	.align		4
.L_320:
        /*1430*/ 	.byte	0x04, 0x05
        /*1432*/ 	.short	(.L_322 - .L_321)
.L_321:
        /*1434*/ 	.word	0x00000180
        /*1438*/ 	.word	0x00000001
        /*143c*/ 	.word	0x00000001


	//----- nvinfo : EIATTR_CRS_STACK_SIZE
	.align		4
.L_322:
        /*1440*/ 	.byte	0x04, 0x1e
        /*1442*/ 	.short	(.L_324 - .L_323)
.L_323:
        /*1444*/ 	.word	0x00000000


	//----- nvinfo : EIATTR_CBANK_PARAM_SIZE
	.align		4
.L_324:
        /*1448*/ 	.byte	0x03, 0x19
        /*144a*/ 	.short	0x0af0


	//----- nvinfo : EIATTR_PARAM_CBANK
	.align		4
        /*144c*/ 	.byte	0x04, 0x0a
        /*144e*/ 	.short	(.L_326 - .L_325)
	.align		4
.L_325:
        /*1450*/ 	.word	index@(.nv.constant0._ZN7cutlass13device_kernelIN5flash11enable_sm90INS1_16FlashAttnFwdSm90INS1_25CollectiveMainloopFwdSm90ILi2EN4cute5tupleIJNS5_1CILi1EEES8_S8_EEENS6_IJNS7_ILi128EEESA_SA_EEELi128ENS_10bfloat16_tEfNS_4arch4Sm90ELb1ELb0ELb1ELb1ELb1ELb1ELb0ELb1ELb1ELb1ELb0ELb0EEENS1_21CollectiveEpilogueFwdISB_S9_SC_SE_Li256ELb1ELb1ELb0ELb0EEENS1_36VarlenDynamicPersistentTileSchedulerILi128ELi128ELi256ELi128ELb0ELb1ELb1ELb1ELb1ELb1EEEEEEEEEvNT_6ParamsE)
        /*1454*/ 	.short	0x0210
        /*1456*/ 	.short	0x0af0


	//----- nvinfo : EIATTR_SW_WAR
	.align		4
.L_326:
        /*1458*/ 	.byte	0x04, 0x36
        /*145a*/ 	.short	(.L_328 - .L_327)
.L_327:
        /*145c*/ 	.word	0x00000008
.L_328:


//--------------------- .nv.callgraph             --------------------------
	.section	.nv.callgraph,"",@"SHT_CUDA_CALLGRAPH"
	.align	4
	.sectionentsize	8
	.align		4
        /*0000*/ 	.word	0x00000000
	.align		4
        /*0004*/ 	.word	0xffffffff
	.align		4
        /*0008*/ 	.word	index@(_ZN7cutlass13device_kernelIN5flash11enable_sm90INS1_16FlashAttnFwdSm90INS1_25CollectiveMainloopFwdSm90ILi2EN4cute5tupleIJNS5_1CILi1EEES8_S8_EEENS6_IJNS7_ILi128EEESA_SA_EEELi128ENS_10bfloat16_tEfNS_4arch4Sm90ELb0ELb0ELb1ELb0ELb1ELb0ELb0ELb1ELb1ELb1ELb0ELb0EEENS1_21CollectiveEpilogueFwdISB_S9_SC_SE_Li256ELb0ELb1ELb0ELb0EEENS1_29StaticPersistentTileSchedulerILb0EEEEEEEEEvNT_6ParamsE)
	.align		4
        /*000c*/ 	.word	index@(__assertfail)
	.align		4
        /*0010*/ 	.word	index@(_ZN7cutlass13device_kernelIN5flash11enable_sm90INS1_16FlashAttnFwdSm90INS1_25CollectiveMainloopFwdSm90ILi2EN4cute5tupleIJNS5_1CILi1EEES8_S8_EEENS6_IJNS7_ILi128EEESA_SA_EEELi128ENS_10bfloat16_tEfNS_4arch4Sm90ELb0ELb0ELb1ELb1ELb1ELb0ELb0ELb1ELb1ELb1ELb0ELb0EEENS1_21CollectiveEpilogueFwdISB_S9_SC_SE_Li256ELb1ELb1ELb0ELb0EEENS1_36VarlenDynamicPersistentTileSchedulerILi128ELi128ELi256ELi128ELb0ELb1ELb1ELb0ELb1ELb1EEEEEEEEEvNT_6ParamsE)
	.align		4
        /*0014*/ 	.word	index@(__assertfail)
	.align		4
        /*0018*/ 	.word	index@(_ZN7cutlass13device_kernelIN5flash11enable_sm90INS1_16FlashAttnFwdSm90INS1_25CollectiveMainloopFwdSm90ILi2EN4cute5tupleIJNS5_1CILi1EEES8_S8_EEENS6_IJNS7_ILi128EEESA_SA_EEELi128ENS_10bfloat16_tEfNS_4arch4Sm90ELb0ELb0ELb1ELb1ELb1ELb1ELb0ELb1ELb1ELb1ELb0ELb0EEENS1_21CollectiveEpilogueFwdISB_S9_SC_SE_Li256ELb1ELb1ELb0ELb0EEENS1_36VarlenDynamicPersistentTileSchedulerILi128ELi128ELi256ELi128ELb0ELb1ELb1ELb0ELb1ELb1EEEEEEEEEvNT_6ParamsE)
	.align		4
        /*001c*/ 	.word	index@(__assertfail)
	.align		4
        /*0020*/ 	.word	index@(_ZN7cutlass13device_kernelIN5flash11enable_sm90INS1_16FlashAttnFwdSm90INS1_25CollectiveMainloopFwdSm90ILi2EN4cute5tupleIJNS5_1CILi1EEES8_S8_EEENS6_IJNS7_ILi128EEESA_SA_EEELi128ENS_10bfloat16_tEfNS_4arch4Sm90ELb0ELb1ELb1ELb0ELb1ELb0ELb0ELb1ELb1ELb1ELb0ELb0EEENS1_21CollectiveEpilogueFwdISB_S9_SC_SE_Li256ELb0ELb1ELb0ELb0EEENS1_30DynamicPersistentTileSchedulerILi256ELi128ELb0ELb1ELb1EEEEEEEEEvNT_6ParamsE)
	.align		4
        /*0024*/ 	.word	index@(__assertfail)
	.align		4
        /*0028*/ 	.word	index@(_ZN7cutlass13device_kernelIN5flash11enable_sm90INS1_16FlashAttnFwdSm90INS1_25CollectiveMainloopFwdSm90ILi2EN4cute5tupleIJNS5_1CILi1EEES8_S8_EEENS6_IJNS7_ILi128EEESA_SA_EEELi128ENS_10bfloat16_tEfNS_4arch4Sm90ELb0ELb1ELb1ELb1ELb1ELb0ELb0ELb1ELb1ELb1ELb0ELb0EEENS1_21CollectiveEpilogueFwdISB_S9_SC_SE_Li256ELb1ELb1ELb0ELb0EEENS1_36VarlenDynamicPersistentTileSchedulerILi128ELi128ELi256ELi128ELb0ELb1ELb1ELb1ELb0ELb1EEEEEEEEEvNT_6ParamsE)
	.align		4
        /*002c*/ 	.word	index@(__assertfail)
	.align		4
        /*0030*/ 	.word	index@(_ZN7cutlass13device_kernelIN5flash11enable_sm90INS1_16FlashAttnFwdSm90INS1_25CollectiveMainloopFwdSm90ILi2EN4cute5tupleIJNS5_1CILi1EEES8_S8_EEENS6_IJNS7_ILi128EEESA_SA_EEELi128ENS_10bfloat16_tEfNS_4arch4Sm90ELb0ELb1ELb1ELb1ELb1ELb1ELb0ELb1ELb1ELb1ELb0ELb0EEENS1_21CollectiveEpilogueFwdISB_S9_SC_SE_Li256ELb1ELb1ELb0ELb0EEENS1_36VarlenDynamicPersistentTileSchedulerILi128ELi128ELi256ELi128ELb0ELb1ELb1ELb1ELb0ELb1EEEEEEEEEvNT_6ParamsE)
	.align		4
        /*0034*/ 	.word	index@(__assertfail)
	.align		4
        /*0038*/ 	.word	index@(_ZN7cutlass13device_kernelIN5flash11enable_sm90INS1_16FlashAttnFwdSm90INS1_25CollectiveMainloopFwdSm90ILi2EN4cute5tupleIJNS5_1CILi1EEES8_S8_EEENS6_IJNS7_ILi128EEESA_SA_EEELi128ENS_10bfloat16_tEfNS_4arch4Sm90ELb1ELb0ELb1ELb0ELb1ELb0ELb0ELb1ELb1ELb1ELb0ELb0EEENS1_21CollectiveEpilogueFwdISB_S9_SC_SE_Li256ELb0ELb1ELb0ELb0EEENS1_30DynamicPersistentTileSchedulerILi256ELi128ELb0ELb1ELb1EEEEEEEEEvNT_6ParamsE)
	.align		4
        /*003c*/ 	.word	index@(__assertfail)
	.align		4
        /*0040*/ 	.word	index@(_ZN7cutlass13device_kernelIN5flash11enable_sm90INS1_16FlashAttnFwdSm90INS1_25CollectiveMainloopFwdSm90ILi2EN4cute5tupleIJNS5_1CILi1EEES8_S8_EEENS6_IJNS7_ILi128EEESA_SA_EEELi128ENS_10bfloat16_tEfNS_4arch4Sm90ELb1ELb0ELb1ELb1ELb1ELb0ELb0ELb1ELb1ELb1ELb0ELb0EEENS1_21CollectiveEpilogueFwdISB_S9_SC_SE_Li256ELb1ELb1ELb0ELb0EEENS1_36VarlenDynamicPersistentTileSchedulerILi128ELi128ELi256ELi128ELb0ELb1ELb1ELb1ELb1ELb1EEEEEEEEEvNT_6ParamsE)
	.align		4
        /*0044*/ 	.word	index@(__assertfail)
	.align		4
        /*0048*/ 	.word	index@(_ZN7cutlass13device_kernelIN5flash11enable_sm90INS1_16FlashAttnFwdSm90INS1_25CollectiveMainloopFwdSm90ILi2EN4cute5tupleIJNS5_1CILi1EEES8_S8_EEENS6_IJNS7_ILi128EEESA_SA_EEELi128ENS_10bfloat16_tEfNS_4arch4Sm90ELb1ELb0ELb1ELb1ELb1ELb1ELb0ELb1ELb1ELb1ELb0ELb0EEENS1_21CollectiveEpilogueFwdISB_S9_SC_SE_Li256ELb1ELb1ELb0ELb0EEENS1_36VarlenDynamicPersistentTileSchedulerILi128ELi128ELi256ELi128ELb0ELb1ELb1ELb1ELb1ELb1EEEEEEEEEvNT_6ParamsE)
	.align		4
        /*004c*/ 	.word	index@(__assertfail)
	.align		4
        /*0050*/ 	.word	0x00000000
	.align		4
        /*0054*/ 	.word	0xfffffffe
	.align		4
        /*0058*/ 	.word	0x00000000
	.align		4
        /*005c*/ 	.word	0xfffffffd
	.align		4
        /*0060*/ 	.word	0x00000000
	.align		4
        /*0064*/ 	.word	0xfffffffc


//--------------------- .nv.constant4             --------------------------
	.section	.nv.constant4,"a",@progbits
	.align	8
	.align		8
.nv.constant4:
        /*0000*/ 	.dword	__assertfail
	.align		8
        /*0008*/ 	.dword	__unnamed_1
	.align		8
        /*0010*/ 	.dword	__unnamed_2
	.align		8
        /*0018*/ 	.dword	__unnamed_3
	.align		8
        /*0020*/ 	.dword	__unnamed_4
	.align		8
        /*0028*/ 	.dword	_ZN80_INTERNAL_53d2d09d_44_flash_fwd_hdim128_bf16_paged_softcap_sm90_cu_8e232a79_26324cuda3std3__45__cpo5beginE
	.align		8
        /*0030*/ 	.dword	_ZN80_INTERNAL_53d2d09d_44_flash_fwd_hdim128_bf16_paged_softcap_sm90_cu_8e232a79_26324cuda3std3__45__cpo3endE
	.align		8
        /*0038*/ 	.dword	_ZN80_INTERNAL_53d2d09d_44_flash_fwd_hdim128_bf16_paged_softcap_sm90_cu_8e232a79_26324cuda3std3__45__cpo6cbeginE
	.align		8
        /*0040*/ 	.dword	_ZN80_INTERNAL_53d2d09d_44_flash_fwd_hdim128_bf16_paged_softcap_sm90_cu_8e232a79_26324cuda3std3__45__cpo4cendE
	.align		8
        /*0048*/ 	.dword	_ZN80_INTERNAL_53d2d09d_44_flash_fwd_hdim128_bf16_paged_softcap_sm90_cu_8e232a79_26324cuda3std3__482_GLOBAL__N__53d2d09d_44_flash_fwd_hdim128_bf16_paged_softcap_sm90_cu_8e232a79_26326ignoreE
	.align		8
        /*0050*/ 	.dword	_ZN80_INTERNAL_53d2d09d_44_flash_fwd_hdim128_bf16_paged_softcap_sm90_cu_8e232a79_26324cuda3std3__419piecewise_constructE
	.align		8
        /*0058*/ 	.dword	_ZN80_INTERNAL_53d2d09d_44_flash_fwd_hdim128_bf16_paged_softcap_sm90_cu_8e232a79_26324cuda3std3__48in_placeE
	.align		8
        /*0060*/ 	.dword	_ZN80_INTERNAL_53d2d09d_44_flash_fwd_hdim128_bf16_paged_softcap_sm90_cu_8e232a79_26324cuda3std6ranges3__45__cpo4swapE
	.align		8
        /*0068*/ 	.dword	_ZN80_INTERNAL_53d2d09d_44_flash_fwd_hdim128_bf16_paged_softcap_sm90_cu_8e232a79_26324cuda3std6ranges3__45__cpo9iter_moveE
	.align		8
        /*0070*/ 	.dword	_ZN80_INTERNAL_53d2d09d_44_flash_fwd_hdim128_bf16_paged_softcap_sm90_cu_8e232a79_26324cute7productE
	.align		8
        /*0078*/ 	.dword	_ZN80_INTERNAL_53d2d09d_44_flash_fwd_hdim128_bf16_paged_softcap_sm90_cu_8e232a79_26324cute1_E
	.align		8
        /*0080*/ 	.dword	$str$23
	.align		8
        /*0088*/ 	.dword	$str$24


//--------------------- .text._ZN7cutlass13device_kernelIN5flash11enable_sm90INS1_16FlashAttnFwdSm90INS1_25CollectiveMainloopFwdSm90ILi2EN4cute5tupleIJNS5_1CILi1EEES8_S8_EEENS6_IJNS7_ILi128EEESA_SA_EEELi128ENS_10bfloat16_tEfNS_4arch4Sm90ELb0ELb0ELb1ELb0ELb1ELb0ELb0ELb1ELb1ELb1ELb0ELb0EEENS1_21CollectiveEpilogueFwdISB_S9_SC_SE_Li256ELb0ELb1ELb0ELb0EEENS1_29StaticPersistentTileSchedulerILb0EEEEEEEEEvNT_6ParamsE --------------------------
	.section	.text._ZN7cutlass13device_kernelIN5flash11enable_sm90INS1_16FlashAttnFwdSm90INS1_25CollectiveMainloopFwdSm90ILi2EN4cute5tupleIJNS5_1CILi1EEES8_S8_EEENS6_IJNS7_ILi128EEESA_SA_EEELi128ENS_10bfloat16_tEfNS_4arch4Sm90ELb0ELb0ELb1ELb0ELb1ELb0ELb0ELb1ELb1ELb1ELb0ELb0EEENS1_21CollectiveEpilogueFwdISB_S9_SC_SE_Li256ELb0ELb1ELb0ELb0EEENS1_29StaticPersistentTileSchedulerILb0EEEEEEEEEvNT_6ParamsE,"ax",@progbits
	.align	128
.text._ZN7cutlass13device_kernelIN5flash11enable_sm90INS1_16FlashAttnFwdSm90INS1_25CollectiveMainloopFwdSm90ILi2EN4cute5tupleIJNS5_1CILi1EEES8_S8_EEENS6_IJNS7_ILi128EEESA_SA_EEELi128ENS_10bfloat16_tEfNS_4arch4Sm90ELb0ELb0ELb1ELb0ELb1ELb0ELb0ELb1ELb1ELb1ELb0ELb0EEENS1_21CollectiveEpilogueFwdISB_S9_SC_SE_Li256ELb0ELb1ELb0ELb0EEENS1_29StaticPersistentTileSchedulerILb0EEEEEEEEEvNT_6ParamsE:
        .type           _ZN7cutlass13device_kernelIN5flash11enable_sm90INS1_16FlashAttnFwdSm90INS1_25CollectiveMainloopFwdSm90ILi2EN4cute5tupleIJNS5_1CILi1EEES8_S8_EEENS6_IJNS7_ILi128EEESA_SA_EEELi128ENS_10bfloat16_tEfNS_4arch4Sm90ELb0ELb0ELb1ELb0ELb1ELb0ELb0ELb1ELb1ELb1ELb0ELb0EEENS1_21CollectiveEpilogueFwdISB_S9_SC_SE_Li256ELb0ELb1ELb0ELb0EEENS1_29StaticPersistentTileSchedulerILb0EEEEEEEEEvNT_6ParamsE,@function
        .size           _ZN7cutlass13device_kernelIN5flash11enable_sm90INS1_16FlashAttnFwdSm90INS1_25CollectiveMainloopFwdSm90ILi2EN4cute5tupleIJNS5_1CILi1EEES8_S8_EEENS6_IJNS7_ILi128EEESA_SA_EEELi128ENS_10bfloat16_tEfNS_4arch4Sm90ELb0ELb0ELb1ELb0ELb1ELb0ELb0ELb1ELb1ELb1ELb0ELb0EEENS1_21CollectiveEpilogueFwdISB_S9_SC_SE_Li256ELb0ELb1ELb0ELb0EEENS1_29StaticPersistentTileSchedulerILb0EEEEEEEEEvNT_6ParamsE,(.L_x_3478 - _ZN7cutlass13device_kernelIN5flash11enable_sm90INS1_16FlashAttnFwdSm90INS1_25CollectiveMainloopFwdSm90ILi2EN4cute5tupleIJNS5_1CILi1EEES8_S8_EEENS6_IJNS7_ILi128EEESA_SA_EEELi128ENS_10bfloat16_tEfNS_4arch4Sm90ELb0ELb0ELb1ELb0ELb1ELb0ELb0ELb1ELb1ELb1ELb0ELb0EEENS1_21CollectiveEpilogueFwdISB_S9_SC_SE_Li256ELb0ELb1ELb0ELb0EEENS1_29StaticPersistentTileSchedulerILb0EEEEEEEEEvNT_6ParamsE)
        .other          _ZN7cutlass13device_kernelIN5flash11enable_sm90INS1_16FlashAttnFwdSm90INS1_25CollectiveMainloopFwdSm90ILi2EN4cute5tupleIJNS5_1CILi1EEES8_S8_EEENS6_IJNS7_ILi128EEESA_SA_EEELi128ENS_10bfloat16_tEfNS_4arch4Sm90ELb0ELb0ELb1ELb0ELb1ELb0ELb0ELb1ELb1ELb1ELb0ELb0EEENS1_21CollectiveEpilogueFwdISB_S9_SC_SE_Li256ELb0ELb1ELb0ELb0EEENS1_29StaticPersistentTileSchedulerILb0EEEEEEEEEvNT_6ParamsE,@"STO_CUDA_ENTRY STV_DEFAULT"
_ZN7cutlass13device_kernelIN5flash11enable_sm90INS1_16FlashAttnFwdSm90INS1_25CollectiveMainloopFwdSm90ILi2EN4cute5tupleIJNS5_1CILi1EEES8_S8_EEENS6_IJNS7_ILi128EEESA_SA_EEELi128ENS_10bfloat16_tEfNS_4arch4Sm90ELb0ELb0ELb1ELb0ELb1ELb0ELb0ELb1ELb1ELb1ELb0ELb0EEENS1_21CollectiveEpilogueFwdISB_S9_SC_SE_Li256ELb0ELb1ELb0ELb0EEENS1_29StaticPersistentTileSchedulerILb0EEEEEEEEEvNT_6ParamsE:
[----:B------:R-:W0:Y:S01]  /*0000*/  LDC R1, c[0x0][0x28] ;  /* 0x00000a00ff017b82 */ /* 0x000e220000000800 */
[----:B------:R-:W1:Y:S01]  /*0010*/  S2R R5, SR_TID.X ;  /* 0x0000000000057919 */ /* 0x000e620000002100 */
[----:B------:R-:W-:Y:S01]  /*0020*/  ELECT P0, URZ, PT ;  /* 0x00000000003f782f */ /* 0x000fe20003800000 */
[----:B------:R-:W-:Y:S01]  /*0030*/  UMOV UR4, 0x80 ;  /* 0x0000008000047882 */ /* 0x000fe20000000000 */
[----:B------:R-:W-:Y:S01]  /*0040*/  UMOV UR7, 0x100 ;  /* 0x0000010000077882 */ /* 0x000fe20000000000 */
[----:B-1----:R-:W-:-:S05]  /*0050*/  SHF.R.U32.HI R0, RZ, 0x5, R5 ;  /* 0x00000005ff007819 */ /* 0x002fca0000011605 */
[----:B------:R-:W1:Y:S02]  /*0060*/  SHFL.IDX PT, R2, R0, RZ, 0x1f ;  /* 0x00001fff00027589 */ /* 0x000e6400000e0000 */
[C---:B-1----:R-:W-:Y:S02]  /*0070*/  ISETP.NE.OR P0, PT, R2.reuse, RZ, !P0 ;  /* 0x000000ff0200720c */ /* 0x042fe40004705670 */
[----:B------:R-:W-:Y:S02]  /*0080*/  ISETP.NE.AND P1, PT, R2, RZ, PT ;  /* 0x000000ff0200720c */ /* 0x000fe40003f25270 */
[----:B------:R-:W-:-:S05]  /*0090*/  SHF.R.U32.HI R2, RZ, 0x7, R5 ;  /* 0x00000007ff027819 */ /* 0x000fca0000011605 */
[----:B------:R1:W2:Y:S04]  /*00a0*/  SHFL.IDX PT, R4, R2, RZ, 0x1f ;  /* 0x00001fff02047589 */ /* 0x0002a800000e0000 */
[----:B------:R-:W-:Y:S01]  /*00b0*/  VOTEU.ALL UP0, P0 ;  /* 0x00000000003f7886 */ /* 0x000fe20000000000 */
[----:B------:R-:W-:-:S04]  /*00c0*/  VOTEU.ALL UP1, P0 ;  /* 0x00000000003f7886 */ /* 0x000fc80000020000 */
[----:B------:R-:W3:Y:S01]  /*00d0*/  @!UP0 S2UR UR8, SR_CgaCtaId ;  /* 0x00000000000889c3 */ /* 0x000ee20000008800 */
[----:B------:R-:W-:Y:S01]  /*00e0*/  @!UP0 UMOV UR6, 0x400 ;  /* 0x0000040000068882 */ /* 0x000fe20000000000 */
[----:B------:R-:W-:-:S04]  /*00f0*/  @!UP0 UIADD3 UR4, -UR4, 0x100000, URZ ;  /* 0x0010000004048890 */ /* 0x000fc8000fffe13f */
[----:B------:R-:W-:Y:S02]  /*0100*/  @!UP0 USHF.L.U32 UR5, UR4, 0xb, URZ ;  /* 0x0000000b04058899 */ /* 0x000fe4000800063f */
[----:B------:R-:W-:Y:S02]  /*0110*/  @!UP0 USHF.L.U32 UR4, UR4, 0x1, URZ ;  /* 0x0000000104048899 */ /* 0x000fe4000800063f */
[----:B---3--:R-:W-:Y:S02]  /*0120*/  @!UP0 ULEA UR8, UR8, UR6, 0x18 ;  /* 0x0000000608088291 */ /* 0x008fe4000f8ec03f */
[----:B------:R-:W-:-:S04]  /*0130*/  @!UP0 UIADD3 UR6, -UR7, 0x100000, URZ ;  /* 0x0010000007068890 */ /* 0x000fc8000fffe13f */
[----:B------:R-:W-:Y:S02]  /*0140*/  @!UP0 USHF.L.U32 UR7, UR6, 0xb, URZ ;  /* 0x0000000b06078899 */ /* 0x000fe4000800063f */
[----:B------:R-:W-:Y:S01]  /*0150*/  @!UP0 USHF.L.U32 UR6, UR6, 0x1, URZ ;  /* 0x0000000106068899 */ /* 0x000fe2000800063f */
[----:B------:R-:W-:-:S05]  /*0160*/  VOTEU.ALL UP0, P0 ;  /* 0x00000000003f7886 */ /* 0x000fca0000000000 */
[----:B------:R1:W3:Y:S06]  /*0170*/  @!UP0 SYNCS.EXCH.64 URZ, [UR8+0x28800], UR4 ;  /* 0x02880004083f85b2 */ /* 0x0002ec0008000100 */
[----:B------:R1:W4:Y:S02]  /*0180*/  @!UP1 SYNCS.EXCH.64 URZ, [UR8+0x28820], UR6 ;  /* 0x02882006083f95b2 */ /* 0x0003240008000100 */
[----:B012---:R-:W-:Y:S05]  /*0190*/  @P1 BRA `(.L_x_0) ;  /* 0x0000000000481947 */ /* 0x007fea0003800000 */
[----:B------:R-:W0:Y:S01]  /*01a0*/  S2UR UR5, SR_CgaCtaId ;  /* 0x00000000000579c3 */ /* 0x000e220000008800 */
[----:B------:R-:W-:Y:S01]  /*01b0*/  UMOV UR4, 0x400 ;  /* 0x0000040000047882 */ /* 0x000fe20000000000 */
[----:B------:R-:W-:Y:S01]  /*01c0*/  UMOV UR6, 0x80 ;  /* 0x0000008000067882 */ /* 0x000fe20000000000 */
[----:B------:R-:W-:Y:S01]  /*01d0*/  UMOV UR7, 0x100 ;  /* 0x0000010000077882 */ /* 0x000fe20000000000 */
[----:B------:R-:W-:Y:S01]  /*01e0*/  ELECT P0, URZ, PT ;  /* 0x00000000003f782f */ /* 0x000fe20003800000 */
[----:B0-----:R-:W-:Y:S02]  /*01f0*/  ULEA UR8, UR5, UR4, 0x18 ;  /* 0x0000000405087291 */ /* 0x001fe4000f8ec03f */
[----:B------:R-:W-:-:S04]  /*0200*/  UIADD3 UR4, -UR6, 0x100000, URZ ;  /* 0x0010000006047890 */ /* 0x000fc8000fffe13f */
[----:B------:R-:W-:Y:S02]  /*0210*/  USHF.L.U32 UR5, UR4, 0xb, URZ ;  /* 0x0000000b04057899 */ /* 0x000fe4000800063f */
[----:B------:R-:W-:Y:S02]  /*0220*/  USHF.L.U32 UR4, UR4, 0x1, URZ ;  /* 0x0000000104047899 */ /* 0x000fe4000800063f */
[----:B------:R-:W-:-:S04]  /*0230*/  UIADD3 UR6, -UR7, 0x100000, URZ ;  /* 0x0010000007067890 */ /* 0x000fc8000fffe13f */
[----:B------:R-:W-:Y:S02]  /*0240*/  USHF.L.U32 UR7, UR6, 0xb, URZ ;  /* 0x0000000b06077899 */ /* 0x000fe4000800063f */
[----:B------:R-:W-:Y:S01]  /*0250*/  USHF.L.U32 UR6, UR6, 0x1, URZ ;  /* 0x0000000106067899 */ /* 0x000fe2000800063f */
[----:B------:R-:W0:Y:S03]  /*0260*/  FENCE.VIEW.ASYNC.S ;  /* 0x00000000000073c6 */ /* 0x000e260000000000 */
[----:B0-----:R0:W1:Y:S08]  /*0270*/  SYNCS.EXCH.64 URZ, [UR8+0x28830], UR4 ;  /* 0x02883004083f75b2 */ /* 0x0010700008000100 */
[----:B------:R0:W2:Y:S01]  /*0280*/  SYNCS.EXCH.64 URZ, [UR8+0x28840], UR6 ;  /* 0x02884006083f75b2 */ /* 0x0000a20008000100 */
[----:B------:R0:W0:Y:S01]  /*0290*/  SYNCS.EXCH.64 URZ, [UR8+0x28838], UR4 ;  /* 0x02883804083f75b2 */ /* 0x0000220008000100 */
[----:B------:R0:W0:Y:S01]  /*02a0*/  SYNCS.EXCH.64 URZ, [UR8+0x28848], UR6 ;  /* 0x02884806083f75b2 */ /* 0x0000220008000100 */
[----:B------:R-:W-:Y:S01]  /*02b0*/  NOP ;  /* 0x0000000000007918 */ /* 0x000fe20000000000 */
.L_x_0:
[----:B------:R-:W5:Y:S01]  /*02c0*/  SHFL.IDX PT, R3, R0, RZ, 0x1f ;  /* 0x00001fff00037589 */ /* 0x000f6200000e0000 */
[----:B------:R-:W-:Y:S01]  /*02d0*/  NOP ;  /* 0x0000000000007918 */ /* 0x000fe20000000000 */
[----:B-----5:R-:W-:-:S13]  /*02e0*/  ISETP.NE.AND P0, PT, R3, RZ, PT ;  /* 0x000000ff0300720c */ /* 0x020fda0003f05270 */
[----:B------:R-:W-:Y:S05]  /*02f0*/  @P0 BRA `(.L_x_1) ;  /* 0x0000000000480947 */ /* 0x000fea0003800000 */
[----:B0-----:R-:W0:Y:S01]  /*0300*/  S2UR UR5, SR_CgaCtaId ;  /* 0x00000000000579c3 */ /* 0x001e220000008800 */
        /* <DEDUP_REMOVED lines=12> */
[----:B0-----:R0:W0:Y:S08]  /*03d0*/  SYNCS.EXCH.64 URZ, [UR8+0x28850], UR4 ;  /* 0x02885004083f75b2 */ /* 0x0010300008000100 */
[----:B------:R0:W0:Y:S01]  /*03e0*/  SYNCS.EXCH.64 URZ, [UR8+0x28860], UR6 ;  /* 0x02886006083f75b2 */ /* 0x0000220008000100 */
[----:B------:R0:W0:Y:S01]  /*03f0*/  SYNCS.EXCH.64 URZ, [UR8+0x28858], UR4 ;  /* 0x02885804083f75b2 */ /* 0x0000220008000100 */
[----:B------:R0:W0:Y:S01]  /*0400*/  SYNCS.EXCH.64 URZ, [UR8+0x28868], UR6 ;  /* 0x02886806083f75b2 */ /* 0x0000220008000100 */
[----:B------:R-:W-:Y:S01]  /*0410*/  NOP ;  /* 0x0000000000007918 */ /* 0x000fe20000000000 */
.L_x_1:
[----:B------:R-:W5:Y:S01]  /*0420*/  SHFL.IDX PT, R3, R0, RZ, 0x1f ;  /* 0x00001fff00037589 */ /* 0x000f6200000e0000 */
[----:B------:R-:W-:Y:S01]  /*0430*/  NOP ;  /* 0x0000000000007918 */ /* 0x000fe20000000000 */
[----:B-----5:R-:W-:-:S13]  /*0440*/  ISETP.NE.AND P0, PT, R3, RZ, PT ;  /* 0x000000ff0300720c */ /* 0x020fda0003f05270 */
[----:B------:R-:W-:Y:S05]  /*0450*/  @P0 BRA `(.L_x_2) ;  /* 0x0000000000380947 */ /* 0x000fea0003800000 */
[----:B0-----:R-:W0:Y:S01]  /*0460*/  S2UR UR5, SR_CgaCtaId ;  /* 0x00000000000579c3 */ /* 0x001e220000008800 */
[----:B------:R-:W-:Y:S01]  /*0470*/  UMOV UR4, 0x400 ;  /* 0x0000040000047882 */ /* 0x000fe20000000000 */
[----:B------:R-:W-:Y:S01]  /*0480*/  UMOV UR7, 0x80 ;  /* 0x0000008000077882 */ /* 0x000fe20000000000 */
[----:B------:R-:W-:Y:S01]  /*0490*/  ELECT P0, URZ, PT ;  /* 0x00000000003f782f */ /* 0x000fe20003800000 */
[----:B0-----:R-:W-:Y:S02]  /*04a0*/  ULEA UR6, UR5, UR4, 0x18 ;  /* 0x0000000405067291 */ /* 0x001fe4000f8ec03f */
[----:B------:R-:W-:-:S04]  /*04b0*/  UIADD3 UR4, -UR7, 0x100000, URZ ;  /* 0x0010000007047890 */ /* 0x000fc8000fffe13f */
[----:B------:R-:W-:Y:S02]  /*04c0*/  USHF.L.U32 UR5, UR4, 0xb, URZ ;  /* 0x0000000b04057899 */ /* 0x000fe4000800063f */
[----:B------:R-:W-:Y:S01]  /*04d0*/  USHF.L.U32 UR4, UR4, 0x1, URZ ;  /* 0x0000000104047899 */ /* 0x000fe2000800063f */
[----:B------:R-:W0:Y:S11]  /*04e0*/  FENCE.VIEW.ASYNC.S ;  /* 0x00000000000073c6 */ /* 0x000e360000000000 */
[----:B0-----:R0:W0:Y:S01]  /*04f0*/  SYNCS.EXCH.64 URZ, [UR6+0x28870], UR4 ;  /* 0x02887004063f75b2 */ /* 0x0010220008000100 */
[----:B------:R0:W0:Y:S01]  /*0500*/  SYNCS.EXCH.64 URZ, [UR6+0x28880], UR4 ;  /* 0x02888004063f75b2 */ /* 0x0000220008000100 */
[----:B------:R0:W0:Y:S01]  /*0510*/  SYNCS.EXCH.64 URZ, [UR6+0x28878], UR4 ;  /* 0x02887804063f75b2 */ /* 0x0000220008000100 */
[----:B------:R0:W0:Y:S01]  /*0520*/  SYNCS.EXCH.64 URZ, [UR6+0x28888], UR4 ;  /* 0x02888804063f75b2 */ /* 0x0000220008000100 */
[----:B------:R-:W-:Y:S01]  /*0530*/  NOP ;  /* 0x0000000000007918 */ /* 0x000fe20000000000 */
.L_x_2:
        /* <DEDUP_REMOVED lines=22> */
.L_x_3:
[----:B------:R-:W5:Y:S01]  /*06a0*/  SHFL.IDX PT, R3, R0, RZ, 0x1f ;  /* 0x00001fff00037589 */ /* 0x000f6200000e0000 */
[----:B------:R-:W-:Y:S01]  /*06b0*/  R2UR UR9, R4 ;  /* 0x00000000040972ca */ /* 0x000fe200000e0000 */
        /* <DEDUP_REMOVED lines=21> */
.L_x_4:
[----:B------:R-:W-:Y:S01]  /*0810*/  UISETP.NE.AND UP0, UPT, UR9, URZ, UPT ;  /* 0x0000003f0900728c */ /* 0x000fe2000bf05270 */
[----:B------:R-:W-:Y:S01]  /*0820*/  NOP ;  /* 0x0000000000007918 */ /* 0x000fe20000000000 */
[----:B------:R-:W-:Y:S01]  /*0830*/  UMOV UR36, 0x1 ;  /* 0x0000000100247882 */ /* 0x000fe20000000000 */
[----:B------:R-:W-:Y:S01]  /*0840*/  ULDC.64 UR48, c[0x0][0x208] ;  /* 0x0000820000307ab9 */ /* 0x000fe20000000a00 */
[----:B------:R-:W-:Y:S01]  /*0850*/  USEL UR36, UR36, 0x2, !UP0 ;  /* 0x0000000224247887 */ /* 0x000fe2000c000000 */
[----:B01234-:R-:W-:Y:S01]  /*0860*/  BAR.SYNC.DEFER_BLOCKING 0x0 ;  /* 0x0000000000007b1d */ /* 0x01ffe20000010000 */
[----:B------:R-:W-:-:S13]  /*0870*/  PLOP3.LUT P0, PT, PT, PT, UP0, 0x80, 0x0 ;  /* 0x000000000000781c */ /* 0x000fda0003f0f008 */
[----:B------:R-:W-:Y:S05]  /*0880*/  @!P0 BRA `(.L_x_5) ;  /* 0x0000007800648947 */ /* 0x000fea0003800000 */
.L_x_6:
[----:B------:R-:W-:-:S08]  /*0890*/  NOP ;  /* 0x0000000000007918 */ /* 0x000fd00000000000 */
[----:B------:R-:W0:Y:S02]  /*08a0*/  USETMAXREG.TRY_ALLOC.CTAPOOL UP0, 0xe8 ;  /* 0x000000e8000079c8 */ /* 0x000e240008000600 */
[----:B0-----:R-:W-:-:S13]  /*08b0*/  PLOP3.LUT P0, PT, PT, PT, UP0, 0x80, 0x0 ;  /* 0x000000000000781c */ /* 0x001fda0003f0f008 */
[----:B------:R-:W-:Y:S05]  /*08c0*/  @!P0 BRA `(.L_x_6) ;  /* 0xfffffffc00f08947 */ /* 0x000fea000383ffff */
[----:B------:R-:W-:Y:S01]  /*08d0*/  LOP3.LUT R0, R5, 0xffffff80, RZ, 0xc0, !PT ;  /* 0xffffff8005007812 */ /* 0x000fe200078ec0ff */
[----:B------:R-:W0:Y:S08]  /*08e0*/  S2UR UR41, SR_CTAID.X ;  /* 0x00000000002979c3 */ /* 0x000e300000002500 */
[----:B------:R-:W-:Y:S06]  /*08f0*/  BAR.ARV 0x8, 0x180 ;  /* 0x0206000000007b1d */ /* 0x000fec0000002000 */
[----:B------:R-:W-:-:S02]  /*0900*/  ISETP.NE.AND P0, PT, R0, 0x80, PT ;  /* 0x000000800000780c */ /* 0x000fc40003f05270 */
[----:B------:R-:W0:Y:S11]  /*0910*/  LDC R0, c[0x0][0xc34] ;  /* 0x00030d00ff007b82 */ /* 0x000e360000000800 */
[----:B------:R-:W-:Y:S06]  /*0920*/  @!P0 BAR.ARV 0x9, 0x100 ;  /* 0x0244000000008b1d */ /* 0x000fec0000002000 */
[----:B0-----:R-:W-:-:S13]  /*0930*/  ISETP.LE.AND P0, PT, R0, UR41, PT ;  /* 0x0000002900007c0c */ /* 0x001fda000bf03270 */
[----:B------:R-:W-:Y:S05]  /*0940*/  @P0 EXIT ;  /* 0x000000000000094d */ /* 0x000fea0003800000 */
[----:B------:R-:W-:Y:S01]  /*0950*/  VIADD R153, R5, 0xffffff80 ;  /* 0xffffff8005997836 */ /* 0x000fe20000000000 */
[----:B------:R-:W-:Y:S01]  /*0960*/  ULOP3.LUT UR46, UR36, 0x1, URZ, 0xfc, !UPT ;  /* 0x00000001242e7892 */ /* 0x000fe2000f8efc3f */
[----:B------:R-:W-:Y:S01]  /*0970*/  UMOV UR45, URZ ;  /* 0x0000003f002d7c82 */ /* 0x000fe20008000000 */
[----:B------:R-:W-:Y:S02]  /*0980*/  UMOV UR44, URZ ;  /* 0x0000003f002c7c82 */ /* 0x000fe40008000000 */
[----:B------:R-:W-:Y:S01]  /*0990*/  SHF.R.S32.HI R0, RZ, 0x1f, R153 ;  /* 0x0000001fff007819 */ /* 0x000fe20000011499 */
[----:B------:R-:W-:-:S03]  /*09a0*/  UMOV UR43, URZ ;  /* 0x0000003f002b7c82 */ /* 0x000fc60008000000 */
[CC--:B------:R-:W-:Y:S02]  /*09b0*/  LEA.HI R4, R0.reuse, R153.reuse, RZ, 0x7 ;  /* 0x0000009900047211 */ /* 0x0c0fe400078f38ff */
[-C--:B------:R-:W-:Y:S02]  /*09c0*/  LEA.HI R3, R0, R153.reuse, RZ, 0x5 ;  /* 0x0000009900037211 */ /* 0x080fe400078f28ff */
[----:B------:R-:W-:Y:S02]  /*09d0*/  LOP3.LUT R154, R4, 0xffffff80, RZ, 0xc0, !PT ;  /* 0xffffff80049a7812 */ /* 0x000fe400078ec0ff */
[CC--:B------:R-:W-:Y:S01]  /*09e0*/  LEA.HI R6, R0.reuse, R153.reuse, RZ, 0x4 ;  /* 0x0000009900067211 */ /* 0x0c0fe200078f20ff */
[----:B------:R-:W-:Y:S01]  /*09f0*/  IMAD.SHL.U32 R3, R3, 0x20, RZ ;  /* 0x0000002003037824 */ /* 0x000fe200078e00ff */
[----:B------:R-:W-:Y:S01]  /*0a00*/  LEA.HI R10, R0, R153, RZ, 0x2 ;  /* 0x00000099000a7211 */ /* 0x000fe200078f10ff */
[----:B------:R-:W-:Y:S01]  /*0a10*/  IMAD.IADD R154, R153, 0x1, -R154 ;  /* 0x00000001999a7824 */ /* 0x000fe200078e0a9a */
[----:B------:R-:W-:-:S02]  /*0a20*/  LOP3.LUT R8, R6, 0x3fffff0, RZ, 0xc0, !PT ;  /* 0x03fffff006087812 */ /* 0x000fc400078ec0ff */
[----:B------:R-:W-:Y:S02]  /*0a30*/  LOP3.LUT R9, R3, 0xfffffc00, RZ, 0xc0, !PT ;  /* 0xfffffc0003097812 */ /* 0x000fe400078ec0ff */
[----:B------:R-:W-:Y:S02]  /*0a40*/  SHF.R.S32.HI R3, RZ, 0x1f, R154 ;  /* 0x0000001fff037819 */ /* 0x000fe4000001149a */
[----:B------:R-:W-:Y:S02]  /*0a50*/  IADD3 R8, R153, -R8, RZ ;  /* 0x8000000899087210 */ /* 0x000fe40007ffe0ff */
[----:B------:R-:W-:Y:S02]  /*0a60*/  LEA.HI R5, R3, R154, RZ, 0x2 ;  /* 0x0000009a03057211 */ /* 0x000fe400078f10ff */
[----:B------:R-:W-:Y:S01]  /*0a70*/  SHF.R.S32.HI R7, RZ, 0x4, R6 ;  /* 0x00000004ff077819 */ /* 0x000fe20000011406 */
[----:B------:R-:W-:Y:S01]  /*0a80*/  IMAD R9, R8, 0x40, R9 ;  /* 0x0000004008097824 */ /* 0x000fe200078e0209 */
[----:B------:R-:W-:-:S02]  /*0a90*/  SHF.R.S32.HI R8, RZ, 0x2, R5 ;  /* 0x00000002ff087819 */ /* 0x000fc40000011405 */
[----:B------:R-:W-:Y:S02]  /*0aa0*/  SHF.R.S32.HI R11, RZ, 0x1f, R5 ;  /* 0x0000001fff0b7819 */ /* 0x000fe40000011405 */
[----:B------:R-:W-:Y:S02]  /*0ab0*/  LOP3.LUT R10, R10, 0xfffffffc, RZ, 0xc0, !PT ;  /* 0xfffffffc0a0a7812 */ /* 0x000fe400078ec0ff */
[----:B------:R-:W-:Y:S02]  /*0ac0*/  LEA.HI R17, R0, R153, RZ, 0x3 ;  /* 0x0000009900117211 */ /* 0x000fe400078f18ff */
[----:B------:R-:W-:Y:S01]  /*0ad0*/  LEA.HI R11, R11, R8, RZ, 0x3 ;  /* 0x000000080b0b7211 */ /* 0x000fe200078f18ff */
[----:B------:R-:W-:Y:S01]  /*0ae0*/  IMAD.IADD R10, R153, 0x1, -R10 ;  /* 0x00000001990a7824 */ /* 0x000fe200078e0a0a */
[----:B------:R-:W-:Y:S02]  /*0af0*/  SHF.R.S32.HI R23, RZ, 0x7, R4 ;  /* 0x00000007ff177819 */ /* 0x000fe40000011404 */
[----:B------:R-:W-:-:S02]  /*0b00*/  LEA.HI R6, R6, R7, RZ, 0x1 ;  /* 0x0000000706067211 */ /* 0x000fc400078f08ff */
[----:B------:R-:W-:Y:S02]  /*0b10*/  LOP3.LUT R0, R17, 0xfffffff8, RZ, 0xc0, !PT ;  /* 0xfffffff811007812 */ /* 0x000fe400078ec0ff */
[----:B------:R-:W-:Y:S02]  /*0b20*/  LOP3.LUT R11, R11, 0xfffffff8, RZ, 0xc0, !PT ;  /* 0xfffffff80b0b7812 */ /* 0x000fe400078ec0ff */
[----:B------:R-:W-:Y:S02]  /*0b30*/  LEA.HI R3, R3, R154, RZ, 0x5 ;  /* 0x0000009a03037211 */ /* 0x000fe400078f28ff */
[----:B------:R-:W-:Y:S01]  /*0b40*/  LEA.HI R4, R4, R23, RZ, 0x1 ;  /* 0x0000001704047211 */ /* 0x000fe200078f08ff */
[----:B------:R-:W-:Y:S01]  /*0b50*/  IMAD.IADD R8, R8, 0x1, -R11 ;  /* 0x0000000108087824 */ /* 0x000fe200078e0a0b */
[----:B------:R-:W-:Y:S02]  /*0b60*/  LOP3.LUT R6, R6, 0x1ffffffe, RZ, 0xc0, !PT ;  /* 0x1ffffffe06067812 */ /* 0x000fe400078ec0ff */
[----:B------:R-:W-:-:S02]  /*0b70*/  IADD3 R153, R153, -R0, RZ ;  /* 0x8000000099997210 */ /* 0x000fc40007ffe0ff */
[----:B------:R-:W-:Y:S01]  /*0b80*/  LEA.HI R0, R10, R10, RZ, 0x1 ;  /* 0x0000000a0a007211 */ /* 0x000fe200078f08ff */
[----:B------:R-:W-:Y:S01]  /*0b90*/  IMAD.IADD R6, R7, 0x1, -R6 ;  /* 0x0000000107067824 */ /* 0x000fe200078e0a06 */
[----:B------:R-:W-:Y:S02]  /*0ba0*/  SHF.R.S32.HI R3, RZ, 0x5, R3 ;  /* 0x00000005ff037819 */ /* 0x000fe40000011403 */
[----:B------:R-:W-:Y:S01]  /*0bb0*/  LOP3.LUT R4, R4, 0x3fffffe, RZ, 0xc0, !PT ;  /* 0x03fffffe04047812 */ /* 0x000fe200078ec0ff */
[----:B------:R-:W-:Y:S01]  /*0bc0*/  IMAD R152, R6, 0x8, R9 ;  /* 0x0000000806987824 */ /* 0x000fe200078e0209 */
[----:B------:R-:W-:Y:S01]  /*0bd0*/  SHF.L.U32 R22, R153, 0x3, RZ ;  /* 0x0000000399167819 */ /* 0x000fe200000006ff */
[----:B------:R-:W-:Y:S01]  /*0be0*/  IMAD R3, R3, 0x10, R8 ;  /* 0x0000001003037824 */ /* 0x000fe200078e0208 */
[----:B------:R-:W-:Y:S01]  /*0bf0*/  LOP3.LUT R5, R5, 0x7ffffffc, RZ, 0xc0, !PT ;  /* 0x7ffffffc05057812 */ /* 0x000fe200078ec0ff */
[----:B------:R-:W-:Y:S01]  /*0c00*/  IMAD.IADD R4, R23, 0x1, -R4 ;  /* 0x0000000117047824 */ /* 0x000fe200078e0a04 */
[----:B------:R-:W-:Y:S01]  /*0c10*/  LOP3.LUT R7, R0, 0x1ffffffe, RZ, 0xc0, !PT ;  /* 0x1ffffffe00077812 */ /* 0x000fe200078ec0ff */
[----:B------:R-:W-:Y:S01]  /*0c20*/  VIADD R18, R22, 0x40 ;  /* 0x0000004016127836 */ /* 0x000fe20000000000 */
[----:B------:R-:W-:Y:S01]  /*0c30*/  IADD3 R5, R154, -R5, RZ ;  /* 0x800000059a057210 */ /* 0x000fe20007ffe0ff */
[----:B------:R-:W-:Y:S01]  /*0c40*/  IMAD.MOV.U32 R6, RZ, RZ, -0x2 ;  /* 0xfffffffeff067424 */ /* 0x000fe200078e00ff */
[----:B------:R-:W-:Y:S01]  /*0c50*/  SHF.R.S32.HI R17, RZ, 0x3, R17 ;  /* 0x00000003ff117819 */ /* 0x000fe20000011411 */
[----:B------:R-:W-:Y:S01]  /*0c60*/  IMAD.IADD R16, R10, 0x1, -R7 ;  /* 0x000000010a107824 */ /* 0x000fe200078e0a07 */
[----:B------:R-:W-:Y:S01]  /*0c70*/  SHF.R.S32.HI R188, RZ, 0x1f, R18 ;  /* 0x0000001fffbc7819 */ /* 0x000fe20000011412 */
[----:B------:R-:W-:-:S02]  /*0c80*/  IMAD R19, R4, 0x40, R3 ;  /* 0x0000004004137824 */ /* 0x000fc400078e0203 */
[----:B------:R-:W-:Y:S02]  /*0c90*/  IMAD R155, R5, R6, 0x80 ;  /* 0x00000080059b7424 */ /* 0x000fe400078e0206 */
[----:B------:R-:W-:-:S07]  /*0ca0*/  IMAD R16, R16, 0x8, R19 ;  /* 0x0000000810107824 */ /* 0x000fce00078e0213 */
.L_x_39:
[----:B------:R-:W0:Y:S01]  /*0cb0*/  SHFL.IDX PT, R0, R23, RZ, 0x1f ;  /* 0x00001fff17007589 */ /* 0x000e2200000e0000 */
[----:B-1----:R-:W1:Y:S01]  /*0cc0*/  S2UR UR37, SR_CgaCtaId ;  /* 0x00000000002579c3 */ /* 0x002e620000008800 */
[----:B------:R-:W-:Y:S01]  /*0cd0*/  ULDC UR4, c[0x0][0xc38] ;  /* 0x00030e0000047ab9 */ /* 0x000fe20000000800 */
[----:B------:R-:W-:Y:S01]  /*0ce0*/  UMOV UR42, UR41 ;  /* 0x00000029002a7c82 */ /* 0x000fe20008000000 */
[----:B------:R-:W-:Y:S01]  /*0cf0*/  UISETP.NE.AND UP0, UPT, UR4, 0x1, UPT ;  /* 0x000000010400788c */ /* 0x000fe2000bf05270 */
[----:B------:R-:W-:Y:S02]  /*0d00*/  ULDC.64 UR8, c[0x0][0x418] ;  /* 0x0001060000087ab9 */ /* 0x000fe40000000a00 */
[----:B------:R-:W-:Y:S01]  /*0d10*/  ULDC UR4, c[0x0][0xc44] ;  /* 0x0003110000047ab9 */ /* 0x000fe20000000800 */
[----:B------:R-:W-:Y:S01]  /*0d20*/  UMOV UR39, 0x400 ;  /* 0x0000040000277882 */ /* 0x000fe20000000000 */
[----:B------:R-:W-:Y:S01]  /*0d30*/  UISETP.NE.AND UP1, UPT, UR4, 0x1, UPT ;  /* 0x000000010400788c */ /* 0x000fe2000bf25270 */
[----:B------:R-:W-:-:S05]  /*0d40*/  ULDC UR50, c[0x0][0x424] ;  /* 0x0001090000327ab9 */ /* 0x000fca0000000800 */
[----:B------:R-:W-:Y:S01]  /*0d50*/  @UP0 ULDC UR4, c[0x0][0xc3c] ;  /* 0x00030f0000040ab9 */ /* 0x000fe20000000800 */
[----:B------:R-:W-:Y:S01]  /*0d60*/  @UP0 ULDC UR6, c[0x0][0xc40] ;  /* 0x0003100000060ab9 */ /* 0x000fe20000000800 */
[----:B------:R-:W-:-:S04]  /*0d70*/  UIMAD.WIDE.U32 UR4, UR41, UR4, URZ ;  /* 0x00000004290472a5 */ /* 0x000fc8000f8e003f */
[----:B------:R-:W-:Y:S02]  /*0d80*/  @UP0 USHF.R.U32.HI UR42, URZ, UR6, UR5 ;  /* 0x000000063f2a0299 */ /* 0x000fe40008011605 */
[----:B------:R-:W-:Y:S01]  /*0d90*/  UISETP.NE.U32.AND UP0, UPT, UR8, URZ, UPT ;  /* 0x0000003f0800728c */ /* 0x000fe2000bf05070 */
[----:B0-----:R-:W-:Y:S01]  /*0da0*/  R2UR UR38, R0 ;  /* 0x00000000002672ca */ /* 0x001fe200000e0000 */
[----:B------:R-:W-:Y:S01]  /*0db0*/  @UP1 ULDC.64 UR6, c[0x0][0xc48] ;  /* 0x0003120000061ab9 */ /* 0x000fe20000000a00 */
[----:B-1----:R-:W-:Y:S02]  /*0dc0*/  ULEA UR39, UR37, UR39, 0x18 ;  /* 0x0000002725277291 */ /* 0x002fe4000f8ec03f */
[----:B------:R-:W-:Y:S02]  /*0dd0*/  UIMAD.WIDE.U32 UR4, UR42, UR6, URZ ;  /* 0x000000062a0472a5 */ /* 0x000fe4000f8e003f */
[----:B------:R-:W-:Y:S02]  /*0de0*/  UISETP.NE.AND.EX UP0, UPT, UR9, URZ, UPT, UP0 ;  /* 0x0000003f0900728c */ /* 0x000fe4000bf05300 */
[----:B------:R-:W-:Y:S01]  /*0df0*/  UIADD3 UR6, UR39, 0x10400, URZ ;  /* 0x0001040027067890 */ /* 0x000fe2000fffe03f */
[----:B------:R-:W-:Y:S01]  /*0e00*/  UMOV UR40, UR42 ;  /* 0x0000002a00287c82 */ /* 0x000fe20008000000 */
[----:B------:R-:W-:-:S03]  /*0e10*/  USEL UR50, UR50, 0x1, UP0 ;  /* 0x0000000132327887 */ /* 0x000fc60008000000 */
[----:B------:R-:W-:Y:S02]  /*0e20*/  ULEA.HI UR4, UR38, UR38, URZ, 0x1 ;  /* 0x0000002626047291 */ /* 0x000fe4000f8f083f */
[----:B------:R-:W-:Y:S02]  /*0e30*/  @UP1 USHF.R.U32.HI UR40, URZ, UR7, UR5 ;  /* 0x000000073f281299 */ /* 0x000fe40008011605 */
[----:B------:R-:W-:Y:S01]  /*0e40*/  ULOP3.LUT UP0, URZ, UR6, 0x3ff, URZ, 0xc0, !UPT ;  /* 0x000003ff063f7892 */ /* 0x000fe2000f80c03f */
[----:B------:R-:W-:Y:S01]  /*0e50*/  ULDC UR5, c[0x0][0x2f0] ;  /* 0x0000bc0000057ab9 */ /* 0x000fe20000000800 */
[----:B------:R-:W-:Y:S02]  /*0e60*/  ULOP3.LUT UR4, UR4, 0x1e, URZ, 0xc0, !UPT ;  /* 0x0000001e04047892 */ /* 0x000fe4000f8ec03f */
[----:B------:R-:W-:Y:S02]  /*0e70*/  UIMAD UR50, UR50, UR5, URZ ;  /* 0x00000005323272a4 */ /* 0x000fe4000f8e023f */
[----:B------:R-:W-:Y:S01]  /*0e80*/  PLOP3.LUT P0, PT, PT, PT, UP0, 0x80, 0x0 ;  /* 0x000000000000781c */ /* 0x000fe20003f0f008 */
[----:B------:R-:W-:-:S02]  /*0e90*/  UIADD3 UR5, UR38, -UR4, URZ ;  /* 0x8000000426057290 */ /* 0x000fc4000fffe03f */
[----:B------:R-:W-:Y:S02]  /*0ea0*/  UIADD3 UR4, UR50, 0x7f, URZ ;  /* 0x0000007f32047890 */ /* 0x000fe4000fffe03f */
[----:B------:R-:W-:Y:S02]  /*0eb0*/  ULEA UR6, UR5, UR6, 0xd ;  /* 0x0000000605067291 */ /* 0x000fe4000f8e683f */
[----:B------:R-:W-:Y:S02]  /*0ec0*/  USHF.R.S32.HI UR5, URZ, 0x1f, UR4 ;  /* 0x0000001f3f057899 */ /* 0x000fe40008011404 */
[----:B------:R-:W-:Y:S02]  /*0ed0*/  USHF.R.U32.HI UR6, URZ, 0x4, UR6 ;  /* 0x000000043f067899 */ /* 0x000fe40008011606 */
[----:B------:R-:W-:Y:S02]  /*0ee0*/  ULEA.HI UR5, UR5, UR4, URZ, 0x7 ;  /* 0x0000000405057291 */ /* 0x000fe4000f8f383f */
[----:B------:R-:W-:-:S02]  /*0ef0*/  ULOP3.LUT UR51, UR6, 0x3fff, URZ, 0xc0, !UPT ;  /* 0x00003fff06337892 */ /* 0x000fc4000f8ec03f */
[----:B------:R-:W-:Y:S01]  /*0f00*/  USHF.R.S32.HI UR52, URZ, 0x7, UR5 ;  /* 0x000000073f347899 */ /* 0x000fe20008011405 */
[----:B---3-5:R-:W-:Y:S11]  /*0f10*/  @!P0 BRA `(.L_x_7) ;  /* 0x0000000000408947 */ /* 0x028ff60003800000 */
[----:B------:R-:W-:Y:S01]  /*0f20*/  MOV R0, 0x0 ;  /* 0x0000000000007802 */ /* 0x000fe20000000f00 */
[----:B------:R-:W-:Y:S01]  /*0f30*/  ULDC.64 UR4, c[0x4][0x80] ;  /* 0x0100200000047ab9 */ /* 0x000fe20000000a00 */
[----:B------:R-:W-:Y:S01]  /*0f40*/  ULDC.64 UR6, c[0x4][0x20] ;  /* 0x0100080000067ab9 */ /* 0x000fe20000000a00 */
[----:B------:R-:W-:Y:S01]  /*0f50*/  MOV R4, UR4 ;  /* 0x0000000400047c02 */ /* 0x000fe20008000f00 */
[----:B------:R0:W1:Y:S01]  /*0f60*/  LDC.64 R14, c[0x4][R0] ;  /* 0x01000000000e7b82 */ /* 0x0000620000000a00 */
[----:B------:R-:W-:Y:S01]  /*0f70*/  IMAD.U32 R5, RZ, RZ, UR5 ;  /* 0x00000005ff057e24 */ /* 0x000fe2000f8e00ff */
[----:B------:R-:W-:Y:S01]  /*0f80*/  ULDC.64 UR4, c[0x4][0x88] ;  /* 0x0100220000047ab9 */ /* 0x000fe20000000a00 */
[----:B------:R-:W-:Y:S01]  /*0f90*/  MOV R10, UR6 ;  /* 0x00000006000a7c02 */ /* 0x000fe20008000f00 */
[----:B------:R-:W-:Y:S01]  /*0fa0*/  IMAD.U32 R6, RZ, RZ, UR4 ;  /* 0x00000004ff067e24 */ /* 0x000fe2000f8e00ff */
[----:B------:R-:W-:Y:S01]  /*0fb0*/  MOV R13, RZ ;  /* 0x000000ff000d7202 */ /* 0x000fe20000000f00 */
[----:B------:R-:W-:-:S02]  /*0fc0*/  IMAD.U32 R7, RZ, RZ, UR5 ;  /* 0x00000005ff077e24 */ /* 0x000fc4000f8e00ff */
[----:B------:R-:W-:Y:S02]  /*0fd0*/  IMAD.U32 R11, RZ, RZ, UR7 ;  /* 0x00000007ff0b7e24 */ /* 0x000fe4000f8e00ff */
[----:B------:R-:W-:Y:S02]  /*0fe0*/  IMAD.MOV.U32 R8, RZ, RZ, 0x70 ;  /* 0x00000070ff087424 */ /* 0x000fe400078e00ff */
[----:B0-----:R-:W-:-:S07]  /*0ff0*/  IMAD.MOV.U32 R12, RZ, RZ, 0x1 ;  /* 0x00000001ff0c7424 */ /* 0x001fce00078e00ff */
[----:B------:R-:W-:-:S07]  /*1000*/  LEPC R20, `(.L_x_7) ;  /* 0x000000001014794e */ /* 0x000fce0000000000 */
[----:B-1----:R-:W-:Y:S05]  /*1010*/  CALL.ABS.NOINC R14 ;  /* 0x000000000e007343 */ /* 0x002fea0003c00000 */
.L_x_7:
[----:B------:R-:W-:Y:S01]  /*1020*/  ULOP3.LUT UR4, UR45, 0x1, URZ, 0xc0, !UPT ;  /* 0x000000012d047892 */ /* 0x000fe2000f8ec03f */
[----:B------:R-:W-:-:S05]  /*1030*/  IMAD.U32 R3, RZ, RZ, UR46 ;  /* 0x0000002eff037e24 */ /* 0x000fca000f8e00ff */
[----:B------:R-:W-:Y:S01]  /*1040*/  IMAD.U32 R0, RZ, RZ, UR4 ;  /* 0x00000004ff007e24 */ /* 0x000fe2000f8e00ff */
[----:B------:R-:W-:-:S04]  /*1050*/  ISETP.NE.AND P0, PT, R3, 0x3, PT ;  /* 0x000000030300780c */ /* 0x000fc80003f05270 */
[----:B------:R-:W-:-:S04]  /*1060*/  SHF.L.U32 R0, R0, 0x1f, RZ ;  /* 0x0000001f00007819 */ /* 0x000fc800000006ff */
[----:B------:R-:W0:Y:S02]  /*1070*/  SYNCS.PHASECHK.TRANS64.TRYWAIT P1, [UR39+0x28800], R0 ;  /* 0x02880000ff0075a7 */ /* 0x000e240008020167 */
[----:B0-----:R-:W-:Y:S05]  /*1080*/  @!P1 BRA `(.L_x_8) ;  /* 0x000000a800d09947 */ /* 0x001fea0003800000 */
.L_x_89:
[----:B------:R-:W-:Y:S05]  /*1090*/  @!P0 BRA `(.L_x_9) ;  /* 0x0000000000048947 */ /* 0x000fea0003800000 */
[----:B------:R-:W-:Y:S01]  /*10a0*/  BPT.TRAP 0x1 ;  /* 0x000000040000795c */ /* 0x000fe20000300000 */
.L_x_9:
[----:B0-----:R-:W-:Y:S01]  /*10b0*/  IMAD.U32 R0, RZ, RZ, UR43 ;  /* 0x0000002bff007e24 */ /* 0x001fe2000f8e00ff */
[----:B------:R-:W-:-:S04]  /*10c0*/  MOV R3, UR44 ;  /* 0x0000002c00037c02 */ /* 0x000fc80008000f00 */
[----:B------:R-:W-:Y:S02]  /*10d0*/  LEA R0, R0, UR39, 0x3 ;  /* 0x0000002700007c11 */ /* 0x000fe4000f8e18ff */
[----:B------:R-:W-:-:S04]  /*10e0*/  SHF.L.U32 R3, R3, 0x1f, RZ ;  /* 0x0000001f03037819 */ /* 0x000fc800000006ff */
[----:B------:R0:W1:Y:S01]  /*10f0*/  SYNCS.PHASECHK.TRANS64.TRYWAIT P1, [R0+URZ+0x28830], R3 ;  /* 0x02883003000075a7 */ /* 0x000062000802017f */
[----:B------:R-:W-:Y:S05]  /*1100*/  @!P0 BRA `(.L_x_10) ;  /* 0x0000000000048947 */ /* 0x000fea0003800000 */
[----:B------:R-:W-:Y:S01]  /*1110*/  BPT.TRAP 0x1 ;  /* 0x000000040000795c */ /* 0x000fe20000300000 */
.L_x_10:
[----:B------:R-:W-:Y:S01]  /*1120*/  IMAD.MOV.U32 R151, RZ, RZ, RZ ;  /* 0x000000ffff977224 */ /* 0x000fe200078e00ff */
[----:B-1----:R-:W-:Y:S06]  /*1130*/  @P1 BRA `(.L_x_11) ;  /* 0x0000000000081947 */ /* 0x002fec0003800000 */
[----:B------:R-:W1:Y:S02]  /*1140*/  SYNCS.PHASECHK.TRANS64.TRYWAIT P1, [R0+URZ+0x28830], R3 ;  /* 0x02883003000075a7 */ /* 0x000e64000802017f */
[----:B-1----:R-:W-:Y:S05]  /*1150*/  @!P1 BRA `(.L_x_12) ;  /* 0x000000a800b49947 */ /* 0x002fea0003800000 */
.L_x_11:
[----:B------:R-:W-:Y:S05]  /*1160*/  WARPSYNC.ALL ;  /* 0x0000000000007948 */ /* 0x000fea0003800000 */
[----:B------:R-:W-:Y:S01]  /*1170*/  UIADD3 UR4, UR39, 0x18400, URZ ;  /* 0x0001840027047890 */ /* 0x000fe2000fffe03f */
[----:B------:R-:W-:Y:S01]  /*1180*/  WARPGROUP.ARRIVE ;  /* 0x00000000000079c5 */ /* 0x000fe20000000000 */
[----:B------:R-:W-:Y:S02]  /*1190*/  ULOP3.LUT UR32, UR51, 0x10000, URZ, 0xfc, !UPT ;  /* 0x0001000033207892 */ /* 0x000fe4000f8efc3f */
[----:B------:R-:W-:Y:S01]  /*11a0*/  USHF.R.U32.HI UR4, URZ, 0x4, UR4 ;  /* 0x000000043f047899 */ /* 0x000fe20008011604 */
[----:B------:R-:W-:Y:S01]  /*11b0*/  UMOV UR33, 0x40000040 ;  /* 0x4000004000217882 */ /* 0x000fe20000000000 */
[----:B------:R-:W-:-:S02]  /*11c0*/  UMOV UR35, 0x40000040 ;  /* 0x4000004000237882 */ /* 0x000fc40000000000 */
[----:B------:R-:W-:Y:S01]  /*11d0*/  ULOP3.LUT UR4, UR4, 0x3fff, URZ, 0xc0, !UPT ;  /* 0x00003fff04047892 */ /* 0x000fe2000f8ec03f */
[----:B------:R-:W-:Y:S01]  /*11e0*/  UMOV UR5, 0x40000040 ;  /* 0x4000004000057882 */ /* 0x000fe20000000000 */
[----:B------:R-:W-:Y:S02]  /*11f0*/  UMOV UR7, 0x40000040 ;  /* 0x4000004000077882 */ /* 0x000fe40000000000 */
[----:B------:R-:W-:Y:S02]  /*1200*/  ULOP3.LUT UR47, UR4, 0x10000, URZ, 0xfc, !UPT ;  /* 0x00010000042f7892 */ /* 0x000fe4000f8efc3f */
[----:B------:R-:W-:Y:S02]  /*1210*/  UIADD3 UR4, UR32, 0x2, URZ ;  /* 0x0000000220047890 */ /* 0x000fe4000fffe03f */
[----:B------:R-:W-:Y:S02]  /*1220*/  ULEA UR34, UR43, UR47, 0xb ;  /* 0x0000002f2b227291 */ /* 0x000fe4000f8e583f */
[----:B------:R-:W-:-:S02]  /*1230*/  UIADD3 UR8, UR32, 0x4, URZ ;  /* 0x0000000420087890 */ /* 0x000fc4000fffe03f */
[----:B------:R-:W-:Y:S02]  /*1240*/  UIADD3 UR6, UR34, 0x2, URZ ;  /* 0x0000000222067890 */ /* 0x000fe4000fffe03f */
[----:B------:R-:W-:Y:S01]  /*1250*/  UIADD3 UR10, UR34, 0x4, URZ ;  /* 0x00000004220a7890 */ /* 0x000fe2000fffe03f */
[----:B------:R-:W-:Y:S02]  /*1260*/  UMOV UR9, 0x40000040 ;  /* 0x4000004000097882 */ /* 0x000fe40000000000 */
[----:B------:R-:W-:Y:S01]  /*1270*/  HGMMA.64x128x16.F32.BF16 R24, gdesc[UR32], RZ, !UPT, gsb0 ;  /* 0x01e00000201879f0 */ /* 0x000fe2000c0018ff */
[----:B------:R-:W-:Y:S01]  /*1280*/  UMOV UR11, 0x40000040 ;  /* 0x40000040000b7882 */ /* 0x000fe20000000000 */
[----:B------:R-:W-:Y:S02]  /*1290*/  UIADD3 UR12, UR32, 0x6, URZ ;  /* 0x00000006200c7890 */ /* 0x000fe4000fffe03f */
[----:B------:R-:W-:Y:S01]  /*12a0*/  UIADD3 UR14, UR34, 0x6, URZ ;  /* 0x00000006220e7890 */ /* 0x000fe2000fffe03f */
[----:B------:R-:W-:Y:S01]  /*12b0*/  UMOV UR13, 0x40000040 ;  /* 0x40000040000d7882 */ /* 0x000fe20000000000 */
[----:B------:R-:W-:Y:S01]  /*12c0*/  UMOV UR15, 0x40000040 ;  /* 0x40000040000f7882 */ /* 0x000fe20000000000 */
[----:B------:R-:W-:-:S02]  /*12d0*/  UIADD3 UR16, UR32, 0x400, URZ ;  /* 0x0000040020107890 */ /* 0x000fc4000fffe03f */
[----:B------:R-:W-:Y:S01]  /*12e0*/  UIADD3 UR18, UR34, 0x400, URZ ;  /* 0x0000040022127890 */ /* 0x000fe2000fffe03f */
[----:B------:R-:W-:Y:S01]  /*12f0*/  UMOV UR17, 0x40000040 ;  /* 0x4000004000117882 */ /* 0x000fe20000000000 */
[----:B------:R-:W-:Y:S01]  /*1300*/  UMOV UR19, 0x40000040 ;  /* 0x4000004000137882 */ /* 0x000fe20000000000 */
[----:B------:R-:W-:Y:S02]  /*1310*/  UIADD3 UR20, UR32, 0x402, URZ ;  /* 0x0000040220147890 */ /* 0x000fe4000fffe03f */
[----:B------:R-:W-:Y:S01]  /*1320*/  UIADD3 UR22, UR34, 0x402, URZ ;  /* 0x0000040222167890 */ /* 0x000fe2000fffe03f */
[----:B------:R-:W-:Y:S01]  /*1330*/  UMOV UR21, 0x40000040 ;  /* 0x4000004000157882 */ /* 0x000fe20000000000 */
        /* <DEDUP_REMOVED lines=9> */
[----:B------:R-:W-:Y:S02]  /*13d0*/  WARPGROUP.DEPBAR.LE gsb0, 0x0 ;  /* 0x00008000000079c5 */ /* 0x000fe40000010000 */
[----:B------:R-:W-:-:S06]  /*13e0*/  WARPGROUP.ARRIVE ;  /* 0x00000000000079c5 */ /* 0x000fcc0000000000 */
[----:B------:R-:W-:Y:S03]  /*13f0*/  HGMMA.64x128x16.F32.BF16 R24, gdesc[UR4], R24, gsb0 ;  /* 0x01e00000041879f0 */ /* 0x000fe60008001818 */
[----:B------:R-:W-:Y:S02]  /*1400*/  WARPGROUP.DEPBAR.LE gsb0, 0x0 ;  /* 0x00008000000079c5 */ /* 0x000fe40000010000 */
[----:B------:R-:W-:-:S07]  /*1410*/  WARPGROUP.ARRIVE ;  /* 0x00000000000079c5 */ /* 0x000fce0000000000 */
        /* <DEDUP_REMOVED lines=17> */
[----:B------:R-:W-:Y:S05]  /*1530*/  @!P0 BRA `(.L_x_13) ;  /* 0x0000000000048947 */ /* 0x000fea0003800000 */
[----:B------:R-:W-:Y:S01]  /*1540*/  BPT.TRAP 0x1 ;  /* 0x000000040000795c */ /* 0x000fe20000300000 */
.L_x_13:
[----:B------:R-:W-:Y:S01]  /*1550*/  ULDC UR6, c[0x0][0x9d8] ;  /* 0x0002760000067ab9 */ /* 0x000fe20000000800 */
[----:B------:R-:W-:Y:S02]  /*1560*/  VIADD R6, R155, UR50 ;  /* 0x000000329b067c36 */ /* 0x000fe40008000000 */
[----:B------:R-:W-:Y:S01]  /*1570*/  FMUL.FTZ R24, R24, UR6 ;  /* 0x0000000618187c20 */ /* 0x000fe20008410000 */
[----:B------:R-:W-:Y:S01]  /*1580*/  FMUL.FTZ R25, R25, UR6 ;  /* 0x0000000619197c20 */ /* 0x000fe20008410000 */
[----:B------:R-:W-:Y:S01]  /*1590*/  FMUL.FTZ R28, R28, UR6 ;  /* 0x000000061c1c7c20 */ /* 0x000fe20008410000 */
[----:B------:R-:W-:Y:S01]  /*15a0*/  FMUL.FTZ R29, R29, UR6 ;  /* 0x000000061d1d7c20 */ /* 0x000fe20008410000 */
[----:B------:R-:W-:Y:S02]  /*15b0*/  IMAD.U32 R7, RZ, RZ, UR52 ;  /* 0x00000034ff077e24 */ /* 0x000fe4000f8e00ff */
[----:B------:R-:W-:Y:S01]  /*15c0*/  FMUL.FTZ R32, R32, UR6 ;  /* 0x0000000620207c20 */ /* 0x000fe20008410000 */
[----:B------:R-:W2:Y:S01]  /*15d0*/  MUFU.TANH R24, R24 ;  /* 0x0000001800187308 */ /* 0x000ea20000002400 */
[----:B------:R-:W-:Y:S01]  /*15e0*/  FMUL.FTZ R33, R33, UR6 ;  /* 0x0000000621217c20 */ /* 0x000fe20008410000 */
[----:B------:R-:W-:-:S02]  /*15f0*/  IMAD R6, R7, -0x80, R6 ;  /* 0xffffff8007067824 */ /* 0x000fc400078e0206 */
[----:B------:R-:W-:Y:S01]  /*1600*/  FMUL.FTZ R26, R26, UR6 ;  /* 0x000000061a1a7c20 */ /* 0x000fe20008410000 */
[----:B------:R-:W-:Y:S01]  /*1610*/  FMUL.FTZ R36, R36, UR6 ;  /* 0x0000000624247c20 */ /* 0x000fe20008410000 */
[----:B------:R-:W-:Y:S01]  /*1620*/  FMUL.FTZ R27, R27, UR6 ;  /* 0x000000061b1b7c20 */ /* 0x000fe20008410000 */
[----:B------:R-:W-:Y:S01]  /*1630*/  FMUL.FTZ R37, R37, UR6 ;  /* 0x0000000625257c20 */ /* 0x000fe20008410000 */
[C---:B------:R-:W-:Y:S01]  /*1640*/  ISETP.GT.AND P2, PT, R6.reuse, RZ, PT ;  /* 0x000000ff0600720c */ /* 0x040fe20003f44270 */
[----:B------:R-:W3:Y:S01]  /*1650*/  MUFU.TANH R25, R25 ;  /* 0x0000001900197308 */ /* 0x000ee20000002400 */
[----:B------:R-:W-:Y:S01]  /*1660*/  ISETP.GT.AND P1, PT, R6, 0x1, PT ;  /* 0x000000010600780c */ /* 0x000fe20003f24270 */
[----:B------:R-:W-:Y:S01]  /*1670*/  FMUL.FTZ R30, R30, UR6 ;  /* 0x000000061e1e7c20 */ /* 0x000fe20008410000 */
[----:B------:R-:W-:Y:S01]  /*1680*/  ISETP.GT.AND P6, PT, R6, 0x8, PT ;  /* 0x000000080600780c */ /* 0x000fe20003fc4270 */
[----:B------:R-:W-:Y:S01]  /*1690*/  FMUL.FTZ R40, R40, UR6 ;  /* 0x0000000628287c20 */ /* 0x000fe20008410000 */
[C---:B------:R-:W-:Y:S01]  /*16a0*/  ISETP.GT.AND P5, PT, R6.reuse, 0x9, PT ;  /* 0x000000090600780c */ /* 0x040fe20003fa4270 */
[----:B------:R-:W-:Y:S01]  /*16b0*/  FMUL.FTZ R31, R31, UR6 ;  /* 0x000000061f1f7c20 */ /* 0x000fe20008410000 */
[----:B------:R-:W-:Y:S01]  /*16c0*/  ISETP.GT.AND P4, PT, R6, 0x10, PT ;  /* 0x000000100600780c */ /* 0x000fe20003f84270 */
[----:B------:R-:W4:Y:S01]  /*16d0*/  MUFU.TANH R28, R28 ;  /* 0x0000001c001c7308 */ /* 0x000f220000002400 */
[----:B--2---:R-:W-:Y:S01]  /*16e0*/  FSEL R9, R24, -INF , P2 ;  /* 0xff80000018097808 */ /* 0x004fe20001000000 */
[----:B------:R-:W-:Y:S01]  /*16f0*/  FMUL.FTZ R41, R41, UR6 ;  /* 0x0000000629297c20 */ /* 0x000fe20008410000 */
[----:B------:R-:W-:Y:S01]  /*1700*/  FMUL.FTZ R34, R34, UR6 ;  /* 0x0000000622227c20 */ /* 0x000fe20008410000 */
[----:B------:R-:W-:Y:S01]  /*1710*/  ISETP.GT.AND P3, PT, R6, 0x11, PT ;  /* 0x000000110600780c */ /* 0x000fe20003f64270 */
[----:B------:R-:W-:Y:S01]  /*1720*/  FMUL.FTZ R44, R44, UR6 ;  /* 0x000000062c2c7c20 */ /* 0x000fe20008410000 */
[----:B------:R-:W-:Y:S01]  /*1730*/  FMUL.FTZ R35, R35, UR6 ;  /* 0x0000000623237c20 */ /* 0x000fe20008410000 */
[----:B------:R-:W-:Y:S01]  /*1740*/  FMUL.FTZ R45, R45, UR6 ;  /* 0x000000062d2d7c20 */ /* 0x000fe20008410000 */
[----:B------:R-:W2:Y:S01]  /*1750*/  MUFU.TANH R29, R29 ;  /* 0x0000001d001d7308 */ /* 0x000ea20000002400 */
[----:B---3--:R-:W-:Y:S01]  /*1760*/  FSEL R8, R25, -INF , P1 ;  /* 0xff80000019087808 */ /* 0x008fe20000800000 */
[----:B------:R-:W-:Y:S01]  /*1770*/  FMUL.FTZ R38, R38, UR6 ;  /* 0x0000000626267c20 */ /* 0x000fe20008410000 */
[----:B------:R-:W-:Y:S01]  /*1780*/  FMUL.FTZ R39, R39, UR6 ;  /* 0x0000000627277c20 */ /* 0x000fe20008410000 */
[----:B------:R-:W-:Y:S01]  /*1790*/  FMUL.FTZ R48, R48, UR6 ;  /* 0x0000000630307c20 */ /* 0x000fe20008410000 */
[----:B------:R-:W-:Y:S01]  /*17a0*/  FMNMX.FTZ R12, R9, R8, !PT ;  /* 0x00000008090c7209 */ /* 0x000fe20007810000 */
[----:B------:R-:W-:Y:S01]  /*17b0*/  FMUL.FTZ R49, R49, UR6 ;  /* 0x0000000631317c20 */ /* 0x000fe20008410000 */
[----:B------:R-:W-:Y:S01]  /*17c0*/  FMUL.FTZ R42, R42, UR6 ;  /* 0x000000062a2a7c20 */ /* 0x000fe20008410000 */
[----:B------:R-:W3:Y:S01]  /*17d0*/  MUFU.TANH R32, R32 ;  /* 0x0000002000207308 */ /* 0x000ee20000002400 */
[----:B----4-:R-:W-:Y:S01]  /*17e0*/  FSEL R89, R28, -INF , P6 ;  /* 0xff8000001c597808 */ /* 0x010fe20003000000 */
[----:B------:R-:W-:Y:S01]  /*17f0*/  FMUL.FTZ R43, R43, UR6 ;  /* 0x000000062b2b7c20 */ /* 0x000fe20008410000 */
[----:B------:R-:W-:Y:S01]  /*1800*/  FMUL.FTZ R52, R52, UR6 ;  /* 0x0000000634347c20 */ /* 0x000fe20008410000 */
[----:B------:R-:W-:Y:S01]  /*1810*/  FMUL.FTZ R53, R53, UR6 ;  /* 0x0000000635357c20 */ /* 0x000fe20008410000 */
[----:B------:R-:W-:Y:S01]  /*1820*/  FMNMX.FTZ R12, R89, R12, !PT ;  /* 0x0000000c590c7209 */ /* 0x000fe20007810000 */
[----:B------:R-:W-:Y:S01]  /*1830*/  FMUL.FTZ R46, R46, UR6 ;  /* 0x000000062e2e7c20 */ /* 0x000fe20008410000 */
[----:B------:R-:W-:Y:S01]  /*1840*/  FMUL.FTZ R47, R47, UR6 ;  /* 0x000000062f2f7c20 */ /* 0x000fe20008410000 */
[----:B01----:R-:W0:Y:S01]  /*1850*/  MUFU.TANH R3, R26 ;  /* 0x0000001a00037308 */ /* 0x003e220000002400 */
[----:B--2---:R-:W-:Y:S01]  /*1860*/  FSEL R91, R29, -INF , P5 ;  /* 0xff8000001d5b7808 */ /* 0x004fe20002800000 */
[----:B------:R-:W-:Y:S01]  /*1870*/  FMUL.FTZ R56, R56, UR6 ;  /* 0x0000000638387c20 */ /* 0x000fe20008410000 */
[----:B------:R-:W-:Y:S01]  /*1880*/  FMUL.FTZ R57, R57, UR6 ;  /* 0x0000000639397c20 */ /* 0x000fe20008410000 */
[----:B------:R-:W-:Y:S01]  /*1890*/  FMUL.FTZ R50, R50, UR6 ;  /* 0x0000000632327c20 */ /* 0x000fe20008410000 */
[----:B------:R-:W-:Y:S01]  /*18a0*/  FMNMX.FTZ R12, R91, R12, !PT ;  /* 0x0000000c5b0c7209 */ /* 0x000fe20007810000 */
[----:B------:R-:W-:Y:S01]  /*18b0*/  FMUL.FTZ R51, R51, UR6 ;  /* 0x0000000633337c20 */ /* 0x000fe20008410000 */
[----:B------:R-:W-:Y:S01]  /*18c0*/  FMUL.FTZ R60, R60, UR6 ;  /* 0x000000063c3c7c20 */ /* 0x000fe20008410000 */
[----:B------:R-:W1:Y:S01]  /*18d0*/  MUFU.TANH R33, R33 ;  /* 0x0000002100217308 */ /* 0x000e620000002400 */
[----:B---3--:R-:W-:Y:S01]  /*18e0*/  FSEL R93, R32, -INF , P4 ;  /* 0xff800000205d7808 */ /* 0x008fe20002000000 */
[----:B------:R-:W-:Y:S01]  /*18f0*/  FMUL.FTZ R54, R54, UR6 ;  /* 0x0000000636367c20 */ /* 0x000fe20008410000 */
[----:B------:R-:W-:Y:S01]  /*1900*/  FMUL.FTZ R61, R61, UR6 ;  /* 0x000000063d3d7c20 */ /* 0x000fe20008410000 */
[----:B------:R-:W-:Y:S01]  /*1910*/  FMUL.FTZ R55, R55, UR6 ;  /* 0x0000000637377c20 */ /* 0x000fe20008410000 */
[----:B------:R-:W-:Y:S01]  /*1920*/  FMNMX.FTZ R12, R93, R12, !PT ;  /* 0x0000000c5d0c7209 */ /* 0x000fe20007810000 */
[----:B------:R-:W-:Y:S01]  /*1930*/  FMUL.FTZ R64, R64, UR6 ;  /* 0x0000000640407c20 */ /* 0x000fe20008410000 */
[----:B------:R-:W-:Y:S01]  /*1940*/  FMUL.FTZ R58, R58, UR6 ;  /* 0x000000063a3a7c20 */ /* 0x000fe20008410000 */
[----:B------:R-:W2:Y:S01]  /*1950*/  MUFU.TANH R4, R27 ;  /* 0x0000001b00047308 */ /* 0x000ea20000002400 */
[----:B0-----:R-:W-:Y:S01]  /*1960*/  FSEL R3, R3, -INF , P2 ;  /* 0xff80000003037808 */ /* 0x001fe20001000000 */
[----:B------:R-:W-:Y:S01]  /*1970*/  FMUL.FTZ R65, R65, UR6 ;  /* 0x0000000641417c20 */ /* 0x000fe20008410000 */
[----:B------:R-:W-:Y:S01]  /*1980*/  ISETP.GT.AND P2, PT, R6, 0x18, PT ;  /* 0x000000180600780c */ /* 0x000fe20003f44270 */
[----:B------:R-:W-:Y:S01]  /*1990*/  FMUL.FTZ R59, R59, UR6 ;  /* 0x000000063b3b7c20 */ /* 0x000fe20008410000 */
[----:B------:R-:W-:Y:S01]  /*19a0*/  FMUL.FTZ R68, R68, UR6 ;  /* 0x0000000644447c20 */ /* 0x000fe20008410000 */
[----:B------:R-:W-:Y:S01]  /*19b0*/  FMUL.FTZ R62, R62, UR6 ;  /* 0x000000063e3e7c20 */ /* 0x000fe20008410000 */
[----:B------:R-:W-:Y:S01]  /*19c0*/  FMUL.FTZ R69, R69, UR6 ;  /* 0x0000000645457c20 */ /* 0x000fe20008410000 */
[----:B------:R-:W0:Y:S01]  /*19d0*/  MUFU.TANH R36, R36 ;  /* 0x0000002400247308 */ /* 0x000e220000002400 */
[----:B-1----:R-:W-:Y:S01]  /*19e0*/  FSEL R95, R33, -INF , P3 ;  /* 0xff800000215f7808 */ /* 0x002fe20001800000 */
[----:B------:R-:W-:Y:S01]  /*19f0*/  FMUL.FTZ R63, R63, UR6 ;  /* 0x000000063f3f7c20 */ /* 0x000fe20008410000 */
[----:B------:R-:W-:Y:S01]  /*1a00*/  FMUL.FTZ R72, R72, UR6 ;  /* 0x0000000648487c20 */ /* 0x000fe20008410000 */
[----:B------:R-:W-:Y:S01]  /*1a10*/  FMUL.FTZ R66, R66, UR6 ;  /* 0x0000000642427c20 */ /* 0x000fe20008410000 */
[----:B------:R-:W-:Y:S01]  /*1a20*/  FMNMX.FTZ R12, R95, R12, !PT ;  /* 0x0000000c5f0c7209 */ /* 0x000fe20007810000 */
[----:B------:R-:W-:Y:S01]  /*1a30*/  FMUL.FTZ R73, R73, UR6 ;  /* 0x0000000649497c20 */ /* 0x000fe20008410000 */
[----:B------:R-:W-:Y:S01]  /*1a40*/  FMUL.FTZ R67, R67, UR6 ;  /* 0x0000000643437c20 */ /* 0x000fe20008410000 */
[----:B------:R-:W1:Y:S01]  /*1a50*/  MUFU.TANH R5, R30 ;  /* 0x0000001e00057308 */ /* 0x000e620000002400 */
[----:B--2---:R-:W-:Y:S01]  /*1a60*/  FSEL R4, R4, -INF , P1 ;  /* 0xff80000004047808 */ /* 0x004fe20000800000 */
[----:B------:R-:W-:Y:S01]  /*1a70*/  FMUL.FTZ R76, R76, UR6 ;  /* 0x000000064c4c7c20 */ /* 0x000fe20008410000 */
[----:B------:R-:W-:Y:S01]  /*1a80*/  ISETP.GT.AND P1, PT, R6, 0x19, PT ;  /* 0x000000190600780c */ /* 0x000fe20003f24270 */
[----:B------:R-:W-:Y:S01]  /*1a90*/  FMUL.FTZ R70, R70, UR6 ;  /* 0x0000000646467c20 */ /* 0x000fe20008410000 */
[----:B------:R-:W-:Y:S01]  /*1aa0*/  FMUL.FTZ R77, R77, UR6 ;  /* 0x000000064d4d7c20 */ /* 0x000fe20008410000 */
[----:B------:R-:W-:Y:S01]  /*1ab0*/  FMUL.FTZ R71, R71, UR6 ;  /* 0x0000000647477c20 */ /* 0x000fe20008410000 */
[----:B------:R-:W-:Y:S01]  /*1ac0*/  FMUL.FTZ R80, R80, UR6 ;  /* 0x0000000650507c20 */ /* 0x000fe20008410000 */
[----:B------:R-:W2:Y:S01]  /*1ad0*/  MUFU.TANH R37, R37 ;  /* 0x0000002500257308 */ /* 0x000ea20000002400 */
[----:B0-----:R-:W-:Y:S01]  /*1ae0*/  FSEL R97, R36, -INF , P2 ;  /* 0xff80000024617808 */ /* 0x001fe20001000000 */
[----:B------:R-:W-:Y:S01]  /*1af0*/  FMUL.FTZ R74, R74, UR6 ;  /* 0x000000064a4a7c20 */ /* 0x000fe20008410000 */
[----:B------:R-:W-:Y:S01]  /*1b00*/  FMUL.FTZ R81, R81, UR6 ;  /* 0x0000000651517c20 */ /* 0x000fe20008410000 */
[----:B------:R-:W-:Y:S01]  /*1b10*/  FMUL.FTZ R75, R75, UR6 ;  /* 0x000000064b4b7c20 */ /* 0x000fe20008410000 */
[----:B------:R-:W-:Y:S01]  /*1b20*/  FMNMX.FTZ R12, R97, R12, !PT ;  /* 0x0000000c610c7209 */ /* 0x000fe20007810000 */
[----:B------:R-:W-:Y:S01]  /*1b30*/  FMUL.FTZ R84, R84, UR6 ;  /* 0x0000000654547c20 */ /* 0x000fe20008410000 */
[----:B------:R-:W-:Y:S01]  /*1b40*/  FMUL.FTZ R85, R85, UR6 ;  /* 0x0000000655557c20 */ /* 0x000fe20008410000 */
[----:B------:R-:W0:Y:S01]  /*1b50*/  MUFU.TANH R11, R31 ;  /* 0x0000001f000b7308 */ /* 0x000e220000002400 */
[----:B-1----:R-:W-:Y:S01]  /*1b60*/  FSEL R5, R5, -INF , P6 ;  /* 0xff80000005057808 */ /* 0x002fe20003000000 */
[----:B------:R-:W-:Y:S01]  /*1b70*/  ULDC UR7, c[0x0][0x988] ;  /* 0x0002620000077ab9 */ /* 0x000fe20000000800 */
[----:B------:R-:W-:Y:S01]  /*1b80*/  ISETP.GT.AND P6, PT, R6, 0x20, PT ;  /* 0x000000200600780c */ /* 0x000fe20003fc4270 */
[----:B------:R-:W-:Y:S01]  /*1b90*/  FMUL.FTZ R78, R78, UR6 ;  /* 0x000000064e4e7c20 */ /* 0x000fe20008410000 */
[----:B------:R-:W-:Y:S01]  /*1ba0*/  P2R R10, PR, RZ, 0x1 ;  /* 0x00000001ff0a7803 */ /* 0x000fe20000000000 */
[----:B------:R-:W-:Y:S01]  /*1bb0*/  FMUL.FTZ R79, R79, UR6 ;  /* 0x000000064f4f7c20 */ /* 0x000fe20008410000 */
[----:B------:R-:W-:Y:S01]  /*1bc0*/  FMUL.FTZ R82, R82, UR6 ;  /* 0x0000000652527c20 */ /* 0x000fe20008410000 */
[----:B------:R-:W1:Y:S01]  /*1bd0*/  MUFU.TANH R40, R40 ;  /* 0x0000002800287308 */ /* 0x000e620000002400 */
[----:B--2---:R-:W-:Y:S01]  /*1be0*/  FSEL R99, R37, -INF , P1 ;  /* 0xff80000025637808 */ /* 0x004fe20000800000 */
[----:B------:R-:W-:Y:S01]  /*1bf0*/  FMUL.FTZ R83, R83, UR6 ;  /* 0x0000000653537c20 */ /* 0x000fe20008410000 */
[----:B------:R-:W-:Y:S01]  /*1c00*/  FMUL.FTZ R86, R86, UR6 ;  /* 0x0000000656567c20 */ /* 0x000fe20008410000 */
[----:B------:R-:W-:Y:S01]  /*1c10*/  FMUL.FTZ R87, R87, UR6 ;  /* 0x0000000657577c20 */ /* 0x000fe20008410000 */
[----:B------:R-:W-:Y:S01]  /*1c20*/  FMNMX.FTZ R12, R99, R12, !PT ;  /* 0x0000000c630c7209 */ /* 0x000fe20007810000 */
[----:B------:R-:W-:Y:S01]  /*1c30*/  UISETP.GE.AND UP0, UPT, UR50, 0x81, UPT ;  /* 0x000000813200788c */ /* 0x000fe2000bf06270 */
[----:B------:R-:W-:Y:S01]  /*1c40*/  R2UR UR6, R0 ;  /* 0x00000000000672ca */ /* 0x000fe200000e0000 */
[----:B------:R-:W2:Y:S01]  /*1c50*/  MUFU.TANH R13, R34 ;  /* 0x00000022000d7308 */ /* 0x000ea20000002400 */
[----:B0-----:R-:W-:Y:S01]  /*1c60*/  FSEL R11, R11, -INF , P5 ;  /* 0xff8000000b0b7808 */ /* 0x001fe20002800000 */
[--C-:B------:R-:W-:Y:S01]  /*1c70*/  IMAD.MOV.U32 R150, RZ, RZ, R151.reuse ;  /* 0x000000ffff967224 */ /* 0x100fe200078e0097 */
[----:B------:R-:W-:Y:S01]  /*1c80*/  ISETP.GT.AND P5, PT, R6, 0x21, PT ;  /* 0x000000210600780c */ /* 0x000fe20003fa4270 */
[----:B------:R-:W-:-:S02]  /*1c90*/  IMAD.MOV.U32 R149, RZ, RZ, R151 ;  /* 0x000000ffff957224 */ /* 0x000fc400078e0097 */
[--C-:B------:R-:W-:Y:S02]  /*1ca0*/  IMAD.MOV.U32 R148, RZ, RZ, R151.reuse ;  /* 0x000000ffff947224 */ /* 0x100fe400078e0097 */
[----:B------:R-:W0:Y:S01]  /*1cb0*/  MUFU.TANH R41, R41 ;  /* 0x0000002900297308 */ /* 0x000e220000002400 */
[----:B-1----:R-:W-:Y:S01]  /*1cc0*/  FSEL R101, R40, -INF , P6 ;  /* 0xff80000028657808 */ /* 0x002fe20003000000 */
[--C-:B------:R-:W-:Y:S02]  /*1cd0*/  IMAD.MOV.U32 R146, RZ, RZ, R151.reuse ;  /* 0x000000ffff927224 */ /* 0x100fe400078e0097 */
[----:B------:R-:W-:Y:S01]  /*1ce0*/  UIADD3 UR6, UR6, 0x28840, URZ ;  /* 0x0002884006067890 */ /* 0x000fe2000fffe03f */
[----:B------:R-:W-:Y:S01]  /*1cf0*/  FMNMX.FTZ R12, R101, R12, !PT ;  /* 0x0000000c650c7209 */ /* 0x000fe20007810000 */
[--C-:B------:R-:W-:Y:S02]  /*1d00*/  IMAD.MOV.U32 R144, RZ, RZ, R151.reuse ;  /* 0x000000ffff907224 */ /* 0x100fe400078e0097 */
[----:B------:R-:W1:Y:S01]  /*1d10*/  MUFU.TANH R15, R35 ;  /* 0x00000023000f7308 */ /* 0x000e620000002400 */
[----:B--2---:R-:W-:Y:S01]  /*1d20*/  FSEL R13, R13, -INF , P4 ;  /* 0xff8000000d0d7808 */ /* 0x004fe20002000000 */
[----:B------:R-:W-:Y:S01]  /*1d30*/  UPRMT UR6, UR37, 0x654, UR6 ;  /* 0x0000065425067896 */ /* 0x000fe20008000006 */
[----:B------:R-:W-:Y:S01]  /*1d40*/  ISETP.GT.AND P4, PT, R6, 0x28, PT ;  /* 0x000000280600780c */ /* 0x000fe20003f84270 */
[----:B------:R-:W-:-:S02]  /*1d50*/  IMAD.MOV.U32 R142, RZ, RZ, R151 ;  /* 0x000000ffff8e7224 */ /* 0x000fc400078e0097 */
[--C-:B------:R-:W-:Y:S02]  /*1d60*/  IMAD.MOV.U32 R140, RZ, RZ, R151.reuse ;  /* 0x000000ffff8c7224 */ /* 0x100fe400078e0097 */
[----:B------:R-:W2:Y:S01]  /*1d70*/  MUFU.TANH R44, R44 ;  /* 0x0000002c002c7308 */ /* 0x000ea20000002400 */
[----:B0-----:R-:W-:Y:S01]  /*1d80*/  FSEL R103, R41, -INF , P5 ;  /* 0xff80000029677808 */ /* 0x001fe20002800000 */
[--C-:B------:R-:W-:Y:S01]  /*1d90*/  IMAD.MOV.U32 R138, RZ, RZ, R151.reuse ;  /* 0x000000ffff8a7224 */ /* 0x100fe200078e0097 */
[----:B------:R-:W-:Y:S01]  /*1da0*/  SYNCS.ARRIVE.TRANS64.RED.A1T0 RZ, [UR6], RZ ;  /* 0x000000ffffff79a7 */ /* 0x000fe20008100406 */
[--C-:B------:R-:W-:Y:S01]  /*1db0*/  IMAD.MOV.U32 R136, RZ, RZ, R151.reuse ;  /* 0x000000ffff887224 */ /* 0x100fe200078e0097 */
[----:B------:R-:W-:Y:S01]  /*1dc0*/  FMNMX.FTZ R12, R103, R12, !PT ;  /* 0x0000000c670c7209 */ /* 0x000fe20007810000 */
[--C-:B------:R-:W-:Y:S02]  /*1dd0*/  IMAD.MOV.U32 R134, RZ, RZ, R151.reuse ;  /* 0x000000ffff867224 */ /* 0x100fe400078e0097 */
[----:B------:R-:W0:Y:S01]  /*1de0*/  MUFU.TANH R21, R38 ;  /* 0x0000002600157308 */ /* 0x000e220000002400 */
[----:B-1----:R-:W-:Y:S01]  /*1df0*/  FSEL R15, R15, -INF , P3 ;  /* 0xff8000000f0f7808 */ /* 0x002fe20001800000 */
[--C-:B------:R-:W-:Y:S01]  /*1e00*/  IMAD.MOV.U32 R132, RZ, RZ, R151.reuse ;  /* 0x000000ffff847224 */ /* 0x100fe200078e0097 */
[----:B------:R-:W-:Y:S01]  /*1e10*/  ISETP.GT.AND P3, PT, R6, 0x29, PT ;  /* 0x000000290600780c */ /* 0x000fe20003f64270 */
[----:B------:R-:W-:-:S02]  /*1e20*/  IMAD.MOV.U32 R130, RZ, RZ, R151 ;  /* 0x000000ffff827224 */ /* 0x000fc400078e0097 */
[--C-:B------:R-:W-:Y:S02]  /*1e30*/  IMAD.MOV.U32 R128, RZ, RZ, R151.reuse ;  /* 0x000000ffff807224 */ /* 0x100fe400078e0097 */
[----:B------:R-:W1:Y:S01]  /*1e40*/  MUFU.TANH R45, R45 ;  /* 0x0000002d002d7308 */ /* 0x000e620000002400 */
[----:B--2---:R-:W-:Y:S01]  /*1e50*/  FSEL R105, R44, -INF , P4 ;  /* 0xff8000002c697808 */ /* 0x004fe20002000000 */
[--C-:B------:R-:W-:Y:S02]  /*1e60*/  IMAD.MOV.U32 R126, RZ, RZ, R151.reuse ;  /* 0x000000ffff7e7224 */ /* 0x100fe400078e0097 */
[--C-:B------:R-:W-:Y:S01]  /*1e70*/  IMAD.MOV.U32 R124, RZ, RZ, R151.reuse ;  /* 0x000000ffff7c7224 */ /* 0x100fe200078e0097 */
[----:B------:R-:W-:Y:S01]  /*1e80*/  FMNMX.FTZ R12, R105, R12, !PT ;  /* 0x0000000c690c7209 */ /* 0x000fe20007810000 */
[--C-:B------:R-:W-:Y:S02]  /*1e90*/  IMAD.MOV.U32 R122, RZ, RZ, R151.reuse ;  /* 0x000000ffff7a7224 */ /* 0x100fe400078e0097 */
        /* <DEDUP_REMOVED lines=9> */
[--C-:B------:R-:W-:Y:S01]  /*1f30*/  IMAD.MOV.U32 R112, RZ, RZ, R151.reuse ;  /* 0x000000ffff707224 */ /* 0x100fe200078e0097 */
[----:B------:R-:W-:Y:S01]  /*1f40*/  FMNMX.FTZ R12, R107, R12, !PT ;  /* 0x0000000c6b0c7209 */ /* 0x000fe20007810000 */
[--C-:B------:R-:W-:Y:S02]  /*1f50*/  IMAD.MOV.U32 R110, RZ, RZ, R151.reuse ;  /* 0x000000ffff6e7224 */ /* 0x100fe400078e0097 */
[----:B------:R-:W1:Y:S01]  /*1f60*/  MUFU.TANH R27, R42 ;  /* 0x0000002a001b7308 */ /* 0x000e620000002400 */
[----:B--2---:R-:W-:Y:S01]  /*1f70*/  FSEL R25, R39, -INF , P1 ;  /* 0xff80000027197808 */ /* 0x004fe20000800000 */
[--C-:B------:R-:W-:Y:S01]  /*1f80*/  IMAD.MOV.U32 R108, RZ, RZ, R151.reuse ;  /* 0x000000ffff6c7224 */ /* 0x100fe200078e0097 */
[----:B------:R-:W-:Y:S01]  /*1f90*/  ISETP.GT.AND P1, PT, R6, 0x31, PT ;  /* 0x000000310600780c */ /* 0x000fe20003f24270 */
[----:B------:R-:W-:-:S02]  /*1fa0*/  IMAD.MOV.U32 R106, RZ, RZ, R151 ;  /* 0x000000ffff6a7224 */ /* 0x000fc400078e0097 */
[--C-:B------:R-:W-:Y:S02]  /*1fb0*/  IMAD.MOV.U32 R104, RZ, RZ, R151.reuse ;  /* 0x000000ffff687224 */ /* 0x100fe400078e0097 */
[----:B------:R-:W2:Y:S01]  /*1fc0*/  MUFU.TANH R49, R49 ;  /* 0x0000003100317308 */ /* 0x000ea20000002400 */
[----:B0-----:R-:W-:Y:S01]  /*1fd0*/  FSEL R109, R48, -INF , P2 ;  /* 0xff800000306d7808 */ /* 0x001fe20001000000 */
[--C-:B------:R-:W-:Y:S02]  /*1fe0*/  IMAD.MOV.U32 R102, RZ, RZ, R151.reuse ;  /* 0x000000ffff667224 */ /* 0x100fe400078e0097 */
        /* <DEDUP_REMOVED lines=12> */
[----:B------:R-:W-:Y:S01]  /*20b0*/  IMAD.MOV.U32 R88, RZ, RZ, R151 ;  /* 0x000000ffff587224 */ /* 0x000fe200078e0097 */
[----:B------:R-:W-:-:S03]  /*20c0*/  FMNMX.FTZ R12, R111, R12, !PT ;  /* 0x0000000c6f0c7209 */ /* 0x000fc60007810000 */
[----:B------:R-:W2:Y:S01]  /*20d0*/  MUFU.TANH R31, R46 ;  /* 0x0000002e001f7308 */ /* 0x000ea20000002400 */
[----:B0-----:R-:W-:Y:S02]  /*20e0*/  FSEL R29, R43, -INF , P5 ;  /* 0xff8000002b1d7808 */ /* 0x001fe40002800000 */
[----:B------:R-:W-:-:S05]  /*20f0*/  ISETP.GT.AND P5, PT, R6, 0x39, PT ;  /* 0x000000390600780c */ /* 0x000fca0003fa4270 */
[----:B------:R-:W0:Y:S01]  /*2100*/  MUFU.TANH R53, R53 ;  /* 0x0000003500357308 */ /* 0x000e220000002400 */
[----:B-1----:R-:W-:-:S04]  /*2110*/  FSEL R113, R52, -INF , P6 ;  /* 0xff80000034717808 */ /* 0x002fc80003000000 */
[----:B------:R-:W-:-:S03]  /*2120*/  FMNMX.FTZ R12, R113, R12, !PT ;  /* 0x0000000c710c7209 */ /* 0x000fc60007810000 */
[----:B------:R-:W1:Y:S01]  /*2130*/  MUFU.TANH R47, R47 ;  /* 0x0000002f002f7308 */ /* 0x000e620000002400 */
[----:B--2---:R-:W-:Y:S02]  /*2140*/  FSEL R31, R31, -INF , P4 ;  /* 0xff8000001f1f7808 */ /* 0x004fe40002000000 */
[----:B------:R-:W-:-:S05]  /*2150*/  ISETP.GT.AND P4, PT, R6, 0x40, PT ;  /* 0x000000400600780c */ /* 0x000fca0003f84270 */
[----:B------:R-:W2:Y:S01]  /*2160*/  MUFU.TANH R56, R56 ;  /* 0x0000003800387308 */ /* 0x000ea20000002400 */
[----:B0-----:R-:W-:-:S04]  /*2170*/  FSEL R115, R53, -INF , P5 ;  /* 0xff80000035737808 */ /* 0x001fc80002800000 */
[----:B------:R-:W-:-:S03]  /*2180*/  FMNMX.FTZ R12, R115, R12, !PT ;  /* 0x0000000c730c7209 */ /* 0x000fc60007810000 */
[----:B------:R-:W0:Y:S01]  /*2190*/  MUFU.TANH R35, R50 ;  /* 0x0000003200237308 */ /* 0x000e220000002400 */
[----:B-1----:R-:W-:Y:S02]  /*21a0*/  FSEL R33, R47, -INF , P3 ;  /* 0xff8000002f217808 */ /* 0x002fe40001800000 */
[----:B------:R-:W-:-:S05]  /*21b0*/  ISETP.GT.AND P3, PT, R6, 0x41, PT ;  /* 0x000000410600780c */ /* 0x000fca0003f64270 */
[----:B------:R-:W1:Y:S01]  /*21c0*/  MUFU.TANH R57, R57 ;  /* 0x0000003900397308 */ /* 0x000e620000002400 */
[----:B--2---:R-:W-:-:S04]  /*21d0*/  FSEL R117, R56, -INF , P4 ;  /* 0xff80000038757808 */ /* 0x004fc80002000000 */
        /* <DEDUP_REMOVED lines=81> */
[----:B------:R-:W-:Y:S02]  /*26f0*/  ISETP.GT.AND P1, PT, R6, 0x79, PT ;  /* 0x000000790600780c */ /* 0x000fe40003f24270 */
[----:B------:R-:W-:-:S03]  /*2700*/  MOV R6, UR7 ;  /* 0x0000000700067c02 */ /* 0x000fc60008000f00 */
[----:B------:R-:W2:Y:S01]  /*2710*/  MUFU.TANH R78, R78 ;  /* 0x0000004e004e7308 */ /* 0x000ea20000002400 */
[----:B0-----:R-:W-:-:S04]  /*2720*/  FSEL R145, R84, -INF , P2 ;  /* 0xff80000054917808 */ /* 0x001fc80001000000 */
[----:B------:R-:W-:-:S03]  /*2730*/  FMNMX.FTZ R12, R145, R12, !PT ;  /* 0x0000000c910c7209 */ /* 0x000fc60007810000 */
[----:B------:R-:W-:Y:S01]  /*2740*/  MUFU.TANH R79, R79 ;  /* 0x0000004f004f7308 */ /* 0x000fe20000002400 */
[----:B-1----:R-:W-:-:S04]  /*2750*/  FSEL R147, R85, -INF , P1 ;  /* 0xff80000055937808 */ /* 0x002fc80000800000 */
[----:B------:R-:W-:-:S03]  /*2760*/  FMNMX.FTZ R12, R147, R12, !PT ;  /* 0x0000000c930c7209 */ /* 0x000fc60007810000 */
[----:B------:R-:W-:Y:S01]  /*2770*/  MUFU.TANH R82, R82 ;  /* 0x0000005200527308 */ /* 0x000fe20000002400 */
[----:B--2---:R-:W-:Y:S01]  /*2780*/  FSEL R85, R78, -INF , P6 ;  /* 0xff8000004e557808 */ /* 0x004fe20003000000 */
[----:B------:R-:W0:Y:S06]  /*2790*/  SHFL.BFLY PT, R7, R12, 0x2, 0x1f ;  /* 0x0c401f000c077f89 */ /* 0x000e2c00000e0000 */
[----:B------:R-:W1:Y:S08]  /*27a0*/  MUFU.TANH R83, R83 ;  /* 0x0000005300537308 */ /* 0x000e700000002400 */
[----:B------:R-:W-:Y:S08]  /*27b0*/  MUFU.TANH R86, R86 ;  /* 0x0000005600567308 */ /* 0x000ff00000002400 */
[----:B------:R-:W2:Y:S01]  /*27c0*/  MUFU.TANH R87, R87 ;  /* 0x0000005700577308 */ /* 0x000ea20000002400 */
[----:B-1----:R-:W-:-:S02]  /*27d0*/  FSEL R83, R83, -INF , P3 ;  /* 0xff80000053537808 */ /* 0x002fc40001800000 */
[----:B0-----:R-:W-:-:S05]  /*27e0*/  FMNMX.FTZ R14, R12, R7, !PT ;  /* 0x000000070c0e7209 */ /* 0x001fca0007810000 */
[----:B------:R-:W0:Y:S01]  /*27f0*/  SHFL.BFLY PT, R7, R14, 0x1, 0x1f ;  /* 0x0c201f000e077f89 */ /* 0x000e2200000e0000 */
[----:B--2---:R-:W-:Y:S02]  /*2800*/  FSEL R87, R87, -INF , P1 ;  /* 0xff80000057577808 */ /* 0x004fe40000800000 */
[----:B0-----:R-:W-:-:S04]  /*2810*/  FMNMX.FTZ R7, R14, R7, !PT ;  /* 0x000000070e077209 */ /* 0x001fc80007810000 */
[C---:B------:R-:W-:Y:S01]  /*2820*/  FSETP.NEU.FTZ.AND P0, PT, R7.reuse, -INF , PT ;  /* 0xff8000000700780b */ /* 0x040fe20003f1d000 */
[----:B------:R-:W-:-:S05]  /*2830*/  FMUL.FTZ R20, R7, R6 ;  /* 0x0000000607147220 */ /* 0x000fca0000410000 */
[----:B------:R-:W-:Y:S02]  /*2840*/  FSEL R20, R20, RZ, P0 ;  /* 0x000000ff14147208 */ /* 0x000fe40000000000 */
[----:B------:R-:W-:-:S03]  /*2850*/  ISETP.NE.AND P0, PT, R10, RZ, PT ;  /* 0x000000ff0a00720c */ /* 0x000fc60003f05270 */
[--C-:B------:R-:W-:Y:S01]  /*2860*/  FFMA.FTZ R63, R8, R6, -R20.reuse ;  /* 0x00000006083f7223 */ /* 0x100fe20000010814 */
[----:B------:R-:W-:Y:S01]  /*2870*/  FMNMX.FTZ R8, R3, R4, !PT ;  /* 0x0000000403087209 */ /* 0x000fe20007810000 */
[-CC-:B------:R-:W-:Y:S01]  /*2880*/  FFMA.FTZ R158, R89, R6.reuse, -R20.reuse ;  /* 0x00000006599e7223 */ /* 0x180fe20000010814 */
[----:B------:R-:W-:Y:S01]  /*2890*/  FSEL R89, R79, -INF , P5 ;  /* 0xff8000004f597808 */ /* 0x000fe20002800000 */
[--C-:B------:R-:W-:Y:S01]  /*28a0*/  FFMA.FTZ R65, R91, R6, -R20.reuse ;  /* 0x000000065b417223 */ /* 0x100fe20000010814 */
[----:B------:R-:W-:Y:S01]  /*28b0*/  FMNMX.FTZ R8, R5, R8, !PT ;  /* 0x0000000805087209 */ /* 0x000fe20007810000 */
[-CC-:B------:R-:W-:Y:S01]  /*28c0*/  FFMA.FTZ R160, R93, R6.reuse, -R20.reuse ;  /* 0x000000065da07223 */ /* 0x180fe20000010814 */
[----:B------:R-:W-:Y:S01]  /*28d0*/  FSEL R91, R82, -INF , P4 ;  /* 0xff800000525b7808 */ /* 0x000fe20002000000 */
[--C-:B------:R-:W-:Y:S01]  /*28e0*/  FFMA.FTZ R156, R9, R6, -R20.reuse ;  /* 0x00000006099c7223 */ /* 0x100fe20000010814 */
[----:B------:R-:W-:Y:S01]  /*28f0*/  FMNMX.FTZ R8, R11, R8, !PT ;  /* 0x000000080b087209 */ /* 0x000fe20007810000 */
[----:B------:R-:W-:Y:S01]  /*2900*/  MUFU.EX2 R63, R63 ;  /* 0x0000003f003f7308 */ /* 0x000fe20000000800 */
[----:B------:R-:W-:Y:S01]  /*2910*/  FSEL R93, R86, -INF , P2 ;  /* 0xff800000565d7808 */ /* 0x000fe20001000000 */
[--C-:B------:R-:W-:Y:S01]  /*2920*/  FFMA.FTZ R67, R95, R6, -R20.reuse ;  /* 0x000000065f437223 */ /* 0x100fe20000010814 */
[----:B------:R-:W-:Y:S01]  /*2930*/  FMNMX.FTZ R8, R13, R8, !PT ;  /* 0x000000080d087209 */ /* 0x000fe20007810000 */
[-CC-:B------:R-:W-:Y:S01]  /*2940*/  FFMA.FTZ R162, R97, R6.reuse, -R20.reuse ;  /* 0x0000000661a27223 */ /* 0x180fe20000010814 */
[-CC-:B------:R-:W-:Y:S01]  /*2950*/  FFMA.FTZ R69, R99, R6.reuse, -R20.reuse ;  /* 0x0000000663457223 */ /* 0x180fe20000010814 */
[--C-:B------:R-:W-:Y:S01]  /*2960*/  FFMA.FTZ R164, R101, R6, -R20.reuse ;  /* 0x0000000665a47223 */ /* 0x100fe20000010814 */
[----:B------:R-:W-:Y:S01]  /*2970*/  FMNMX.FTZ R8, R15, R8, !PT ;  /* 0x000000080f087209 */ /* 0x000fe20007810000 */
[----:B------:R-:W0:Y:S01]  /*2980*/  MUFU.EX2 R156, R156 ;  /* 0x0000009c009c7308 */ /* 0x000e220000000800 */
[-CC-:B------:R-:W-:Y:S01]  /*2990*/  FFMA.FTZ R71, R103, R6.reuse, -R20.reuse ;  /* 0x0000000667477223 */ /* 0x180fe20000010814 */
[--C-:B------:R-:W-:Y:S01]  /*29a0*/  FFMA.FTZ R166, R105, R6, -R20.reuse ;  /* 0x0000000669a67223 */ /* 0x100fe20000010814 */
[----:B------:R-:W-:Y:S01]  /*29b0*/  FMNMX.FTZ R8, R21, R8, !PT ;  /* 0x0000000815087209 */ /* 0x000fe20007810000 */
[-CC-:B------:R-:W-:Y:S01]  /*29c0*/  FFMA.FTZ R73, R107, R6.reuse, -R20.reuse ;  /* 0x000000066b497223 */ /* 0x180fe20000010814 */
[-CC-:B------:R-:W-:Y:S01]  /*29d0*/  FFMA.FTZ R168, R109, R6.reuse, -R20.reuse ;  /* 0x000000066da87223 */ /* 0x180fe20000010814 */
[--C-:B------:R-:W-:Y:S01]  /*29e0*/  FFMA.FTZ R75, R111, R6, -R20.reuse ;  /* 0x000000066f4b7223 */ /* 0x100fe20000010814 */
[----:B------:R-:W-:Y:S01]  /*29f0*/  FMNMX.FTZ R8, R25, R8, !PT ;  /* 0x0000000819087209 */ /* 0x000fe20007810000 */
[----:B------:R-:W1:Y:S01]  /*2a00*/  MUFU.EX2 R158, R158 ;  /* 0x0000009e009e7308 */ /* 0x000e620000000800 */
[-CC-:B------:R-:W-:Y:S01]  /*2a10*/  FFMA.FTZ R170, R113, R6.reuse, -R20.reuse ;  /* 0x0000000671aa7223 */ /* 0x180fe20000010814 */
[--C-:B------:R-:W-:Y:S01]  /*2a20*/  FFMA.FTZ R77, R115, R6, -R20.reuse ;  /* 0x00000006734d7223 */ /* 0x100fe20000010814 */
[----:B------:R-:W-:Y:S01]  /*2a30*/  FMNMX.FTZ R8, R27, R8, !PT ;  /* 0x000000081b087209 */ /* 0x000fe20007810000 */
[-CC-:B------:R-:W-:Y:S01]  /*2a40*/  FFMA.FTZ R172, R117, R6.reuse, -R20.reuse ;  /* 0x0000000675ac7223 */ /* 0x180fe20000010814 */
[-CC-:B------:R-:W-:Y:S01]  /*2a50*/  FFMA.FTZ R79, R119, R6.reuse, -R20.reuse ;  /* 0x00000006774f7223 */ /* 0x180fe20000010814 */
[--C-:B------:R-:W-:Y:S01]  /*2a60*/  FFMA.FTZ R174, R121, R6, -R20.reuse ;  /* 0x0000000679ae7223 */ /* 0x100fe20000010814 */
[----:B------:R-:W-:Y:S01]  /*2a70*/  FMNMX.FTZ R8, R29, R8, !PT ;  /* 0x000000081d087209 */ /* 0x000fe20007810000 */
[----:B------:R-:W2:Y:S01]  /*2a80*/  MUFU.EX2 R65, R65 ;  /* 0x0000004100417308 */ /* 0x000ea20000000800 */
[-CC-:B------:R-:W-:Y:S01]  /*2a90*/  FFMA.FTZ R81, R123, R6.reuse, -R20.reuse ;  /* 0x000000067b517223 */ /* 0x180fe20000010814 */
[--C-:B------:R-:W-:Y:S01]  /*2aa0*/  FFMA.FTZ R125, R125, R6, -R20.reuse ;  /* 0x000000067d7d7223 */ /* 0x100fe20000010814 */
[----:B------:R-:W-:Y:S01]  /*2ab0*/  FMNMX.FTZ R8, R31, R8, !PT ;  /* 0x000000081f087209 */ /* 0x000fe20007810000 */
[-CC-:B------:R-:W-:Y:S01]  /*2ac0*/  FFMA.FTZ R127, R127, R6.reuse, -R20.reuse ;  /* 0x000000067f7f7223 */ /* 0x180fe20000010814 */
[-CC-:B------:R-:W-:Y:S01]  /*2ad0*/  FFMA.FTZ R129, R129, R6.reuse, -R20.reuse ;  /* 0x0000000681817223 */ /* 0x180fe20000010814 */
[--C-:B------:R-:W-:Y:S01]  /*2ae0*/  FFMA.FTZ R131, R131, R6, -R20.reuse ;  /* 0x0000000683837223 */ /* 0x100fe20000010814 */
[----:B------:R-:W-:Y:S01]  /*2af0*/  FMNMX.FTZ R8, R33, R8, !PT ;  /* 0x0000000821087209 */ /* 0x000fe20007810000 */
[----:B------:R-:W3:Y:S01]  /*2b00*/  MUFU.EX2 R160, R160 ;  /* 0x000000a000a07308 */ /* 0x000ee20000000800 */
[-CC-:B------:R-:W-:Y:S01]  /*2b10*/  FFMA.FTZ R133, R133, R6.reuse, -R20.reuse ;  /* 0x0000000685857223 */ /* 0x180fe20000010814 */
[--C-:B------:R-:W-:Y:S01]  /*2b20*/  FFMA.FTZ R135, R135, R6, -R20.reuse ;  /* 0x0000000687877223 */ /* 0x100fe20000010814 */
[----:B------:R-:W-:Y:S01]  /*2b30*/  FMNMX.FTZ R8, R35, R8, !PT ;  /* 0x0000000823087209 */ /* 0x000fe20007810000 */
[-CC-:B------:R-:W-:Y:S01]  /*2b40*/  FFMA.FTZ R137, R137, R6.reuse, -R20.reuse ;  /* 0x0000000689897223 */ /* 0x180fe20000010814 */
[-CC-:B------:R-:W-:Y:S01]  /*2b50*/  FFMA.FTZ R139, R139, R6.reuse, -R20.reuse ;  /* 0x000000068b8b7223 */ /* 0x180fe20000010814 */
[--C-:B------:R-:W-:Y:S01]  /*2b60*/  FFMA.FTZ R141, R141, R6, -R20.reuse ;  /* 0x000000068d8d7223 */ /* 0x100fe20000010814 */
[----:B------:R-:W-:Y:S01]  /*2b70*/  FMNMX.FTZ R8, R37, R8, !PT ;  /* 0x0000000825087209 */ /* 0x000fe20007810000 */
[----:B------:R-:W4:Y:S01]  /*2b80*/  MUFU.EX2 R67, R67 ;  /* 0x0000004300437308 */ /* 0x000f220000000800 */
[-CC-:B------:R-:W-:Y:S01]  /*2b90*/  FFMA.FTZ R143, R143, R6.reuse, -R20.reuse ;  /* 0x000000068f8f7223 */ /* 0x180fe20000010814 */
[--C-:B------:R-:W-:Y:S01]  /*2ba0*/  FFMA.FTZ R145, R145, R6, -R20.reuse ;  /* 0x0000000691917223 */ /* 0x100fe20000010814 */
[----:B------:R-:W-:Y:S01]  /*2bb0*/  FMNMX.FTZ R8, R39, R8, !PT ;  /* 0x0000000827087209 */ /* 0x000fe20007810000 */
[----:B------:R-:W-:Y:S01]  /*2bc0*/  FFMA.FTZ R20, R147, R6, -R20 ;  /* 0x0000000693147223 */ /* 0x000fe20000010814 */
[-C--:B------:R-:W-:Y:S01]  /*2bd0*/  MOV R147, R151.reuse ;  /* 0x0000009700937202 */ /* 0x080fe20000000f00 */
[--C-:B------:R-:W-:Y:S01]  /*2be0*/  IMAD.MOV.U32 R121, RZ, RZ, R151.reuse ;  /* 0x000000ffff797224 */ /* 0x100fe200078e0097 */
[----:B------:R-:W-:Y:S01]  /*2bf0*/  FMNMX.FTZ R8, R41, R8, !PT ;  /* 0x0000000829087209 */ /* 0x000fe20007810000 */
[----:B------:R-:W5:Y:S01]  /*2c00*/  MUFU.EX2 R162, R162 ;  /* 0x000000a200a27308 */ /* 0x000f620000000800 */
[-C--:B------:R-:W-:Y:S01]  /*2c10*/  MOV R123, R151.reuse ;  /* 0x00000097007b7202 */ /* 0x080fe20000000f00 */
[--C-:B------:R-:W-:Y:S01]  /*2c20*/  IMAD.MOV.U32 R117, RZ, RZ, R151.reuse ;  /* 0x000000ffff757224 */ /* 0x100fe200078e0097 */
[----:B------:R-:W-:Y:S01]  /*2c30*/  FMNMX.FTZ R8, R43, R8, !PT ;  /* 0x000000082b087209 */ /* 0x000fe20007810000 */
[--C-:B------:R-:W-:Y:S01]  /*2c40*/  IMAD.MOV.U32 R113, RZ, RZ, R151.reuse ;  /* 0x000000ffff717224 */ /* 0x100fe200078e0097 */
[-C--:B------:R-:W-:Y:S01]  /*2c50*/  MOV R119, R151.reuse ;  /* 0x0000009700777202 */ /* 0x080fe20000000f00 */
[--C-:B------:R-:W-:Y:S01]  /*2c60*/  IMAD.MOV.U32 R109, RZ, RZ, R151.reuse ;  /* 0x000000ffff6d7224 */ /* 0x100fe200078e0097 */
[----:B------:R-:W-:Y:S01]  /*2c70*/  FMNMX.FTZ R8, R45, R8, !PT ;  /* 0x000000082d087209 */ /* 0x000fe20007810000 */
[----:B------:R-:W-:Y:S01]  /*2c80*/  MUFU.EX2 R69, R69 ;  /* 0x0000004500457308 */ /* 0x000fe20000000800 */
[-C--:B------:R-:W-:Y:S01]  /*2c90*/  MOV R115, R151.reuse ;  /* 0x0000009700737202 */ /* 0x080fe20000000f00 */
[--C-:B------:R-:W-:Y:S01]  /*2ca0*/  IMAD.MOV.U32 R105, RZ, RZ, R151.reuse ;  /* 0x000000ffff697224 */ /* 0x100fe200078e0097 */
[----:B------:R-:W-:Y:S01]  /*2cb0*/  FMNMX.FTZ R8, R47, R8, !PT ;  /* 0x000000082f087209 */ /* 0x000fe20007810000 */
[--C-:B------:R-:W-:Y:S01]  /*2cc0*/  IMAD.MOV.U32 R101, RZ, RZ, R151.reuse ;  /* 0x000000ffff657224 */ /* 0x100fe200078e0097 */
[-C--:B------:R-:W-:Y:S01]  /*2cd0*/  MOV R111, R151.reuse ;  /* 0x00000097006f7202 */ /* 0x080fe20000000f00 */
[----:B------:R-:W-:Y:S01]  /*2ce0*/  IMAD.MOV.U32 R97, RZ, RZ, R151 ;  /* 0x000000ffff617224 */ /* 0x000fe200078e0097 */
[----:B------:R-:W-:Y:S01]  /*2cf0*/  FMNMX.FTZ R8, R49, R8, !PT ;  /* 0x0000000831087209 */ /* 0x000fe20007810000 */
[----:B------:R-:W-:Y:S01]  /*2d00*/  MUFU.EX2 R164, R164 ;  /* 0x000000a400a47308 */ /* 0x000fe20000000800 */
[----:B------:R-:W-:-:S02]  /*2d10*/  MOV R107, R151 ;  /* 0x00000097006b7202 */ /* 0x000fc40000000f00 */
[----:B------:R-:W-:Y:S02]  /*2d20*/  FMNMX.FTZ R8, R51, R8, !PT ;  /* 0x0000000833087209 */ /* 0x000fe40007810000 */
[-C--:B------:R-:W-:Y:S02]  /*2d30*/  MOV R103, R151.reuse ;  /* 0x0000009700677202 */ /* 0x080fe40000000f00 */
[----:B------:R-:W-:Y:S01]  /*2d40*/  FMNMX.FTZ R8, R53, R8, !PT ;  /* 0x0000000835087209 */ /* 0x000fe20007810000 */
[----:B------:R-:W-:Y:S01]  /*2d50*/  MUFU.EX2 R71, R71 ;  /* 0x0000004700477308 */ /* 0x000fe20000000800 */
[-C--:B------:R-:W-:Y:S02]  /*2d60*/  MOV R99, R151.reuse ;  /* 0x0000009700637202 */ /* 0x080fe40000000f00 */
[----:B------:R-:W-:Y:S02]  /*2d70*/  FMNMX.FTZ R8, R55, R8, !PT ;  /* 0x0000000837087209 */ /* 0x000fe40007810000 */
[----:B------:R-:W-:-:S02]  /*2d80*/  MOV R95, R151 ;  /* 0x00000097005f7202 */ /* 0x000fc40000000f00 */
[----:B------:R-:W-:Y:S01]  /*2d90*/  FMNMX.FTZ R8, R57, R8, !PT ;  /* 0x0000000839087209 */ /* 0x000fe20007810000 */
[----:B------:R-:W-:Y:S03]  /*2da0*/  MUFU.EX2 R166, R166 ;  /* 0x000000a600a67308 */ /* 0x000fe60000000800 */
[----:B------:R-:W-:-:S04]  /*2db0*/  FMNMX.FTZ R8, R59, R8, !PT ;  /* 0x000000083b087209 */ /* 0x000fc80007810000 */
        /* <DEDUP_REMOVED lines=10> */
[----:B------:R-:W-:Y:S04]  /*2e60*/  MUFU.EX2 R170, R170 ;  /* 0x000000aa00aa7308 */ /* 0x000fe80000000800 */
[----:B------:R-:W0:Y:S04]  /*2e70*/  SHFL.BFLY PT, R9, R8, 0x2, 0x1f ;  /* 0x0c401f0008097f89 */ /* 0x000e2800000e0000 */
[----:B------:R-:W-:Y:S08]  /*2e80*/  MUFU.EX2 R77, R77 ;  /* 0x0000004d004d7308 */ /* 0x000ff00000000800 */
[----:B------:R-:W-:Y:S08]  /*2e90*/  MUFU.EX2 R172, R172 ;  /* 0x000000ac00ac7308 */ /* 0x000ff00000000800 */
[----:B------:R-:W-:Y:S01]  /*2ea0*/  MUFU.EX2 R79, R79 ;  /* 0x0000004f004f7308 */ /* 0x000fe20000000800 */
[----:B0-----:R-:W-:-:S07]  /*2eb0*/  FMNMX.FTZ R10, R8, R9, !PT ;  /* 0x00000009080a7209 */ /* 0x001fce0007810000 */
[----:B------:R-:W-:Y:S01]  /*2ec0*/  MUFU.EX2 R174, R174 ;  /* 0x000000ae00ae7308 */ /* 0x000fe20000000800 */
[----:B------:R-:W0:Y:S07]  /*2ed0*/  SHFL.BFLY PT, R9, R10, 0x1, 0x1f ;  /* 0x0c201f000a097f89 */ /* 0x000e2e00000e0000 */
[----:B------:R-:W-:Y:S08]  /*2ee0*/  MUFU.EX2 R81, R81 ;  /* 0x0000005100517308 */ /* 0x000ff00000000800 */
[----:B------:R-:W-:Y:S08]  /*2ef0*/  MUFU.EX2 R125, R125 ;  /* 0x0000007d007d7308 */ /* 0x000ff00000000800 */
[----:B------:R1:W-:Y:S01]  /*2f00*/  MUFU.EX2 R176, R127 ;  /* 0x0000007f00b07308 */ /* 0x0003e20000000800 */
[----:B0-----:R-:W-:-:S04]  /*2f10*/  FMNMX.FTZ R9, R10, R9, !PT ;  /* 0x000000090a097209 */ /* 0x001fc80007810000 */
[C---:B------:R-:W-:Y:S01]  /*2f20*/  FSETP.NEU.FTZ.AND P1, PT, R9.reuse, -INF , PT ;  /* 0xff8000000900780b */ /* 0x040fe20003f3d000 */
[----:B------:R-:W-:Y:S02]  /*2f30*/  FMUL.FTZ R8, R9, R6 ;  /* 0x0000000609087220 */ /* 0x000fe40000410000 */
[----:B------:R-:W-:Y:S01]  /*2f40*/  MUFU.EX2 R129, R129 ;  /* 0x0000008100817308 */ /* 0x000fe20000000800 */
[----:B-1----:R-:W-:Y:S02]  /*2f50*/  MOV R127, R151 ;  /* 0x00000097007f7202 */ /* 0x002fe40000000f00 */
[----:B------:R-:W-:Y:S02]  /*2f60*/  FSEL R8, R8, RZ, P1 ;  /* 0x000000ff08087208 */ /* 0x000fe40000800000 */
[----:B------:R-:W-:-:S03]  /*2f70*/  PLOP3.LUT P1, PT, PT, PT, UP0, 0x80, 0x0 ;  /* 0x000000000000781c */ /* 0x000fc60003f2f008 */
[-CC-:B------:R-:W-:Y:S01]  /*2f80*/  FFMA.FTZ R11, R11, R6.reuse, -R8.reuse ;  /* 0x000000060b0b7223 */ /* 0x180fe20000010808 */
[-CC-:B------:R-:W-:Y:S01]  /*2f90*/  FFMA.FTZ R3, R3, R6.reuse, -R8.reuse ;  /* 0x0000000603037223 */ /* 0x180fe20000010808 */
[-CC-:B------:R-:W-:Y:S01]  /*2fa0*/  FFMA.FTZ R4, R4, R6.reuse, -R8.reuse ;  /* 0x0000000604047223 */ /* 0x180fe20000010808 */
[-CC-:B------:R-:W-:Y:S01]  /*2fb0*/  FFMA.FTZ R5, R5, R6.reuse, -R8.reuse ;  /* 0x0000000605057223 */ /* 0x180fe20000010808 */
[----:B------:R0:W-:Y:S01]  /*2fc0*/  MUFU.EX2 R10, R11 ;  /* 0x0000000b000a7308 */ /* 0x0001e20000000800 */
[-CC-:B------:R-:W-:Y:S01]  /*2fd0*/  FFMA.FTZ R13, R13, R6.reuse, -R8.reuse ;  /* 0x000000060d0d7223 */ /* 0x180fe20000010808 */
[-CC-:B------:R-:W-:Y:S01]  /*2fe0*/  FFMA.FTZ R15, R15, R6.reuse, -R8.reuse ;  /* 0x000000060f0f7223 */ /* 0x180fe20000010808 */
[-CC-:B------:R-:W-:Y:S01]  /*2ff0*/  FFMA.FTZ R21, R21, R6.reuse, -R8.reuse ;  /* 0x0000000615157223 */ /* 0x180fe20000010808 */
[-CC-:B------:R-:W-:Y:S01]  /*3000*/  FFMA.FTZ R25, R25, R6.reuse, -R8.reuse ;  /* 0x0000000619197223 */ /* 0x180fe20000010808 */
[-CC-:B------:R-:W-:Y:S01]  /*3010*/  FFMA.FTZ R27, R27, R6.reuse, -R8.reuse ;  /* 0x000000061b1b7223 */ /* 0x180fe20000010808 */
[-CC-:B------:R-:W-:Y:S01]  /*3020*/  FFMA.FTZ R29, R29, R6.reuse, -R8.reuse ;  /* 0x000000061d1d7223 */ /* 0x180fe20000010808 */
[-CC-:B------:R-:W-:Y:S01]  /*3030*/  FFMA.FTZ R31, R31, R6.reuse, -R8.reuse ;  /* 0x000000061f1f7223 */ /* 0x180fe20000010808 */
[----:B------:R-:W-:Y:S01]  /*3040*/  MUFU.EX2 R3, R3 ;  /* 0x0000000300037308 */ /* 0x000fe20000000800 */
[----:B0-----:R-:W-:Y:S01]  /*3050*/  FADD.FTZ R11, R156, R63 ;  /* 0x0000003f9c0b7221 */ /* 0x001fe20000010000 */
[-CC-:B------:R-:W-:Y:S01]  /*3060*/  FFMA.FTZ R33, R33, R6.reuse, -R8.reuse ;  /* 0x0000000621217223 */ /* 0x180fe20000010808 */
[-CC-:B------:R-:W-:Y:S01]  /*3070*/  FFMA.FTZ R35, R35, R6.reuse, -R8.reuse ;  /* 0x0000000623237223 */ /* 0x180fe20000010808 */
[-CC-:B------:R-:W-:Y:S01]  /*3080*/  FFMA.FTZ R37, R37, R6.reuse, -R8.reuse ;  /* 0x0000000625257223 */ /* 0x180fe20000010808 */
[----:B------:R-:W-:Y:S01]  /*3090*/  FADD.FTZ R32, R158, R11 ;  /* 0x0000000b9e207221 */ /* 0x000fe20000010000 */
[-CC-:B------:R-:W-:Y:S01]  /*30a0*/  FFMA.FTZ R39, R39, R6.reuse, -R8.reuse ;  /* 0x0000000627277223 */ /* 0x180fe20000010808 */
[-C--:B------:R-:W-:Y:S01]  /*30b0*/  FFMA.FTZ R41, R41, R6.reuse, -R8 ;  /* 0x0000000629297223 */ /* 0x080fe20000010808 */
[----:B------:R-:W0:Y:S01]  /*30c0*/  MUFU.EX2 R4, R4 ;  /* 0x0000000400047308 */ /* 0x000e220000000800 */
[----:B--2---:R-:W-:Y:S01]  /*30d0*/  FADD.FTZ R11, R65, R32 ;  /* 0x00000020410b7221 */ /* 0x004fe20000010000 */
[-CC-:B------:R-:W-:Y:S01]  /*30e0*/  FFMA.FTZ R43, R43, R6.reuse, -R8.reuse ;  /* 0x000000062b2b7223 */ /* 0x180fe20000010808 */
[-CC-:B------:R-:W-:Y:S01]  /*30f0*/  FFMA.FTZ R45, R45, R6.reuse, -R8.reuse ;  /* 0x000000062d2d7223 */ /* 0x180fe20000010808 */
[-CC-:B------:R-:W-:Y:S01]  /*3100*/  FFMA.FTZ R47, R47, R6.reuse, -R8.reuse ;  /* 0x000000062f2f7223 */ /* 0x180fe20000010808 */
[----:B---3--:R-:W-:Y:S01]  /*3110*/  FADD.FTZ R34, R160, R11 ;  /* 0x0000000ba0227221 */ /* 0x008fe20000010000 */
[-CC-:B------:R-:W-:Y:S01]  /*3120*/  FFMA.FTZ R49, R49, R6.reuse, -R8.reuse ;  /* 0x0000000631317223 */ /* 0x180fe20000010808 */
[-C--:B------:R-:W-:Y:S01]  /*3130*/  FFMA.FTZ R51, R51, R6.reuse, -R8 ;  /* 0x0000000633337223 */ /* 0x080fe20000010808 */
[----:B------:R-:W1:Y:S01]  /*3140*/  MUFU.EX2 R5, R5 ;  /* 0x0000000500057308 */ /* 0x000e620000000800 */
[----:B----4-:R-:W-:Y:S01]  /*3150*/  FADD.FTZ R11, R67, R34 ;  /* 0x00000022430b7221 */ /* 0x010fe20000010000 */
[-CC-:B------:R-:W-:Y:S01]  /*3160*/  FFMA.FTZ R53, R53, R6.reuse, -R8.reuse ;  /* 0x0000000635357223 */ /* 0x180fe20000010808 */
[-CC-:B------:R-:W-:Y:S01]  /*3170*/  FFMA.FTZ R55, R55, R6.reuse, -R8.reuse ;  /* 0x0000000637377223 */ /* 0x180fe20000010808 */
[-CC-:B------:R-:W-:Y:S01]  /*3180*/  FFMA.FTZ R57, R57, R6.reuse, -R8.reuse ;  /* 0x0000000639397223 */ /* 0x180fe20000010808 */
[----:B-----5:R-:W-:Y:S01]  /*3190*/  FADD.FTZ R36, R162, R11 ;  /* 0x0000000ba2247221 */ /* 0x020fe20000010000 */
[-CC-:B------:R-:W-:Y:S01]  /*31a0*/  FFMA.FTZ R59, R59, R6.reuse, -R8.reuse ;  /* 0x000000063b3b7223 */ /* 0x180fe20000010808 */
[-C--:B------:R-:W-:Y:S01]  /*31b0*/  FFMA.FTZ R61, R61, R6.reuse, -R8 ;  /* 0x000000063d3d7223 */ /* 0x080fe20000010808 */
[----:B------:R-:W2:Y:S01]  /*31c0*/  MUFU.EX2 R13, R13 ;  /* 0x0000000d000d7308 */ /* 0x000ea20000000800 */
[----:B0-----:R-:W-:Y:S01]  /*31d0*/  FADD.FTZ R34, R3, R4 ;  /* 0x0000000403227221 */ /* 0x001fe20000010000 */
[-CC-:B------:R-:W-:Y:S01]  /*31e0*/  FFMA.FTZ R85, R85, R6.reuse, -R8.reuse ;  /* 0x0000000655557223 */ /* 0x180fe20000010808 */
[-CC-:B------:R-:W-:Y:S01]  /*31f0*/  FFMA.FTZ R89, R89, R6.reuse, -R8.reuse ;  /* 0x0000000659597223 */ /* 0x180fe20000010808 */
[-CC-:B------:R-:W-:Y:S01]  /*3200*/  FFMA.FTZ R91, R91, R6.reuse, -R8.reuse ;  /* 0x000000065b5b7223 */ /* 0x180fe20000010808 */
[-CC-:B------:R-:W-:Y:S01]  /*3210*/  FFMA.FTZ R83, R83, R6.reuse, -R8.reuse ;  /* 0x0000000653537223 */ /* 0x180fe20000010808 */
[-CC-:B------:R-:W-:Y:S01]  /*3220*/  FFMA.FTZ R93, R93, R6.reuse, -R8.reuse ;  /* 0x000000065d5d7223 */ /* 0x180fe20000010808 */
[----:B------:R-:W-:Y:S01]  /*3230*/  FFMA.FTZ R87, R87, R6, -R8 ;  /* 0x0000000657577223 */ /* 0x000fe20000010808 */
[----:B------:R0:W3:Y:S01]  /*3240*/  MUFU.EX2 R12, R15 ;  /* 0x0000000f000c7308 */ /* 0x0000e20000000800 */
[----:B-1----:R-:W-:Y:S01]  /*3250*/  FADD.FTZ R11, R5, R34 ;  /* 0x00000022050b7221 */ /* 0x002fe20000010000 */
[----:B------:R-:W-:-:S02]  /*3260*/  F2FP.BF16.F32.PACK_AB R157, R4, R3 ;  /* 0x00000003049d723e */ /* 0x000fc400000010ff */
[C---:B------:R-:W-:Y:S02]  /*3270*/  F2FP.BF16.F32.PACK_AB R159, R10.reuse, R5 ;  /* 0x000000050a9f723e */ /* 0x040fe400000010ff */
[----:B------:R-:W-:Y:S02]  /*3280*/  F2FP.BF16.F32.PACK_AB R156, R63, R156 ;  /* 0x0000009c3f9c723e */ /* 0x000fe400000010ff */
[----:B------:R-:W1:Y:S01]  /*3290*/  MUFU.EX2 R21, R21 ;  /* 0x0000001500157308 */ /* 0x000e620000000800 */
[----:B0-----:R-:W-:Y:S01]  /*32a0*/  FADD.FTZ R15, R69, R36 ;  /* 0x00000024450f7221 */ /* 0x001fe20000010000 */
[----:B------:R-:W-:Y:S01]  /*32b0*/  FADD.FTZ R36, R10, R11 ;  /* 0x0000000b0a247221 */ /* 0x000fe20000010000 */
[----:B------:R-:W-:Y:S02]  /*32c0*/  F2FP.BF16.F32.PACK_AB R158, R65, R158 ;  /* 0x0000009e419e723e */ /* 0x000fe400000010ff */
[----:B------:R-:W-:Y:S01]  /*32d0*/  FADD.FTZ R38, R164, R15 ;  /* 0x0000000fa4267221 */ /* 0x000fe20000010000 */
[----:B--2---:R-:W-:Y:S01]  /*32e0*/  FADD.FTZ R11, R13, R36 ;  /* 0x000000240d0b7221 */ /* 0x004fe20000010000 */
[----:B------:R-:W-:Y:S01]  /*32f0*/  F2FP.BF16.F32.PACK_AB R160, R67, R160 ;  /* 0x000000a043a0723e */ /* 0x000fe200000010ff */
[----:B------:R-:W0:Y:S01]  /*3300*/  MUFU.EX2 R14, R25 ;  /* 0x00000019000e7308 */ /* 0x000e220000000800 */
[----:B------:R-:W-:Y:S01]  /*3310*/  FADD.FTZ R15, R71, R38 ;  /* 0x00000026470f7221 */ /* 0x000fe20000010000 */
[----:B---3--:R-:W-:Y:S01]  /*3320*/  FADD.FTZ R36, R12, R11 ;  /* 0x0000000b0c247221 */ /* 0x008fe20000010000 */
[----:B------:R-:W-:-:S02]  /*3330*/  F2FP.BF16.F32.PACK_AB R162, R69, R162 ;  /* 0x000000a245a2723e */ /* 0x000fc400000010ff */
[----:B------:R-:W-:Y:S01]  /*3340*/  FADD.FTZ R38, R166, R15 ;  /* 0x0000000fa6267221 */ /* 0x000fe20000010000 */
[----:B------:R-:W-:Y:S02]  /*3350*/  F2FP.BF16.F32.PACK_AB R164, R71, R164 ;  /* 0x000000a447a4723e */ /* 0x000fe400000010ff */
[----:B------:R-:W2:Y:S01]  /*3360*/  MUFU.EX2 R27, R27 ;  /* 0x0000001b001b7308 */ /* 0x000ea20000000800 */
[----:B------:R-:W-:Y:S01]  /*3370*/  FADD.FTZ R15, R73, R38 ;  /* 0x00000026490f7221 */ /* 0x000fe20000010000 */
[----:B-1----:R-:W-:Y:S01]  /*3380*/  FADD.FTZ R11, R21, R36 ;  /* 0x00000024150b7221 */ /* 0x002fe20000010000 */
[----:B------:R-:W-:Y:S02]  /*3390*/  F2FP.BF16.F32.PACK_AB R166, R73, R166 ;  /* 0x000000a649a6723e */ /* 0x000fe400000010ff */
[----:B------:R-:W-:Y:S01]  /*33a0*/  FADD.FTZ R40, R168, R15 ;  /* 0x0000000fa8287221 */ /* 0x000fe20000010000 */
[C---:B------:R-:W-:Y:S02]  /*33b0*/  F2FP.BF16.F32.PACK_AB R168, R75.reuse, R168 ;  /* 0x000000a84ba8723e */ /* 0x040fe400000010ff */
[----:B------:R-:W1:Y:S01]  /*33c0*/  MUFU.EX2 R24, R29 ;  /* 0x0000001d00187308 */ /* 0x000e620000000800 */
[----:B0-----:R-:W-:Y:S01]  /*33d0*/  FADD.FTZ R38, R14, R11 ;  /* 0x0000000b0e267221 */ /* 0x001fe20000010000 */
[----:B------:R-:W-:Y:S01]  /*33e0*/  FADD.FTZ R15, R75, R40 ;  /* 0x000000284b0f7221 */ /* 0x000fe20000010000 */
[----:B------:R-:W-:-:S02]  /*33f0*/  F2FP.BF16.F32.PACK_AB R161, R12, R13 ;  /* 0x0000000d0ca1723e */ /* 0x000fc400000010ff */
[----:B------:R-:W-:-:S03]  /*3400*/  F2FP.BF16.F32.PACK_AB R163, R14, R21 ;  /* 0x000000150ea3723e */ /* 0x000fc600000010ff */
[----:B------:R-:W0:Y:S01]  /*3410*/  MUFU.EX2 R31, R31 ;  /* 0x0000001f001f7308 */ /* 0x000e220000000800 */
[----:B--2---:R-:W-:Y:S01]  /*3420*/  FADD.FTZ R11, R27, R38 ;  /* 0x000000261b0b7221 */ /* 0x004fe20000010000 */
[----:B------:R-:W-:Y:S01]  /*3430*/  FADD.FTZ R38, R170, R15 ;  /* 0x0000000faa267221 */ /* 0x000fe20000010000 */
[----:B------:R-:W-:-:S03]  /*3440*/  F2FP.BF16.F32.PACK_AB R170, R77, R170 ;  /* 0x000000aa4daa723e */ /* 0x000fc600000010ff */
[----:B------:R-:W-:Y:S02]  /*3450*/  FADD.FTZ R15, R77, R38 ;  /* 0x000000264d0f7221 */ /* 0x000fe40000010000 */
[----:B------:R-:W2:Y:S01]  /*3460*/  MUFU.EX2 R26, R33 ;  /* 0x00000021001a7308 */ /* 0x000ea20000000800 */
[----:B-1----:R-:W-:Y:S01]  /*3470*/  FADD.FTZ R0, R24, R11 ;  /* 0x0000000b18007221 */ /* 0x002fe20000010000 */
[----:B------:R-:W-:Y:S01]  /*3480*/  FADD.FTZ R40, R172, R15 ;  /* 0x0000000fac287221 */ /* 0x000fe20000010000 */
[C---:B------:R-:W-:Y:S02]  /*3490*/  F2FP.BF16.F32.PACK_AB R172, R79.reuse, R172 ;  /* 0x000000ac4fac723e */ /* 0x040fe400000010ff */
[----:B------:R-:W-:Y:S01]  /*34a0*/  F2FP.BF16.F32.PACK_AB R165, R24, R27 ;  /* 0x0000001b18a5723e */ /* 0x000fe200000010ff */
[----:B------:R-:W-:Y:S02]  /*34b0*/  FADD.FTZ R15, R79, R40 ;  /* 0x000000284f0f7221 */ /* 0x000fe40000010000 */
[----:B------:R-:W1:Y:S01]  /*34c0*/  MUFU.EX2 R35, R35 ;  /* 0x0000002300237308 */ /* 0x000e620000000800 */
[----:B0-----:R-:W-:Y:S01]  /*34d0*/  FADD.FTZ R11, R31, R0 ;  /* 0x000000001f0b7221 */ /* 0x001fe20000010000 */
[----:B------:R-:W-:Y:S01]  /*34e0*/  FADD.FTZ R40, R174, R15 ;  /* 0x0000000fae287221 */ /* 0x000fe20000010000 */
[----:B------:R-:W-:-:S03]  /*34f0*/  F2FP.BF16.F32.PACK_AB R174, R81, R174 ;  /* 0x000000ae51ae723e */ /* 0x000fc600000010ff */
[----:B------:R-:W-:Y:S02]  /*3500*/  FADD.FTZ R40, R81, R40 ;  /* 0x0000002851287221 */ /* 0x000fe40000010000 */
[----:B------:R-:W0:Y:S01]  /*3510*/  MUFU.EX2 R28, R37 ;  /* 0x00000025001c7308 */ /* 0x000e220000000800 */
[C---:B--2---:R-:W-:Y:S01]  /*3520*/  FADD.FTZ R0, R26.reuse, R11 ;  /* 0x0000000b1a007221 */ /* 0x044fe20000010000 */
[----:B------:R-:W-:Y:S01]  /*3530*/  FADD.FTZ R15, R125, R40 ;  /* 0x000000287d0f7221 */ /* 0x000fe20000010000 */
[----:B------:R-:W-:-:S03]  /*3540*/  F2FP.BF16.F32.PACK_AB R167, R26, R31 ;  /* 0x0000001f1aa7723e */ /* 0x000fc600000010ff */
[C---:B------:R-:W-:Y:S01]  /*3550*/  FADD.FTZ R40, R176.reuse, R15 ;  /* 0x0000000fb0287221 */ /* 0x040fe20000010000 */
[----:B------:R-:W-:Y:S01]  /*3560*/  F2FP.BF16.F32.PACK_AB R176, R176, R125 ;  /* 0x0000007db0b0723e */ /* 0x000fe200000010ff */
[----:B------:R-:W2:Y:S01]  /*3570*/  MUFU.EX2 R39, R39 ;  /* 0x0000002700277308 */ /* 0x000ea20000000800 */
[----:B-1----:R-:W-:Y:S01]  /*3580*/  FADD.FTZ R11, R35, R0 ;  /* 0x00000000230b7221 */ /* 0x002fe20000010000 */
[----:B------:R-:W-:Y:S01]  /*3590*/  FADD.FTZ R15, R129, R40 ;  /* 0x00000028810f7221 */ /* 0x000fe20000010000 */
[----:B------:R-:W-:-:S05]  /*35a0*/  IMAD.MOV.U32 R125, RZ, RZ, R151 ;  /* 0x000000ffff7d7224 */ /* 0x000fca00078e0097 */
[----:B------:R-:W1:Y:S01]  /*35b0*/  MUFU.EX2 R30, R41 ;  /* 0x00000029001e7308 */ /* 0x000e620000000800 */
[C---:B0-----:R-:W-:Y:S01]  /*35c0*/  FADD.FTZ R0, R28.reuse, R11 ;  /* 0x0000000b1c007221 */ /* 0x041fe20000010000 */
[----:B------:R-:W-:-:S06]  /*35d0*/  F2FP.BF16.F32.PACK_AB R169, R28, R35 ;  /* 0x000000231ca9723e */ /* 0x000fcc00000010ff */
[----:B------:R-:W0:Y:S01]  /*35e0*/  MUFU.EX2 R43, R43 ;  /* 0x0000002b002b7308 */ /* 0x000e220000000800 */
[----:B--2---:R-:W-:-:S07]  /*35f0*/  FADD.FTZ R11, R39, R0 ;  /* 0x00000000270b7221 */ /* 0x004fce0000010000 */
[----:B------:R-:W2:Y:S01]  /*3600*/  MUFU.EX2 R32, R45 ;  /* 0x0000002d00207308 */ /* 0x000ea20000000800 */
[C---:B-1----:R-:W-:Y:S01]  /*3610*/  FADD.FTZ R0, R30.reuse, R11 ;  /* 0x0000000b1e007221 */ /* 0x042fe20000010000 */
[----:B------:R-:W-:-:S06]  /*3620*/  F2FP.BF16.F32.PACK_AB R171, R30, R39 ;  /* 0x000000271eab723e */ /* 0x000fcc00000010ff */
[----:B------:R1:W3:Y:S01]  /*3630*/  MUFU.EX2 R178, R131 ;  /* 0x0000008300b27308 */ /* 0x0002e20000000800 */
[----:B0-----:R-:W-:-:S07]  /*3640*/  FADD.FTZ R11, R43, R0 ;  /* 0x000000002b0b7221 */ /* 0x001fce0000010000 */
[----:B------:R-:W0:Y:S01]  /*3650*/  MUFU.EX2 R47, R47 ;  /* 0x0000002f002f7308 */ /* 0x000e220000000800 */
[C---:B--2---:R-:W-:Y:S01]  /*3660*/  FADD.FTZ R0, R32.reuse, R11 ;  /* 0x0000000b20007221 */ /* 0x044fe20000010000 */
[----:B------:R-:W-:Y:S02]  /*3670*/  F2FP.BF16.F32.PACK_AB R173, R32, R43 ;  /* 0x0000002b20ad723e */ /* 0x000fe400000010ff */
[----:B-1----:R-:W-:-:S04]  /*3680*/  MOV R131, R151 ;  /* 0x0000009700837202 */ /* 0x002fc80000000f00 */
[----:B------:R-:W1:Y:S01]  /*3690*/  MUFU.EX2 R133, R133 ;  /* 0x0000008500857308 */ /* 0x000e620000000800 */
[C---:B---3--:R-:W-:Y:S01]  /*36a0*/  FADD.FTZ R40, R178.reuse, R15 ;  /* 0x0000000fb2287221 */ /* 0x048fe20000010000 */
[----:B------:R-:W-:Y:S01]  /*36b0*/  F2FP.BF16.F32.PACK_AB R178, R178, R129 ;  /* 0x00000081b2b2723e */ /* 0x000fe200000010ff */
[----:B------:R-:W-:-:S05]  /*36c0*/  IMAD.MOV.U32 R129, RZ, RZ, R151 ;  /* 0x000000ffff817224 */ /* 0x000fca00078e0097 */
[----:B------:R-:W2:Y:S01]  /*36d0*/  MUFU.EX2 R34, R49 ;  /* 0x0000003100227308 */ /* 0x000ea20000000800 */
[----:B0-----:R-:W-:-:S07]  /*36e0*/  FADD.FTZ R11, R47, R0 ;  /* 0x000000002f0b7221 */ /* 0x001fce0000010000 */
[----:B------:R0:W3:Y:S01]  /*36f0*/  MUFU.EX2 R180, R135 ;  /* 0x0000008700b47308 */ /* 0x0000e20000000800 */
[----:B-1----:R-:W-:-:S07]  /*3700*/  FADD.FTZ R15, R133, R40 ;  /* 0x00000028850f7221 */ /* 0x002fce0000010000 */
[----:B------:R-:W1:Y:S01]  /*3710*/  MUFU.EX2 R51, R51 ;  /* 0x0000003300337308 */ /* 0x000e620000000800 */
[C---:B--2---:R-:W-:Y:S01]  /*3720*/  FADD.FTZ R0, R34.reuse, R11 ;  /* 0x0000000b22007221 */ /* 0x044fe20000010000 */
[----:B------:R-:W-:Y:S02]  /*3730*/  F2FP.BF16.F32.PACK_AB R175, R34, R47 ;  /* 0x0000002f22af723e */ /* 0x000fe400000010ff */
[----:B0-----:R-:W-:-:S04]  /*3740*/  MOV R135, R151 ;  /* 0x0000009700877202 */ /* 0x001fc80000000f00 */
[----:B------:R-:W0:Y:S01]  /*3750*/  MUFU.EX2 R137, R137 ;  /* 0x0000008900897308 */ /* 0x000e220000000800 */
[C---:B---3--:R-:W-:Y:S01]  /*3760*/  FADD.FTZ R42, R180.reuse, R15 ;  /* 0x0000000fb42a7221 */ /* 0x048fe20000010000 */
[----:B------:R-:W-:Y:S01]  /*3770*/  F2FP.BF16.F32.PACK_AB R180, R180, R133 ;  /* 0x00000085b4b4723e */ /* 0x000fe200000010ff */
[----:B------:R-:W-:-:S05]  /*3780*/  IMAD.MOV.U32 R133, RZ, RZ, R151 ;  /* 0x000000ffff857224 */ /* 0x000fca00078e0097 */
[----:B------:R-:W2:Y:S01]  /*3790*/  MUFU.EX2 R36, R53 ;  /* 0x0000003500247308 */ /* 0x000ea20000000800 */
[----:B-1----:R-:W-:-:S07]  /*37a0*/  FADD.FTZ R11, R51, R0 ;  /* 0x00000000330b7221 */ /* 0x002fce0000010000 */
        /* <DEDUP_REMOVED lines=24> */
[----:B------:R-:W1:Y:S01]  /*3930*/  MUFU.EX2 R85, R85 ;  /* 0x0000005500557308 */ /* 0x000e620000000800 */
[----:B0-----:R-:W-:-:S07]  /*3940*/  FADD.FTZ R15, R145, R44 ;  /* 0x0000002c910f7221 */ /* 0x001fce0000010000 */
[----:B------:R0:W3:Y:S01]  /*3950*/  MUFU.EX2 R40, R89 ;  /* 0x0000005900287308 */ /* 0x0000e20000000800 */
[C---:B--2---:R-:W-:Y:S01]  /*3960*/  FADD.FTZ R44, R8.reuse, R11 ;  /* 0x0000000b082c7221 */ /* 0x044fe20000010000 */
[----:B------:R-:W-:-:S06]  /*3970*/  F2FP.BF16.F32.PACK_AB R181, R8, R59 ;  /* 0x0000003b08b5723e */ /* 0x000fcc00000010ff */
[----:B------:R-:W2:Y:S01]  /*3980*/  MUFU.EX2 R91, R91 ;  /* 0x0000005b005b7308 */ /* 0x000ea20000000800 */
[----:B-1----:R-:W-:Y:S01]  /*3990*/  FADD.FTZ R3, R85, R44 ;  /* 0x0000002c55037221 */ /* 0x002fe20000010000 */
[----:B0-----:R-:W-:-:S06]  /*39a0*/  IMAD.MOV.U32 R89, RZ, RZ, R151 ;  /* 0x000000ffff597224 */ /* 0x001fcc00078e0097 */
[----:B------:R-:W0:Y:S01]  /*39b0*/  MUFU.EX2 R42, R83 ;  /* 0x00000053002a7308 */ /* 0x000e220000000800 */
[C---:B---3--:R-:W-:Y:S01]  /*39c0*/  FADD.FTZ R10, R40.reuse, R3 ;  /* 0x00000003280a7221 */ /* 0x048fe20000010000 */
[----:B------:R-:W-:-:S06]  /*39d0*/  F2FP.BF16.F32.PACK_AB R183, R40, R85 ;  /* 0x0000005528b7723e */ /* 0x000fcc00000010ff */
[----:B------:R-:W1:Y:S01]  /*39e0*/  MUFU.EX2 R93, R93 ;  /* 0x0000005d005d7308 */ /* 0x000e620000000800 */
[----:B--2---:R-:W-:-:S07]  /*39f0*/  FADD.FTZ R3, R91, R10 ;  /* 0x0000000a5b037221 */ /* 0x004fce0000010000 */
[----:B------:R-:W2:Y:S01]  /*3a00*/  MUFU.EX2 R20, R20 ;  /* 0x0000001400147308 */ /* 0x000ea20000000800 */
[C---:B0-----:R-:W-:Y:S01]  /*3a10*/  FADD.FTZ R10, R42.reuse, R3 ;  /* 0x000000032a0a7221 */ /* 0x041fe20000010000 */
[----:B------:R-:W-:Y:S02]  /*3a20*/  F2FP.BF16.F32.PACK_AB R185, R42, R91 ;  /* 0x0000005b2ab9723e */ /* 0x000fe400000010ff */
[----:B------:R-:W-:-:S04]  /*3a30*/  MOV R91, R151 ;  /* 0x00000097005b7202 */ /* 0x000fc80000000f00 */
[----:B------:R-:W0:Y:S01]  /*3a40*/  MUFU.EX2 R4, R87 ;  /* 0x0000005700047308 */ /* 0x000e220000000800 */
[----:B-1----:R-:W-:Y:S01]  /*3a50*/  FADD.FTZ R3, R93, R10 ;  /* 0x0000000a5d037221 */ /* 0x002fe20000010000 */
[C---:B--2---:R-:W-:Y:S01]  /*3a60*/  F2FP.BF16.F32.PACK_AB R186, R20.reuse, R145 ;  /* 0x0000009114ba723e */ /* 0x044fe200000010ff */
[----:B------:R-:W-:Y:S01]  /*3a70*/  FADD.FTZ R0, R20, R15 ;  /* 0x0000000f14007221 */ /* 0x000fe20000010000 */
[----:B------:R-:W-:Y:S01]  /*3a80*/  IMAD.MOV.U32 R145, RZ, RZ, R151 ;  /* 0x000000ffff917224 */ /* 0x000fe200078e0097 */
[C---:B0-----:R-:W-:Y:S01]  /*3a90*/  F2FP.BF16.F32.PACK_AB R187, R4.reuse, R93 ;  /* 0x0000005d04bb723e */ /* 0x041fe200000010ff */
[----:B------:R-:W-:Y:S01]  /*3aa0*/  FADD.FTZ R3, R4, R3 ;  /* 0x0000000304037221 */ /* 0x000fe20000010000 */
[----:B------:R-:W-:Y:S01]  /*3ab0*/  IMAD.MOV.U32 R93, RZ, RZ, R151 ;  /* 0x000000ffff5d7224 */ /* 0x000fe200078e0097 */
[----:B------:R-:W-:Y:S06]  /*3ac0*/  @!P1 BRA `(.L_x_14) ;  /* 0x0000002800989947 */ /* 0x000fec0003800000 */
[----:B------:R-:W-:Y:S01]  /*3ad0*/  MOV R5, R9 ;  /* 0x0000000900057202 */ /* 0x000fe20000000f00 */
[----:B------:R-:W-:Y:S01]  /*3ae0*/  IMAD.MOV.U32 R4, RZ, RZ, R7 ;  /* 0x000000ffff047224 */ /* 0x000fe200078e0007 */
[----:B------:R-:W-:Y:S02]  /*3af0*/  CS2R R150, SRZ ;  /* 0x0000000000967805 */ /* 0x000fe4000001ff00 */
[----:B------:R-:W-:Y:S02]  /*3b00*/  CS2R R148, SRZ ;  /* 0x0000000000947805 */ /* 0x000fe4000001ff00 */
[----:B------:R-:W-:Y:S02]  /*3b10*/  CS2R R146, SRZ ;  /* 0x0000000000927805 */ /* 0x000fe4000001ff00 */
[----:B------:R-:W-:Y:S02]  /*3b20*/  CS2R R144, SRZ ;  /* 0x0000000000907805 */ /* 0x000fe4000001ff00 */
[----:B------:R-:W-:-:S02]  /*3b30*/  CS2R R142, SRZ ;  /* 0x00000000008e7805 */ /* 0x000fc4000001ff00 */
[----:B------:R-:W-:Y:S02]  /*3b40*/  CS2R R140, SRZ ;  /* 0x00000000008c7805 */ /* 0x000fe4000001ff00 */
        /* <DEDUP_REMOVED lines=25> */
[----:B------:R-:W-:Y:S01]  /*3ce0*/  CS2R R88, SRZ ;  /* 0x0000000000587805 */ /* 0x000fe2000001ff00 */
[----:B------:R-:W-:Y:S01]  /*3cf0*/  UIADD3 UR52, UR52, -0x2, URZ ;  /* 0xfffffffe34347890 */ /* 0x000fe2000fffe03f */
[----:B------:R-:W-:Y:S01]  /*3d00*/  UMOV UR53, UR44 ;  /* 0x0000002c00357c82 */ /* 0x000fe20008000000 */
[----:B------:R-:W-:Y:S01]  /*3d10*/  UMOV UR51, UR43 ;  /* 0x0000002b00337c82 */ /* 0x000fe20008000000 */
[----:B------:R-:W-:-:S09]  /*3d20*/  ULDC UR50, c[0x0][0x9d8] ;  /* 0x0002760000327ab9 */ /* 0x000fd20000000800 */
.L_x_25:
[----:B------:R-:W-:Y:S01]  /*3d30*/  ISETP.NE.AND P2, PT, RZ, UR38, PT ;  /* 0x00000026ff007c0c */ /* 0x000fe2000bf45270 */
[----:B------:R-:W-:-:S04]  /*3d40*/  UISETP.NE.AND UP0, UPT, UR51, 0x1, UPT ;  /* 0x000000013300788c */ /* 0x000fc8000bf05270 */
[----:B------:R-:W-:-:S04]  /*3d50*/  USEL UR44, URZ, 0x1, UP0 ;  /* 0x000000013f2c7887 */ /* 0x000fc80008000000 */
[----:B------:R-:W-:-:S04]  /*3d60*/  ULOP3.LUT UR44, UR53, UR44, URZ, 0x3c, !UPT ;  /* 0x0000002c352c7292 */ /* 0x000fc8000f8e3c3f */
[----:B------:R-:W-:Y:S08]  /*3d70*/  @P2 BRA `(.L_x_15) ;  /* 0x0000000000382947 */ /* 0x000ff00003800000 */
[----:B------:R-:W-:Y:S05]  /*3d80*/  @!P0 BRA `(.L_x_16) ;  /* 0x0000000000048947 */ /* 0x000fea0003800000 */
[----:B------:R-:W-:Y:S01]  /*3d90*/  BPT.TRAP 0x1 ;  /* 0x000000040000795c */ /* 0x000fe20000300000 */
.L_x_16:
[----:B------:R-:W-:Y:S01]  /*3da0*/  UIADD3 UR6, UR51, 0x1, URZ ;  /* 0x0000000133067890 */ /* 0x000fe2000fffe03f */
[----:B------:R-:W-:-:S03]  /*3db0*/  IMAD.U32 R6, RZ, RZ, UR44 ;  /* 0x0000002cff067e24 */ /* 0x000fc6000f8e00ff */
[----:B------:R-:W-:Y:S02]  /*3dc0*/  UISETP.NE.AND UP0, UPT, UR6, 0x2, UPT ;  /* 0x000000020600788c */ /* 0x000fe4000bf05270 */
[----:B------:R-:W-:Y:S02]  /*3dd0*/  SHF.L.U32 R6, R6, 0x1f, RZ ;  /* 0x0000001f06067819 */ /* 0x000fe400000006ff */
[----:B------:R-:W-:-:S04]  /*3de0*/  USEL UR6, UR6, URZ, UP0 ;  /* 0x0000003f06067287 */ /* 0x000fc80008000000 */
[----:B------:R-:W-:-:S09]  /*3df0*/  ULEA UR6, UR6, UR39, 0x3 ;  /* 0x0000002706067291 */ /* 0x000fd2000f8e183f */
[----:B------:R0:W1:Y:S01]  /*3e00*/  SYNCS.PHASECHK.TRANS64.TRYWAIT P1, [UR6+0x28830], R6 ;  /* 0x02883006ff0075a7 */ /* 0x0000620008020146 */
[----:B------:R-:W-:Y:S05]  /*3e10*/  @!P0 BRA `(.L_x_17) ;  /* 0x0000000000048947 */ /* 0x000fea0003800000 */
[----:B------:R-:W-:Y:S01]  /*3e20*/  BPT.TRAP 0x1 ;  /* 0x000000040000795c */ /* 0x000fe20000300000 */
.L_x_17:
[----:B-1----:R-:W-:Y:S05]  /*3e30*/  @P1 BRA `(.L_x_15) ;  /* 0x0000000000081947 */ /* 0x002fea0003800000 */
[----:B------:R-:W1:Y:S02]  /*3e40*/  SYNCS.PHASECHK.TRANS64.TRYWAIT P1, [UR6+0x28830], R6 ;  /* 0x02883006ff0075a7 */ /* 0x000e640008020146 */
[----:B-1----:R-:W-:Y:S05]  /*3e50*/  @!P1 BRA `(.L_x_18) ;  /* 0x0000007c00889947 */ /* 0x002fea0003800000 */
.L_x_15:
[----:B01----:R-:W-:Y:S01]  /*3e60*/  VIADD R6, R2, 0x8 ;  /* 0x0000000802067836 */ /* 0x003fe20000000000 */
[----:B------:R-:W-:Y:S01]  /*3e70*/  UIADD3 UR43, UR51, 0x1, URZ ;  /* 0x00000001332b7890 */ /* 0x000fe2000fffe03f */
[----:B------:R-:W-:Y:S01]  /*3e80*/  UMOV UR35, 0x40000040 ;  /* 0x4000004000237882 */ /* 0x000fe20000000000 */
[----:B------:R-:W-:Y:S02]  /*3e90*/  UMOV UR7, 0x40000040 ;  /* 0x4000004000077882 */ /* 0x000fe40000000000 */
[----:B------:R0:W-:Y:S01]  /*3ea0*/  BAR.SYNC.DEFER_BLOCKING R6, 0x100 ;  /* 0x000400060000751d */ /* 0x0001e20000010000 */
[----:B------:R-:W-:-:S04]  /*3eb0*/  UISETP.NE.AND UP0, UPT, UR43, 0x2, UPT ;  /* 0x000000022b00788c */ /* 0x000fc8000bf05270 */
[----:B------:R-:W-:Y:S01]  /*3ec0*/  USEL UR43, UR43, URZ, UP0 ;  /* 0x0000003f2b2b7287 */ /* 0x000fe20008000000 */
[----:B------:R-:W-:Y:S01]  /*3ed0*/  UMOV UR11, 0x40000040 ;  /* 0x40000040000b7882 */ /* 0x000fe20000000000 */
[----:B------:R-:W-:Y:S02]  /*3ee0*/  UMOV UR15, 0x40000040 ;  /* 0x40000040000f7882 */ /* 0x000fe40000000000 */
[----:B------:R-:W-:Y:S01]  /*3ef0*/  ULEA UR34, UR43, UR47, 0xb ;  /* 0x0000002f2b227291 */ /* 0x000fe2000f8e583f */
[----:B------:R-:W-:Y:S01]  /*3f00*/  UMOV UR19, 0x40000040 ;  /* 0x4000004000137882 */ /* 0x000fe20000000000 */
[----:B------:R-:W-:Y:S02]  /*3f10*/  UMOV UR23, 0x40000040 ;  /* 0x4000004000177882 */ /* 0x000fe40000000000 */
[----:B------:R-:W-:Y:S02]  /*3f20*/  UIADD3 UR6, UR34, 0x2, URZ ;  /* 0x0000000222067890 */ /* 0x000fe4000fffe03f */
[----:B------:R-:W-:-:S02]  /*3f30*/  UIADD3 UR10, UR34, 0x4, URZ ;  /* 0x00000004220a7890 */ /* 0x000fc4000fffe03f */
[----:B------:R-:W-:Y:S02]  /*3f40*/  UIADD3 UR14, UR34, 0x6, URZ ;  /* 0x00000006220e7890 */ /* 0x000fe4000fffe03f */
[----:B------:R-:W-:Y:S02]  /*3f50*/  UIADD3 UR18, UR34, 0x400, URZ ;  /* 0x0000040022127890 */ /* 0x000fe4000fffe03f */
[----:B------:R-:W-:Y:S02]  /*3f60*/  UIADD3 UR22, UR34, 0x402, URZ ;  /* 0x0000040222167890 */ /* 0x000fe4000fffe03f */
[----:B------:R-:W-:Y:S01]  /*3f70*/  UIADD3 UR26, UR34, 0x404, URZ ;  /* 0x00000404221a7890 */ /* 0x000fe2000fffe03f */
[----:B------:R-:W-:Y:S01]  /*3f80*/  WARPGROUP.ARRIVE ;  /* 0x00000000000079c5 */ /* 0x000fe20000000000 */
[----:B------:R-:W-:Y:S01]  /*3f90*/  UMOV UR27, 0x40000040 ;  /* 0x40000040001b7882 */ /* 0x000fe20000000000 */
[----:B------:R-:W-:Y:S01]  /*3fa0*/  UIADD3 UR30, UR34, 0x406, URZ ;  /* 0x00000406221e7890 */ /* 0x000fe2000fffe03f */
[----:B------:R-:W-:-:S03]  /*3fb0*/  UMOV UR31, 0x40000040 ;  /* 0x40000040001f7882 */ /* 0x000fc60000000000 */
[----:B------:R-:W-:Y:S03]  /*3fc0*/  HGMMA.64x128x16.F32.BF16 R24, gdesc[UR32], RZ, !UPT, gsb0 ;  /* 0x01e00000201879f0 */ /* 0x000fe6000c0018ff */
        /* <DEDUP_REMOVED lines=22> */
[----:B0-----:R-:W-:Y:S05]  /*4130*/  @P2 BRA `(.L_x_19) ;  /* 0x00000000002c2947 */ /* 0x001fea0003800000 */
[----:B------:R-:W-:Y:S05]  /*4140*/  @!P0 BRA `(.L_x_20) ;  /* 0x0000000000048947 */ /* 0x000fea0003800000 */
[----:B------:R-:W-:Y:S01]  /*4150*/  BPT.TRAP 0x1 ;  /* 0x000000040000795c */ /* 0x000fe20000300000 */
.L_x_20:
[----:B------:R-:W-:Y:S01]  /*4160*/  ULEA UR6, UR51, UR39, 0x3 ;  /* 0x0000002733067291 */ /* 0x000fe2000f8e183f */
[----:B------:R-:W-:-:S04]  /*4170*/  MOV R6, UR53 ;  /* 0x0000003500067c02 */ /* 0x000fc80008000f00 */
[----:B------:R-:W-:-:S04]  /*4180*/  SHF.L.U32 R6, R6, 0x1f, RZ ;  /* 0x0000001f06067819 */ /* 0x000fc800000006ff */
[----:B------:R0:W1:Y:S01]  /*4190*/  SYNCS.PHASECHK.TRANS64.TRYWAIT P1, [UR6+0x28850], R6 ;  /* 0x02885006ff0075a7 */ /* 0x0000620008020146 */
[----:B------:R-:W-:Y:S05]  /*41a0*/  @!P0 BRA `(.L_x_21) ;  /* 0x0000000000048947 */ /* 0x000fea0003800000 */
[----:B------:R-:W-:Y:S01]  /*41b0*/  BPT.TRAP 0x1 ;  /* 0x000000040000795c */ /* 0x000fe20000300000 */
.L_x_21:
[----:B-1----:R-:W-:Y:S05]  /*41c0*/  @P1 BRA `(.L_x_19) ;  /* 0x0000000000081947 */ /* 0x002fea0003800000 */
[----:B------:R-:W1:Y:S02]  /*41d0*/  SYNCS.PHASECHK.TRANS64.TRYWAIT P1, [UR6+0x28850], R6 ;  /* 0x02885006ff0075a7 */ /* 0x000e640008020146 */
[----:B-1----:R-:W-:Y:S05]  /*41e0*/  @!P1 BRA `(.L_x_22) ;  /* 0x0000007800bc9947 */ /* 0x002fea0003800000 */
.L_x_19:
[----:B------:R-:W-:Y:S01]  /*41f0*/  UIADD3 UR6, UR39, 0x400, URZ ;  /* 0x0000040027067890 */ /* 0x000fe2000fffe03f */
[----:B------:R-:W-:Y:S01]  /*4200*/  WARPGROUP.ARRIVE ;  /* 0x00000000000079c5 */ /* 0x000fe20000000000 */
[----:B------:R-:W-:Y:S01]  /*4210*/  UMOV UR7, 0x40000040 ;  /* 0x4000004000077882 */ /* 0x000fe20000000000 */
[----:B01----:R-:W-:Y:S01]  /*4220*/  IADD3 R6, -R2, 0xb, RZ ;  /* 0x0000000b02067810 */ /* 0x003fe20007ffe1ff */
[----:B------:R-:W-:-:S04]  /*4230*/  USHF.R.U32.HI UR6, URZ, 0x4, UR6 ;  /* 0x000000043f067899 */ /* 0x000fc80008011606 */
[----:B------:R-:W-:-:S04]  /*4240*/  ULOP3.LUT UR6, UR6, 0x3fff, URZ, 0xc0, !UPT ;  /* 0x00003fff06067892 */ /* 0x000fc8000f8ec03f */
[----:B------:R-:W-:-:S04]  /*4250*/  ULOP3.LUT UR6, UR6, 0x4000000, URZ, 0xfc, !UPT ;  /* 0x0400000006067892 */ /* 0x000fc8000f8efc3f */
[----:B------:R-:W-:-:S07]  /*4260*/  ULEA UR10, UR51, UR6, 0xb ;  /* 0x00000006330a7291 */ /* 0x000fce000f8e583f */
[----:B------:R-:W-:Y:S02]  /*4270*/  UMOV UR6, UR10 ;  /* 0x0000000a00067c82 */ /* 0x000fe40008000000 */
[----:B------:R-:W-:Y:S01]  /*4280*/  HGMMA.64x128x16.F32.BF16 R88, R156, gdesc[UR4].tnspB, R88, gsb0 ;  /* 0x41e000049c587df0 */ /* 0x000fe20008001858 */
[----:B------:R-:W-:Y:S01]  /*4290*/  UIADD3 UR6, UR10, 0x80, URZ ;  /* 0x000000800a067890 */ /* 0x000fe2000fffe03f */
[----:B------:R-:W-:Y:S01]  /*42a0*/  UMOV UR7, 0x40000040 ;  /* 0x4000004000077882 */ /* 0x000fe20000000000 */
[----:B------:R-:W-:Y:S02]  /*42b0*/  WARPGROUP.DEPBAR.LE gsb0, 0x0 ;  /* 0x00008000000079c5 */ /* 0x000fe40000010000 */
[----:B------:R-:W-:-:S07]  /*42c0*/  WARPGROUP.ARRIVE ;  /* 0x00000000000079c5 */ /* 0x000fce0000000000 */
        /* <DEDUP_REMOVED lines=30> */
[----:B------:R-:W-:Y:S03]  /*44b0*/  HGMMA.64x128x16.F32.BF16 R88, R184, gdesc[UR4].tnspB, R88, gsb0 ;  /* 0x41e00004b8587df0 */ /* 0x000fe60008001858 */
[----:B------:R-:W-:Y:S02]  /*44c0*/  WARPGROUP.DEPBAR.LE gsb0, 0x0 ;  /* 0x00008000000079c5 */ /* 0x000fe40000010000 */
[----:B------:R0:W-:Y:S06]  /*44d0*/  BAR.ARV R6, 0x100 ;  /* 0x000400060000751d */ /* 0x0001ec0000002000 */
[----:B------:R-:W-:Y:S05]  /*44e0*/  @!P0 BRA `(.L_x_23) ;  /* 0x0000000000048947 */ /* 0x000fea0003800000 */
[----:B------:R-:W-:Y:S01]  /*44f0*/  BPT.TRAP 0x1 ;  /* 0x000000040000795c */ /* 0x000fe20000300000 */
.L_x_23:
[----:B------:R-:W-:Y:S01]  /*4500*/  FMUL.FTZ R157, R24, UR50 ;  /* 0x00000032189d7c20 */ /* 0x000fe20008410000 */
[----:B------:R-:W-:Y:S01]  /*4510*/  FMUL.FTZ R159, R25, UR50 ;  /* 0x00000032199f7c20 */ /* 0x000fe20008410000 */
[----:B------:R-:W-:Y:S01]  /*4520*/  FMUL.FTZ R8, R26, UR50 ;  /* 0x000000321a087c20 */ /* 0x000fe20008410000 */
[----:B------:R-:W-:Y:S01]  /*4530*/  FMUL.FTZ R161, R28, UR50 ;  /* 0x000000321ca17c20 */ /* 0x000fe20008410000 */
[----:B------:R-:W-:Y:S01]  /*4540*/  FMUL.FTZ R11, R27, UR50 ;  /* 0x000000321b0b7c20 */ /* 0x000fe20008410000 */
[----:B------:R-:W-:Y:S01]  /*4550*/  FMUL.FTZ R163, R29, UR50 ;  /* 0x000000321da37c20 */ /* 0x000fe20008410000 */
[----:B------:R-:W0:Y:S01]  /*4560*/  MUFU.TANH R157, R157 ;  /* 0x0000009d009d7308 */ /* 0x000e220000002400 */
[----:B------:R-:W-:Y:S01]  /*4570*/  FMUL.FTZ R13, R30, UR50 ;  /* 0x000000321e0d7c20 */ /* 0x000fe20008410000 */
[----:B------:R-:W-:Y:S01]  /*4580*/  FMUL.FTZ R165, R32, UR50 ;  /* 0x0000003220a57c20 */ /* 0x000fe20008410000 */
[----:B------:R-:W-:Y:S01]  /*4590*/  FMUL.FTZ R15, R31, UR50 ;  /* 0x000000321f0f7c20 */ /* 0x000fe20008410000 */
[----:B------:R-:W-:Y:S01]  /*45a0*/  FMUL.FTZ R167, R33, UR50 ;  /* 0x0000003221a77c20 */ /* 0x000fe20008410000 */
[----:B------:R-:W-:Y:S01]  /*45b0*/  FMUL.FTZ R21, R34, UR50 ;  /* 0x0000003222157c20 */ /* 0x000fe20008410000 */
[----:B------:R-:W-:Y:S01]  /*45c0*/  FMUL.FTZ R169, R36, UR50 ;  /* 0x0000003224a97c20 */ /* 0x000fe20008410000 */
[----:B------:R-:W-:Y:S01]  /*45d0*/  FMUL.FTZ R25, R35, UR50 ;  /* 0x0000003223197c20 */ /* 0x000fe20008410000 */
[----:B------:R-:W1:Y:S01]  /*45e0*/  MUFU.TANH R159, R159 ;  /* 0x0000009f009f7308 */ /* 0x000e620000002400 */
[----:B------:R-:W-:Y:S01]  /*45f0*/  FMUL.FTZ R171, R37, UR50 ;  /* 0x0000003225ab7c20 */ /* 0x000fe20008410000 */
[----:B------:R-:W-:Y:S01]  /*4600*/  FMUL.FTZ R27, R38, UR50 ;  /* 0x00000032261b7c20 */ /* 0x000fe20008410000 */
[----:B------:R-:W-:Y:S01]  /*4610*/  FMUL.FTZ R173, R40, UR50 ;  /* 0x0000003228ad7c20 */ /* 0x000fe20008410000 */
[----:B------:R-:W-:Y:S01]  /*4620*/  FMUL.FTZ R29, R39, UR50 ;  /* 0x00000032271d7c20 */ /* 0x000fe20008410000 */
[----:B------:R-:W-:Y:S01]  /*4630*/  FMUL.FTZ R175, R41, UR50 ;  /* 0x0000003229af7c20 */ /* 0x000fe20008410000 */
[----:B------:R-:W-:Y:S01]  /*4640*/  FMUL.FTZ R31, R42, UR50 ;  /* 0x000000322a1f7c20 */ /* 0x000fe20008410000 */
[----:B------:R-:W-:Y:S01]  /*4650*/  FMUL.FTZ R177, R44, UR50 ;  /* 0x000000322cb17c20 */ /* 0x000fe20008410000 */
[----:B------:R-:W2:Y:S01]  /*4660*/  MUFU.TANH R8, R8 ;  /* 0x0000000800087308 */ /* 0x000ea20000002400 */
[----:B0-----:R-:W-:Y:S01]  /*4670*/  FMNMX.FTZ R6, R157, R4, !PT ;  /* 0x000000049d067209 */ /* 0x001fe20007810000 */
[----:B------:R-:W-:Y:S01]  /*4680*/  FMUL.FTZ R33, R43, UR50 ;  /* 0x000000322b217c20 */ /* 0x000fe20008410000 */
[----:B------:R-:W-:Y:S01]  /*4690*/  FMUL.FTZ R179, R45, UR50 ;  /* 0x000000322db37c20 */ /* 0x000fe20008410000 */
[----:B------:R-:W-:Y:S01]  /*46a0*/  FMUL.FTZ R35, R46, UR50 ;  /* 0x000000322e237c20 */ /* 0x000fe20008410000 */
[----:B------:R-:W-:Y:S01]  /*46b0*/  FMUL.FTZ R181, R48, UR50 ;  /* 0x0000003230b57c20 */ /* 0x000fe20008410000 */
[----:B------:R-:W-:Y:S01]  /*46c0*/  FMUL.FTZ R37, R47, UR50 ;  /* 0x000000322f257c20 */ /* 0x000fe20008410000 */
[----:B------:R-:W-:Y:S01]  /*46d0*/  FMUL.FTZ R183, R49, UR50 ;  /* 0x0000003231b77c20 */ /* 0x000fe20008410000 */
[----:B------:R-:W0:Y:S01]  /*46e0*/  MUFU.TANH R161, R161 ;  /* 0x000000a100a17308 */ /* 0x000e220000002400 */
[----:B-1----:R-:W-:Y:S01]  /*46f0*/  FMNMX.FTZ R6, R159, R6, !PT ;  /* 0x000000069f067209 */ /* 0x002fe20007810000 */
[----:B------:R-:W-:Y:S01]  /*4700*/  FMUL.FTZ R39, R50, UR50 ;  /* 0x0000003232277c20 */ /* 0x000fe20008410000 */
[----:B------:R-:W-:Y:S01]  /*4710*/  FMUL.FTZ R185, R52, UR50 ;  /* 0x0000003234b97c20 */ /* 0x000fe20008410000 */
[----:B------:R-:W-:Y:S01]  /*4720*/  FMUL.FTZ R41, R51, UR50 ;  /* 0x0000003233297c20 */ /* 0x000fe20008410000 */
[----:B------:R-:W-:Y:S01]  /*4730*/  FMUL.FTZ R187, R53, UR50 ;  /* 0x0000003235bb7c20 */ /* 0x000fe20008410000 */
[----:B------:R-:W-:Y:S01]  /*4740*/  FMUL.FTZ R43, R54, UR50 ;  /* 0x00000032362b7c20 */ /* 0x000fe20008410000 */
[----:B------:R-:W-:Y:S01]  /*4750*/  FMUL.FTZ R189, R56, UR50 ;  /* 0x0000003238bd7c20 */ /* 0x000fe20008410000 */
[----:B------:R-:W1:Y:S01]  /*4760*/  MUFU.TANH R11, R11 ;  /* 0x0000000b000b7308 */ /* 0x000e620000002400 */
[----:B--2---:R-:W-:Y:S01]  /*4770*/  FMNMX.FTZ R10, R8, R5, !PT ;  /* 0x00000005080a7209 */ /* 0x004fe20007810000 */
        /* <DEDUP_REMOVED lines=42> */
[----:B------:R-:W-:-:S04]  /*4a20*/  ULEA UR6, UR43, UR39, 0x3 ;  /* 0x000000272b067291 */ /* 0x000fc8000f8e183f */
[----:B------:R-:W1:Y:S01]  /*4a30*/  MUFU.TANH R21, R21 ;  /* 0x0000001500157308 */ /* 0x000e620000002400 */
[----:B--2---:R-:W-:Y:S01]  /*4a40*/  FMNMX.FTZ R10, R15, R10, !PT ;  /* 0x0000000a0f0a7209 */ /* 0x004fe20007810000 */
[----:B------:R-:W-:-:S04]  /*4a50*/  UIADD3 UR6, UR6, 0x28840, URZ ;  /* 0x0002884006067890 */ /* 0x000fc8000fffe03f */
[----:B------:R-:W-:Y:S02]  /*4a60*/  UPRMT UR6, UR37, 0x654, UR6 ;  /* 0x0000065425067896 */ /* 0x000fe40008000006 */
[----:B------:R-:W2:Y:S01]  /*4a70*/  MUFU.TANH R169, R169 ;  /* 0x000000a900a97308 */ /* 0x000ea20000002400 */
[----:B0-----:R-:W-:-:S06]  /*4a80*/  FMNMX.FTZ R6, R167, R6, !PT ;  /* 0x00000006a7067209 */ /* 0x001fcc0007810000 */
[----:B------:R-:W-:Y:S01]  /*4a90*/  SYNCS.ARRIVE.TRANS64.RED.A1T0 RZ, [UR6], RZ ;  /* 0x000000ffffff79a7 */ /* 0x000fe20008100406 */
[----:B------:R-:W0:Y:S01]  /*4aa0*/  MUFU.TANH R25, R25 ;  /* 0x0000001900197308 */ /* 0x000e220000002400 */
[----:B-1----:R-:W-:-:S07]  /*4ab0*/  FMNMX.FTZ R10, R21, R10, !PT ;  /* 0x0000000a150a7209 */ /* 0x002fce0007810000 */
[----:B------:R-:W1:Y:S01]  /*4ac0*/  MUFU.TANH R171, R171 ;  /* 0x000000ab00ab7308 */ /* 0x000e620000002400 */
[----:B--2---:R-:W-:-:S07]  /*4ad0*/  FMNMX.FTZ R6, R169, R6, !PT ;  /* 0x00000006a9067209 */ /* 0x004fce0007810000 */
[----:B------:R-:W2:Y:S01]  /*4ae0*/  MUFU.TANH R27, R27 ;  /* 0x0000001b001b7308 */ /* 0x000ea20000002400 */
[----:B0-----:R-:W-:-:S07]  /*4af0*/  FMNMX.FTZ R10, R25, R10, !PT ;  /* 0x0000000a190a7209 */ /* 0x001fce0007810000 */
        /* <DEDUP_REMOVED lines=97> */
[----:B-1----:R-:W-:Y:S02]  /*5110*/  FMNMX.FTZ R12, R211, R6, !PT ;  /* 0x00000006d30c7209 */ /* 0x002fe40007810000 */
[----:B------:R-:W1:Y:S03]  /*5120*/  LDC R6, c[0x0][0x988] ;  /* 0x00026200ff067b82 */ /* 0x000e660000000800 */
[----:B------:R-:W3:Y:S01]  /*5130*/  SHFL.BFLY PT, R7, R12, 0x2, 0x1f ;  /* 0x0c401f000c077f89 */ /* 0x000ee200000e0000 */
[----:B--2---:R-:W-:-:S04]  /*5140*/  FMNMX.FTZ R10, R83, R10, !PT ;  /* 0x0000000a530a7209 */ /* 0x004fc80007810000 */
[----:B0-----:R-:W-:-:S05]  /*5150*/  FMNMX.FTZ R10, R85, R10, !PT ;  /* 0x0000000a550a7209 */ /* 0x001fca0007810000 */
[----:B------:R-:W0:Y:S01]  /*5160*/  SHFL.BFLY PT, R9, R10, 0x2, 0x1f ;  /* 0x0c401f000a097f89 */ /* 0x000e2200000e0000 */
[----:B---3--:R-:W-:-:S05]  /*5170*/  FMNMX.FTZ R14, R12, R7, !PT ;  /* 0x000000070c0e7209 */ /* 0x008fca0007810000 */
[----:B------:R-:W2:Y:S01]  /*5180*/  SHFL.BFLY PT, R7, R14, 0x1, 0x1f ;  /* 0x0c201f000e077f89 */ /* 0x000ea200000e0000 */
[----:B0-----:R-:W-:-:S05]  /*5190*/  FMNMX.FTZ R20, R10, R9, !PT ;  /* 0x000000090a147209 */ /* 0x001fca0007810000 */
[----:B------:R-:W0:Y:S01]  /*51a0*/  SHFL.BFLY PT, R9, R20, 0x1, 0x1f ;  /* 0x0c201f0014097f89 */ /* 0x000e2200000e0000 */
[----:B--2---:R-:W-:-:S05]  /*51b0*/  FMNMX.FTZ R7, R14, R7, !PT ;  /* 0x000000070e077209 */ /* 0x004fca0007810000 */
[C---:B------:R-:W-:Y:S01]  /*51c0*/  FADD.FTZ R87, -R7.reuse, R4 ;  /* 0x0000000407577221 */ /* 0x040fe20000010100 */
[----:B-1----:R-:W-:-:S03]  /*51d0*/  FMUL.FTZ R10, R7, R6 ;  /* 0x00000006070a7220 */ /* 0x002fc60000410000 */
[-C--:B------:R-:W-:Y:S01]  /*51e0*/  FMUL.FTZ R24, R87, R6.reuse ;  /* 0x0000000657187220 */ /* 0x080fe20000410000 */
[-CC-:B------:R-:W-:Y:S01]  /*51f0*/  FFMA.FTZ R178, R67, R6.reuse, -R10.reuse ;  /* 0x0000000643b27223 */ /* 0x180fe2000001080a */
[-CC-:B------:R-:W-:Y:S01]  /*5200*/  FFMA.FTZ R67, R69, R6.reuse, -R10.reuse ;  /* 0x0000000645437223 */ /* 0x180fe2000001080a */
[-CC-:B------:R-:W-:Y:S01]  /*5210*/  FFMA.FTZ R158, R161, R6.reuse, -R10.reuse ;  /* 0x00000006a19e7223 */ /* 0x180fe2000001080a */
[-CC-:B------:R-:W-:Y:S01]  /*5220*/  FFMA.FTZ R160, R165, R6.reuse, -R10.reuse ;  /* 0x00000006a5a07223 */ /* 0x180fe2000001080a */
[-CC-:B------:R-:W-:Y:S01]  /*5230*/  FFMA.FTZ R69, R73, R6.reuse, -R10.reuse ;  /* 0x0000000649457223 */ /* 0x180fe2000001080a */
[-CC-:B------:R-:W-:Y:S01]  /*5240*/  FFMA.FTZ R161, R167, R6.reuse, -R10.reuse ;  /* 0x00000006a7a17223 */ /* 0x180fe2000001080a */
[----:B0-----:R-:W-:Y:S01]  /*5250*/  FMNMX.FTZ R9, R20, R9, !PT ;  /* 0x0000000914097209 */ /* 0x001fe20007810000 */
[-CC-:B------:R-:W-:Y:S01]  /*5260*/  FFMA.FTZ R162, R169, R6.reuse, -R10.reuse ;  /* 0x00000006a9a27223 */ /* 0x180fe2000001080a */
[-CC-:B------:R-:W-:Y:S01]  /*5270*/  FFMA.FTZ R164, R173, R6.reuse, -R10.reuse ;  /* 0x00000006ada47223 */ /* 0x180fe2000001080a */
[-CC-:B------:R-:W-:Y:S01]  /*5280*/  FFMA.FTZ R165, R175, R6.reuse, -R10.reuse ;  /* 0x00000006afa57223 */ /* 0x180fe2000001080a */
[-CC-:B------:R-:W-:Y:S01]  /*5290*/  FFMA.FTZ R166, R177, R6.reuse, -R10.reuse ;  /* 0x00000006b1a67223 */ /* 0x180fe2000001080a */
[----:B------:R-:W-:Y:S01]  /*52a0*/  FADD.FTZ R87, -R9, R5 ;  /* 0x0000000509577221 */ /* 0x000fe20000010100 */
[-CC-:B------:R-:W-:Y:S01]  /*52b0*/  FFMA.FTZ R73, R77, R6.reuse, -R10.reuse ;  /* 0x000000064d497223 */ /* 0x180fe2000001080a */
[-CC-:B------:R-:W-:Y:S01]  /*52c0*/  FFMA.FTZ R156, R157, R6.reuse, -R10.reuse ;  /* 0x000000069d9c7223 */ /* 0x180fe2000001080a */
[-CC-:B------:R-:W-:Y:S01]  /*52d0*/  FFMA.FTZ R167, R179, R6.reuse, -R10.reuse ;  /* 0x00000006b3a77223 */ /* 0x180fe2000001080a */
[-C--:B------:R-:W-:Y:S01]  /*52e0*/  FMUL.FTZ R4, R87, R6.reuse ;  /* 0x0000000657047220 */ /* 0x080fe20000410000 */
[-CC-:B------:R-:W-:Y:S01]  /*52f0*/  FFMA.FTZ R87, R159, R6.reuse, -R10.reuse ;  /* 0x000000069f577223 */ /* 0x180fe2000001080a */
        /* <DEDUP_REMOVED lines=17> */
[-C--:B------:R-:W-:Y:S01]  /*5410*/  FFMA.FTZ R187, R211, R6.reuse, -R10 ;  /* 0x00000006d3bb7223 */ /* 0x080fe2000001080a */
[-C--:B------:R-:W-:Y:S01]  /*5420*/  FMUL.FTZ R10, R9, R6.reuse ;  /* 0x00000006090a7220 */ /* 0x080fe20000410000 */
[----:B------:R0:W-:Y:S03]  /*5430*/  MUFU.EX2 R5, R24 ;  /* 0x0000001800057308 */ /* 0x0001e60000000800 */
[-CC-:B------:R-:W-:Y:S01]  /*5440*/  FFMA.FTZ R157, R8, R6.reuse, -R10.reuse ;  /* 0x00000006089d7223 */ /* 0x180fe2000001080a */
[-CC-:B------:R-:W-:Y:S01]  /*5450*/  FFMA.FTZ R8, R11, R6.reuse, -R10.reuse ;  /* 0x000000060b087223 */ /* 0x180fe2000001080a */
[-CC-:B------:R-:W-:Y:S01]  /*5460*/  FFMA.FTZ R11, R13, R6.reuse, -R10.reuse ;  /* 0x000000060d0b7223 */ /* 0x180fe2000001080a */
[-CC-:B------:R-:W-:Y:S01]  /*5470*/  FFMA.FTZ R12, R15, R6.reuse, -R10.reuse ;  /* 0x000000060f0c7223 */ /* 0x180fe2000001080a */
[-CC-:B------:R-:W-:Y:S01]  /*5480*/  FFMA.FTZ R13, R21, R6.reuse, -R10.reuse ;  /* 0x00000006150d7223 */ /* 0x180fe2000001080a */
[----:B------:R-:W1:Y:S01]  /*5490*/  MUFU.EX2 R156, R156 ;  /* 0x0000009c009c7308 */ /* 0x000e620000000800 */
[-CC-:B------:R-:W-:Y:S01]  /*54a0*/  FFMA.FTZ R14, R25, R6.reuse, -R10.reuse ;  /* 0x00000006190e7223 */ /* 0x180fe2000001080a */
[-CC-:B------:R-:W-:Y:S01]  /*54b0*/  FFMA.FTZ R15, R27, R6.reuse, -R10.reuse ;  /* 0x000000061b0f7223 */ /* 0x180fe2000001080a */
[-CC-:B------:R-:W-:Y:S01]  /*54c0*/  FFMA.FTZ R25, R35, R6.reuse, -R10.reuse ;  /* 0x0000000623197223 */ /* 0x180fe2000001080a */
[-CC-:B------:R-:W-:Y:S01]  /*54d0*/  FFMA.FTZ R20, R29, R6.reuse, -R10.reuse ;  /* 0x000000061d147223 */ /* 0x180fe2000001080a */
[-CC-:B------:R-:W-:Y:S01]  /*54e0*/  FFMA.FTZ R21, R31, R6.reuse, -R10.reuse ;  /* 0x000000061f157223 */ /* 0x180fe2000001080a */
[-CC-:B------:R-:W-:Y:S01]  /*54f0*/  FFMA.FTZ R26, R37, R6.reuse, -R10.reuse ;  /* 0x00000006251a7223 */ /* 0x180fe2000001080a */
[-CC-:B0-----:R-:W-:Y:S01]  /*5500*/  FFMA.FTZ R24, R33, R6.reuse, -R10.reuse ;  /* 0x0000000621187223 */ /* 0x181fe2000001080a */
[----:B------:R-:W-:Y:S01]  /*5510*/  MUFU.EX2 R4, R4 ;  /* 0x0000000400047308 */ /* 0x000fe20000000800 */
[-CC-:B------:R-:W-:Y:S01]  /*5520*/  FFMA.FTZ R27, R39, R6.reuse, -R10.reuse ;  /* 0x00000006271b7223 */ /* 0x180fe2000001080a */
[-CC-:B------:R-:W-:Y:S01]  /*5530*/  FFMA.FTZ R28, R41, R6.reuse, -R10.reuse ;  /* 0x00000006291c7223 */ /* 0x180fe2000001080a */
[-CC-:B------:R-:W-:Y:S01]  /*5540*/  FFMA.FTZ R29, R43, R6.reuse, -R10.reuse ;  /* 0x000000062b1d7223 */ /* 0x180fe2000001080a */
[-CC-:B------:R-:W-:Y:S01]  /*5550*/  FFMA.FTZ R30, R45, R6.reuse, -R10.reuse ;  /* 0x000000062d1e7223 */ /* 0x180fe2000001080a */
[-CC-:B------:R-:W-:Y:S01]  /*5560*/  FFMA.FTZ R31, R47, R6.reuse, -R10.reuse ;  /* 0x000000062f1f7223 */ /* 0x180fe2000001080a */
[-CC-:B------:R-:W-:Y:S01]  /*5570*/  FFMA.FTZ R32, R49, R6.reuse, -R10.reuse ;  /* 0x0000000631207223 */ /* 0x180fe2000001080a */
[----:B------:R-:W-:Y:S01]  /*5580*/  FFMA.FTZ R33, R51, R6, -R10 ;  /* 0x0000000633217223 */ /* 0x000fe2000001080a */
[----:B------:R-:W0:Y:S01]  /*5590*/  MUFU.EX2 R157, R157 ;  /* 0x0000009d009d7308 */ /* 0x000e220000000800 */
[----:B-1----:R-:W-:Y:S01]  /*55a0*/  FFMA.FTZ R0, R5, R0, R156 ;  /* 0x0000000005007223 */ /* 0x002fe2000001009c */
[-CC-:B------:R-:W-:Y:S01]  /*55b0*/  FFMA.FTZ R34, R53, R6.reuse, -R10.reuse ;  /* 0x0000000635227223 */ /* 0x180fe2000001080a */
        /* <DEDUP_REMOVED lines=9> */
[----:B------:R-:W-:-:S04]  /*5650*/  FFMA.FTZ R83, R83, R6, -R10 ;  /* 0x0000000653537223 */ /* 0x000fc8000001080a */
[----:B------:R-:W2:Y:S01]  /*5660*/  MUFU.EX2 R8, R8 ;  /* 0x0000000800087308 */ /* 0x000ea20000000800 */
[----:B0-----:R-:W-:-:S07]  /*5670*/  FFMA.FTZ R3, R4, R3, R157 ;  /* 0x0000000304037223 */ /* 0x001fce000001009d */
[----:B------:R-:W0:Y:S01]  /*5680*/  MUFU.EX2 R158, R158 ;  /* 0x0000009e009e7308 */ /* 0x000e220000000800 */
[----:B-1----:R-:W-:-:S07]  /*5690*/  FADD.FTZ R35, R87, R0 ;  /* 0x0000000057237221 */ /* 0x002fce0000010000 */
[----:B------:R-:W1:Y:S01]  /*56a0*/  MUFU.EX2 R11, R11 ;  /* 0x0000000b000b7308 */ /* 0x000e620000000800 */
[----:B--2---:R-:W-:-:S07]  /*56b0*/  FADD.FTZ R0, R8, R3 ;  /* 0x0000000308007221 */ /* 0x004fce0000010000 */
[----:B------:R-:W2:Y:S01]  /*56c0*/  MUFU.EX2 R159, R159 ;  /* 0x0000009f009f7308 */ /* 0x000ea20000000800 */
[----:B0-----:R-:W-:Y:S01]  /*56d0*/  FADD.FTZ R36, R158, R35 ;  /* 0x000000239e247221 */ /* 0x001fe20000010000 */
[----:B------:R-:W-:-:S06]  /*56e0*/  FFMA.FTZ R35, R55, R6, -R10 ;  /* 0x0000000637237223 */ /* 0x000fcc000001080a */
[----:B------:R-:W0:Y:S01]  /*56f0*/  MUFU.EX2 R12, R12 ;  /* 0x0000000c000c7308 */ /* 0x000e220000000800 */
[----:B-1----:R-:W-:-:S07]  /*5700*/  FADD.FTZ R3, R11, R0 ;  /* 0x000000000b037221 */ /* 0x002fce0000010000 */
[----:B------:R-:W1:Y:S01]  /*5710*/  MUFU.EX2 R160, R160 ;  /* 0x000000a000a07308 */ /* 0x000e620000000800 */
[----:B--2---:R-:W-:-:S07]  /*5720*/  FADD.FTZ R37, R159, R36 ;  /* 0x000000249f257221 */ /* 0x004fce0000010000 */
[----:B------:R-:W2:Y:S01]  /*5730*/  MUFU.EX2 R13, R13 ;  /* 0x0000000d000d7308 */ /* 0x000ea20000000800 */
[----:B0-----:R-:W-:-:S07]  /*5740*/  FADD.FTZ R0, R12, R3 ;  /* 0x000000030c007221 */ /* 0x001fce0000010000 */
[----:B------:R-:W0:Y:S01]  /*5750*/  MUFU.EX2 R161, R161 ;  /* 0x000000a100a17308 */ /* 0x000e220000000800 */
[----:B-1----:R-:W-:-:S07]  /*5760*/  FADD.FTZ R36, R160, R37 ;  /* 0x00000025a0247221 */ /* 0x002fce0000010000 */
[----:B------:R-:W1:Y:S01]  /*5770*/  MUFU.EX2 R14, R14 ;  /* 0x0000000e000e7308 */ /* 0x000e620000000800 */
[----:B--2---:R-:W-:-:S07]  /*5780*/  FADD.FTZ R3, R13, R0 ;  /* 0x000000000d037221 */ /* 0x004fce0000010000 */
[----:B------:R-:W2:Y:S01]  /*5790*/  MUFU.EX2 R162, R162 ;  /* 0x000000a200a27308 */ /* 0x000ea20000000800 */
[----:B0-----:R-:W-:Y:S01]  /*57a0*/  FADD.FTZ R37, R161, R36 ;  /* 0x00000024a1257221 */ /* 0x001fe20000010000 */
[-CC-:B------:R-:W-:Y:S01]  /*57b0*/  FFMA.FTZ R36, R57, R6.reuse, -R10.reuse ;  /* 0x0000000639247223 */ /* 0x180fe2000001080a */
[----:B------:R-:W-:-:S05]  /*57c0*/  FFMA.FTZ R10, R85, R6, -R10 ;  /* 0x00000006550a7223 */ /* 0x000fca000001080a */
        /* <DEDUP_REMOVED lines=102> */
[----:B-1----:R-:W-:-:S03]  /*5e30*/  FADD.FTZ R0, R187, R38 ;  /* 0x00000026bb007221 */ /* 0x002fc60000010000 */
[----:B--2---:R-:W-:Y:S01]  /*5e40*/  FADD.FTZ R3, R10, R3 ;  /* 0x000000030a037221 */ /* 0x004fe20000010000 */
[----:B------:R-:W-:Y:S06]  /*5e50*/  @!P0 BRA `(.L_x_24) ;  /* 0x0000000000048947 */ /* 0x000fec0003800000 */
[----:B------:R-:W-:Y:S01]  /*5e60*/  BPT.TRAP 0x1 ;  /* 0x000000040000795c */ /* 0x000fe20000300000 */
.L_x_24:
[----:B------:R-:W-:Y:S01]  /*5e70*/  ULEA UR6, UR51, UR39, 0x3 ;  /* 0x0000002733067291 */ /* 0x000fe2000f8e183f */
[----:B------:R-:W-:Y:S01]  /*5e80*/  ISETP.LT.AND P1, PT, RZ, UR52, PT ;  /* 0x00000034ff007c0c */ /* 0x000fe2000bf21270 */
[----:B------:R-:W-:Y:S01]  /*5e90*/  UIADD3 UR7, UR52, -0x1, URZ ;  /* 0xffffffff34077890 */ /* 0x000fe2000fffe03f */
[----:B------:R-:W-:Y:S01]  /*5ea0*/  F2FP.BF16.F32.PACK_AB R158, R159, R158 ;  /* 0x0000009e9f9e723e */ /* 0x000fe200000010ff */
[----:B------:R-:W-:Y:S01]  /*5eb0*/  UIADD3 UR6, UR6, 0x28860, URZ ;  /* 0x0002886006067890 */ /* 0x000fe2000fffe03f */
[----:B------:R-:W-:Y:S01]  /*5ec0*/  F2FP.BF16.F32.PACK_AB R160, R161, R160 ;  /* 0x000000a0a1a0723e */ /* 0x000fe200000010ff */
[----:B------:R-:W-:Y:S01]  /*5ed0*/  UMOV UR53, UR44 ;  /* 0x0000002c00357c82 */ /* 0x000fe20008000000 */
[----:B------:R-:W-:Y:S01]  /*5ee0*/  UMOV UR51, UR43 ;  /* 0x0000002b00337c82 */ /* 0x000fe20008000000 */
[----:B------:R-:W-:Y:S01]  /*5ef0*/  UPRMT UR6, UR37, 0x654, UR6 ;  /* 0x0000065425067896 */ /* 0x000fe20008000006 */
[----:B------:R-:W-:Y:S01]  /*5f00*/  F2FP.BF16.F32.PACK_AB R162, R163, R162 ;  /* 0x000000a2a3a2723e */ /* 0x000fe200000010ff */
[----:B------:R-:W-:Y:S01]  /*5f10*/  UMOV UR52, UR7 ;  /* 0x0000000700347c82 */ /* 0x000fe20008000000 */
[----:B------:R-:W-:Y:S01]  /*5f20*/  F2FP.BF16.F32.PACK_AB R164, R165, R164 ;  /* 0x000000a4a5a4723e */ /* 0x000fe200000010ff */
[-C--:B------:R-:W-:Y:S01]  /*5f30*/  FMUL.FTZ R88, R88, R5.reuse ;  /* 0x0000000558587220 */ /* 0x080fe20000410000 */
[----:B------:R-:W-:Y:S01]  /*5f40*/  F2FP.BF16.F32.PACK_AB R166, R167, R166 ;  /* 0x000000a6a7a6723e */ /* 0x000fe200000010ff */
[-C--:B------:R-:W-:Y:S01]  /*5f50*/  FMUL.FTZ R89, R89, R5.reuse ;  /* 0x0000000559597220 */ /* 0x080fe20000410000 */
[----:B------:R-:W-:Y:S01]  /*5f60*/  F2FP.BF16.F32.PACK_AB R168, R169, R168 ;  /* 0x000000a8a9a8723e */ /* 0x000fe200000010ff */
[-C--:B------:R-:W-:Y:S01]  /*5f70*/  FMUL.FTZ R92, R92, R5.reuse ;  /* 0x000000055c5c7220 */ /* 0x080fe20000410000 */
[----:B------:R-:W-:Y:S01]  /*5f80*/  SYNCS.ARRIVE.TRANS64.RED.A1T0 RZ, [UR6], RZ ;  /* 0x000000ffffff79a7 */ /* 0x000fe20008100406 */
[----:B------:R-:W-:Y:S01]  /*5f90*/  F2FP.BF16.F32.PACK_AB R170, R171, R170 ;  /* 0x000000aaabaa723e */ /* 0x000fe200000010ff */
[-C--:B------:R-:W-:Y:S01]  /*5fa0*/  FMUL.FTZ R93, R93, R5.reuse ;  /* 0x000000055d5d7220 */ /* 0x080fe20000410000 */
        /* <DEDUP_REMOVED lines=31> */
[----:B------:R-:W-:Y:S01]  /*61a0*/  FMUL.FTZ R149, R149, R5 ;  /* 0x0000000595957220 */ /* 0x000fe20000410000 */
        /* <DEDUP_REMOVED lines=32> */
[----:B------:R-:W-:Y:S01]  /*63b0*/  F2FP.BF16.F32.PACK_AB R156, R87, R156 ;  /* 0x0000009c579c723e */ /* 0x000fe200000010ff */
[----:B------:R-:W-:Y:S01]  /*63c0*/  IMAD.MOV.U32 R5, RZ, RZ, R9 ;  /* 0x000000ffff057224 */ /* 0x000fe200078e0009 */
[----:B------:R-:W-:Y:S01]  /*63d0*/  F2FP.BF16.F32.PACK_AB R157, R8, R157 ;  /* 0x0000009d089d723e */ /* 0x000fe200000010ff */
[----:B------:R-:W-:Y:S01]  /*63e0*/  IMAD.MOV.U32 R4, RZ, RZ, R7 ;  /* 0x000000ffff047224 */ /* 0x000fe200078e0007 */
[----:B------:R-:W-:-:S02]  /*63f0*/  F2FP.BF16.F32.PACK_AB R159, R12, R11 ;  /* 0x0000000b0c9f723e */ /* 0x000fc400000010ff */
[----:B------:R-:W-:Y:S02]  /*6400*/  F2FP.BF16.F32.PACK_AB R161, R14, R13 ;  /* 0x0000000d0ea1723e */ /* 0x000fe400000010ff */
[----:B------:R-:W-:Y:S02]  /*6410*/  F2FP.BF16.F32.PACK_AB R163, R20, R15 ;  /* 0x0000000f14a3723e */ /* 0x000fe400000010ff */
[----:B------:R-:W-:Y:S02]  /*6420*/  F2FP.BF16.F32.PACK_AB R165, R24, R21 ;  /* 0x0000001518a5723e */ /* 0x000fe400000010ff */
[----:B------:R-:W-:Y:S02]  /*6430*/  F2FP.BF16.F32.PACK_AB R167, R26, R25 ;  /* 0x000000191aa7723e */ /* 0x000fe400000010ff */
[----:B------:R-:W-:Y:S02]  /*6440*/  F2FP.BF16.F32.PACK_AB R169, R28, R27 ;  /* 0x0000001b1ca9723e */ /* 0x000fe400000010ff */
        /* <DEDUP_REMOVED lines=12> */
[----:B------:R-:W-:Y:S01]  /*6510*/  F2FP.BF16.F32.PACK_AB R187, R10, R83 ;  /* 0x000000530abb723e */ /* 0x000fe200000010ff */
[----:B------:R-:W-:Y:S06]  /*6520*/  @P1 BRA `(.L_x_25) ;  /* 0xffffffd800001947 */ /* 0x000fec000383ffff */
.L_x_14:
[----:B------:R-:W-:Y:S06]  /*6530*/  BAR.ARV 0x8, 0x180 ;  /* 0x0206000000007b1d */ /* 0x000fec0000002000 */
[----:B------:R-:W-:Y:S05]  /*6540*/  @!P0 BRA `(.L_x_26) ;  /* 0x0000000000048947 */ /* 0x000fea0003800000 */
[----:B------:R-:W-:Y:S01]  /*6550*/  BPT.TRAP 0x1 ;  /* 0x000000040000795c */ /* 0x000fe20000300000 */
.L_x_26:
[----:B------:R-:W-:Y:S01]  /*6560*/  ULEA UR10, UR43, UR39, 0x3 ;  /* 0x000000272b0a7291 */ /* 0x000fe2000f8e183f */
[----:B------:R-:W-:-:S05]  /*6570*/  IMAD.U32 R4, RZ, RZ, UR44 ;  /* 0x0000002cff047e24 */ /* 0x000fca000f8e00ff */
[----:B------:R-:W-:-:S04]  /*6580*/  SHF.L.U32 R4, R4, 0x1f, RZ ;  /* 0x0000001f04047819 */ /* 0x000fc800000006ff */
[----:B------:R0:W1:Y:S01]  /*6590*/  SYNCS.PHASECHK.TRANS64.TRYWAIT P1, [UR10+0x28850], R4 ;  /* 0x02885004ff0075a7 */ /* 0x000062000802014a */
[----:B------:R-:W-:Y:S05]  /*65a0*/  @!P0 BRA `(.L_x_27) ;  /* 0x0000000000048947 */ /* 0x000fea0003800000 */
[----:B------:R-:W-:Y:S01]  /*65b0*/  BPT.TRAP 0x1 ;  /* 0x000000040000795c */ /* 0x000fe20000300000 */
.L_x_27:
[----:B-1----:R-:W-:Y:S05]  /*65c0*/  @P1 BRA `(.L_x_28) ;  /* 0x0000000000081947 */ /* 0x002fea0003800000 */
[----:B------:R-:W1:Y:S02]  /*65d0*/  SYNCS.PHASECHK.TRANS64.TRYWAIT P1, [UR10+0x28850], R4 ;  /* 0x02885004ff0075a7 */ /* 0x000e64000802014a */
[----:B-1----:R-:W-:Y:S05]  /*65e0*/  @!P1 BRA `(.L_x_29) ;  /* 0x0000005400d49947 */ /* 0x002fea0003800000 */
.L_x_28:
[----:B------:R-:W-:Y:S01]  /*65f0*/  UIADD3 UR4, UR39, 0x400, URZ ;  /* 0x0000040027047890 */ /* 0x000fe2000fffe03f */
[----:B------:R-:W-:Y:S01]  /*6600*/  WARPGROUP.ARRIVE ;  /* 0x00000000000079c5 */ /* 0x000fe20000000000 */
[----:B------:R-:W-:Y:S01]  /*6610*/  UMOV UR7, 0x40000040 ;  /* 0x4000004000077882 */ /* 0x000fe20000000000 */
[----:B-1----:R-:W1:Y:S01]  /*6620*/  SHFL.BFLY PT, R5, R0, 0x2, 0x1f ;  /* 0x0c401f0000057f89 */ /* 0x002e6200000e0000 */
[----:B------:R-:W-:Y:S01]  /*6630*/  USHF.R.U32.HI UR4, URZ, 0x4, UR4 ;  /* 0x000000043f047899 */ /* 0x000fe20008011604 */
[----:B------:R-:W-:Y:S02]  /*6640*/  MOV R61, RZ ;  /* 0x000000ff003d7202 */ /* 0x000fe40000000f00 */
[----:B0-----:R-:W0:Y:S01]  /*6650*/  SHFL.BFLY PT, R4, R3, 0x2, 0x1f ;  /* 0x0c401f0003047f89 */ /* 0x001e2200000e0000 */
[----:B------:R-:W-:-:S04]  /*6660*/  ULOP3.LUT UR4, UR4, 0x3fff, URZ, 0xc0, !UPT ;  /* 0x00003fff04047892 */ /* 0x000fc8000f8ec03f */
[----:B------:R-:W-:-:S04]  /*6670*/  ULOP3.LUT UR4, UR4, 0x4000000, URZ, 0xfc, !UPT ;  /* 0x0400000004047892 */ /* 0x000fc8000f8efc3f */
[----:B------:R-:W-:-:S07]  /*6680*/  ULEA UR4, UR43, UR4, 0xb ;  /* 0x000000042b047291 */ /* 0x000fce000f8e583f */
[----:B------:R-:W-:Y:S02]  /*6690*/  UMOV UR6, UR4 ;  /* 0x0000000400067c82 */ /* 0x000fe40008000000 */
[----:B------:R-:W-:Y:S01]  /*66a0*/  HGMMA.64x128x16.F32.BF16 R88, R156, gdesc[UR4].tnspB, R88, gsb0 ;  /* 0x41e000049c587df0 */ /* 0x000fe20008001858 */
[----:B------:R-:W-:Y:S01]  /*66b0*/  UIADD3 UR6, UR4, 0x80, URZ ;  /* 0x0000008004067890 */ /* 0x000fe2000fffe03f */
[----:B-1----:R-:W-:Y:S01]  /*66c0*/  FADD.FTZ R5, R5, R0 ;  /* 0x0000000005057221 */ /* 0x002fe20000010000 */
[----:B------:R-:W-:Y:S01]  /*66d0*/  UMOV UR7, 0x40000040 ;  /* 0x4000004000077882 */ /* 0x000fe20000000000 */
[----:B------:R-:W-:Y:S02]  /*66e0*/  IMAD.MOV.U32 R0, RZ, RZ, -0x800000 ;  /* 0xff800000ff007424 */ /* 0x000fe400078e00ff */
[----:B0-----:R-:W-:Y:S01]  /*66f0*/  FADD.FTZ R8, R4, R3 ;  /* 0x0000000304087221 */ /* 0x001fe20000010000 */
[----:B------:R-:W-:Y:S01]  /*6700*/  IMAD.MOV.U32 R3, RZ, RZ, -0x800000 ;  /* 0xff800000ff037424 */ /* 0x000fe200078e00ff */
[----:B------:R-:W0:Y:S04]  /*6710*/  SHFL.BFLY PT, R4, R5, 0x1, 0x1f ;  /* 0x0c201f0005047f89 */ /* 0x000e2800000e0000 */
[----:B------:R-:W1:Y:S01]  /*6720*/  SHFL.BFLY PT, R11, R8, 0x1, 0x1f ;  /* 0x0c201f00080b7f89 */ /* 0x000e6200000e0000 */
[----:B0-----:R-:W-:Y:S01]  /*6730*/  FADD.FTZ R13, R5, R4 ;  /* 0x00000004050d7221 */ /* 0x001fe20000010000 */
[----:B-1----:R-:W-:-:S04]  /*6740*/  FADD.FTZ R14, R8, R11 ;  /* 0x0000000b080e7221 */ /* 0x002fc80000010000 */
[----:B------:R-:W-:Y:S01]  /*6750*/  FSETP.NE.FTZ.AND P1, PT, R13, RZ, PT ;  /* 0x000000ff0d00720b */ /* 0x000fe20003f35000 */
[----:B------:R-:W-:Y:S01]  /*6760*/  IMAD.MOV.U32 R11, RZ, RZ, RZ ;  /* 0x000000ffff0b7224 */ /* 0x000fe200078e00ff */
[----:B------:R-:W-:-:S11]  /*6770*/  FSETP.NE.FTZ.AND P2, PT, R14, RZ, PT ;  /* 0x000000ff0e00720b */ /* 0x000fd60003f55000 */
[----:B------:R-:W0:Y:S01]  /*6780*/  @P1 MUFU.LG2 R10, R13 ;  /* 0x0000000d000a1308 */ /* 0x000e220000000c00 */
[C---:B------:R-:W-:Y:S01]  /*6790*/  @P1 FMUL.FTZ R4, R6.reuse, 0.69314718246459960938 ;  /* 0x3f31721806041820 */ /* 0x040fe20000410000 */
[----:B------:R-:W-:-:S06]  /*67a0*/  @P2 FMUL.FTZ R15, R6, 0.69314718246459960938 ;  /* 0x3f317218060f2820 */ /* 0x000fcc0000410000 */
[----:B------:R-:W1:Y:S08]  /*67b0*/  @P2 MUFU.LG2 R12, R14 ;  /* 0x0000000e000c2308 */ /* 0x000e700000000c00 */
[----:B------:R2:W3:Y:S01]  /*67c0*/  @P1 MUFU.RCP R61, R13 ;  /* 0x0000000d003d1308 */ /* 0x0004e20000001000 */
[----:B0-----:R-:W-:-:S04]  /*67d0*/  @P1 FMUL.FTZ R5, R10, 0.69314718246459960938 ;  /* 0x3f3172180a051820 */ /* 0x001fc80000410000 */
[----:B------:R-:W-:-:S03]  /*67e0*/  @P1 FFMA.FTZ R3, R4, R7, R5 ;  /* 0x0000000704031223 */ /* 0x000fc60000010005 */
[----:B------:R2:W0:Y:S01]  /*67f0*/  @P2 MUFU.RCP R11, R14 ;  /* 0x0000000e000b2308 */ /* 0x0004220000001000 */
[----:B-1----:R-:W-:-:S04]  /*6800*/  @P2 FMUL.FTZ R12, R12, 0.69314718246459960938 ;  /* 0x3f3172180c0c2820 */ /* 0x002fc80000410000 */
[----:B------:R-:W-:Y:S01]  /*6810*/  @P2 FFMA.FTZ R0, R15, R9, R12 ;  /* 0x000000090f002223 */ /* 0x000fe2000001000c */
[----:B------:R-:W-:Y:S02]  /*6820*/  WARPGROUP.DEPBAR.LE gsb0, 0x0 ;  /* 0x00008000000079c5 */ /* 0x000fe40000010000 */
[----:B------:R-:W-:-:S06]  /*6830*/  WARPGROUP.ARRIVE ;  /* 0x00000000000079c5 */ /* 0x000fcc0000000000 */
        /* <DEDUP_REMOVED lines=23> */
[----:B------:R-:W-:Y:S01]  /*69b0*/  UIADD3 UR4, UR4, 0x380, URZ ;  /* 0x0000038004047890 */ /* 0x000fe2000fffe03f */
[----:B------:R-:W-:Y:S02]  /*69c0*/  WARPGROUP.DEPBAR.LE gsb0, 0x0 ;  /* 0x00008000000079c5 */ /* 0x000fe40000010000 */
[----:B------:R-:W-:-:S06]  /*69d0*/  WARPGROUP.ARRIVE ;  /* 0x00000000000079c5 */ /* 0x000fcc0000000000 */
[----:B------:R-:W-:Y:S01]  /*69e0*/  HGMMA.64x128x16.F32.BF16 R88, R180, gdesc[UR4].tnspB, R88, gsb0 ;  /* 0x41e00004b4587df0 */ /* 0x000fe20008001858 */
[----:B------:R-:W-:Y:S01]  /*69f0*/  UMOV UR6, UR4 ;  /* 0x0000000400067c82 */ /* 0x000fe20008000000 */
[----:B------:R-:W-:Y:S01]  /*6a00*/  UMOV UR7, 0x40000040 ;  /* 0x4000004000077882 */ /* 0x000fe20000000000 */
[----:B------:R-:W-:Y:S02]  /*6a10*/  WARPGROUP.DEPBAR.LE gsb0, 0x0 ;  /* 0x00008000000079c5 */ /* 0x000fe40000010000 */
[----:B------:R-:W-:-:S07]  /*6a20*/  WARPGROUP.ARRIVE ;  /* 0x00000000000079c5 */ /* 0x000fce0000000000 */
[----:B------:R-:W-:Y:S03]  /*6a30*/  HGMMA.64x128x16.F32.BF16 R88, R184, gdesc[UR4].tnspB, R88, gsb0 ;  /* 0x41e00004b8587df0 */ /* 0x000fe60008001858 */
[----:B------:R-:W-:Y:S02]  /*6a40*/  WARPGROUP.DEPBAR.LE gsb0, 0x0 ;  /* 0x00008000000079c5 */ /* 0x000fe40000010000 */
[----:B0-23--:R-:W-:Y:S05]  /*6a50*/  @!P0 BRA `(.L_x_30) ;  /* 0x0000000000048947 */ /* 0x00dfea0003800000 */
[----:B------:R-:W-:Y:S01]  /*6a60*/  BPT.TRAP 0x1 ;  /* 0x000000040000795c */ /* 0x000fe20000300000 */
.L_x_30:
[----:B------:R-:W0:Y:S01]  /*6a70*/  S2UR UR6, SR_SWINHI ;  /* 0x00000000000679c3 */ /* 0x000e220000002f00 */
[----:B------:R-:W-:Y:S01]  /*6a80*/  IMAD R9, R17, 0x40, R22 ;  /* 0x0000004011097824 */ /* 0x000fe200078e0216 */
[----:B------:R-:W-:Y:S01]  /*6a90*/  ULDC UR7, c[0x0][0xc44] ;  /* 0x0003110000077ab9 */ /* 0x000fe20000000800 */
[----:B------:R-:W-:Y:S01]  /*6aa0*/  FMUL.FTZ R62, R113, R61 ;  /* 0x0000003d713e7220 */ /* 0x000fe20000410000 */
[-C--:B------:R-:W-:Y:S01]  /*6ab0*/  FMUL.FTZ R113, R98, R11.reuse ;  /* 0x0000000b62717220 */ /* 0x080fe20000410000 */
[----:B------:R-:W-:Y:S01]  /*6ac0*/  FMUL.FTZ R98, R103, R11 ;  /* 0x0000000b67627220 */ /* 0x000fe20000410000 */
[----:B------:R-:W-:Y:S01]  /*6ad0*/  ULDC.64 UR8, c[0x0][0xb90] ;  /* 0x0002e40000087ab9 */ /* 0x000fe20000000a00 */
[----:B------:R-:W-:Y:S01]  /*6ae0*/  FMUL.FTZ R69, R108, R61 ;  /* 0x0000003d6c457220 */ /* 0x000fe20000410000 */
[----:B------:R-:W1:Y:S01]  /*6af0*/  LDC R59, c[0x0][0xbe8] ;  /* 0x0002fa00ff3b7b82 */ /* 0x000e620000000800 */
[-C--:B------:R-:W-:Y:S01]  /*6b00*/  FMUL.FTZ R108, R99, R11.reuse ;  /* 0x0000000b636c7220 */ /* 0x080fe20000410000 */
[----:B------:R-:W-:Y:S01]  /*6b10*/  FMUL.FTZ R99, R110, R11 ;  /* 0x0000000b6e637220 */ /* 0x000fe20000410000 */
[-C--:B------:R-:W-:Y:S01]  /*6b20*/  FMUL.FTZ R7, R92, R61.reuse ;  /* 0x0000003d5c077220 */ /* 0x080fe20000410000 */
[----:B------:R-:W-:Y:S01]  /*6b30*/  FMUL.FTZ R68, R109, R61 ;  /* 0x0000003d6d447220 */ /* 0x000fe20000410000 */
[-C--:B------:R-:W-:Y:S01]  /*6b40*/  FMUL.FTZ R92, R111, R11.reuse ;  /* 0x0000000b6f5c7220 */ /* 0x080fe20000410000 */
[-C--:B------:R-:W-:Y:S01]  /*6b50*/  FMUL.FTZ R109, R94, R11.reuse ;  /* 0x0000000b5e6d7220 */ /* 0x080fe20000410000 */
[----:B------:R-:W-:Y:S01]  /*6b60*/  FMUL.FTZ R94, R107, R11 ;  /* 0x0000000b6b5e7220 */ /* 0x000fe20000410000 */
[----:B------:R-:W2:Y:S01]  /*6b70*/  LDC R103, c[0x0][0xc38] ;  /* 0x00030e00ff677b82 */ /* 0x000ea20000000800 */
[-C--:B------:R-:W-:Y:S01]  /*6b80*/  FMUL.FTZ R75, R96, R61.reuse ;  /* 0x0000003d604b7220 */ /* 0x080fe20000410000 */
[-C--:B------:R-:W-:Y:S01]  /*6b90*/  FMUL.FTZ R73, R100, R61.reuse ;  /* 0x0000003d64497220 */ /* 0x080fe20000410000 */
[-C--:B------:R-:W-:Y:S01]  /*6ba0*/  FMUL.FTZ R66, R105, R61.reuse ;  /* 0x0000003d69427220 */ /* 0x080fe20000410000 */
[-C--:B------:R-:W-:Y:S01]  /*6bb0*/  FMUL.FTZ R71, R104, R61.reuse ;  /* 0x0000003d68477220 */ /* 0x080fe20000410000 */
[-C--:B------:R-:W-:Y:S01]  /*6bc0*/  FMUL.FTZ R20, R89, R61.reuse ;  /* 0x0000003d59147220 */ /* 0x080fe20000410000 */
[-C--:B------:R-:W-:Y:S01]  /*6bd0*/  FMUL.FTZ R77, R88, R61.reuse ;  /* 0x0000003d584d7220 */ /* 0x080fe20000410000 */
[-C--:B------:R-:W-:Y:S01]  /*6be0*/  FMUL.FTZ R6, R93, R61.reuse ;  /* 0x0000003d5d067220 */ /* 0x080fe20000410000 */
[----:B------:R-:W-:Y:S01]  /*6bf0*/  UMOV UR4, UR39 ;  /* 0x0000002700047c82 */ /* 0x000fe20008000000 */
[----:B0-----:R-:W-:Y:S01]  /*6c00*/  UMOV UR5, UR6 ;  /* 0x0000000600057c82 */ /* 0x001fe20008000000 */
[-C--:B------:R-:W-:Y:S01]  /*6c10*/  FMUL.FTZ R72, R97, R61.reuse ;  /* 0x0000003d61487220 */ /* 0x080fe20000410000 */
[----:B------:R-:W-:Y:S01]  /*6c20*/  MOV R36, UR4 ;  /* 0x0000000400247c02 */ /* 0x000fe20008000f00 */
[----:B------:R-:W-:Y:S01]  /*6c30*/  IMAD.U32 R37, RZ, RZ, UR5 ;  /* 0x00000005ff257e24 */ /* 0x000fe2000f8e00ff */
[----:B------:R-:W-:Y:S01]  /*6c40*/  UIADD3 UR4, -UR40, URZ, URZ ;  /* 0x0000003f28047290 */ /* 0x000fe2000fffe13f */
[-C--:B------:R-:W-:Y:S01]  /*6c50*/  FMUL.FTZ R70, R101, R61.reuse ;  /* 0x0000003d65467220 */ /* 0x080fe20000410000 */
[----:B------:R-:W-:Y:S01]  /*6c60*/  FMUL.FTZ R64, R117, R61 ;  /* 0x0000003d75407220 */ /* 0x000fe20000410000 */
[----:B------:R-:W-:Y:S01]  /*6c70*/  IMAD.WIDE R4, R152, 0x2, R36 ;  /* 0x0000000298047825 */ /* 0x000fe200078e0224 */
[----:B------:R-:W-:-:S03]  /*6c80*/  UIMAD UR7, UR7, UR4, UR42 ;  /* 0x00000004070772a4 */ /* 0x000fc6000f8e022a */
[-C--:B------:R-:W-:Y:S01]  /*6c90*/  FMUL.FTZ R100, R91, R11.reuse ;  /* 0x0000000b5b647220 */ /* 0x080fe20000410000 */
[-C--:B------:R-:W-:Y:S01]  /*6ca0*/  FMUL.FTZ R105, R90, R11.reuse ;  /* 0x0000000b5a697220 */ /* 0x080fe20000410000 */
[----:B------:R-:W-:Y:S01]  /*6cb0*/  IMAD.WIDE R36, R9, 0x2, R36 ;  /* 0x0000000209247825 */ /* 0x000fe200078e0224 */
[C---:B------:R-:W-:Y:S01]  /*6cc0*/  IADD3 R31, P1, R4.reuse, 0x4040, RZ ;  /* 0x00004040041f7810 */ /* 0x040fe20007f3e0ff */
[----:B------:R-:W-:Y:S01]  /*6cd0*/  UIMAD.WIDE.U32 UR4, UR7, UR8, URZ ;  /* 0x00000008070472a5 */ /* 0x000fe2000f8e003f */
[----:B------:R-:W-:Y:S01]  /*6ce0*/  IADD3 R13, P6, R4, 0x20, RZ ;  /* 0x00000020040d7810 */ /* 0x000fe20007fde0ff */
[----:B------:R-:W-:Y:S01]  /*6cf0*/  FMUL.FTZ R104, R95, R11 ;  /* 0x0000000b5f687220 */ /* 0x000fe20000410000 */
[----:B------:R-:W-:Y:S01]  /*6d00*/  IADD3.X R43, RZ, R5, RZ, P1, !PT ;  /* 0x00000005ff2b7210 */ /* 0x000fe20000ffe4ff */
[-C--:B------:R-:W-:Y:S01]  /*6d10*/  FMUL.FTZ R117, R102, R11.reuse ;  /* 0x0000000b66757220 */ /* 0x080fe20000410000 */
[----:B-1----:R-:W-:Y:S01]  /*6d20*/  ISETP.NE.AND P1, PT, R59, 0x1, PT ;  /* 0x000000013b00780c */ /* 0x002fe20003f25270 */
[----:B------:R-:W-:Y:S01]  /*6d30*/  IMAD.X R15, RZ, RZ, R5, P6 ;  /* 0x000000ffff0f7224 */ /* 0x000fe200030e0605 */
[----:B------:R-:W-:Y:S01]  /*6d40*/  LOP3.LUT R12, R31, 0x380, RZ, 0xc0, !PT ;  /* 0x000003801f0c7812 */ /* 0x000fe200078ec0ff */
[-C--:B------:R-:W-:Y:S01]  /*6d50*/  FMUL.FTZ R101, R106, R11.reuse ;  /* 0x0000000b6a657220 */ /* 0x080fe20000410000 */
[----:B------:R-:W-:Y:S01]  /*6d60*/  IADD3 R35, P6, R36, 0x1000, RZ ;  /* 0x0000100024237810 */ /* 0x000fe20007fde0ff */
[-C--:B------:R-:W-:Y:S01]  /*6d70*/  FMUL.FTZ R88, R115, R11.reuse ;  /* 0x0000000b73587220 */ /* 0x080fe20000410000 */
[----:B------:R-:W-:Y:S01]  /*6d80*/  SHF.R.U64 R12, R12, 0x3, RZ ;  /* 0x000000030c0c7819 */ /* 0x000fe200000012ff */
[-C--:B------:R-:W-:Y:S01]  /*6d90*/  FMUL.FTZ R97, R114, R11.reuse ;  /* 0x0000000b72617220 */ /* 0x080fe20000410000 */
[----:B------:R-:W-:Y:S01]  /*6da0*/  IADD3 R45, P0, R4, 0x4060, RZ ;  /* 0x00004060042d7810 */ /* 0x000fe20007f1e0ff */
[----:B------:R-:W-:Y:S01]  /*6db0*/  FMUL.FTZ R90, R119, R11 ;  /* 0x0000000b775a7220 */ /* 0x000fe20000410000 */
[----:B------:R-:W-:Y:S01]  /*6dc0*/  LOP3.LUT R42, R12, R31, RZ, 0x3c, !PT ;  /* 0x0000001f0c2a7212 */ /* 0x000fe200078e3cff */
[----:B------:R-:W-:Y:S01]  /*6dd0*/  IMAD.U32 R12, RZ, RZ, UR4 ;  /* 0x00000004ff0c7e24 */ /* 0x000fe2000f8e00ff */
[----:B------:R-:W-:Y:S01]  /*6de0*/  LOP3.LUT R34, R35, 0x380, RZ, 0xc0, !PT ;  /* 0x0000038023227812 */ /* 0x000fe200078ec0ff */
[----:B------:R-:W-:Y:S01]  /*6df0*/  UIADD3 UR4, UR10, 0x28860, URZ ;  /* 0x000288600a047890 */ /* 0x000fe2000fffe03f */
[----:B------:R-:W-:Y:S01]  /*6e00*/  LOP3.LUT R9, R4, 0x380, RZ, 0xc0, !PT ;  /* 0x0000038004097812 */ /* 0x000fe200078ec0ff */
[----:B------:R-:W0:Y:S01]  /*6e10*/  @P1 LDC R110, c[0x0][0xbec] ;  /* 0x0002fb00ff6e1b82 */ /* 0x000e220000000800 */
[----:B------:R-:W-:Y:S01]  /*6e20*/  LOP3.LUT R44, R45, 0x380, RZ, 0xc0, !PT ;  /* 0x000003802d2c7812 */ /* 0x000fe200078ec0ff */
[----:B------:R-:W-:Y:S01]  /*6e30*/  UPRMT UR4, UR37, 0x654, UR4 ;  /* 0x0000065425047896 */ /* 0x000fe20008000004 */
[----:B------:R-:W-:Y:S01]  /*6e40*/  SHF.R.U64 R34, R34, 0x3, RZ ;  /* 0x0000000322227819 */ /* 0x000fe200000012ff */
[-C--:B------:R-:W-:Y:S01]  /*6e50*/  FMUL.FTZ R95, R118, R11.reuse ;  /* 0x0000000b765f7220 */ /* 0x080fe20000410000 */
[----:B------:R-:W-:Y:S01]  /*6e60*/  SHF.R.U64 R9, R9, 0x3, RZ ;  /* 0x0000000309097819 */ /* 0x000fe200000012ff */
[-C--:B------:R-:W-:Y:S01]  /*6e70*/  FMUL.FTZ R80, R123, R11.reuse ;  /* 0x0000000b7b507220 */ /* 0x080fe20000410000 */
[----:B------:R-:W-:Y:S01]  /*6e80*/  SHF.R.U64 R44, R44, 0x3, RZ ;  /* 0x000000032c2c7819 */ /* 0x000fe200000012ff */
[----:B------:R-:W1:Y:S01]  /*6e90*/  @P1 LDC R111, c[0x0][0xbf0] ;  /* 0x0002fc00ff6f1b82 */ /* 0x000e620000000800 */
[----:B------:R-:W-:Y:S01]  /*6ea0*/  IADD3 R29, P2, R4, 0x4020, RZ ;  /* 0x00004020041d7810 */ /* 0x000fe20007f5e0ff */
[-C--:B------:R-:W-:Y:S01]  /*6eb0*/  FMUL.FTZ R93, R122, R11.reuse ;  /* 0x0000000b7a5d7220 */ /* 0x080fe20000410000 */
[C---:B------:R-:W-:Y:S01]  /*6ec0*/  IADD3 R27, P3, R4.reuse, 0x4000, RZ ;  /* 0x00004000041b7810 */ /* 0x040fe20007f7e0ff */
[-C--:B------:R-:W-:Y:S01]  /*6ed0*/  FMUL.FTZ R79, R127, R11.reuse ;  /* 0x0000000b7f4f7220 */ /* 0x080fe20000410000 */
[----:B------:R-:W-:Y:S01]  /*6ee0*/  IADD3 R25, P4, R4, 0x60, RZ ;  /* 0x0000006004197810 */ /* 0x000fe20007f9e0ff */
[-C--:B------:R-:W-:Y:S01]  /*6ef0*/  FMUL.FTZ R86, R126, R11.reuse ;  /* 0x0000000b7e567220 */ /* 0x080fe20000410000 */
[----:B------:R-:W-:Y:S01]  /*6f00*/  IADD3 R21, P5, R4, 0x40, RZ ;  /* 0x0000004004157810 */ /* 0x000fe20007fbe0ff */
[----:B------:R-:W-:Y:S01]  /*6f10*/  FMUL.FTZ R76, R131, R11 ;  /* 0x0000000b834c7220 */ /* 0x000fe20000410000 */
[----:B------:R-:W-:Y:S01]  /*6f20*/  LOP3.LUT R34, R34, R35, RZ, 0x3c, !PT ;  /* 0x0000002322227212 */ /* 0x000fe200078e3cff */
[----:B------:R-:W-:Y:S01]  /*6f30*/  IMAD.X R35, RZ, RZ, R37, P6 ;  /* 0x000000ffff237224 */ /* 0x000fe200030e0625 */
[----:B------:R-:W-:Y:S01]  /*6f40*/  LOP3.LUT R4, R9, R4, RZ, 0x3c, !PT ;  /* 0x0000000409047212 */ /* 0x000fe200078e3cff */
[-C--:B------:R-:W-:Y:S01]  /*6f50*/  FMUL.FTZ R91, R130, R11.reuse ;  /* 0x0000000b825b7220 */ /* 0x080fe20000410000 */
[----:B------:R-:W-:Y:S01]  /*6f60*/  IADD3 R107, P6, R36, 0x7000, RZ ;  /* 0x00007000246b7810 */ /* 0x000fe20007fde0ff */
[-C--:B------:R-:W-:Y:S01]  /*6f70*/  FMUL.FTZ R78, R135, R11.reuse ;  /* 0x0000000b874e7220 */ /* 0x080fe20000410000 */
[----:B------:R-:W-:Y:S01]  /*6f80*/  IADD3 R96, RZ, -UR42, RZ ;  /* 0x8000002aff607c10 */ /* 0x000fe2000fffe0ff */
        /* <DEDUP_REMOVED lines=9> */
[----:B------:R-:W-:Y:S01]  /*7020*/  LOP3.LUT R44, R44, R45, RZ, 0x3c, !PT ;  /* 0x0000002d2c2c7212 */ /* 0x000fe200078e3cff */
[--C-:B------:R-:W-:Y:S01]  /*7030*/  IMAD.X R45, RZ, RZ, R5.reuse, P0 ;  /* 0x000000ffff2d7224 */ /* 0x100fe200000e0605 */
[-C--:B------:R-:W-:Y:S01]  /*7040*/  IADD3.X R11, RZ, R5.reuse, RZ, P4, !PT ;  /* 0x00000005ff0b7210 */ /* 0x080fe200027fe4ff */
[--C-:B------:R-:W-:Y:S01]  /*7050*/  IMAD.X R41, RZ, RZ, R5.reuse, P2 ;  /* 0x000000ffff297224 */ /* 0x100fe200010e0605 */
[----:B------:R-:W-:Y:S01]  /*7060*/  MOV R106, R4 ;  /* 0x00000004006a7202 */ /* 0x000fe20000000f00 */
[--C-:B------:R-:W-:Y:S01]  /*7070*/  IMAD.X R39, RZ, RZ, R5.reuse, P3 ;  /* 0x000000ffff277224 */ /* 0x100fe200018e0605 */
[----:B------:R-:W-:Y:S01]  /*7080*/  LOP3.LUT R10, R29, 0x380, RZ, 0xc0, !PT ;  /* 0x000003801d0a7812 */ /* 0x000fe200078ec0ff */
[----:B------:R-:W-:Y:S01]  /*7090*/  IMAD.X R9, RZ, RZ, R5, P5 ;  /* 0x000000ffff097224 */ /* 0x000fe200028e0605 */
[----:B------:R-:W-:Y:S01]  /*70a0*/  LOP3.LUT R5, R107, 0x380, RZ, 0xc0, !PT ;  /* 0x000003806b057812 */ /* 0x000fe200078ec0ff */
[----:B------:R-:W-:Y:S01]  /*70b0*/  SYNCS.ARRIVE.TRANS64.RED.A1T0 RZ, [UR4], RZ ;  /* 0x000000ffffff79a7 */ /* 0x000fe20008100404 */
[----:B--2---:R-:W-:Y:S01]  /*70c0*/  IMAD R96, R103, R96, UR41 ;  /* 0x0000002967607e24 */ /* 0x004fe2000f8e0260 */
[----:B------:R-:W-:Y:S01]  /*70d0*/  LOP3.LUT R8, R27, 0x380, RZ, 0xc0, !PT ;  /* 0x000003801b087812 */ /* 0x000fe200078ec0ff */
[----:B------:R-:W-:Y:S01]  /*70e0*/  USHF.R.S32.HI UR11, URZ, 0x1f, UR7 ;  /* 0x0000001f3f0b7899 */ /* 0x000fe20008011407 */
[----:B------:R-:W-:Y:S01]  /*70f0*/  F2FP.BF16.F32.PACK_AB R4, R20, R77 ;  /* 0x0000004d1404723e */ /* 0x000fe200000010ff */
[----:B------:R-:W-:Y:S01]  /*7100*/  USHF.R.S32.HI UR10, URZ, 0x1f, UR40 ;  /* 0x0000001f3f0a7899 */ /* 0x000fe20008011428 */
[----:B------:R-:W-:Y:S01]  /*7110*/  SHF.R.U64 R10, R10, 0x3, RZ ;  /* 0x000000030a0a7819 */ /* 0x000fe200000012ff */
[----:B------:R-:W-:Y:S01]  /*7120*/  UIMAD UR6, UR11, UR8, URZ ;  /* 0x000000080b0672a4 */ /* 0x000fe2000f8e023f */
[----:B------:R-:W2:Y:S01]  /*7130*/  LDC.64 R102, c[0x0][0xb98] ;  /* 0x0002e600ff667b82 */ /* 0x000ea20000000a00 */
[----:B------:R-:W-:Y:S01]  /*7140*/  SHF.R.U64 R20, R5, 0x3, RZ ;  /* 0x0000000305147819 */ /* 0x000fe200000012ff */
[----:B------:R-:W-:Y:S01]  /*7150*/  FMUL.FTZ R67, R112, R61 ;  /* 0x0000003d70437220 */ /* 0x000fe20000410000 */
[----:B------:R-:W-:Y:S01]  /*7160*/  SHF.R.U64 R8, R8, 0x3, RZ ;  /* 0x0000000308087819 */ /* 0x000fe200000012ff */
[----:B------:R-:W-:Y:S01]  /*7170*/  UIMAD UR6, UR7, UR9, UR6 ;  /* 0x00000009070672a4 */ /* 0x000fe2000f8e0206 */
[----:B------:R-:W-:Y:S01]  /*7180*/  LOP3.LUT R40, R10, R29, RZ, 0x3c, !PT ;  /* 0x0000001d0a287212 */ /* 0x000fe200078e3cff */
[----:B------:R-:W-:Y:S01]  /*7190*/  FMUL.FTZ R65, R116, R61 ;  /* 0x0000003d74417220 */ /* 0x000fe20000410000 */
[----:B------:R-:W-:Y:S01]  /*71a0*/  LOP3.LUT R20, R20, R107, RZ, 0x3c, !PT ;  /* 0x0000006b14147212 */ /* 0x000fe200078e3cff */
[----:B------:R-:W-:Y:S01]  /*71b0*/  IMAD R107, R96, 0x80, R16 ;  /* 0x00000080606b7824 */ /* 0x000fe200078e0210 */
[----:B------:R-:W-:Y:S01]  /*71c0*/  LOP3.LUT R10, R25, 0x380, RZ, 0xc0, !PT ;  /* 0x00000380190a7812 */ /* 0x000fe200078ec0ff */
[----:B------:R-:W-:Y:S01]  /*71d0*/  UIADD3 UR6, UR5, UR6, URZ ;  /* 0x0000000605067290 */ /* 0x000fe2000fffe03f */
[----:B------:R-:W-:Y:S01]  /*71e0*/  LOP3.LUT R38, R8, R27, RZ, 0x3c, !PT ;  /* 0x0000001b08267212 */ /* 0x000fe200078e3cff */
[-C--:B------:R-:W-:Y:S01]  /*71f0*/  FMUL.FTZ R60, R121, R61.reuse ;  /* 0x0000003d793c7220 */ /* 0x080fe20000410000 */
[----:B------:R-:W-:Y:S01]  /*7200*/  LOP3.LUT R8, R13, 0x380, RZ, 0xc0, !PT ;  /* 0x000003800d087812 */ /* 0x000fe200078ec0ff */
[----:B------:R-:W-:Y:S01]  /*7210*/  FMUL.FTZ R63, R120, R61 ;  /* 0x0000003d783f7220 */ /* 0x000fe20000410000 */
[----:B------:R-:W-:Y:S01]  /*7220*/  MOV R77, R44 ;  /* 0x0000002c004d7202 */ /* 0x000fe20000000f00 */
[----:B0-----:R-:W-:Y:S01]  /*7230*/  @P1 IMAD.HI.U32 R44, R107, R110, RZ ;  /* 0x0000006e6b2c1227 */ /* 0x001fe200078e00ff */
[----:B------:R-:W-:-:S03]  /*7240*/  SHF.R.U64 R10, R10, 0x3, RZ ;  /* 0x000000030a0a7819 */ /* 0x000fc600000012ff */
[----:B------:R-:W-:Y:S01]  /*7250*/  FMUL.FTZ R51, R125, R61 ;  /* 0x0000003d7d337220 */ /* 0x000fe20000410000 */
[----:B------:R-:W-:Y:S01]  /*7260*/  SHF.R.U64 R8, R8, 0x3, RZ ;  /* 0x0000000308087819 */ /* 0x000fe200000012ff */
[----:B------:R-:W-:Y:S01]  /*7270*/  IMAD.MOV.U32 R45, RZ, RZ, R107 ;  /* 0x000000ffff2d7224 */ /* 0x000fe200078e006b */
[----:B------:R-:W-:Y:S01]  /*7280*/  LOP3.LUT R10, R10, R25, RZ, 0x3c, !PT ;  /* 0x000000190a0a7212 */ /* 0x000fe200078e3cff */
[-C--:B------:R-:W-:Y:S01]  /*7290*/  FMUL.FTZ R58, R124, R61.reuse ;  /* 0x0000003d7c3a7220 */ /* 0x080fe20000410000 */
[----:B------:R-:W-:Y:S01]  /*72a0*/  IADD3 R25, P0, R36, 0x6000, RZ ;  /* 0x0000600024197810 */ /* 0x000fe20007f1e0ff */
[----:B------:R-:W-:Y:S01]  /*72b0*/  FMUL.FTZ R52, R129, R61 ;  /* 0x0000003d81347220 */ /* 0x000fe20000410000 */
[----:B-1----:R-:W-:Y:S01]  /*72c0*/  @P1 SHF.R.U32.HI R45, RZ, R111, R44 ;  /* 0x0000006fff2d1219 */ /* 0x002fe2000001162c */
[----:B------:R-:W-:Y:S01]  /*72d0*/  FMUL.FTZ R57, R128, R61 ;  /* 0x0000003d80397220 */ /* 0x000fe20000410000 */
[----:B------:R-:W-:Y:S01]  /*72e0*/  F2FP.BF16.F32.PACK_AB R6, R6, R7 ;  /* 0x000000070606723e */ /* 0x000fe200000010ff */
[----:B------:R-:W-:Y:S01]  /*72f0*/  FMUL.FTZ R49, R133, R61 ;  /* 0x0000003d85317220 */ /* 0x000fe20000410000 */
[----:B------:R-:W-:Y:S01]  /*7300*/  LOP3.LUT R14, R8, R13, RZ, 0x3c, !PT ;  /* 0x0000000d080e7212 */ /* 0x000fe200078e3cff */
[----:B------:R-:W-:Y:S01]  /*7310*/  IMAD.U32 R13, RZ, RZ, UR5 ;  /* 0x00000005ff0d7e24 */ /* 0x000fe2000f8e00ff */
[----:B------:R-:W-:Y:S01]  /*7320*/  F2FP.BF16.F32.PACK_AB R5, R100, R105 ;  /* 0x000000696405723e */ /* 0x000fe200000010ff */
[----:B------:R-:W-:Y:S01]  /*7330*/  ULDC.64 UR4, c[0x0][0xb88] ;  /* 0x0002e20000047ab9 */ /* 0x000fe20000000a00 */
[----:B------:R-:W-:Y:S01]  /*7340*/  F2FP.BF16.F32.PACK_AB R7, R104, R109 ;  /* 0x0000006d6807723e */ /* 0x000fe200000010ff */
[----:B------:R-:W-:Y:S01]  /*7350*/  BAR.SYNC.DEFER_BLOCKING 0x1, 0x100 ;  /* 0x0044000000007b1d */ /* 0x000fe20000010000 */
[----:B------:R-:W-:Y:S01]  /*7360*/  MOV R13, UR6 ;  /* 0x00000006000d7c02 */ /* 0x000fe20008000f00 */
[-C--:B------:R-:W-:Y:S01]  /*7370*/  FMUL.FTZ R56, R132, R61.reuse ;  /* 0x0000003d84387220 */ /* 0x080fe20000410000 */
[----:B------:R-:W-:Y:S01]  /*7380*/  LOP3.LUT R24, R25, 0x380, RZ, 0xc0, !PT ;  /* 0x0000038019187812 */ /* 0x000fe200078ec0ff */
[----:B------:R-:W-:Y:S01]  /*7390*/  FMUL.FTZ R50, R137, R61 ;  /* 0x0000003d89327220 */ /* 0x000fe20000410000 */
[----:B------:R-:W-:Y:S01]  /*73a0*/  MOV R105, R38 ;  /* 0x0000002600697202 */ /* 0x000fe20000000f00 */
[----:B------:R-:W-:Y:S01]  /*73b0*/  IMAD.MOV R38, RZ, RZ, -R45 ;  /* 0x000000ffff267224 */ /* 0x000fe200078e0a2d */
[----:B------:R-:W-:Y:S01]  /*73c0*/  SHF.R.U64 R24, R24, 0x3, RZ ;  /* 0x0000000318187819 */ /* 0x000fe200000012ff */
[----:B--2---:R-:W-:Y:S01]  /*73d0*/  IMAD.WIDE.U32 R12, R102, UR40, R12 ;  /* 0x00000028660c7c25 */ /* 0x004fe2000f8e000c */
[----:B------:R-:W-:Y:S01]  /*73e0*/  LOP3.LUT R8, R21, 0x380, RZ, 0xc0, !PT ;  /* 0x0000038015087812 */ /* 0x000fe200078ec0ff */
[----:B------:R-:W-:Y:S01]  /*73f0*/  ULDC UR6, c[0x0][0xa88] ;  /* 0x0002a20000067ab9 */ /* 0x000fe20000000800 */
[----:B------:R-:W-:Y:S01]  /*7400*/  LOP3.LUT R24, R24, R25, RZ, 0x3c, !PT ;  /* 0x0000001918187212 */ /* 0x000fe200078e3cff */
[----:B------:R-:W-:Y:S01]  /*7410*/  IMAD.X R25, RZ, RZ, R37, P0 ;  /* 0x000000ffff197224 */ /* 0x000fe200000e0625 */
[----:B------:R-:W-:Y:S01]  /*7420*/  IADD3 R29, P3, R36, 0x4000, RZ ;  /* 0x00004000241d7810 */ /* 0x000fe20007f7e0ff */
[-C--:B------:R-:W-:Y:S01]  /*7430*/  FMUL.FTZ R55, R136, R61.reuse ;  /* 0x0000003d88377220 */ /* 0x080fe20000410000 */
[----:B------:R-:W-:Y:S01]  /*7440*/  SHF.R.S32.HI R39, RZ, 0x1f, R45 ;  /* 0x0000001fff277819 */ /* 0x000fe2000001142d */
[-C--:B------:R-:W-:Y:S01]  /*7450*/  FMUL.FTZ R47, R141, R61.reuse ;  /* 0x0000003d8d2f7220 */ /* 0x080fe20000410000 */
[----:B------:R-:W-:Y:S01]  /*7460*/  IADD3 R12, P0, R45, R12, RZ ;  /* 0x0000000c2d0c7210 */ /* 0x000fe20007f1e0ff */
[-C--:B------:R-:W-:Y:S01]  /*7470*/  FMUL.FTZ R54, R140, R61.reuse ;  /* 0x0000003d8c367220 */ /* 0x080fe20000410000 */
[----:B------:R-:W-:Y:S01]  /*7480*/  SHF.R.U64 R8, R8, 0x3, RZ ;  /* 0x0000000308087819 */ /* 0x000fe200000012ff */
[-C--:B------:R-:W-:Y:S01]  /*7490*/  FMUL.FTZ R48, R145, R61.reuse ;  /* 0x0000003d91307220 */ /* 0x080fe20000410000 */
[----:B------:R-:W-:Y:S01]  /*74a0*/  IADD3 R27, P2, R36, 0x5000, RZ ;  /* 0x00005000241b7810 */ /* 0x000fe20007f5e0ff */
[----:B------:R-:W-:Y:S01]  /*74b0*/  FMUL.FTZ R53, R144, R61 ;  /* 0x0000003d90357220 */ /* 0x000fe20000410000 */
[----:B------:R-:W-:Y:S01]  /*74c0*/  LOP3.LUT R28, R29, 0x380, RZ, 0xc0, !PT ;  /* 0x000003801d1c7812 */ /* 0x000fe200078ec0ff */
[----:B------:R0:W-:Y:S01]  /*74d0*/  STSM.16.M88.4 [R106], R4 ;  /* 0x000000046a007844 */ /* 0x0001e20000000200 */
[----:B------:R-:W-:Y:S01]  /*74e0*/  LOP3.LUT R8, R8, R21, RZ, 0x3c, !PT ;  /* 0x0000001508087212 */ /* 0x000fe200078e3cff */
[-C--:B------:R-:W-:Y:S01]  /*74f0*/  FMUL.FTZ R46, R149, R61.reuse ;  /* 0x0000003d952e7220 */ /* 0x080fe20000410000 */
[----:B------:R-:W-:Y:S01]  /*7500*/  LOP3.LUT R26, R27, 0x380, RZ, 0xc0, !PT ;  /* 0x000003801b1a7812 */ /* 0x000fe200078ec0ff */
[----:B------:R-:W-:Y:S01]  /*7510*/  FMUL.FTZ R61, R148, R61 ;  /* 0x0000003d943d7220 */ /* 0x000fe20000410000 */
[----:B------:R-:W-:Y:S01]  /*7520*/  MOV R104, R40 ;  /* 0x0000002800687202 */ /* 0x000fe20000000f00 */
[----:B------:R-:W-:Y:S01]  /*7530*/  ULDC.64 UR8, c[0x0][0xae8] ;  /* 0x0002ba0000087ab9 */ /* 0x000fe20000000a00 */
[----:B------:R-:W-:-:S02]  /*7540*/  MOV R15, R14 ;  /* 0x0000000e000f7202 */ /* 0x000fc40000000f00 */
[----:B------:R-:W-:Y:S02]  /*7550*/  SHF.R.U64 R28, R28, 0x3, RZ ;  /* 0x000000031c1c7819 */ /* 0x000fe400000012ff */
[----:B------:R-:W-:Y:S02]  /*7560*/  LEA R41, R96, R19, 0x7 ;  /* 0x0000001360297211 */ /* 0x000fe400078e38ff */
[----:B------:R-:W-:Y:S02]  /*7570*/  MOV R14, R8 ;  /* 0x00000008000e7202 */ /* 0x000fe40000000f00 */
[----:B------:R-:W-:Y:S01]  /*7580*/  SHF.R.U64 R26, R26, 0x3, RZ ;  /* 0x000000031a1a7819 */ /* 0x000fe200000012ff */
[----:B0-----:R-:W-:Y:S01]  /*7590*/  IMAD R4, R102, UR10, RZ ;  /* 0x0000000a66047c24 */ /* 0x001fe2000f8e02ff */
[----:B------:R-:W-:Y:S01]  /*75a0*/  MOV R106, R10 ;  /* 0x0000000a006a7202 */ /* 0x000fe20000000f00 */
[----:B------:R-:W-:Y:S01]  /*75b0*/  IMAD R11, R59, R38, R107 ;  /* 0x000000263b0b7224 */ /* 0x000fe200078e026b */
[----:B------:R-:W-:Y:S01]  /*75c0*/  F2FP.BF16.F32.PACK_AB R5, R108, R113 ;  /* 0x000000716c05723e */ /* 0x000fe200000010ff */
[----:B------:R-:W-:Y:S01]  /*75d0*/  IMAD R103, R103, UR40, R4 ;  /* 0x0000002867677c24 */ /* 0x000fe2000f8e0204 */
[----:B------:R-:W-:-:S02]  /*75e0*/  F2FP.BF16.F32.PACK_AB R4, R72, R75 ;  /* 0x0000004b4804723e */ /* 0x000fc400000010ff */
[----:B------:R-:W-:Y:S02]  /*75f0*/  SHF.R.S32.HI R10, RZ, 0x1f, R11 ;  /* 0x0000001fff0a7819 */ /* 0x000fe4000001140b */
[----:B------:R-:W-:Y:S02]  /*7600*/  IADD3.X R13, R39, R13, R103, P0, !PT ;  /* 0x0000000d270d7210 */ /* 0x000fe400007fe467 */
[----:B------:R-:W-:Y:S01]  /*7610*/  F2FP.BF16.F32.PACK_AB R6, R70, R73 ;  /* 0x000000494606723e */ /* 0x000fe200000010ff */
[----:B------:R-:W-:Y:S01]  /*7620*/  IMAD R10, R10, UR4, RZ ;  /* 0x000000040a0a7c24 */ /* 0x000fe2000f8e02ff */
[----:B------:R-:W-:Y:S01]  /*7630*/  F2FP.BF16.F32.PACK_AB R7, R98, R117 ;  /* 0x000000756207723e */ /* 0x000fe200000010ff */
[C---:B------:R-:W-:Y:S01]  /*7640*/  IMAD.WIDE.U32 R12, R11.reuse, UR4, R12 ;  /* 0x000000040b0c7c25 */ /* 0x040fe2000f8e000c */
[----:B------:R-:W-:Y:S02]  /*7650*/  F2FP.BF16.F32.PACK_AB R8, R66, R71 ;  /* 0x000000474208723e */ /* 0x000fe400000010ff */
[----:B------:R-:W-:Y:S01]  /*7660*/  LOP3.LUT R28, R28, R29, RZ, 0x3c, !PT ;  /* 0x0000001d1c1c7212 */ /* 0x000fe200078e3cff */
[----:B------:R-:W-:Y:S01]  /*7670*/  IMAD R39, R11, UR5, R10 ;  /* 0x000000050b277c24 */ /* 0x000fe2000f8e020a */
[----:B------:R0:W-:Y:S01]  /*7680*/  STSM.16.M88.4 [R15], R4 ;  /* 0x000000040f007844 */ /* 0x0001e20000000200 */
[----:B------:R-:W-:Y:S01]  /*7690*/  ULDC.64 UR4, c[0x0][0xb50] ;  /* 0x0002d40000047ab9 */ /* 0x000fe20000000a00 */
[----:B------:R-:W-:Y:S01]  /*76a0*/  IMAD R66, R59, UR6, RZ ;  /* 0x000000063b427c24 */ /* 0x000fe2000f8e02ff */
[----:B------:R-:W-:-:S02]  /*76b0*/  IADD3.X R29, RZ, R37, RZ, P3, !PT ;  /* 0x00000025ff1d7210 */ /* 0x000fc40001ffe4ff */
[----:B------:R-:W-:Y:S02]  /*76c0*/  LOP3.LUT P0, RZ, R154, 0x3, RZ, 0xc0, !PT ;  /* 0x000000039aff7812 */ /* 0x000fe4000780c0ff */
[----:B------:R-:W-:Y:S02]  /*76d0*/  F2FP.BF16.F32.PACK_AB R9, R94, R101 ;  /* 0x000000655e09723e */ /* 0x000fe400000010ff */
[----:B------:R-:W-:Y:S02]  /*76e0*/  F2FP.BF16.F32.PACK_AB R10, R68, R69 ;  /* 0x00000045440a723e */ /* 0x000fe400000010ff */
[----:B------:R-:W-:Y:S02]  /*76f0*/  F2FP.BF16.F32.PACK_AB R11, R92, R99 ;  /* 0x000000635c0b723e */ /* 0x000fe400000010ff */
[----:B------:R-:W-:Y:S02]  /*7700*/  LEA R38, P3, R12, UR4, 0x2 ;  /* 0x000000040c267c11 */ /* 0x000fe4000f8610ff */
[----:B------:R-:W-:Y:S01]  /*7710*/  LOP3.LUT R26, R26, R27, RZ, 0x3c, !PT ;  /* 0x0000001b1a1a7212 */ /* 0x000fe200078e3cff */
[----:B0-----:R-:W-:Y:S01]  /*7720*/  VIADD R5, R41, 0x8 ;  /* 0x0000000829057836 */ /* 0x001fe20000000000 */
[----:B------:R0:W-:Y:S01]  /*7730*/  STSM.16.M88.4 [R14], R8 ;  /* 0x000000080e007844 */ /* 0x0001e20000000200 */
[----:B------:R-:W-:Y:S01]  /*7740*/  IMAD.IADD R7, R13, 0x1, R39 ;  /* 0x000000010d077824 */ /* 0x000fe200078e0227 */
[----:B------:R-:W-:Y:S01]  /*7750*/  F2FP.BF16.F32.PACK_AB R4, R62, R67 ;  /* 0x000000433e04723e */ /* 0x000fe200000010ff */
[----:B------:R-:W-:Y:S01]  /*7760*/  IMAD.X R27, RZ, RZ, R37, P2 ;  /* 0x000000ffff1b7224 */ /* 0x000fe200010e0625 */
[-C--:B------:R-:W-:Y:S01]  /*7770*/  ISETP.GE.OR P2, PT, R41, R66.reuse, P0 ;  /* 0x000000422900720c */ /* 0x080fe20000746670 */
[----:B------:R-:W-:Y:S01]  /*7780*/  SHFL.IDX PT, R62, R38, 0x1, 0x1c1f ;  /* 0x003c1f00263e7f89 */ /* 0x000fe200000e0000 */
[----:B------:R-:W-:-:S02]  /*7790*/  ISETP.GE.OR P0, PT, R5, R66, P0 ;  /* 0x000000420500720c */ /* 0x000fc40000706670 */
[----:B------:R-:W-:Y:S02]  /*77a0*/  LEA.HI.X R39, R12, UR5, R7, 0x2, P3 ;  /* 0x000000050c277c11 */ /* 0x000fe400098f1407 */
[----:B------:R-:W-:Y:S02]  /*77b0*/  F2FP.BF16.F32.PACK_AB R5, R88, R97 ;  /* 0x000000615805723e */ /* 0x000fe400000010ff */
[----:B------:R-:W-:Y:S02]  /*77c0*/  F2FP.BF16.F32.PACK_AB R6, R64, R65 ;  /* 0x000000414006723e */ /* 0x000fe400000010ff */
[----:B------:R-:W-:Y:S01]  /*77d0*/  F2FP.BF16.F32.PACK_AB R7, R90, R95 ;  /* 0x0000005f5a07723e */ /* 0x000fe200000010ff */
[----:B------:R-:W-:Y:S01]  /*77e0*/  SHFL.IDX PT, R64, R38, RZ, 0x1c1f ;  /* 0x001c1fff26407589 */ /* 0x000fe200000e0000 */
[----:B------:R-:W-:Y:S02]  /*77f0*/  F2FP.BF16.F32.PACK_AB R12, R60, R63 ;  /* 0x0000003f3c0c723e */ /* 0x000fe400000010ff */
[----:B------:R-:W-:Y:S01]  /*7800*/  F2FP.BF16.F32.PACK_AB R13, R80, R93 ;  /* 0x0000005d500d723e */ /* 0x000fe200000010ff */
[----:B------:R-:W-:Y:S01]  /*7810*/  STSM.16.M88.4 [R106], R4 ;  /* 0x000000046a007844 */ /* 0x000fe20000000200 */
[----:B0-----:R-:W-:-:S02]  /*7820*/  F2FP.BF16.F32.PACK_AB R14, R51, R58 ;  /* 0x0000003a330e723e */ /* 0x001fc400000010ff */
[----:B------:R-:W-:Y:S01]  /*7830*/  F2FP.BF16.F32.PACK_AB R15, R79, R86 ;  /* 0x000000564f0f723e */ /* 0x000fe200000010ff */
[----:B------:R-:W0:Y:S01]  /*7840*/  SHFL.IDX PT, R65, R39, RZ, 0x1c1f ;  /* 0x001c1fff27417589 */ /* 0x000e2200000e0000 */
[----:B------:R-:W-:Y:S02]  /*7850*/  F2FP.BF16.F32.PACK_AB R8, R52, R57 ;  /* 0x000000393408723e */ /* 0x000fe400000010ff */
[----:B------:R-:W-:Y:S01]  /*7860*/  F2FP.BF16.F32.PACK_AB R9, R76, R91 ;  /* 0x0000005b4c09723e */ /* 0x000fe200000010ff */
[----:B------:R-:W-:Y:S01]  /*7870*/  STSM.16.M88.4 [R105], R12 ;  /* 0x0000000c69007844 */ /* 0x000fe20000000200 */
[----:B------:R-:W-:Y:S01]  /*7880*/  F2FP.BF16.F32.PACK_AB R10, R49, R56 ;  /* 0x00000038310a723e */ /* 0x000fe200000010ff */
[----:B------:R-:W1:Y:S01]  /*7890*/  @P1 LDC R57, c[0x0][0xbec] ;  /* 0x0002fb00ff391b82 */ /* 0x000e620000000800 */
[----:B------:R-:W-:Y:S01]  /*78a0*/  F2FP.BF16.F32.PACK_AB R11, R78, R89 ;  /* 0x000000594e0b723e */ /* 0x000fe200000010ff */
[----:B------:R-:W2:Y:S01]  /*78b0*/  SHFL.IDX PT, R63, R39, 0x1, 0x1c1f ;  /* 0x003c1f00273f7f89 */ /* 0x000ea200000e0000 */
[----:B------:R-:W-:-:S02]  /*78c0*/  F2FP.BF16.F32.PACK_AB R71, R81, R84 ;  /* 0x000000545147723e */ /* 0x000fc400000010ff */
[----:B------:R-:W-:Y:S01]  /*78d0*/  MOV R100, R42 ;  /* 0x0000002a00647202 */ /* 0x000fe20000000f00 */
[----:B------:R-:W-:Y:S01]  /*78e0*/  STSM.16.M88.4 [R104], R8 ;  /* 0x0000000868007844 */ /* 0x000fe20000000200 */
[----:B------:R-:W-:Y:S02]  /*78f0*/  F2FP.BF16.F32.PACK_AB R68, R50, R55 ;  /* 0x000000373244723e */ /* 0x000fe400000010ff */
[----:B------:R-:W-:Y:S02]  /*7900*/  F2FP.BF16.F32.PACK_AB R69, R74, R87 ;  /* 0x000000574a45723e */ /* 0x000fe400000010ff */
[----:B------:R-:W-:Y:S02]  /*7910*/  F2FP.BF16.F32.PACK_AB R70, R47, R54 ;  /* 0x000000362f46723e */ /* 0x000fe400000010ff */
[----:B------:R-:W-:Y:S02]  /*7920*/  F2FP.BF16.F32.PACK_AB R81, R82, R85 ;  /* 0x000000555251723e */ /* 0x000fe400000010ff */
[----:B------:R-:W-:Y:S01]  /*7930*/  F2FP.BF16.F32.PACK_AB R80, R48, R53 ;  /* 0x000000353050723e */ /* 0x000fe200000010ff */
[----:B------:R-:W-:Y:S01]  /*7940*/  STSM.16.M88.4 [R100], R68 ;  /* 0x0000004464007844 */ /* 0x000fe20000000200 */
[----:B------:R-:W-:-:S02]  /*7950*/  F2FP.BF16.F32.PACK_AB R82, R46, R61 ;  /* 0x0000003d2e52723e */ /* 0x000fc400000010ff */
[----:B------:R-:W-:Y:S01]  /*7960*/  F2FP.BF16.F32.PACK_AB R83, R83, R150 ;  /* 0x000000965353723e */ /* 0x000fe200000010ff */
[----:B------:R-:W3:Y:S01]  /*7970*/  @P1 LDC R61, c[0x0][0xbf0] ;  /* 0x0002fc00ff3d1b82 */ /* 0x000ee20000000800 */
[C---:B------:R-:W-:Y:S02]  /*7980*/  LOP3.LUT R21, R36.reuse, 0x380, RZ, 0xc0, !PT ;  /* 0x0000038024157812 */ /* 0x040fe400078ec0ff */
[C---:B------:R-:W-:Y:S01]  /*7990*/  IADD3 R33, P5, R36.reuse, 0x2000, RZ ;  /* 0x0000200024217810 */ /* 0x040fe20007fbe0ff */
[----:B------:R-:W-:Y:S01]  /*79a0*/  STSM.16.M88.4 [R77], R80 ;  /* 0x000000504d007844 */ /* 0x000fe20000000200 */
[----:B------:R-:W-:Y:S01]  /*79b0*/  SHF.R.U64 R21, R21, 0x3, RZ ;  /* 0x0000000315157819 */ /* 0x000fe200000012ff */
[----:B------:R-:W-:Y:S02]  /*79c0*/  UIMAD UR6, UR11, UR8, URZ ;  /* 0x000000080b0672a4 */ /* 0x000fe4000f8e023f */
[----:B------:R-:W-:Y:S01]  /*79d0*/  BAR.SYNC.DEFER_BLOCKING 0x1, 0x100 ;  /* 0x0044000000007b1d */ /* 0x000fe20000010000 */
[----:B------:R-:W-:-:S02]  /*79e0*/  IADD3 R31, P4, R36, 0x3000, RZ ;  /* 0x00003000241f7810 */ /* 0x000fc40007f9e0ff */
[----:B------:R-:W-:Y:S01]  /*79f0*/  LOP3.LUT R36, R21, R36, RZ, 0x3c, !PT ;  /* 0x0000002415247212 */ /* 0x000fe200078e3cff */
[----:B------:R-:W-:Y:S01]  /*7a00*/  IMAD.X R21, RZ, RZ, R37, P6 ;  /* 0x000000ffff157224 */ /* 0x000fe200030e0625 */
[----:B------:R-:W-:Y:S01]  /*7a10*/  UIMAD.WIDE.U32 UR4, UR7, UR8, URZ ;  /* 0x00000008070472a5 */ /* 0x000fe2000f8e003f */
[----:B------:R-:W-:Y:S01]  /*7a20*/  LOP3.LUT R32, R33, 0x380, RZ, 0xc0, !PT ;  /* 0x0000038021207812 */ /* 0x000fe200078ec0ff */
[----:B------:R-:W-:Y:S01]  /*7a30*/  UIMAD UR6, UR7, UR9, UR6 ;  /* 0x00000009070672a4 */ /* 0x000fe2000f8e0206 */
[----:B------:R-:W-:Y:S02]  /*7a40*/  LOP3.LUT R30, R31, 0x380, RZ, 0xc0, !PT ;  /* 0x000003801f1e7812 */ /* 0x000fe400078ec0ff */
[----:B------:R-:W-:Y:S01]  /*7a50*/  ULDC.64 UR8, c[0x0][0xaf0] ;  /* 0x0002bc0000087ab9 */ /* 0x000fe20000000a00 */
[----:B0-----:R0:W-:Y:S01]  /*7a60*/  @!P2 ST.E desc[UR48][R64.64], R3 ;  /* 0x000000034000a985 */ /* 0x0011e2000c101930 */
[----:B------:R-:W-:Y:S01]  /*7a70*/  UIADD3 UR5, UR5, UR6, URZ ;  /* 0x0000000605057290 */ /* 0x000fe2000fffe03f */
[----:B------:R-:W-:-:S02]  /*7a80*/  SHF.R.U64 R32, R32, 0x3, RZ ;  /* 0x0000000320207819 */ /* 0x000fc400000012ff */
[----:B--2---:R1:W-:Y:S01]  /*7a90*/  @!P0 ST.E desc[UR48][R62.64], R0 ;  /* 0x000000003e008985 */ /* 0x0043e2000c101930 */
[----:B------:R-:W-:Y:S01]  /*7aa0*/  SHF.R.U64 R30, R30, 0x3, RZ ;  /* 0x000000031e1e7819 */ /* 0x000fe200000012ff */
[----:B0-----:R-:W-:Y:S02]  /*7ab0*/  IMAD R3, R153, 0x20, R17 ;  /* 0x0000002099037824 */ /* 0x001fe400078e0211 */
[----:B------:R0:W5:Y:S01]  /*7ac0*/  LD.E.128 R44, desc[UR48][R34.64] ;  /* 0x00000030222c7980 */ /* 0x000162000c101d00 */
[----:B------:R-:W-:Y:S01]  /*7ad0*/  UIMAD UR6, UR10, UR8, URZ ;  /* 0x000000080a0672a4 */ /* 0x000fe2000f8e023f */
[----:B------:R-:W-:Y:S01]  /*7ae0*/  LOP3.LUT R32, R32, R33, RZ, 0x3c, !PT ;  /* 0x0000002120207212 */ /* 0x000fe200078e3cff */
[----:B------:R-:W-:Y:S01]  /*7af0*/  UIMAD.WIDE.U32 UR4, UR40, UR8, UR4 ;  /* 0x00000008280472a5 */ /* 0x000fe2000f8e0004 */
[----:B------:R2:W5:Y:S01]  /*7b00*/  LD.E.128 R48, desc[UR48][R28.64] ;  /* 0x000000301c307980 */ /* 0x000562000c101d00 */
[----:B------:R-:W-:-:S03]  /*7b10*/  LOP3.LUT R30, R30, R31, RZ, 0x3c, !PT ;  /* 0x0000001f1e1e7212 */ /* 0x000fc600078e3cff */
[----:B------:R4:W5:Y:S01]  /*7b20*/  LD.E.128 R8, desc[UR48][R20.64] ;  /* 0x0000003014087980 */ /* 0x000962000c101d00 */
[----:B0-----:R-:W0:Y:S01]  /*7b30*/  LDC.64 R34, c[0x0][0xae0] ;  /* 0x0002b800ff227b82 */ /* 0x001e220000000a00 */
[----:B------:R-:W-:Y:S01]  /*7b40*/  UIMAD UR6, UR40, UR9, UR6 ;  /* 0x00000009280672a4 */ /* 0x000fe2000f8e0206 */
[--C-:B------:R-:W-:Y:S01]  /*7b50*/  IMAD.X R33, RZ, RZ, R37.reuse, P5 ;  /* 0x000000ffff217224 */ /* 0x100fe200028e0625 */
[----:B------:R-:W5:Y:S01]  /*7b60*/  LD.E.128 R52, desc[UR48][R26.64] ;  /* 0x000000301a347980 */ /* 0x000f62000c101d00 */
[----:B--2---:R-:W-:Y:S01]  /*7b70*/  LEA R28, R96, R3, 0x7 ;  /* 0x00000003601c7211 */ /* 0x004fe200078e38ff */
[----:B------:R-:W-:Y:S01]  /*7b80*/  IMAD.X R31, RZ, RZ, R37, P4 ;  /* 0x000000ffff1f7224 */ /* 0x000fe200020e0625 */
[----:B------:R-:W-:Y:S01]  /*7b90*/  UIADD3 UR5, UR5, UR6, URZ ;  /* 0x0000000605057290 */ /* 0x000fe2000fffe03f */
[----:B------:R-:W5:Y:S02]  /*7ba0*/  LD.E.128 R36, desc[UR48][R36.64] ;  /* 0x0000003024247980 */ /* 0x000f64000c101d00 */
[----:B-1----:R-:W-:Y:S01]  /*7bb0*/  @P1 IMAD.HI.U32 R0, R28, R57, RZ ;  /* 0x000000391c001227 */ /* 0x002fe200078e00ff */
[----:B------:R-:W-:Y:S01]  /*7bc0*/  ULDC.64 UR6, c[0x0][0xad8] ;  /* 0x0002b60000067ab9 */ /* 0x000fe20000000a00 */
[----:B------:R-:W5:Y:S02]  /*7bd0*/  LD.E.128 R40, desc[UR48][R32.64] ;  /* 0x0000003020287980 */ /* 0x000f64000c101d00 */
[----:B----4-:R-:W-:Y:S01]  /*7be0*/  IMAD.MOV.U32 R20, RZ, RZ, R28 ;  /* 0x000000ffff147224 */ /* 0x010fe200078e001c */
[----:B---3--:R-:W-:Y:S01]  /*7bf0*/  @P1 SHF.R.U32.HI R20, RZ, R61, R0 ;  /* 0x0000003dff141219 */ /* 0x008fe20000011600 */
[----:B------:R-:W5:Y:S03]  /*7c00*/  LD.E.128 R4, desc[UR48][R30.64] ;  /* 0x000000301e047980 */ /* 0x000f66000c101d00 */
[--C-:B------:R-:W-:Y:S01]  /*7c10*/  SHF.R.S32.HI R3, RZ, 0x1f, R20.reuse ;  /* 0x0000001fff037819 */ /* 0x100fe20000011414 */
[----:B------:R-:W-:Y:S01]  /*7c20*/  IMAD.MOV R0, RZ, RZ, -R20 ;  /* 0x000000ffff007224 */ /* 0x000fe200078e0a14 */
[----:B------:R1:W5:Y:S03]  /*7c30*/  LD.E.128 R12, desc[UR48][R24.64] ;  /* 0x00000030180c7980 */ /* 0x000366000c101d00 */
[----:B------:R-:W-:Y:S01]  /*7c40*/  IMAD R59, R59, R0, R28 ;  /* 0x000000003b3b7224 */ /* 0x000fe200078e021c */
[----:B------:R-:W-:Y:S01]  /*7c50*/  @!PT LDS RZ, [RZ] ;  /* 0x00000000fffff984 */ /* 0x000fe20000000800 */
[----:B------:R-:W-:Y:S01]  /*7c60*/  @!PT LDS RZ, [RZ] ;  /* 0x00000000fffff984 */ /* 0x000fe20000000800 */
[----:B------:R-:W-:Y:S01]  /*7c70*/  @!PT LDS RZ, [RZ] ;  /* 0x00000000fffff984 */ /* 0x000fe20000000800 */
[----:B------:R-:W-:Y:S01]  /*7c80*/  @!PT LDS RZ, [RZ] ;  /* 0x00000000fffff984 */ /* 0x000fe20000000800 */
[----:B------:R2:W-:Y:S06]  /*7c90*/  MEMBAR.ALL.CTA ;  /* 0x0000000000007992 */ /* 0x0005ec0000008000 */
[----:B--2---:R-:W2:Y:S01]  /*7ca0*/  FENCE.VIEW.ASYNC.S ;  /* 0x00000000000073c6 */ /* 0x004ea20000000000 */
[----:B0-----:R-:W-:Y:S01]  /*7cb0*/  IMAD R3, R3, R34, RZ ;  /* 0x0000002203037224 */ /* 0x001fe200078e02ff */
[----:B------:R-:W-:-:S03]  /*7cc0*/  SHF.R.S32.HI R0, RZ, 0x1f, R59 ;  /* 0x0000001fff007819 */ /* 0x000fc6000001143b */
[C---:B------:R-:W-:Y:S02]  /*7cd0*/  IMAD R3, R20.reuse, R35, R3 ;  /* 0x0000002314037224 */ /* 0x040fe400078e0203 */
[----:B------:R-:W-:Y:S01]  /*7ce0*/  IMAD.WIDE.U32 R20, R20, R34, UR4 ;  /* 0x0000000414147e25 */ /* 0x000fe2000f8e0022 */
[----:B------:R-:W-:-:S03]  /*7cf0*/  LEA R29, R96, R17, 0x7 ;  /* 0x00000011601d7211 */ /* 0x000fc600078e38ff */
[----:B------:R-:W-:Y:S02]  /*7d00*/  IMAD.IADD R21, R21, 0x1, R3 ;  /* 0x0000000115157824 */ /* 0x000fe400078e0203 */
[----:B------:R-:W-:Y:S01]  /*7d10*/  IMAD R0, R0, UR6, RZ ;  /* 0x0000000600007c24 */ /* 0x000fe2000f8e02ff */
[----:B------:R-:W-:Y:S01]  /*7d20*/  UIADD3 UR39, UR39, 0x28820, URZ ;  /* 0x0002882027277890 */ /* 0x000fe2000fffe03f */
[----:B------:R-:W-:Y:S01]  /*7d30*/  IMAD.WIDE.U32 R20, R59, UR6, R20 ;  /* 0x000000063b147c25 */ /* 0x000fe2000f8e0014 */
[----:B------:R-:W-:Y:S01]  /*7d40*/  UIADD3 UR43, UR43, 0x1, URZ ;  /* 0x000000012b2b7890 */ /* 0x000fe2000fffe03f */
[----:B------:R-:W-:Y:S02]  /*7d50*/  ISETP.GE.AND P1, PT, R29, R66, PT ;  /* 0x000000421d00720c */ /* 0x000fe40003f26270 */
[----:B-1----:R-:W-:Y:S01]  /*7d60*/  IMAD R25, R59, UR7, R0 ;  /* 0x000000073b197c24 */ /* 0x002fe2000f8e0200 */
[----:B------:R-:W-:Y:S01]  /*7d70*/  ULDC.64 UR6, c[0x0][0xa80] ;  /* 0x0002a00000067ab9 */ /* 0x000fe20000000a00 */
[----:B------:R-:W-:Y:S01]  /*7d80*/  UPRMT UR39, URZ, 0x654, UR39 ;  /* 0x000006543f277896 */ /* 0x000fe20008000027 */
[----:B------:R-:W-:Y:S01]  /*7d90*/  LEA R0, P2, R20, UR6, 0x1 ;  /* 0x0000000614007c11 */ /* 0x000fe2000f8408ff */
[----:B------:R-:W-:Y:S01]  /*7da0*/  IMAD.IADD R21, R21, 0x1, R25 ;  /* 0x0000000115157824 */ /* 0x000fe200078e0219 */
[----:B------:R-:W-:Y:S01]  /*7db0*/  UISETP.NE.AND UP0, UPT, UR43, 0x2, UPT ;  /* 0x000000022b00788c */ /* 0x000fe2000bf05270 */
[----:B------:R-:W-:-:S03]  /*7dc0*/  VIADD R3, R29, 0x20 ;  /* 0x000000201d037836 */ /* 0x000fc60000000000 */
[----:B------:R-:W-:Y:S01]  /*7dd0*/  LEA.HI.X R28, R20, UR7, R21, 0x1, P2 ;  /* 0x00000007141c7c11 */ /* 0x000fe200090f0c15 */
[----:B------:R-:W-:Y:S01]  /*7de0*/  USEL UR5, URZ, 0x1, UP0 ;  /* 0x000000013f057887 */ /* 0x000fe20008000000 */
[-C--:B------:R-:W-:Y:S01]  /*7df0*/  ISETP.GE.AND P3, PT, R3, R66.reuse, PT ;  /* 0x000000420300720c */ /* 0x080fe20003f66270 */
[----:B------:R-:W-:Y:S01]  /*7e00*/  ULDC UR4, c[0x0][0xc] ;  /* 0x0000030000047ab9 */ /* 0x000fe20000000800 */
[----:B------:R-:W-:Y:S01]  /*7e10*/  VIADD R3, R29, 0x40 ;  /* 0x000000401d037836 */ /* 0x000fe20000000000 */
[----:B------:R-:W-:Y:S01]  /*7e20*/  UIADD3 UR41, UR4, UR41, URZ ;  /* 0x0000002904297290 */ /* 0x000fe2000fffe03f */
[----:B--2---:R0:W1:Y:S01]  /*7e30*/  SHFL.IDX PT, R26, R0, RZ, 0x181f ;  /* 0x00181fff001a7589 */ /* 0x00406200000e0000 */
[----:B------:R-:W-:Y:S01]  /*7e40*/  USEL UR43, UR43, URZ, UP0 ;  /* 0x0000003f2b2b7287 */ /* 0x000fe20008000000 */
[----:B------:R-:W-:Y:S01]  /*7e50*/  SYNCS.ARRIVE.TRANS64.RED.A1T0 RZ, [UR39], RZ ;  /* 0x000000ffffff79a7 */ /* 0x000fe20008100427 */
[----:B------:R-:W-:Y:S01]  /*7e60*/  ULOP3.LUT UR44, UR44, UR5, URZ, 0x3c, !UPT ;  /* 0x000000052c2c7292 */ /* 0x000fe2000f8e3c3f */
[----:B------:R0:W2:Y:S01]  /*7e70*/  SHFL.IDX PT, R27, R28, RZ, 0x181f ;  /* 0x00181fff1c1b7589 */ /* 0x0000a200000e0000 */
[----:B------:R-:W-:Y:S01]  /*7e80*/  BSSY B0, `(.L_x_31) ;  /* 0x000000b000007945 */ /* 0x000fe20003800000 */
[----:B------:R-:W-:-:S03]  /*7e90*/  ISETP.GE.AND P0, PT, R3, R66, PT ;  /* 0x000000420300720c */ /* 0x000fc60003f06270 */
[----:B------:R-:W-:Y:S10]  /*7ea0*/  @P1 BRA `(.L_x_32) ;  /* 0x0000000000201947 */ /* 0x000ff40003800000 */
[----:B------:R-:W-:Y:S02]  /*7eb0*/  ULDC UR4, c[0x0][0xac8] ;  /* 0x0002b20000047ab9 */ /* 0x000fe40000000800 */
[----:B------:R-:W-:Y:S02]  /*7ec0*/  ISETP.GE.AND P2, PT, R18, UR4, PT ;  /* 0x0000000412007c0c */ /* 0x000fe4000bf46270 */
[----:B------:R-:W-:-:S11]  /*7ed0*/  ISETP.GE.AND P1, PT, R22, UR4, PT ;  /* 0x0000000416007c0c */ /* 0x000fd6000bf26270 */
[----:B-1----:R-:W-:Y:S02]  /*7ee0*/  @!P2 LEA R24, P4, R18, R26, 0x1 ;  /* 0x0000001a1218a211 */ /* 0x002fe400078808ff */
[----:B--2---:R-:W-:Y:S02]  /*7ef0*/  @!P1 IMAD.WIDE R20, R22, 0x2, R26 ;  /* 0x0000000216149825 */ /* 0x004fe400078e021a */
[----:B------:R-:W-:-:S03]  /*7f00*/  @!P2 LEA.HI.X R25, R18, R27, R188, 0x1, P4 ;  /* 0x0000001b1219a211 */ /* 0x000fc600020f0cbc */
[----:B-----5:R3:W-:Y:S04]  /*7f10*/  @!P1 ST.E.128 desc[UR48][R20.64], R36 ;  /* 0x0000002414009985 */ /* 0x0207e8000c101d30 */
[----:B------:R3:W-:Y:S02]  /*7f20*/  @!P2 ST.E.128 desc[UR48][R24.64], R48 ;  /* 0x000000301800a985 */ /* 0x0007e4000c101d30 */
.L_x_32:
[----:B------:R-:W-:Y:S05]  /*7f30*/  BSYNC B0 ;  /* 0x0000000000007941 */ /* 0x000fea0003800000 */
.L_x_31:
[----:B--2---:R2:W4:Y:S01]  /*7f40*/  SHFL.IDX PT, R27, R28, 0x1, 0x181f ;  /* 0x00381f001c1b7f89 */ /* 0x00452200000e0000 */
[----:B------:R-:W-:Y:S03]  /*7f50*/  BSSY B0, `(.L_x_33) ;  /* 0x000000b000007945 */ /* 0x000fe60003800000 */
[----:B-1----:R2:W1:Y:S01]  /*7f60*/  SHFL.IDX PT, R26, R0, 0x1, 0x181f ;  /* 0x00381f00001a7f89 */ /* 0x00246200000e0000 */
[----:B------:R-:W-:Y:S05]  /*7f70*/  @P3 BRA `(.L_x_34) ;  /* 0x0000000000203947 */ /* 0x000fea0003800000 */
[----:B------:R-:W-:Y:S02]  /*7f80*/  ULDC UR4, c[0x0][0xac8] ;  /* 0x0002b20000047ab9 */ /* 0x000fe40000000800 */
[----:B------:R-:W-:Y:S02]  /*7f90*/  ISETP.GE.AND P3, PT, R18, UR4, PT ;  /* 0x0000000412007c0c */ /* 0x000fe4000bf66270 */
[----:B------:R-:W-:-:S11]  /*7fa0*/  ISETP.GE.AND P2, PT, R22, UR4, PT ;  /* 0x0000000416007c0c */ /* 0x000fd6000bf46270 */
[----:B-1-3--:R-:W-:Y:S02]  /*7fb0*/  @!P3 LEA R24, P1, R18, R26, 0x1 ;  /* 0x0000001a1218b211 */ /* 0x00afe400078208ff */
[----:B----4-:R-:W-:Y:S02]  /*7fc0*/  @!P2 IMAD.WIDE R20, R22, 0x2, R26 ;  /* 0x000000021614a825 */ /* 0x010fe400078e021a */
[----:B------:R-:W-:-:S03]  /*7fd0*/  @!P3 LEA.HI.X R25, R18, R27, R188, 0x1, P1 ;  /* 0x0000001b1219b211 */ /* 0x000fc600008f0cbc */
[----:B-----5:R1:W-:Y:S04]  /*7fe0*/  @!P2 ST.E.128 desc[UR48][R20.64], R44 ;  /* 0x0000002c1400a985 */ /* 0x0203e8000c101d30 */
[----:B------:R1:W-:Y:S02]  /*7ff0*/  @!P3 ST.E.128 desc[UR48][R24.64], R52 ;  /* 0x000000341800b985 */ /* 0x0003e4000c101d30 */
.L_x_34:
[----:B------:R-:W-:Y:S05]  /*8000*/  BSYNC B0 ;  /* 0x0000000000007941 */ /* 0x000fea0003800000 */
.L_x_33:
[----:B----4-:R4:W0:Y:S01]  /*8010*/  SHFL.IDX PT, R27, R28, 0x2, 0x181f ;  /* 0x00581f001c1b7f89 */ /* 0x01082200000e0000 */
[----:B------:R-:W-:Y:S03]  /*8020*/  BSSY B0, `(.L_x_35) ;  /* 0x000000b000007945 */ /* 0x000fe60003800000 */
[----:B-1----:R4:W1:Y:S01]  /*8030*/  SHFL.IDX PT, R26, R0, 0x2, 0x181f ;  /* 0x00581f00001a7f89 */ /* 0x00286200000e0000 */
[----:B------:R-:W-:Y:S05]  /*8040*/  @P0 BRA `(.L_x_36) ;  /* 0x0000000000200947 */ /* 0x000fea0003800000 */
[----:B------:R-:W-:Y:S02]  /*8050*/  ULDC UR4, c[0x0][0xac8] ;  /* 0x0002b20000047ab9 */ /* 0x000fe40000000800 */
[----:B------:R-:W-:Y:S02]  /*8060*/  ISETP.GE.AND P2, PT, R18, UR4, PT ;  /* 0x0000000412007c0c */ /* 0x000fe4000bf46270 */
[----:B------:R-:W-:-:S11]  /*8070*/  ISETP.GE.AND P1, PT, R22, UR4, PT ;  /* 0x0000000416007c0c */ /* 0x000fd6000bf26270 */
[----:B-1-3--:R-:W-:Y:S02]  /*8080*/  @!P2 LEA R24, P0, R18, R26, 0x1 ;  /* 0x0000001a1218a211 */ /* 0x00afe400078008ff */
[----:B0-----:R-:W-:Y:S02]  /*8090*/  @!P1 IMAD.WIDE R20, R22, 0x2, R26 ;  /* 0x0000000216149825 */ /* 0x001fe400078e021a */
[----:B------:R-:W-:-:S03]  /*80a0*/  @!P2 LEA.HI.X R25, R18, R27, R188, 0x1, P0 ;  /* 0x0000001b1219a211 */ /* 0x000fc600000f0cbc */
[----:B-----5:R0:W-:Y:S04]  /*80b0*/  @!P1 ST.E.128 desc[UR48][R20.64], R40 ;  /* 0x0000002814009985 */ /* 0x0201e8000c101d30 */
[----:B------:R0:W-:Y:S02]  /*80c0*/  @!P2 ST.E.128 desc[UR48][R24.64], R12 ;  /* 0x0000000c1800a985 */ /* 0x0001e4000c101d30 */
.L_x_36:
[----:B------:R-:W-:Y:S05]  /*80d0*/  BSYNC B0 ;  /* 0x0000000000007941 */ /* 0x000fea0003800000 */
.L_x_35:
[----:B------:R-:W-:Y:S01]  /*80e0*/  IADD3 R3, R29, 0x60, RZ ;  /* 0x000000601d037810 */ /* 0x000fe20007ffe0ff */
[----:B0--3--:R0:W3:Y:S01]  /*80f0*/  SHFL.IDX PT, R21, R28, 0x3, 0x181f ;  /* 0x00781f001c157f89 */ /* 0x0090e200000e0000 */
[----:B------:R-:W-:Y:S01]  /*8100*/  UIADD3 UR45, UR45, 0x1, URZ ;  /* 0x000000012d2d7890 */ /* 0x000fe2000fffe03f */
[----:B------:R-:W-:Y:S01]  /*8110*/  BSSY B0, `(.L_x_37) ;  /* 0x000000c000007945 */ /* 0x000fe20003800000 */
[----:B------:R-:W-:Y:S01]  /*8120*/  ISETP.GE.AND P0, PT, R3, R66, PT ;  /* 0x000000420300720c */ /* 0x000fe20003f06270 */
[----:B------:R0:W0:-:S12]  /*8130*/  SHFL.IDX PT, R20, R0, 0x3, 0x181f ;  /* 0x00781f0000147f89 */ /* 0x00001800000e0000 */
[----:B------:R-:W-:Y:S05]  /*8140*/  @P0 BRA `(.L_x_38) ;  /* 0x0000000000200947 */ /* 0x000fea0003800000 */
[----:B------:R-:W-:Y:S02]  /*8150*/  ULDC UR4, c[0x0][0xac8] ;  /* 0x0002b20000047ab9 */ /* 0x000fe40000000800 */
[----:B------:R-:W-:Y:S02]  /*8160*/  ISETP.GE.AND P2, PT, R18, UR4, PT ;  /* 0x0000000412007c0c */ /* 0x000fe4000bf46270 */
[----:B------:R-:W-:-:S11]  /*8170*/  ISETP.GE.AND P1, PT, R22, UR4, PT ;  /* 0x0000000416007c0c */ /* 0x000fd6000bf26270 */
[----:B0----5:R-:W-:Y:S02]  /*8180*/  @!P2 LEA R14, P0, R18, R20, 0x1 ;  /* 0x00000014120ea211 */ /* 0x021fe400078008ff */
[----:B---3--:R-:W-:Y:S02]  /*8190*/  @!P1 IMAD.WIDE R12, R22, 0x2, R20 ;  /* 0x00000002160c9825 */ /* 0x008fe400078e0214 */
[----:B------:R-:W-:-:S03]  /*81a0*/  @!P2 LEA.HI.X R15, R18, R21, R188, 0x1, P0 ;  /* 0x00000015120fa211 */ /* 0x000fc600000f0cbc */
[----:B------:R0:W-:Y:S04]  /*81b0*/  @!P1 ST.E.128 desc[UR48][R12.64], R4 ;  /* 0x000000040c009985 */ /* 0x0001e8000c101d30 */
[----:B------:R0:W-:Y:S02]  /*81c0*/  @!P2 ST.E.128 desc[UR48][R14.64], R8 ;  /* 0x000000080e00a985 */ /* 0x0001e4000c101d30 */
.L_x_38:
[----:B------:R-:W-:Y:S05]  /*81d0*/  BSYNC B0 ;  /* 0x0000000000007941 */ /* 0x000fea0003800000 */
.L_x_37:
[----:B0-2-4-:R-:W0:Y:S02]  /*81e0*/  LDC R0, c[0x0][0xc34] ;  /* 0x00030d00ff007b82 */ /* 0x015e240000000800 */
[----:B0-----:R-:W-:-:S13]  /*81f0*/  ISETP.LE.AND P0, PT, R0, UR41, PT ;  /* 0x0000002900007c0c */ /* 0x001fda000bf03270 */
[----:B------:R-:W-:Y:S05]  /*8200*/  @!P0 BRA `(.L_x_39) ;  /* 0xffffff8800a88947 */ /* 0x000fea000383ffff */
[----:B------:R-:W-:Y:S05]  /*8210*/  EXIT ;  /* 0x000000000000794d */ /* 0x000fea0003800000 */
.L_x_5:
[----:B------:R-:W-:-:S08]  /*8220*/  NOP ;  /* 0x0000000000007918 */ /* 0x000fd00000000000 */
[----:B------:R-:W0:-:S00]  /*8230*/  USETMAXREG.DEALLOC.CTAPOOL 0x28 ;  /* 0x00000028000079c8 */ /* 0x000e0000080e0500 */
[----:B------:R-:W1:Y:S01]  /*8240*/  S2UR UR10, SR_CTAID.X ;  /* 0x00000000000a79c3 */ /* 0x000e620000002500 */
[----:B0-----:R-:W-:Y:S02]  /*8250*/  IMAD.MOV.U32 R37, RZ, RZ, 0x1 ;  /* 0x00000001ff257424 */ /* 0x001fe400078e00ff */
[----:B------:R-:W-:Y:S02]  /*8260*/  IMAD.MOV.U32 R22, RZ, RZ, RZ ;  /* 0x000000ffff167224 */ /* 0x000fe400078e00ff */
[----:B------:R-:W-:-:S03]  /*8270*/  IMAD.MOV.U32 R25, RZ, RZ, 0x1 ;  /* 0x00000001ff197424 */ /* 0x000fc600078e00ff */
[----:B------:R-:W1:Y:S02]  /*8280*/  LDC R2, c[0x0][0xc34] ;  /* 0x00030d00ff027b82 */ /* 0x000e640000000800 */
[----:B-1----:R-:W-:-:S13]  /*8290*/  ISETP.LE.AND P0, PT, R2, UR10, PT ;  /* 0x0000000a02007c0c */ /* 0x002fda000bf03270 */
[----:B------:R-:W-:Y:S05]  /*82a0*/  @P0 BRA `(.L_x_40) ;  /* 0x0000003400740947 */ /* 0x000fea0003800000 */
[C---:B------:R-:W-:Y:S01]  /*82b0*/  SHF.L.U32 R28, R5.reuse, 0x3, RZ ;  /* 0x00000003051c7819 */ /* 0x040fe200000006ff */
[----:B------:R-:W-:Y:S01]  /*82c0*/  ULDC.64 UR6, c[0x0][0x2f0] ;  /* 0x0000bc0000067ab9 */ /* 0x000fe20000000a00 */
[----:B------:R-:W-:Y:S01]  /*82d0*/  ULDC UR9, c[0x0][0x2b8] ;  /* 0x0000ae0000097ab9 */ /* 0x000fe20000000800 */
[----:B------:R-:W-:Y:S01]  /*82e0*/  LOP3.LUT R18, R18, 0xfffffffe, RZ, 0xc0, !PT ;  /* 0xfffffffe12127812 */ /* 0x000fe200078ec0ff */
[----:B------:R-:W-:Y:S01]  /*82f0*/  ULDC.64 UR4, c[0x0][0x418] ;  /* 0x0001060000047ab9 */ /* 0x000fe20000000a00 */
[C---:B------:R-:W-:Y:S01]  /*8300*/  LOP3.LUT R0, R28.reuse, 0x1f8, RZ, 0xc0, !PT ;  /* 0x000001f81c007812 */ /* 0x040fe200078ec0ff */
[----:B------:R-:W-:Y:S01]  /*8310*/  UISETP.NE.U32.AND UP0, UPT, UR4, URZ, UPT ;  /* 0x0000003f0400728c */ /* 0x000fe2000bf05070 */
[----:B------:R-:W-:Y:S01]  /*8320*/  LOP3.LUT R34, R28, 0x38, RZ, 0xc0, !PT ;  /* 0x000000381c227812 */ /* 0x000fe200078ec0ff */
[----:B------:R-:W0:Y:S01]  /*8330*/  S2UR UR8, SR_CgaCtaId ;  /* 0x00000000000879c3 */ /* 0x000e220000008800 */
[--C-:B------:R-:W-:Y:S01]  /*8340*/  LOP3.LUT R3, R0, 0x38, R5.reuse, 0x78, !PT ;  /* 0x0000003800037812 */ /* 0x100fe200078e7805 */
[----:B------:R-:W-:Y:S01]  /*8350*/  UISETP.NE.AND.EX UP0, UPT, UR5, URZ, UPT, UP0 ;  /* 0x0000003f0500728c */ /* 0x000fe2000bf05300 */
[----:B------:R-:W-:Y:S01]  /*8360*/  LOP3.LUT R0, R34, 0x40, RZ, 0xfc, !PT ;  /* 0x0000004022007812 */ /* 0x000fe200078efcff */
[----:B------:R-:W-:Y:S01]  /*8370*/  ULDC UR4, c[0x0][0x424] ;  /* 0x0001090000047ab9 */ /* 0x000fe20000000800 */
[----:B------:R-:W-:Y:S01]  /*8380*/  ULDC UR38, c[0x0][0x448] ;  /* 0x0001120000267ab9 */ /* 0x000fe20000000800 */
[----:B------:R-:W-:Y:S01]  /*8390*/  USEL UR4, UR4, 0x1, UP0 ;  /* 0x0000000104047887 */ /* 0x000fe20008000000 */
[C---:B------:R-:W-:Y:S01]  /*83a0*/  ISETP.GE.AND P2, PT, R0.reuse, UR7, PT ;  /* 0x0000000700007c0c */ /* 0x040fe2000bf46270 */
[----:B------:R-:W-:Y:S01]  /*83b0*/  UMOV UR39, 0x400 ;  /* 0x0000040000277882 */ /* 0x000fe20000000000 */
[C---:B------:R-:W-:Y:S01]  /*83c0*/  ISETP.GE.AND P1, PT, R0.reuse, UR9, PT ;  /* 0x0000000900007c0c */ /* 0x040fe2000bf26270 */
[----:B------:R-:W-:Y:S01]  /*83d0*/  UIMAD UR37, UR4, UR6, URZ ;  /* 0x00000006042572a4 */ /* 0x000fe2000f8e023f */
[----:B------:R-:W-:Y:S01]  /*83e0*/  ISETP.GE.AND P0, PT, R0, UR7, PT ;  /* 0x0000000700007c0c */ /* 0x000fe2000bf06270 */
[----:B------:R-:W-:Y:S01]  /*83f0*/  IMAD.SHL.U32 R0, R5, 0x10, RZ ;  /* 0x0000001005007824 */ /* 0x000fe200078e00ff */
[----:B------:R-:W-:Y:S01]  /*8400*/  ULDC UR4, c[0x0][0x288] ;  /* 0x0000a20000047ab9 */ /* 0x000fe20000000800 */
[----:B------:R-:W-:Y:S01]  /*8410*/  UIADD3 UR5, UR37, 0x7f, URZ ;  /* 0x0000007f25057890 */ /* 0x000fe2000fffe03f */
[----:B------:R-:W-:Y:S01]  /*8420*/  SHF.R.U32.HI R35, RZ, 0x3, R5 ;  /* 0x00000003ff237819 */ /* 0x000fe20000011605 */
[----:B------:R-:W-:Y:S01]  /*8430*/  UIMAD UR38, UR38, UR4, URZ ;  /* 0x00000004262672a4 */ /* 0x000fe2000f8e023f */
[----:B------:R-:W-:Y:S01]  /*8440*/  LOP3.LUT R28, R3, 0x200, R28, 0xf8, !PT ;  /* 0x00000200031c7812 */ /* 0x000fe200078ef81c */
[----:B------:R-:W-:Y:S01]  /*8450*/  USHF.R.S32.HI UR6, URZ, 0x1f, UR5 ;  /* 0x0000001f3f067899 */ /* 0x000fe20008011405 */
[----:B------:R-:W-:Y:S01]  /*8460*/  LOP3.LUT R35, R35, 0xf, RZ, 0xc0, !PT ;  /* 0x0000000f23237812 */ /* 0x000fe200078ec0ff */
[----:B------:R-:W-:Y:S01]  /*8470*/  IMAD.U32 R33, RZ, RZ, UR10 ;  /* 0x0000000aff217e24 */ /* 0x000fe2000f8e00ff */
[----:B------:R-:W-:Y:S01]  /*8480*/  @P2 LOP3.LUT R18, R18, 0x1, RZ, 0xfc, !PT ;  /* 0x0000000112122812 */ /* 0x000fe200078efcff */
[----:B------:R-:W-:Y:S01]  /*8490*/  ULEA.HI UR6, UR6, UR5, URZ, 0x7 ;  /* 0x0000000506067291 */ /* 0x000fe2000f8f383f */
[----:B------:R-:W-:Y:S01]  /*84a0*/  LOP3.LUT R2, R0, 0x70, RZ, 0xc0, !PT ;  /* 0x0000007000027812 */ /* 0x000fe200078ec0ff */
[----:B0-----:R-:W-:Y:S01]  /*84b0*/  ULEA UR39, UR8, UR39, 0x18 ;  /* 0x0000002708277291 */ /* 0x001fe2000f8ec03f */
[----:B------:R-:W-:Y:S01]  /*84c0*/  LOP3.LUT R18, R18, 0xffffffbf, RZ, 0xc0, !PT ;  /* 0xffffffbf12127812 */ /* 0x000fe200078ec0ff */
[----:B------:R-:W-:Y:S01]  /*84d0*/  ULEA.HI.SX32 UR42, UR6, 0xffffffff, 0x19 ;  /* 0xffffffff062a7891 */ /* 0x000fe2000f8fca3f */
[----:B------:R-:W-:Y:S01]  /*84e0*/  IMAD.MOV.U32 R25, RZ, RZ, 0x1 ;  /* 0x00000001ff197424 */ /* 0x000fe200078e00ff */
[----:B------:R-:W-:Y:S01]  /*84f0*/  MOV R22, RZ ;  /* 0x000000ff00167202 */ /* 0x000fe20000000f00 */
[----:B------:R-:W-:Y:S01]  /*8500*/  IMAD.MOV.U32 R37, RZ, RZ, RZ ;  /* 0x000000ffff257224 */ /* 0x000fe200078e00ff */
[----:B------:R-:W-:Y:S01]  /*8510*/  @P1 LOP3.LUT R18, R18, 0x40, RZ, 0xfc, !PT ;  /* 0x0000004012121812 */ /* 0x000fe200078efcff */
[----:B------:R-:W-:Y:S01]  /*8520*/  USHF.L.U32 UR4, UR42, 0x7, URZ ;  /* 0x000000072a047899 */ /* 0x000fe2000800063f */
[----:B------:R-:W-:Y:S01]  /*8530*/  ISETP.GE.AND P1, PT, R34, UR7, PT ;  /* 0x0000000722007c0c */ /* 0x000fe2000bf26270 */
[----:B------:R-:W-:Y:S01]  /*8540*/  ULOP3.LUT UR41, UR36, 0x2, URZ, 0xfc, !UPT ;  /* 0x0000000224297892 */ /* 0x000fe2000f8efc3f */
[----:B------:R-:W-:Y:S01]  /*8550*/  LOP3.LUT R18, R18, 0xfffffffb, RZ, 0xc0, !PT ;  /* 0xfffffffb12127812 */ /* 0x000fe200078ec0ff */
[----:B------:R-:W-:Y:S01]  /*8560*/  ULEA.HI.SX32 UR40, UR6, 0xfffffffe, 0x19 ;  /* 0xfffffffe06287891 */ /* 0x000fe2000f8fca3f */
[----:B------:R-:W-:Y:S01]  /*8570*/  LEA R0, R28, UR39, 0x1 ;  /* 0x000000271c007c11 */ /* 0x000fe2000f8e08ff */
[----:B------:R-:W-:Y:S01]  /*8580*/  IMAD.U32 R30, RZ, RZ, UR4 ;  /* 0x00000004ff1e7e24 */ /* 0x000fe2000f8e00ff */
[----:B------:R-:W-:Y:S01]  /*8590*/  @P0 LOP3.LUT R18, R18, 0x4, RZ, 0xfc, !PT ;  /* 0x0000000412120812 */ /* 0x000fe200078efcff */
[----:B------:R-:W-:Y:S01]  /*85a0*/  ULDC UR43, c[0x0][0xc] ;  /* 0x00000300002b7ab9 */ /* 0x000fe20000000800 */
[----:B------:R-:W-:-:S02]  /*85b0*/  ISETP.GE.AND P0, PT, R34, UR7, PT ;  /* 0x0000000722007c0c */ /* 0x000fc4000bf06270 */
[----:B------:R-:W-:Y:S02]  /*85c0*/  LOP3.LUT R18, R18, 0xfffffffd, RZ, 0xc0, !PT ;  /* 0xfffffffd12127812 */ /* 0x000fe400078ec0ff */
[C---:B------:R-:W-:Y:S02]  /*85d0*/  LOP3.LUT R36, R35.reuse, UR4, R2, 0xfe, !PT ;  /* 0x0000000423247c12 */ /* 0x040fe4000f8efe02 */
[----:B------:R-:W-:Y:S02]  /*85e0*/  @P1 LOP3.LUT R18, R18, 0x2, RZ, 0xfc, !PT ;  /* 0x0000000212121812 */ /* 0x000fe400078efcff */
[----:B------:R-:W-:Y:S02]  /*85f0*/  IADD3 R30, -R35, UR37, -R30 ;  /* 0x00000025231e7c10 */ /* 0x000fe4000fffe91e */
[----:B------:R-:W-:-:S04]  /*8600*/  LOP3.LUT R18, R18, 0xfffffff7, RZ, 0xc0, !PT ;  /* 0xfffffff712127812 */ /* 0x000fc800078ec0ff */
[----:B------:R-:W-:Y:S02]  /*8610*/  @P0 LOP3.LUT R18, R18, 0x8, RZ, 0xfc, !PT ;  /* 0x0000000812120812 */ /* 0x000fe400078efcff */
[----:B------:R-:W-:Y:S02]  /*8620*/  ISETP.GE.AND P0, PT, R34, UR9, PT ;  /* 0x0000000922007c0c */ /* 0x000fe4000bf06270 */
[----:B------:R-:W-:-:S11]  /*8630*/  LOP3.LUT R18, R18, 0xffffff7f, RZ, 0xc0, !PT ;  /* 0xffffff7f12127812 */ /* 0x000fd600078ec0ff */
[----:B------:R-:W-:-:S07]  /*8640*/  @P0 LOP3.LUT R18, R18, 0x80, RZ, 0xfc, !PT ;  /* 0x0000008012120812 */ /* 0x000fce00078efcff */
.L_x_75:
[----:B------:R-:W0:Y:S01]  /*8650*/  LDC R0, c[0x0][0xc38] ;  /* 0x00030e00ff007b82 */ /* 0x000e220000000800 */
[----:B------:R-:W-:Y:S01]  /*8660*/  IMAD.MOV.U32 R24, RZ, RZ, R33 ;  /* 0x000000ffff187224 */ /* 0x000fe200078e0021 */
[----:B------:R-:W-:Y:S05]  /*8670*/  YIELD ;  /* 0x0000000000007946 */ /* 0x000fea0003800000 */
[----:B------:R-:W-:Y:S01]  /*8680*/  ULDC.64 UR4, c[0x0][0xa28] ;  /* 0x00028a0000047ab9 */ /* 0x000fe20000000a00 */
[----:B------:R-:W1:Y:S01]  /*8690*/  LDC R2, c[0x0][0xc44] ;  /* 0x00031100ff027b82 */ /* 0x000e620000000800 */
[----:B------:R-:W-:Y:S01]  /*86a0*/  IMAD.MOV.U32 R32, RZ, RZ, RZ ;  /* 0x000000ffff207224 */ /* 0x000fe200078e00ff */
[----:B0-----:R-:W-:-:S13]  /*86b0*/  ISETP.NE.AND P0, PT, R0, 0x1, PT ;  /* 0x000000010000780c */ /* 0x001fda0003f05270 */
[----:B------:R-:W0:Y:S08]  /*86c0*/  @P0 LDC R0, c[0x0][0xc3c] ;  /* 0x00030f00ff000b82 */ /* 0x000e300000000800 */
[----:B------:R-:W2:Y:S01]  /*86d0*/  @P0 LDC R3, c[0x0][0xc40] ;  /* 0x00031000ff030b82 */ /* 0x000ea20000000800 */
[----:B0-----:R-:W-:-:S05]  /*86e0*/  @P0 IMAD.HI.U32 R0, R33, R0, RZ ;  /* 0x0000000021000227 */ /* 0x001fca00078e00ff */
[----:B--2---:R-:W-:Y:S02]  /*86f0*/  @P0 SHF.R.U32.HI R24, RZ, R3, R0 ;  /* 0x00000003ff180219 */ /* 0x004fe40000011600 */
[----:B-1----:R-:W-:Y:S02]  /*8700*/  ISETP.NE.AND P0, PT, R2, 0x1, PT ;  /* 0x000000010200780c */ /* 0x002fe40003f05270 */
[----:B------:R-:W-:-:S11]  /*8710*/  MOV R23, R24 ;  /* 0x0000001800177202 */ /* 0x000fd60000000f00 */
[----:B------:R-:W0:Y:S02]  /*8720*/  @P0 LDC.64 R2, c[0x0][0xc48] ;  /* 0x00031200ff020b82 */ /* 0x000e240000000a00 */
[----:B0-----:R-:W-:-:S05]  /*8730*/  @P0 IMAD.HI.U32 R0, R24, R2, RZ ;  /* 0x0000000218000227 */ /* 0x001fca00078e00ff */
[----:B------:R-:W-:Y:S02]  /*8740*/  @P0 SHF.R.U32.HI R23, RZ, R3, R0 ;  /* 0x00000003ff170219 */ /* 0x000fe40000011600 */
[----:B------:R-:W-:-:S04]  /*8750*/  ISETP.NE.U32.AND P0, PT, RZ, UR4, PT ;  /* 0x00000004ff007c0c */ /* 0x000fc8000bf05070 */
[----:B------:R-:W-:-:S13]  /*8760*/  ISETP.NE.AND.EX P0, PT, RZ, UR5, PT, P0 ;  /* 0x00000005ff007c0c */ /* 0x000fda000bf05300 */
[----:B------:R-:W0:Y:S01]  /*8770*/  @P0 LDC.64 R2, c[0x0][0xa28] ;  /* 0x00028a00ff020b82 */ /* 0x000e220000000a00 */
[----:B------:R-:W-:-:S04]  /*8780*/  UIADD3 UR4, UR39, 0x18400, URZ ;  /* 0x0001840027047890 */ /* 0x000fc8000fffe03f */
[----:B------:R-:W-:Y:S01]  /*8790*/  ULOP3.LUT UP0, URZ, UR4, 0x3ff, URZ, 0xc0, !UPT ;  /* 0x000003ff043f7892 */ /* 0x000fe2000f80c03f */
[----:B0-----:R-:W-:-:S05]  /*87a0*/  @P0 IMAD.WIDE R2, R23, 0x4, R2 ;  /* 0x0000000417020825 */ /* 0x001fca00078e0202 */
[----:B------:R0:W5:Y:S01]  /*87b0*/  @P0 LDG.E R32, desc[UR48][R2.64] ;  /* 0x0000003002200981 */ /* 0x000162000c1e1900 */
[----:B------:R-:W-:-:S13]  /*87c0*/  PLOP3.LUT P0, PT, PT, PT, UP0, 0x80, 0x0 ;  /* 0x000000000000781c */ /* 0x000fda0003f0f008 */
[----:B0-----:R-:W-:Y:S05]  /*87d0*/  @!P0 BRA `(.L_x_41) ;  /* 0x0000000000408947 */ /* 0x001fea0003800000 */
[----:B------:R-:W-:Y:S01]  /*87e0*/  MOV R2, 0x0 ;  /* 0x0000000000027802 */ /* 0x000fe20000000f00 */
[----:B------:R-:W-:Y:S01]  /*87f0*/  ULDC.64 UR4, c[0x4][0x80] ;  /* 0x0100200000047ab9 */ /* 0x000fe20000000a00 */
[----:B------:R-:W-:Y:S01]  /*8800*/  ULDC.64 UR6, c[0x4][0x88] ;  /* 0x0100220000067ab9 */ /* 0x000fe20000000a00 */
[----:B------:R-:W-:Y:S01]  /*8810*/  IMAD.U32 R4, RZ, RZ, UR4 ;  /* 0x00000004ff047e24 */ /* 0x000fe2000f8e00ff */
[----:B------:R-:W-:Y:S01]  /*8820*/  MOV R6, UR6 ;  /* 0x0000000600067c02 */ /* 0x000fe20008000f00 */
[----:B------:R-:W-:Y:S01]  /*8830*/  IMAD.U32 R5, RZ, RZ, UR5 ;  /* 0x00000005ff057e24 */ /* 0x000fe2000f8e00ff */
[----:B------:R-:W0:Y:S01]  /*8840*/  LDC.64 R2, c[0x4][R2] ;  /* 0x0100000002027b82 */ /* 0x000e220000000a00 */
[----:B------:R-:W-:Y:S01]  /*8850*/  ULDC.64 UR4, c[0x4][0x8] ;  /* 0x0100020000047ab9 */ /* 0x000fe20000000a00 */
[----:B------:R-:W-:Y:S01]  /*8860*/  IMAD.U32 R7, RZ, RZ, UR7 ;  /* 0x00000007ff077e24 */ /* 0x000fe2000f8e00ff */
[----:B------:R-:W-:Y:S01]  /*8870*/  MOV R8, 0x70 ;  /* 0x0000007000087802 */ /* 0x000fe20000000f00 */
[----:B------:R-:W-:-:S02]  /*8880*/  IMAD.U32 R10, RZ, RZ, UR4 ;  /* 0x00000004ff0a7e24 */ /* 0x000fc4000f8e00ff */
[----:B------:R-:W-:Y:S02]  /*8890*/  IMAD.U32 R11, RZ, RZ, UR5 ;  /* 0x00000005ff0b7e24 */ /* 0x000fe4000f8e00ff */
[----:B------:R-:W-:Y:S02]  /*88a0*/  IMAD.MOV.U32 R12, RZ, RZ, 0x1 ;  /* 0x00000001ff0c7424 */ /* 0x000fe400078e00ff */
[----:B------:R-:W-:-:S07]  /*88b0*/  IMAD.MOV.U32 R13, RZ, RZ, RZ ;  /* 0x000000ffff0d7224 */ /* 0x000fce00078e00ff */
[----:B------:R-:W-:-:S07]  /*88c0*/  LEPC R20, `(.L_x_41) ;  /* 0x000000001014794e */ /* 0x000fce0000000000 */
[----:B0----5:R-:W-:Y:S05]  /*88d0*/  CALL.ABS.NOINC R2 ;  /* 0x0000000002007343 */ /* 0x021fea0003c00000 */
.L_x_41:
[----:B------:R-:W-:-:S04]  /*88e0*/  UIADD3 UR4, UR39, 0x400, URZ ;  /* 0x0000040027047890 */ /* 0x000fc8000fffe03f */
[----:B------:R-:W-:-:S06]  /*88f0*/  ULOP3.LUT UP0, URZ, UR4, 0x3ff, URZ, 0xc0, !UPT ;  /* 0x000003ff043f7892 */ /* 0x000fcc000f80c03f */
[----:B------:R-:W-:-:S13]  /*8900*/  PLOP3.LUT P0, PT, PT, PT, UP0, 0x80, 0x0 ;  /* 0x000000000000781c */ /* 0x000fda0003f0f008 */
[----:B------:R-:W-:Y:S05]  /*8910*/  @!P0 BRA `(.L_x_42) ;  /* 0x00000000007c8947 */ /* 0x000fea0003800000 */
[----:B------:R-:W-:Y:S01]  /*8920*/  MOV R16, 0x0 ;  /* 0x0000000000107802 */ /* 0x000fe20000000f00 */
[----:B------:R-:W-:Y:S01]  /*8930*/  ULDC.64 UR6, c[0x4][0x80] ;  /* 0x0100200000067ab9 */ /* 0x000fe20000000a00 */
[----:B------:R-:W-:Y:S01]  /*8940*/  ULDC.64 UR8, c[0x4][0x88] ;  /* 0x0100220000087ab9 */ /* 0x000fe20000000a00 */
[----:B------:R-:W-:Y:S01]  /*8950*/  ULDC.64 UR4, c[0x4][0x10] ;  /* 0x0100040000047ab9 */ /* 0x000fe20000000a00 */
[----:B------:R0:W1:Y:S01]  /*8960*/  LDC.64 R2, c[0x4][R16] ;  /* 0x0100000010027b82 */ /* 0x0000620000000a00 */
[----:B------:R-:W-:Y:S01]  /*8970*/  IMAD.U32 R4, RZ, RZ, UR6 ;  /* 0x00000006ff047e24 */ /* 0x000fe2000f8e00ff */
[----:B------:R-:W-:Y:S01]  /*8980*/  MOV R5, UR7 ;  /* 0x0000000700057c02 */ /* 0x000fe20008000f00 */
[----:B------:R-:W-:Y:S01]  /*8990*/  IMAD.U32 R6, RZ, RZ, UR8 ;  /* 0x00000008ff067e24 */ /* 0x000fe2000f8e00ff */
[----:B------:R-:W-:Y:S01]  /*89a0*/  MOV R11, UR5 ;  /* 0x00000005000b7c02 */ /* 0x000fe20008000f00 */
[----:B------:R-:W-:Y:S02]  /*89b0*/  IMAD.U32 R7, RZ, RZ, UR9 ;  /* 0x00000009ff077e24 */ /* 0x000fe4000f8e00ff */
[----:B------:R-:W-:-:S02]  /*89c0*/  IMAD.U32 R10, RZ, RZ, UR4 ;  /* 0x00000004ff0a7e24 */ /* 0x000fc4000f8e00ff */
[----:B------:R-:W-:Y:S02]  /*89d0*/  IMAD.MOV.U32 R8, RZ, RZ, 0x70 ;  /* 0x00000070ff087424 */ /* 0x000fe400078e00ff */
[----:B------:R-:W-:Y:S02]  /*89e0*/  IMAD.MOV.U32 R12, RZ, RZ, 0x1 ;  /* 0x00000001ff0c7424 */ /* 0x000fe400078e00ff */
[----:B0-----:R-:W-:-:S07]  /*89f0*/  IMAD.MOV.U32 R13, RZ, RZ, RZ ;  /* 0x000000ffff0d7224 */ /* 0x001fce00078e00ff */
[----:B------:R-:W-:-:S07]  /*8a00*/  LEPC R20, `(.L_x_43) ;  /* 0x000000001014794e */ /* 0x000fce0000000000 */
[----:B-1---5:R-:W-:Y:S05]  /*8a10*/  CALL.ABS.NOINC R2 ;  /* 0x0000000002007343 */ /* 0x022fea0003c00000 */
.L_x_43:
[----:B------:R0:W1:Y:S01]  /*8a20*/  LDC.64 R2, c[0x4][R16] ;  /* 0x0100000010027b82 */ /* 0x0000620000000a00 */
[----:B------:R-:W-:Y:S01]  /*8a30*/  ULDC.64 UR4, c[0x4][0x80] ;  /* 0x0100200000047ab9 */ /* 0x000fe20000000a00 */
[----:B------:R-:W-:Y:S01]  /*8a40*/  ULDC.64 UR6, c[0x4][0x88] ;  /* 0x0100220000067ab9 */ /* 0x000fe20000000a00 */
[----:B------:R-:W-:Y:S01]  /*8a50*/  MOV R4, UR4 ;  /* 0x0000000400047c02 */ /* 0x000fe20008000f00 */
[----:B------:R-:W-:Y:S01]  /*8a60*/  IMAD.U32 R5, RZ, RZ, UR5 ;  /* 0x00000005ff057e24 */ /* 0x000fe2000f8e00ff */
[----:B------:R-:W-:Y:S01]  /*8a70*/  ULDC.64 UR4, c[0x4][0x18] ;  /* 0x0100060000047ab9 */ /* 0x000fe20000000a00 */
[----:B------:R-:W-:Y:S01]  /*8a80*/  IMAD.U32 R6, RZ, RZ, UR6 ;  /* 0x00000006ff067e24 */ /* 0x000fe2000f8e00ff */
[----:B------:R-:W-:Y:S01]  /*8a90*/  MOV R10, UR4 ;  /* 0x00000004000a7c02 */ /* 0x000fe20008000f00 */
[----:B------:R-:W-:Y:S01]  /*8aa0*/  IMAD.U32 R7, RZ, RZ, UR7 ;  /* 0x00000007ff077e24 */ /* 0x000fe2000f8e00ff */
[----:B------:R-:W-:Y:S01]  /*8ab0*/  MOV R13, RZ ;  /* 0x000000ff000d7202 */ /* 0x000fe20000000f00 */
[----:B------:R-:W-:-:S02]  /*8ac0*/  IMAD.U32 R11, RZ, RZ, UR5 ;  /* 0x00000005ff0b7e24 */ /* 0x000fc4000f8e00ff */
[----:B------:R-:W-:Y:S02]  /*8ad0*/  IMAD.MOV.U32 R8, RZ, RZ, 0x70 ;  /* 0x00000070ff087424 */ /* 0x000fe400078e00ff */
[----:B0-----:R-:W-:-:S07]  /*8ae0*/  IMAD.MOV.U32 R12, RZ, RZ, 0x1 ;  /* 0x00000001ff0c7424 */ /* 0x001fce00078e00ff */
[----:B------:R-:W-:-:S07]  /*8af0*/  LEPC R20, `(.L_x_42) ;  /* 0x000000001014794e */ /* 0x000fce0000000000 */
[----:B-1----:R-:W-:Y:S05]  /*8b00*/  CALL.ABS.NOINC R2 ;  /* 0x0000000002007343 */ /* 0x002fea0003c00000 */
.L_x_42:
[----:B------:R-:W-:Y:S01]  /*8b10*/  ULDC.64 UR4, c[0x0][0x9f8] ;  /* 0x00027e0000047ab9 */ /* 0x000fe20000000a00 */
[----:B------:R-:W-:Y:S01]  /*8b20*/  IMAD.MOV.U32 R29, RZ, RZ, R23 ;  /* 0x000000ffff1d7224 */ /* 0x000fe200078e0017 */
[----:B------:R-:W-:Y:S01]  /*8b30*/  ISETP.NE.U32.AND P0, PT, RZ, UR4, PT ;  /* 0x00000004ff007c0c */ /* 0x000fe2000bf05070 */
[----:B------:R-:W0:Y:S01]  /*8b40*/  LDC R8, c[0x0][0x430] ;  /* 0x00010c00ff087b82 */ /* 0x000e220000000800 */
[----:B-----5:R-:W-:Y:S01]  /*8b50*/  IMAD.IADD R0, R36, 0x1, R32 ;  /* 0x0000000124007824 */ /* 0x020fe200078e0220 */
[----:B------:R-:W-:Y:S01]  /*8b60*/  LOP3.LUT R18, R18, 0xffffffdf, RZ, 0xc0, !PT ;  /* 0xffffffdf12127812 */ /* 0x000fe200078ec0ff */
[----:B------:R-:W-:Y:S01]  /*8b70*/  ULDC UR4, c[0x0][0xc44] ;  /* 0x0003110000047ab9 */ /* 0x000fe20000000800 */
[----:B------:R-:W-:-:S13]  /*8b80*/  ISETP.NE.AND.EX P0, PT, RZ, UR5, PT, P0 ;  /* 0x00000005ff007c0c */ /* 0x000fda000bf05300 */
[----:B------:R-:W1:Y:S02]  /*8b90*/  @P0 LDC.64 R2, c[0x0][0x9f8] ;  /* 0x00027e00ff020b82 */ /* 0x000e640000000a00 */
[----:B-1----:R-:W-:-:S05]  /*8ba0*/  @P0 IMAD.WIDE R2, R23, 0x4, R2 ;  /* 0x0000000417020825 */ /* 0x002fca00078e0202 */
[----:B------:R1:W2:Y:S01]  /*8bb0*/  @P0 LDG.E R29, desc[UR48][R2.64] ;  /* 0x00000030021d0981 */ /* 0x0002a2000c1e1900 */
[----:B0-----:R-:W-:Y:S01]  /*8bc0*/  ISETP.NE.AND P1, PT, R8, 0x1, PT ;  /* 0x000000010800780c */ /* 0x001fe20003f25270 */
[----:B------:R-:W-:Y:S01]  /*8bd0*/  IMAD.MOV.U32 R9, RZ, RZ, R0 ;  /* 0x000000ffff097224 */ /* 0x000fe200078e0000 */
[----:B------:R-:W-:-:S11]  /*8be0*/  ISETP.GE.AND P0, PT, R36, UR37, PT ;  /* 0x0000002524007c0c */ /* 0x000fd6000bf06270 */
[----:B------:R-:W0:Y:S01]  /*8bf0*/  @P1 LDC R5, c[0x0][0x434] ;  /* 0x00010d00ff051b82 */ /* 0x000e220000000800 */
[----:B------:R-:W-:-:S07]  /*8c00*/  @P1 LOP3.LUT R18, R18, 0x20, RZ, 0xfc, !PT ;  /* 0x0000002012121812 */ /* 0x000fce00078efcff */
[----:B------:R-:W3:Y:S08]  /*8c10*/  @P1 LDC R11, c[0x0][0x438] ;  /* 0x00010e00ff0b1b82 */ /* 0x000ef00000000800 */
[----:B------:R-:W4:Y:S01]  /*8c20*/  @!P0 LDC.64 R6, c[0x0][0x428] ;  /* 0x00010a00ff068b82 */ /* 0x000f220000000a00 */
[----:B0-----:R-:W-:-:S05]  /*8c30*/  @P1 IMAD.HI.U32 R4, R0, R5, RZ ;  /* 0x0000000500041227 */ /* 0x001fca00078e00ff */
[----:B---3--:R-:W-:Y:S02]  /*8c40*/  @P1 SHF.R.U32.HI R9, RZ, R11, R4 ;  /* 0x0000000bff091219 */ /* 0x008fe40000011604 */
[----:B------:R-:W0:Y:S02]  /*8c50*/  @!P0 LDC.64 R4, c[0x0][0x418] ;  /* 0x00010600ff048b82 */ /* 0x000e240000000a00 */
[----:B-1----:R-:W-:Y:S02]  /*8c60*/  @!P0 SHF.R.S32.HI R3, RZ, 0x1f, R9 ;  /* 0x0000001fff038819 */ /* 0x002fe40000011409 */
[----:B------:R-:W-:Y:S01]  /*8c70*/  IADD3 R19, -R23, RZ, RZ ;  /* 0x000000ff17137210 */ /* 0x000fe20007ffe1ff */
[----:B------:R-:W-:-:S04]  /*8c80*/  UMOV UR5, 0xffffffff ;  /* 0xffffffff00057882 */ /* 0x000fc80000000000 */
[----:B------:R-:W-:Y:S01]  /*8c90*/  IMAD R19, R19, UR4, R24 ;  /* 0x0000000413137c24 */ /* 0x000fe2000f8e0218 */
[----:B--2---:R-:W-:-:S05]  /*8ca0*/  SHF.R.S32.HI R31, RZ, 0x1f, R29 ;  /* 0x0000001fff1f7819 */ /* 0x004fca000001141d */
[----:B----4-:R-:W-:-:S04]  /*8cb0*/  @!P0 IMAD R2, R31, R6, RZ ;  /* 0x000000061f028224 */ /* 0x010fc800078e02ff */
[----:B------:R-:W-:Y:S01]  /*8cc0*/  @!P0 IMAD R7, R29, R7, R2 ;  /* 0x000000071d078224 */ /* 0x000fe200078e0202 */
[----:B------:R-:W-:-:S05]  /*8cd0*/  @!P0 MOV R2, R9 ;  /* 0x0000000900028202 */ /* 0x000fca0000000f00 */
[----:B------:R-:W-:-:S04]  /*8ce0*/  @!P0 IMAD.WIDE.U32 R2, R29, R6, R2 ;  /* 0x000000061d028225 */ /* 0x000fc800078e0002 */
[----:B------:R-:W-:Y:S01]  /*8cf0*/  @!P0 IMAD.IADD R3, R3, 0x1, R7 ;  /* 0x0000000103038824 */ /* 0x000fe200078e0207 */
[----:B0-----:R-:W-:Y:S01]  /*8d00*/  @!P0 LEA R4, P1, R2, R4, 0x2 ;  /* 0x0000000402048211 */ /* 0x001fe200078210ff */
[----:B------:R-:W-:-:S03]  /*8d10*/  IMAD.MOV.U32 R6, RZ, RZ, RZ ;  /* 0x000000ffff067224 */ /* 0x000fc600078e00ff */
[----:B------:R-:W-:Y:S01]  /*8d20*/  @!P0 LEA.HI.X R5, R2, R5, R3, 0x2, P1 ;  /* 0x0000000502058211 */ /* 0x000fe200008f1403 */
[----:B------:R-:W-:Y:S02]  /*8d30*/  IMAD.MOV R3, RZ, RZ, -R9 ;  /* 0x000000ffff037224 */ /* 0x000fe400078e0a09 */
[----:B------:R-:W-:Y:S02]  /*8d40*/  IMAD.U32 R2, RZ, RZ, UR41 ;  /* 0x00000029ff027e24 */ /* 0x000fe4000f8e00ff */
[----:B------:R0:W5:Y:S02]  /*8d50*/  @!P0 LDG.E R6, desc[UR48][R4.64] ;  /* 0x0000003004068981 */ /* 0x000164000c1e1900 */
[----:B0-----:R-:W-:Y:S01]  /*8d60*/  IMAD R4, R8, R3, R0 ;  /* 0x0000000308047224 */ /* 0x001fe200078e0200 */
[----:B------:R-:W-:Y:S06]  /*8d70*/  BRA.DIV UR5, `(.L_x_44) ;  /* 0x0000003205087947 */ /* 0x000fec000b800000 */
.L_x_92:
[----:B------:R-:W-:Y:S02]  /*8d80*/  ISETP.NE.AND P0, PT, R2, 0x3, PT ;  /* 0x000000030200780c */ /* 0x000fe40003f05270 */
[----:B------:R-:W-:Y:S02]  /*8d90*/  LOP3.LUT R18, R18, 0xffffffef, RZ, 0xc0, !PT ;  /* 0xffffffef12127812 */ /* 0x000fe400078ec0ff */
[----:B------:R-:W-:-:S09]  /*8da0*/  SHF.R.S32.HI R27, RZ, 0x1f, R19 ;  /* 0x0000001fff1b7819 */ /* 0x000fd20000011413 */
[----:B------:R-:W-:Y:S01]  /*8db0*/  @P0 LOP3.LUT R18, R18, 0x10, RZ, 0xfc, !PT ;  /* 0x0000001012120812 */ /* 0x000fe200078efcff */
[----:B------:R-:W-:Y:S06]  /*8dc0*/  @!P0 BRA `(.L_x_45) ;  /* 0x0000000000048947 */ /* 0x000fec0003800000 */
[----:B------:R-:W-:Y:S01]  /*8dd0*/  BPT.TRAP 0x1 ;  /* 0x000000040000795c */ /* 0x000fe20000300000 */
.L_x_45:
[----:B------:R-:W-:Y:S01]  /*8de0*/  SHF.R.S32.HI R7, RZ, 0x1f, R4 ;  /* 0x0000001fff077819 */ /* 0x000fe20000011404 */
[----:B------:R-:W-:Y:S01]  /*8df0*/  ULDC.64 UR4, c[0x0][0x328] ;  /* 0x0000ca0000047ab9 */ /* 0x000fe20000000a00 */
[----:B------:R-:W-:Y:S03]  /*8e00*/  BSSY B0, `(.L_x_46) ;  /* 0x0000017000007945 */ /* 0x000fe60003800000 */
[----:B------:R-:W-:-:S04]  /*8e10*/  IMAD R3, R7, UR4, RZ ;  /* 0x0000000407037c24 */ /* 0x000fc8000f8e02ff */
[C---:B------:R-:W-:Y:S02]  /*8e20*/  IMAD R5, R4.reuse, UR5, R3 ;  /* 0x0000000504057c24 */ /* 0x040fe4000f8e0203 */
[----:B------:R-:W-:Y:S01]  /*8e30*/  IMAD.WIDE.U32 R2, R4, UR4, RZ ;  /* 0x0000000404027c25 */ /* 0x000fe2000f8e00ff */
[----:B------:R-:W-:-:S03]  /*8e40*/  ULDC.64 UR4, c[0x0][0x338] ;  /* 0x0000ce0000047ab9 */ /* 0x000fc60000000a00 */
[----:B------:R-:W-:Y:S01]  /*8e50*/  IMAD.IADD R3, R3, 0x1, R5 ;  /* 0x0000000103037824 */ /* 0x000fe200078e0205 */
[----:B-----5:R-:W-:Y:S01]  /*8e60*/  SHF.R.S32.HI R5, RZ, 0x1f, R6 ;  /* 0x0000001fff057819 */ /* 0x020fe20000011406 */
[----:B------:R-:W-:-:S04]  /*8e70*/  IMAD.WIDE.U32 R2, R6, UR4, R2 ;  /* 0x0000000406027c25 */ /* 0x000fc8000f8e0002 */
[----:B------:R-:W-:-:S04]  /*8e80*/  IMAD R9, R5, UR4, RZ ;  /* 0x0000000405097c24 */ /* 0x000fc8000f8e02ff */
[----:B------:R-:W-:Y:S01]  /*8e90*/  IMAD R9, R6, UR5, R9 ;  /* 0x0000000506097c24 */ /* 0x000fe2000f8e0209 */
[----:B------:R-:W-:Y:S02]  /*8ea0*/  ULDC.64 UR4, c[0x0][0x330] ;  /* 0x0000cc0000047ab9 */ /* 0x000fe40000000a00 */
[----:B------:R-:W-:Y:S02]  /*8eb0*/  IMAD R0, R27, UR4, RZ ;  /* 0x000000041b007c24 */ /* 0x000fe4000f8e02ff */
[----:B------:R-:W-:Y:S02]  /*8ec0*/  IMAD.IADD R3, R3, 0x1, R9 ;  /* 0x0000000103037824 */ /* 0x000fe400078e0209 */
[C---:B------:R-:W-:Y:S01]  /*8ed0*/  IMAD R17, R19.reuse, UR5, R0 ;  /* 0x0000000513117c24 */ /* 0x040fe2000f8e0200 */
[----:B------:R-:W-:Y:S01]  /*8ee0*/  LEA R0, R22, UR39, 0x3 ;  /* 0x0000002716007c11 */ /* 0x000fe2000f8e18ff */
[----:B------:R-:W-:Y:S01]  /*8ef0*/  IMAD.WIDE.U32 R2, R19, UR4, R2 ;  /* 0x0000000413027c25 */ /* 0x000fe2000f8e0002 */
[----:B------:R-:W-:-:S02]  /*8f00*/  ULDC.64 UR4, c[0x0][0x318] ;  /* 0x0000c60000047ab9 */ /* 0x000fc40000000a00 */
[C---:B------:R-:W-:Y:S02]  /*8f10*/  LEA R16, P0, R2.reuse, UR4, 0x1 ;  /* 0x0000000402107c11 */ /* 0x040fe4000f8008ff */
[----:B------:R-:W-:Y:S02]  /*8f20*/  IADD3 R17, R3, R17, RZ ;  /* 0x0000001103117210 */ /* 0x000fe40007ffe0ff */
[----:B------:R-:W-:Y:S02]  /*8f30*/  SHF.L.U32 R3, R25, 0x1f, RZ ;  /* 0x0000001f19037819 */ /* 0x000fe400000006ff */
[----:B------:R-:W-:-:S06]  /*8f40*/  LEA.HI.X R17, R2, UR5, R17, 0x1, P0 ;  /* 0x0000000502117c11 */ /* 0x000fcc00080f0c11 */
[----:B------:R-:W0:Y:S02]  /*8f50*/  SYNCS.PHASECHK.TRANS64.TRYWAIT P0, [R0+URZ+0x28840], R3 ;  /* 0x02884003000075a7 */ /* 0x000e24000800017f */
[----:B0-----:R-:W-:Y:S05]  /*8f60*/  @!P0 BRA `(.L_x_47) ;  /* 0x0000002c00c08947 */ /* 0x001fea0003800000 */
.L_x_93:
[----:B------:R-:W-:Y:S05]  /*8f70*/  BSYNC B0 ;  /* 0x0000000000007941 */ /* 0x000fea0003800000 */
.L_x_46:
[----:B------:R-:W-:Y:S01]  /*8f80*/  ULDC.64 UR4, c[0x0][0x300] ;  /* 0x0000c00000047ab9 */ /* 0x000fe20000000a00 */
[C---:B------:R-:W-:Y:S01]  /*8f90*/  LOP3.LUT P3, RZ, R18.reuse, 0x2, RZ, 0xc0, !PT ;  /* 0x0000000212ff7812 */ /* 0x040fe2000786c0ff */
[----:B------:R-:W-:Y:S01]  /*8fa0*/  IMAD R7, R7, UR4, RZ ;  /* 0x0000000407077c24 */ /* 0x000fe2000f8e02ff */
[----:B------:R-:W-:Y:S01]  /*8fb0*/  LOP3.LUT P2, RZ, R18, 0x1, RZ, 0xc0, !PT ;  /* 0x0000000112ff7812 */ /* 0x000fe2000784c0ff */
[----:B0-----:R-:W-:-:S04]  /*8fc0*/  IMAD.WIDE.U32 R2, R4, UR4, RZ ;  /* 0x0000000404027c25 */ /* 0x001fc8000f8e00ff */
[----:B------:R-:W-:Y:S01]  /*8fd0*/  IMAD R7, R4, UR5, R7 ;  /* 0x0000000504077c24 */ /* 0x000fe2000f8e0207 */
[----:B------:R-:W-:Y:S02]  /*8fe0*/  ULDC.64 UR4, c[0x0][0x310] ;  /* 0x0000c40000047ab9 */ /* 0x000fe40000000a00 */
[----:B------:R-:W-:Y:S02]  /*8ff0*/  IMAD R5, R5, UR4, RZ ;  /* 0x0000000405057c24 */ /* 0x000fe4000f8e02ff */
[----:B------:R-:W-:Y:S02]  /*9000*/  IMAD.IADD R3, R3, 0x1, R7 ;  /* 0x0000000103037824 */ /* 0x000fe400078e0207 */
[C---:B------:R-:W-:Y:S02]  /*9010*/  IMAD R5, R6.reuse, UR5, R5 ;  /* 0x0000000506057c24 */ /* 0x040fe4000f8e0205 */
[----:B------:R-:W-:Y:S01]  /*9020*/  IMAD.WIDE.U32 R2, R6, UR4, R2 ;  /* 0x0000000406027c25 */ /* 0x000fe2000f8e0002 */
[----:B------:R-:W-:-:S03]  /*9030*/  ULDC.64 UR4, c[0x0][0x308] ;  /* 0x0000c20000047ab9 */ /* 0x000fc60000000a00 */
[----:B------:R-:W-:Y:S02]  /*9040*/  IMAD.IADD R3, R3, 0x1, R5 ;  /* 0x0000000103037824 */ /* 0x000fe400078e0205 */
[----:B------:R-:W-:Y:S02]  /*9050*/  IMAD R4, R27, UR4, RZ ;  /* 0x000000041b047c24 */ /* 0x000fe4000f8e02ff */
[----:B------:R-:W-:-:S04]  /*9060*/  IMAD.WIDE.U32 R2, R19, UR4, R2 ;  /* 0x0000000413027c25 */ /* 0x000fc8000f8e0002 */
[----:B------:R-:W-:Y:S01]  /*9070*/  IMAD R5, R19, UR5, R4 ;  /* 0x0000000513057c24 */ /* 0x000fe2000f8e0204 */
[----:B------:R-:W-:Y:S02]  /*9080*/  ULDC.64 UR4, c[0x0][0x2e8] ;  /* 0x0000ba0000047ab9 */ /* 0x000fe40000000a00 */
[----:B------:R-:W-:Y:S01]  /*9090*/  LEA R4, P0, R2, UR4, 0x1 ;  /* 0x0000000402047c11 */ /* 0x000fe2000f8008ff */
[----:B------:R-:W-:Y:S01]  /*90a0*/  IMAD.IADD R3, R3, 0x1, R5 ;  /* 0x0000000103037824 */ /* 0x000fe200078e0205 */
[----:B------:R-:W-:Y:S01]  /*90b0*/  UMOV UR4, 0xffffffff ;  /* 0xffffffff00047882 */ /* 0x000fe20000000000 */
[----:B------:R-:W-:-:S03]  /*90c0*/  LEA R5, R22, R28, 0xe ;  /* 0x0000001c16057211 */ /* 0x000fc600078e70ff */
[----:B------:R-:W-:Y:S01]  /*90d0*/  LEA.HI.X R6, R2, UR5, R3, 0x1, P0 ;  /* 0x0000000502067c11 */ /* 0x000fe200080f0c03 */
[----:B------:R-:W-:Y:S06]  /*90e0*/  BRA.DIV UR4, `(.L_x_48) ;  /* 0x0000002e04747947 */ /* 0x000fec000b800000 */
[----:B------:R-:W0:Y:S01]  /*90f0*/  SHFL.IDX PT, R14, R4, RZ, 0x181f ;  /* 0x00181fff040e7589 */ /* 0x000e2200000e0000 */
[----:B------:R-:W-:-:S03]  /*9100*/  ISETP.GE.AND P0, PT, R30, 0x1, PT ;  /* 0x000000011e00780c */ /* 0x000fc60003f06270 */
[----:B------:R-:W1:Y:S04]  /*9110*/  SHFL.IDX PT, R2, R6, RZ, 0x181f ;  /* 0x00181fff06027589 */ /* 0x000e6800000e0000 */
[----:B------:R-:W-:Y:S06]  /*9120*/  SHFL.IDX PT, R8, R6, 0x1, 0x181f ;  /* 0x00381f0006087f89 */ /* 0x000fec00000e0000 */
[----:B------:R-:W-:-:S02]  /*9130*/  @P0 LEA R7, R5, UR39, 0x1 ;  /* 0x0000002705070c11 */ /* 0x000fc4000f8e08ff */
[----:B0-----:R-:W-:-:S05]  /*9140*/  @P0 LEA R14, P1, R34, R14, 0x1 ;  /* 0x0000000e220e0211 */ /* 0x001fca00078208ff */
[----:B-1----:R-:W-:Y:S02]  /*9150*/  @P0 IMAD.X R3, RZ, RZ, R2, P1 ;  /* 0x000000ffff030224 */ /* 0x002fe400008e0602 */
[----:B------:R-:W-:Y:S02]  /*9160*/  @P0 IMAD.MOV.U32 R2, RZ, RZ, R14 ;  /* 0x000000ffff020224 */ /* 0x000fe400078e000e */
[----:B------:R-:W0:Y:S04]  /*9170*/  SHFL.IDX PT, R14, R4, 0x1, 0x181f ;  /* 0x00381f00040e7f89 */ /* 0x000e2800000e0000 */
[----:B------:R-:W-:Y:S04]  /*9180*/  @P0 LDGSTS.E.BYPASS.LTC128B.128 [R7+0x18400], desc[UR48][R2.64], !P3 ;  /* 0x1840000002070fae */ /* 0x000fe8000d901d70 */
[----:B------:R1:W-:Y:S01]  /*9190*/  @P0 LDGSTS.E.BYPASS.LTC128B.128 [R7+0x1c400], desc[UR48][R2.64+0x80], !P2 ;  /* 0x1c40008002070fae */ /* 0x0003e2000d101d70 */
[----:B------:R-:W-:-:S03]  /*91a0*/  ISETP.GE.AND P0, PT, R30, 0x11, PT ;  /* 0x000000111e00780c */ /* 0x000fc60003f06270 */
[----:B-1----:R-:W-:Y:S10]  /*91b0*/  SHFL.IDX PT, R7, R6, 0x2, 0x181f ;  /* 0x00581f0006077f89 */ /* 0x002ff400000e0000 */
[----:B------:R-:W-:-:S02]  /*91c0*/  @P0 LEA R21, R5, UR39, 0x1 ;  /* 0x0000002705150c11 */ /* 0x000fc4000f8e08ff */
[----:B0-----:R-:W-:-:S04]  /*91d0*/  @P0 LEA R14, P1, R34, R14, 0x1 ;  /* 0x0000000e220e0211 */ /* 0x001fc800078208ff */
[----:B------:R-:W-:Y:S01]  /*91e0*/  @P0 MOV R2, R14 ;  /* 0x0000000e00020202 */ /* 0x000fe20000000f00 */
[----:B------:R-:W-:Y:S01]  /*91f0*/  @P0 IMAD.X R9, RZ, RZ, R8, P1 ;  /* 0x000000ffff090224 */ /* 0x000fe200008e0608 */
[----:B------:R-:W0:Y:S03]  /*9200*/  SHFL.IDX PT, R14, R4, 0x2, 0x181f ;  /* 0x00581f00040e7f89 */ /* 0x000e2600000e0000 */
[----:B------:R-:W-:-:S05]  /*9210*/  @P0 IMAD.MOV.U32 R3, RZ, RZ, R9 ;  /* 0x000000ffff030224 */ /* 0x000fca00078e0009 */
[----:B------:R-:W-:Y:S04]  /*9220*/  @P0 LDGSTS.E.BYPASS.LTC128B.128 [R21+0x18c00], desc[UR48][R2.64], !P3 ;  /* 0x18c0000002150fae */ /* 0x000fe8000d901d70 */
[----:B------:R1:W-:Y:S01]  /*9230*/  @P0 LDGSTS.E.BYPASS.LTC128B.128 [R21+0x1cc00], desc[UR48][R2.64+0x80], !P2 ;  /* 0x1cc0008002150fae */ /* 0x0003e2000d101d70 */
[----:B------:R-:W-:-:S13]  /*9240*/  ISETP.GE.AND P0, PT, R30, 0x21, PT ;  /* 0x000000211e00780c */ /* 0x000fda0003f06270 */
[----:B0-----:R-:W-:Y:S02]  /*9250*/  @P0 LEA R14, P1, R34, R14, 0x1 ;  /* 0x0000000e220e0211 */ /* 0x001fe400078208ff */
[----:B------:R-:W-:-:S03]  /*9260*/  @P0 LEA R9, R5, UR39, 0x1 ;  /* 0x0000002705090c11 */ /* 0x000fc6000f8e08ff */
[----:B------:R-:W-:Y:S02]  /*9270*/  @P0 IMAD.X R7, RZ, RZ, R7, P1 ;  /* 0x000000ffff070224 */ /* 0x000fe400008e0607 */
[----:B-1----:R-:W-:Y:S02]  /*9280*/  @P0 IMAD.MOV.U32 R2, RZ, RZ, R14 ;  /* 0x000000ffff020224 */ /* 0x002fe400078e000e */
[----:B------:R-:W0:Y:S01]  /*9290*/  SHFL.IDX PT, R14, R4, 0x3, 0x181f ;  /* 0x00781f00040e7f89 */ /* 0x000e2200000e0000 */
[----:B------:R-:W-:-:S03]  /*92a0*/  @P0 MOV R3, R7 ;  /* 0x0000000700030202 */ /* 0x000fc60000000f00 */
[----:B------:R-:W1:Y:S04]  /*92b0*/  SHFL.IDX PT, R7, R6, 0x3, 0x181f ;  /* 0x00781f0006077f89 */ /* 0x000e6800000e0000 */
[----:B------:R-:W-:Y:S04]  /*92c0*/  @P0 LDGSTS.E.BYPASS.LTC128B.128 [R9+0x19400], desc[UR48][R2.64], !P3 ;  /* 0x1940000002090fae */ /* 0x000fe8000d901d70 */
[----:B------:R2:W-:Y:S01]  /*92d0*/  @P0 LDGSTS.E.BYPASS.LTC128B.128 [R9+0x1d400], desc[UR48][R2.64+0x80], !P2 ;  /* 0x1d40008002090fae */ /* 0x0005e2000d101d70 */
[----:B------:R-:W-:-:S13]  /*92e0*/  ISETP.GE.AND P0, PT, R30, 0x31, PT ;  /* 0x000000311e00780c */ /* 0x000fda0003f06270 */
[----:B0-----:R-:W-:Y:S02]  /*92f0*/  @P0 LEA R14, P1, R34, R14, 0x1 ;  /* 0x0000000e220e0211 */ /* 0x001fe400078208ff */
[----:B------:R-:W-:-:S03]  /*9300*/  @P0 LEA R21, R5, UR39, 0x1 ;  /* 0x0000002705150c11 */ /* 0x000fc6000f8e08ff */
[----:B-1----:R-:W-:Y:S02]  /*9310*/  @P0 IMAD.X R7, RZ, RZ, R7, P1 ;  /* 0x000000ffff070224 */ /* 0x002fe400008e0607 */
[----:B--2---:R-:W-:Y:S02]  /*9320*/  @P0 IMAD.MOV.U32 R2, RZ, RZ, R14 ;  /* 0x000000ffff020224 */ /* 0x004fe400078e000e */
[----:B------:R-:W0:Y:S01]  /*9330*/  SHFL.IDX PT, R14, R4, 0x4, 0x181f ;  /* 0x00981f00040e7f89 */ /* 0x000e2200000e0000 */
[----:B------:R-:W-:-:S03]  /*9340*/  @P0 IMAD.MOV.U32 R3, RZ, RZ, R7 ;  /* 0x000000ffff030224 */ /* 0x000fc600078e0007 */
[----:B------:R-:W1:Y:S04]  /*9350*/  SHFL.IDX PT, R7, R6, 0x4, 0x181f ;  /* 0x00981f0006077f89 */ /* 0x000e6800000e0000 */
[----:B------:R-:W-:Y:S04]  /*9360*/  @P0 LDGSTS.E.BYPASS.LTC128B.128 [R21+0x19c00], desc[UR48][R2.64], !P3 ;  /* 0x19c0000002150fae */ /* 0x000fe8000d901d70 */
[----:B------:R2:W-:Y:S01]  /*9370*/  @P0 LDGSTS.E.BYPASS.LTC128B.128 [R21+0x1dc00], desc[UR48][R2.64+0x80], !P2 ;  /* 0x1dc0008002150fae */ /* 0x0005e2000d101d70 */
[----:B------:R-:W-:-:S13]  /*9380*/  ISETP.GE.AND P0, PT, R30, 0x41, PT ;  /* 0x000000411e00780c */ /* 0x000fda0003f06270 */
[----:B0-----:R-:W-:Y:S02]  /*9390*/  @P0 LEA R14, P1, R34, R14, 0x1 ;  /* 0x0000000e220e0211 */ /* 0x001fe400078208ff */
[----:B------:R-:W-:Y:S02]  /*93a0*/  @P0 LEA R9, R5, UR39, 0x1 ;  /* 0x0000002705090c11 */ /* 0x000fe4000f8e08ff */
[----:B-1----:R-:W-:Y:S01]  /*93b0*/  @P0 IADD3.X R7, RZ, R7, RZ, P1, !PT ;  /* 0x00000007ff070210 */ /* 0x002fe20000ffe4ff */
[----:B--2---:R-:W-:Y:S02]  /*93c0*/  @P0 IMAD.MOV.U32 R2, RZ, RZ, R14 ;  /* 0x000000ffff020224 */ /* 0x004fe400078e000e */
[----:B------:R-:W0:Y:S02]  /*93d0*/  SHFL.IDX PT, R14, R4, 0x5, 0x181f ;  /* 0x00b81f00040e7f89 */ /* 0x000e2400000e0000 */
[----:B------:R-:W-:Y:S02]  /*93e0*/  @P0 IMAD.MOV.U32 R3, RZ, RZ, R7 ;  /* 0x000000ffff030224 */ /* 0x000fe400078e0007 */
[----:B------:R-:W1:Y:S04]  /*93f0*/  SHFL.IDX PT, R7, R6, 0x5, 0x181f ;  /* 0x00b81f0006077f89 */ /* 0x000e6800000e0000 */
[----:B------:R-:W-:Y:S04]  /*9400*/  @P0 LDGSTS.E.BYPASS.LTC128B.128 [R9+0x1a400], desc[UR48][R2.64], !P3 ;  /* 0x1a40000002090fae */ /* 0x000fe8000d901d70 */
[----:B------:R2:W-:Y:S01]  /*9410*/  @P0 LDGSTS.E.BYPASS.LTC128B.128 [R9+0x1e400], desc[UR48][R2.64+0x80], !P2 ;  /* 0x1e40008002090fae */ /* 0x0005e2000d101d70 */
[----:B------:R-:W-:-:S13]  /*9420*/  ISETP.GE.AND P0, PT, R30, 0x51, PT ;  /* 0x000000511e00780c */ /* 0x000fda0003f06270 */
[----:B0-----:R-:W-:Y:S02]  /*9430*/  @P0 LEA R14, P1, R34, R14, 0x1 ;  /* 0x0000000e220e0211 */ /* 0x001fe400078208ff */
[----:B------:R-:W-:Y:S02]  /*9440*/  @P0 LEA R21, R5, UR39, 0x1 ;  /* 0x0000002705150c11 */ /* 0x000fe4000f8e08ff */
[----:B--2---:R-:W-:Y:S01]  /*9450*/  @P0 MOV R2, R14 ;  /* 0x0000000e00020202 */ /* 0x004fe20000000f00 */
[----:B-1----:R-:W-:Y:S01]  /*9460*/  @P0 IMAD.X R7, RZ, RZ, R7, P1 ;  /* 0x000000ffff070224 */ /* 0x002fe200008e0607 */
[----:B------:R-:W0:Y:S03]  /*9470*/  SHFL.IDX PT, R14, R4, 0x6, 0x181f ;  /* 0x00d81f00040e7f89 */ /* 0x000e2600000e0000 */
[----:B------:R-:W-:Y:S02]  /*9480*/  @P0 IMAD.MOV.U32 R3, RZ, RZ, R7 ;  /* 0x000000ffff030224 */ /* 0x000fe400078e0007 */
        /* <DEDUP_REMOVED lines=8> */
[----:B------:R0:W1:Y:S01]  /*9510*/  SHFL.IDX PT, R14, R4, 0x7, 0x181f ;  /* 0x00f81f00040e7f89 */ /* 0x00006200000e0000 */
[----:B------:R-:W-:-:S03]  /*9520*/  @P0 MOV R3, R7 ;  /* 0x0000000700030202 */ /* 0x000fc60000000f00 */
[----:B------:R0:W2:Y:S04]  /*9530*/  SHFL.IDX PT, R7, R6, 0x7, 0x181f ;  /* 0x00f81f0006077f89 */ /* 0x0000a800000e0000 */
[----:B------:R0:W-:Y:S04]  /*9540*/  @P0 LDGSTS.E.BYPASS.LTC128B.128 [R9+0x1b400], desc[UR48][R2.64], !P3 ;  /* 0x1b40000002090fae */ /* 0x0001e8000d901d70 */
[----:B------:R0:W-:Y:S02]  /*9550*/  @P0 LDGSTS.E.BYPASS.LTC128B.128 [R9+0x1f400], desc[UR48][R2.64+0x80], !P2 ;  /* 0x1f40008002090fae */ /* 0x0001e4000d101d70 */
.L_x_111:
[----:B------:R-:W-:-:S13]  /*9560*/  ISETP.GE.AND P0, PT, R30, 0x71, PT ;  /* 0x000000711e00780c */ /* 0x000fda0003f06270 */
[----:B01----:R-:W-:Y:S02]  /*9570*/  @P0 LEA R2, P1, R34, R14, 0x1 ;  /* 0x0000000e22020211 */ /* 0x003fe400078208ff */
[----:B------:R-:W-:-:S03]  /*9580*/  @P0 LEA R5, R5, UR39, 0x1 ;  /* 0x0000002705050c11 */ /* 0x000fc6000f8e08ff */
[----:B--2---:R-:W-:-:S05]  /*9590*/  @P0 IMAD.X R3, RZ, RZ, R7, P1 ;  /* 0x000000ffff030224 */ /* 0x004fca00008e0607 */
[----:B------:R-:W-:Y:S01]  /*95a0*/  @!PT LDS RZ, [RZ] ;  /* 0x00000000fffff984 */ /* 0x000fe20000000800 */
[----:B------:R-:W-:Y:S01]  /*95b0*/  @!PT LDS RZ, [RZ] ;  /* 0x00000000fffff984 */ /* 0x000fe20000000800 */
[----:B------:R-:W-:Y:S01]  /*95c0*/  @!PT LDS RZ, [RZ] ;  /* 0x00000000fffff984 */ /* 0x000fe20000000800 */
[----:B------:R0:W-:Y:S04]  /*95d0*/  @P0 LDGSTS.E.BYPASS.LTC128B.128 [R5+0x1bc00], desc[UR48][R2.64], !P3 ;  /* 0x1bc0000002050fae */ /* 0x0001e8000d901d70 */
[----:B------:R0:W-:Y:S01]  /*95e0*/  @P0 LDGSTS.E.BYPASS.LTC128B.128 [R5+0x1fc00], desc[UR48][R2.64+0x80], !P2 ;  /* 0x1fc0008002050fae */ /* 0x0001e2000d101d70 */
[----:B------:R-:W-:Y:S01]  /*95f0*/  PLOP3.LUT P0, PT, PT, PT, PT, 0x80, 0x0 ;  /* 0x000000000000781c */ /* 0x000fe20003f0f070 */
[----:B------:R-:W-:-:S12]  /*9600*/  NOP ;  /* 0x0000000000007918 */ /* 0x000fd80000000000 */
.L_x_49:
[----:B------:R-:W-:Y:S02]  /*9610*/  PLOP3.LUT P1, PT, P1, P0, PT, 0xa2, 0x0 ;  /* 0x000000000000781c */ /* 0x000fe40000f21472 */
[----:B------:R-:W-:-:S08]  /*9620*/  @P0 R2UR P1, UR4, R0 ;  /* 0x00000000000402ca */ /* 0x000fd00000020000 */
[----:B------:R-:W-:-:S05]  /*9630*/  @P0 PLOP3.LUT P0, PT, P1, PT, PT, 0x80, 0x0 ;  /* 0x000000000000081c */ /* 0x000fca0000f0f070 */
[----:B------:R-:W-:Y:S01]  /*9640*/  @!P1 SYNCS.ARRIVE.TRANS64.RED.A0T1 RZ, [UR4+0x28830], RZ ;  /* 0x028830ffffff99a7 */ /* 0x000fe20008200404 */
[----:B------:R-:W-:Y:S07]  /*9650*/  @!P1 ARRIVES.LDGSTSBAR.64.TRANSCNT [UR4+0x28830] ;  /* 0x02883000ff0099b0 */ /* 0x000fee0008000a84 */
[----:B------:R-:W-:Y:S05]  /*9660*/  @P0 BRA.U.ANY `(.L_x_49) ;  /* 0xfffffffd00e80947 */ /* 0x000fea000393ffff */
[----:B------:R-:W-:Y:S01]  /*9670*/  NOP ;  /* 0x0000000000007918 */ /* 0x000fe20000000000 */
[----:B0-----:R-:W-:-:S05]  /*9680*/  IMAD.U32 R2, RZ, RZ, UR41 ;  /* 0x00000029ff027e24 */ /* 0x001fca000f8e00ff */
[----:B------:R-:W-:-:S13]  /*9690*/  ISETP.NE.AND P2, PT, R2, 0x3, PT ;  /* 0x000000030200780c */ /* 0x000fda0003f45270 */
[----:B------:R-:W-:Y:S05]  /*96a0*/  @!P2 BRA `(.L_x_50) ;  /* 0x000000000004a947 */ /* 0x000fea0003800000 */
[----:B------:R-:W-:Y:S01]  /*96b0*/  BPT.TRAP 0x1 ;  /* 0x000000040000795c */ /* 0x000fe20000300000 */
.L_x_50:
[----:B------:R0:W-:Y:S02]  /*96c0*/  SYNCS.ARRIVE.TRANS64.A1T0 RZ, [R0+URZ+0x28830], RZ ;  /* 0x028830ff00ff79a7 */ /* 0x0001e4000810003f */
[----:B------:R-:W-:Y:S05]  /*96d0*/  WARPSYNC.ALL ;  /* 0x0000000000007948 */ /* 0x000fea0003800000 */
[----:B------:R-:W-:-:S04]  /*96e0*/  UIADD3 UR4, UR39, 0x10400, URZ ;  /* 0x0001040027047890 */ /* 0x000fc8000fffe03f */
[----:B------:R-:W-:Y:S01]  /*96f0*/  ULOP3.LUT UP0, URZ, UR4, 0x3ff, URZ, 0xc0, !UPT ;  /* 0x000003ff043f7892 */ /* 0x000fe2000f80c03f */
[----:B------:R-:W-:Y:S05]  /*9700*/  BAR.SYNC.DEFER_BLOCKING 0x8, 0x180 ;  /* 0x0206000000007b1d */ /* 0x000fea0000010000 */
[----:B------:R-:W-:-:S13]  /*9710*/  PLOP3.LUT P0, PT, PT, PT, UP0, 0x80, 0x0 ;  /* 0x000000000000781c */ /* 0x000fda0003f0f008 */
[----:B------:R-:W-:Y:S05]  /*9720*/  @!P0 BRA `(.L_x_51) ;  /* 0x0000000000408947 */ /* 0x000fea0003800000 */
[----:B------:R-:W-:Y:S01]  /*9730*/  MOV R2, 0x0 ;  /* 0x0000000000027802 */ /* 0x000fe20000000f00 */
[----:B------:R-:W-:Y:S01]  /*9740*/  ULDC.64 UR4, c[0x4][0x80] ;  /* 0x0100200000047ab9 */ /* 0x000fe20000000a00 */
[----:B------:R-:W-:Y:S01]  /*9750*/  ULDC.64 UR6, c[0x4][0x88] ;  /* 0x0100220000067ab9 */ /* 0x000fe20000000a00 */
[----:B------:R-:W-:Y:S01]  /*9760*/  ULDC.64 UR8, c[0x4][0x20] ;  /* 0x0100080000087ab9 */ /* 0x000fe20000000a00 */
[----:B------:R-:W-:Y:S01]  /*9770*/  IMAD.U32 R4, RZ, RZ, UR4 ;  /* 0x00000004ff047e24 */ /* 0x000fe2000f8e00ff */
[----:B------:R-:W-:Y:S01]  /*9780*/  MOV R5, UR5 ;  /* 0x0000000500057c02 */ /* 0x000fe20008000f00 */
[----:B------:R-:W1:Y:S01]  /*9790*/  LDC.64 R2, c[0x4][R2] ;  /* 0x0100000002027b82 */ /* 0x000e620000000a00 */
[----:B------:R-:W-:Y:S01]  /*97a0*/  IMAD.U32 R6, RZ, RZ, UR6 ;  /* 0x00000006ff067e24 */ /* 0x000fe2000f8e00ff */
[----:B------:R-:W-:Y:S01]  /*97b0*/  MOV R11, UR9 ;  /* 0x00000009000b7c02 */ /* 0x000fe20008000f00 */
[----:B------:R-:W-:Y:S02]  /*97c0*/  IMAD.U32 R7, RZ, RZ, UR7 ;  /* 0x00000007ff077e24 */ /* 0x000fe4000f8e00ff */
[----:B------:R-:W-:-:S02]  /*97d0*/  IMAD.U32 R10, RZ, RZ, UR8 ;  /* 0x00000008ff0a7e24 */ /* 0x000fc4000f8e00ff */
[----:B------:R-:W-:Y:S02]  /*97e0*/  IMAD.MOV.U32 R8, RZ, RZ, 0x70 ;  /* 0x00000070ff087424 */ /* 0x000fe400078e00ff */
[----:B------:R-:W-:Y:S02]  /*97f0*/  IMAD.MOV.U32 R12, RZ, RZ, 0x1 ;  /* 0x00000001ff0c7424 */ /* 0x000fe400078e00ff */
[----:B------:R-:W-:-:S07]  /*9800*/  IMAD.MOV.U32 R13, RZ, RZ, RZ ;  /* 0x000000ffff0d7224 */ /* 0x000fce00078e00ff */
[----:B------:R-:W-:-:S07]  /*9810*/  LEPC R20, `(.L_x_51) ;  /* 0x000000001014794e */ /* 0x000fce0000000000 */
[----:B01----:R-:W-:Y:S05]  /*9820*/  CALL.ABS.NOINC R2 ;  /* 0x0000000002007343 */ /* 0x003fea0003c00000 */
.L_x_51:
[----:B0-----:R-:W0:Y:S01]  /*9830*/  LDC R0, c[0x0][0x448] ;  /* 0x00011200ff007b82 */ /* 0x001e220000000800 */
[----:B------:R-:W1:Y:S01]  /*9840*/  S2R R20, SR_TID.X ;  /* 0x0000000000147919 */ /* 0x000e620000002100 */
[----:B------:R-:W-:Y:S01]  /*9850*/  IADD3 R4, -R24, RZ, RZ ;  /* 0x000000ff18047210 */ /* 0x000fe20007ffe1ff */
[----:B------:R-:W-:Y:S01]  /*9860*/  ULDC UR4, c[0x0][0xc38] ;  /* 0x00030e0000047ab9 */ /* 0x000fe20000000800 */
[----:B------:R-:W-:Y:S02]  /*9870*/  SHF.R.S32.HI R6, RZ, 0x1f, R23 ;  /* 0x0000001fff067819 */ /* 0x000fe40000011417 */
[----:B------:R-:W-:Y:S01]  /*9880*/  LOP3.LUT P4, RZ, R18, 0x80, RZ, 0xc0, !PT ;  /* 0x0000008012ff7812 */ /* 0x000fe2000788c0ff */
[----:B------:R-:W-:Y:S01]  /*9890*/  IMAD R4, R4, UR4, R33 ;  /* 0x0000000404047c24 */ /* 0x000fe2000f8e0221 */
[----:B------:R-:W-:Y:S01]  /*98a0*/  ULDC.64 UR4, c[0x0][0x2d8] ;  /* 0x0000b60000047ab9 */ /* 0x000fe20000000a00 */
[----:B------:R-:W-:Y:S02]  /*98b0*/  LOP3.LUT P5, RZ, R18, 0x40, RZ, 0xc0, !PT ;  /* 0x0000004012ff7812 */ /* 0x000fe400078ac0ff */
[----:B------:R-:W-:Y:S01]  /*98c0*/  IMAD.SHL.U32 R4, R4, 0x80, RZ ;  /* 0x0000008004047824 */ /* 0x000fe200078e00ff */
[----:B------:R-:W-:-:S02]  /*98d0*/  LEA R8, R28, UR39, 0x1 ;  /* 0x000000271c087c11 */ /* 0x000fc4000f8e08ff */
[----:B0-----:R-:W-:Y:S01]  /*98e0*/  ISETP.NE.AND P0, PT, R0, 0x1, PT ;  /* 0x000000010000780c */ /* 0x001fe20003f05270 */
[----:B-1----:R-:W-:-:S12]  /*98f0*/  IMAD.SHL.U32 R20, R20, 0x10, RZ ;  /* 0x0000001014147824 */ /* 0x002fd800078e00ff */
[----:B------:R-:W0:Y:S01]  /*9900*/  @P0 LDC R2, c[0x0][0x44c] ;  /* 0x00011300ff020b82 */ /* 0x000e220000000800 */
[----:B------:R-:W-:-:S04]  /*9910*/  LOP3.LUT R20, R20, 0x70, RZ, 0xc0, !PT ;  /* 0x0000007014147812 */ /* 0x000fc800078ec0ff */
[----:B------:R-:W-:-:S03]  /*9920*/  LOP3.LUT R7, R4, R35, R20, 0xfe, !PT ;  /* 0x0000002304077212 */ /* 0x000fc600078efe14 */
[----:B------:R-:W1:Y:S02]  /*9930*/  @P0 LDC R3, c[0x0][0x450] ;  /* 0x00011400ff030b82 */ /* 0x000e640000000800 */
[----:B------:R-:W-:Y:S02]  /*9940*/  IMAD.MOV.U32 R5, RZ, RZ, R7 ;  /* 0x000000ffff057224 */ /* 0x000fe400078e0007 */
[----:B0-----:R-:W-:-:S05]  /*9950*/  @P0 IMAD.HI.U32 R2, R7, R2, RZ ;  /* 0x0000000207020227 */ /* 0x001fca00078e00ff */
[----:B-1----:R-:W-:Y:S01]  /*9960*/  @P0 SHF.R.U32.HI R5, RZ, R3, R2 ;  /* 0x00000003ff050219 */ /* 0x002fe20000011602 */
[----:B------:R-:W-:-:S04]  /*9970*/  IMAD R2, R27, UR4, RZ ;  /* 0x000000041b027c24 */ /* 0x000fc8000f8e02ff */
[C---:B------:R-:W-:Y:S02]  /*9980*/  IMAD R9, R19.reuse, UR5, R2 ;  /* 0x0000000513097c24 */ /* 0x040fe4000f8e0202 */
[----:B------:R-:W-:Y:S01]  /*9990*/  IMAD.WIDE.U32 R2, R19, UR4, RZ ;  /* 0x0000000413027c25 */ /* 0x000fe2000f8e00ff */
[----:B------:R-:W-:-:S03]  /*99a0*/  ULDC.64 UR4, c[0x0][0x2e0] ;  /* 0x0000b80000047ab9 */ /* 0x000fc60000000a00 */
[----:B------:R-:W-:Y:S01]  /*99b0*/  IMAD R6, R6, UR4, RZ ;  /* 0x0000000406067c24 */ /* 0x000fe2000f8e02ff */
[----:B------:R-:W-:-:S03]  /*99c0*/  IADD3 R3, R3, R9, RZ ;  /* 0x0000000903037210 */ /* 0x000fc60007ffe0ff */
[C---:B------:R-:W-:Y:S02]  /*99d0*/  IMAD R9, R23.reuse, UR5, R6 ;  /* 0x0000000517097c24 */ /* 0x040fe4000f8e0206 */
[----:B------:R-:W-:Y:S02]  /*99e0*/  IMAD.MOV R6, RZ, RZ, -R5 ;  /* 0x000000ffff067224 */ /* 0x000fe400078e0a05 */
[----:B------:R-:W-:Y:S01]  /*99f0*/  IMAD.WIDE.U32 R2, R23, UR4, R2 ;  /* 0x0000000417027c25 */ /* 0x000fe2000f8e0002 */
[----:B------:R-:W-:-:S03]  /*9a00*/  ULDC.64 UR4, c[0x0][0x2d0] ;  /* 0x0000b40000047ab9 */ /* 0x000fc60000000a00 */
[----:B------:R-:W-:Y:S01]  /*9a10*/  IMAD R7, R0, R6, R7 ;  /* 0x0000000600077224 */ /* 0x000fe200078e0207 */
[----:B------:R-:W-:Y:S01]  /*9a20*/  SHF.R.S32.HI R0, RZ, 0x1f, R5 ;  /* 0x0000001fff007819 */ /* 0x000fe20000011405 */
[----:B------:R-:W-:-:S04]  /*9a30*/  IMAD.IADD R3, R3, 0x1, R9 ;  /* 0x0000000103037824 */ /* 0x000fc800078e0209 */
[----:B------:R-:W-:Y:S02]  /*9a40*/  IMAD R0, R0, UR4, RZ ;  /* 0x0000000400007c24 */ /* 0x000fe4000f8e02ff */
[----:B------:R-:W-:-:S04]  /*9a50*/  IMAD.WIDE.U32 R2, R5, UR4, R2 ;  /* 0x0000000405027c25 */ /* 0x000fc8000f8e0002 */
[----:B------:R-:W-:Y:S01]  /*9a60*/  IMAD R5, R5, UR5, R0 ;  /* 0x0000000505057c24 */ /* 0x000fe2000f8e0200 */
[----:B------:R-:W-:Y:S01]  /*9a70*/  SHF.R.S32.HI R0, RZ, 0x1f, R7 ;  /* 0x0000001fff007819 */ /* 0x000fe20000011407 */
[----:B------:R-:W-:Y:S02]  /*9a80*/  ULDC.64 UR4, c[0x0][0x2c8] ;  /* 0x0000b20000047ab9 */ /* 0x000fe40000000a00 */
[----:B------:R-:W-:Y:S02]  /*9a90*/  IMAD.IADD R3, R3, 0x1, R5 ;  /* 0x0000000103037824 */ /* 0x000fe400078e0205 */
[----:B------:R-:W-:Y:S02]  /*9aa0*/  IMAD R0, R0, UR4, RZ ;  /* 0x0000000400007c24 */ /* 0x000fe4000f8e02ff */
[----:B------:R-:W-:-:S04]  /*9ab0*/  IMAD.WIDE.U32 R2, R7, UR4, R2 ;  /* 0x0000000407027c25 */ /* 0x000fc8000f8e0002 */
[----:B------:R-:W-:Y:S01]  /*9ac0*/  IMAD R5, R7, UR5, R0 ;  /* 0x0000000507057c24 */ /* 0x000fe2000f8e0200 */
[----:B------:R-:W-:Y:S02]  /*9ad0*/  ULDC.64 UR4, c[0x0][0x280] ;  /* 0x0000a00000047ab9 */ /* 0x000fe40000000a00 */
[----:B------:R-:W-:Y:S01]  /*9ae0*/  LEA R0, P0, R2, UR4, 0x1 ;  /* 0x0000000402007c11 */ /* 0x000fe2000f8008ff */
[----:B------:R-:W-:Y:S01]  /*9af0*/  UMOV UR4, 0xffffffff ;  /* 0xffffffff00047882 */ /* 0x000fe20000000000 */
[----:B------:R-:W-:-:S04]  /*9b00*/  IADD3 R5, R3, R5, RZ ;  /* 0x0000000503057210 */ /* 0x000fc80007ffe0ff */
[----:B------:R-:W-:Y:S01]  /*9b10*/  LEA.HI.X R5, R2, UR5, R5, 0x1, P0 ;  /* 0x0000000502057c11 */ /* 0x000fe200080f0c05 */
[----:B------:R-:W-:Y:S06]  /*9b20*/  BRA.DIV UR4, `(.L_x_52) ;  /* 0x0000002e04747947 */ /* 0x000fec000b800000 */
[----:B------:R-:W0:Y:S01]  /*9b30*/  SHFL.IDX PT, R14, R0, RZ, 0x181f ;  /* 0x00181fff000e7589 */ /* 0x000e2200000e0000 */
[----:B------:R-:W-:-:S03]  /*9b40*/  IMAD.IADD R4, R35, 0x1, R4 ;  /* 0x0000000123047824 */ /* 0x000fc600078e0204 */
[----:B------:R-:W1:Y:S02]  /*9b50*/  SHFL.IDX PT, R2, R5, RZ, 0x181f ;  /* 0x00181fff05027589 */ /* 0x000e6400000e0000 */
[C---:B------:R-:W-:Y:S02]  /*9b60*/  ISETP.GE.AND P0, PT, R4.reuse, UR38, PT ;  /* 0x0000002604007c0c */ /* 0x040fe4000bf06270 */
[----:B------:R-:W-:Y:S01]  /*9b70*/  SHFL.IDX PT, R6, R5, 0x1, 0x181f ;  /* 0x00381f0005067f89 */ /* 0x000fe200000e0000 */
[----:B------:R-:W-:-:S10]  /*9b80*/  IADD3 R7, R4, 0x10, RZ ;  /* 0x0000001004077810 */ /* 0x000fd40007ffe0ff */
[----:B0-----:R-:W-:-:S05]  /*9b90*/  @!P0 LEA R14, P1, R34, R14, 0x1 ;  /* 0x0000000e220e8211 */ /* 0x001fca00078208ff */
[----:B-1----:R-:W-:Y:S02]  /*9ba0*/  @!P0 IMAD.X R3, RZ, RZ, R2, P1 ;  /* 0x000000ffff038224 */ /* 0x002fe400008e0602 */
[----:B------:R-:W-:Y:S02]  /*9bb0*/  @!P0 IMAD.MOV.U32 R2, RZ, RZ, R14 ;  /* 0x000000ffff028224 */ /* 0x000fe400078e000e */
[----:B------:R-:W0:Y:S04]  /*9bc0*/  SHFL.IDX PT, R14, R0, 0x1, 0x181f ;  /* 0x00381f00000e7f89 */ /* 0x000e2800000e0000 */
[----:B------:R-:W-:Y:S04]  /*9bd0*/  @!P0 LDGSTS.E.BYPASS.LTC128B.128 [R8+0x10400], desc[UR48][R2.64], !P4 ;  /* 0x1040000002088fae */ /* 0x000fe8000e101d70 */
[----:B------:R1:W-:Y:S01]  /*9be0*/  @!P0 LDGSTS.E.BYPASS.LTC128B.128 [R8+0x14400], desc[UR48][R2.64+0x80], !P5 ;  /* 0x1440008002088fae */ /* 0x0003e2000e901d70 */
[----:B------:R-:W-:-:S13]  /*9bf0*/  ISETP.GE.AND P0, PT, R7, UR38, PT ;  /* 0x0000002607007c0c */ /* 0x000fda000bf06270 */
[----:B0-----:R-:W-:-:S05]  /*9c00*/  @!P0 LEA R14, P1, R34, R14, 0x1 ;  /* 0x0000000e220e8211 */ /* 0x001fca00078208ff */
[----:B-1----:R-:W-:Y:S02]  /*9c10*/  @!P0 IMAD.MOV.U32 R2, RZ, RZ, R14 ;  /* 0x000000ffff028224 */ /* 0x002fe400078e000e */
[----:B------:R-:W-:Y:S01]  /*9c20*/  @!P0 IMAD.X R7, RZ, RZ, R6, P1 ;  /* 0x000000ffff078224 */ /* 0x000fe200008e0606 */
[----:B------:R-:W0:Y:S03]  /*9c30*/  SHFL.IDX PT, R14, R0, 0x2, 0x181f ;  /* 0x00581f00000e7f89 */ /* 0x000e2600000e0000 */
[----:B------:R-:W-:Y:S01]  /*9c40*/  @!P0 IMAD.MOV.U32 R3, RZ, RZ, R7 ;  /* 0x000000ffff038224 */ /* 0x000fe200078e0007 */
[----:B------:R-:W1:Y:S01]  /*9c50*/  SHFL.IDX PT, R6, R5, 0x2, 0x181f ;  /* 0x00581f0005067f89 */ /* 0x000e6200000e0000 */
[----:B------:R-:W-:-:S03]  /*9c60*/  IADD3 R7, R4, 0x20, RZ ;  /* 0x0000002004077810 */ /* 0x000fc60007ffe0ff */
[----:B------:R-:W-:Y:S04]  /*9c70*/  @!P0 LDGSTS.E.BYPASS.LTC128B.128 [R8+0x10c00], desc[UR48][R2.64], !P4 ;  /* 0x10c0000002088fae */ /* 0x000fe8000e101d70 */
[----:B------:R2:W-:Y:S01]  /*9c80*/  @!P0 LDGSTS.E.BYPASS.LTC128B.128 [R8+0x14c00], desc[UR48][R2.64+0x80], !P5 ;  /* 0x14c0008002088fae */ /* 0x0005e2000e901d70 */
[----:B------:R-:W-:-:S13]  /*9c90*/  ISETP.GE.AND P0, PT, R7, UR38, PT ;  /* 0x0000002607007c0c */ /* 0x000fda000bf06270 */
[----:B0-----:R-:W-:-:S05]  /*9ca0*/  @!P0 LEA R14, P1, R34, R14, 0x1 ;  /* 0x0000000e220e8211 */ /* 0x001fca00078208ff */
[----:B--2---:R-:W-:Y:S02]  /*9cb0*/  @!P0 IMAD.MOV.U32 R2, RZ, RZ, R14 ;  /* 0x000000ffff028224 */ /* 0x004fe400078e000e */
[----:B-1----:R-:W-:Y:S01]  /*9cc0*/  @!P0 IMAD.X R7, RZ, RZ, R6, P1 ;  /* 0x000000ffff078224 */ /* 0x002fe200008e0606 */
        /* <DEDUP_REMOVED lines=38> */
[----:B-1----:R-:W-:Y:S02]  /*9f30*/  @!P0 IMAD.X R7, RZ, RZ, R6, P1 ;  /* 0x000000ffff078224 */ /* 0x002fe400008e0606 */
[----:B--2---:R-:W-:Y:S01]  /*9f40*/  @!P0 IMAD.MOV.U32 R2, RZ, RZ, R14 ;  /* 0x000000ffff028224 */ /* 0x004fe200078e000e */
[----:B------:R0:W1:Y:S01]  /*9f50*/  SHFL.IDX PT, R6, R5, 0x7, 0x181f ;  /* 0x00f81f0005067f89 */ /* 0x00006200000e0000 */
[----:B------:R-:W-:-:S03]  /*9f60*/  @!P0 IMAD.MOV.U32 R3, RZ, RZ, R7 ;  /* 0x000000ffff038224 */ /* 0x000fc600078e0007 */
[----:B------:R0:W2:Y:S04]  /*9f70*/  SHFL.IDX PT, R14, R0, 0x7, 0x181f ;  /* 0x00f81f00000e7f89 */ /* 0x0000a800000e0000 */
[----:B------:R0:W-:Y:S04]  /*9f80*/  @!P0 LDGSTS.E.BYPASS.LTC128B.128 [R8+0x13400], desc[UR48][R2.64], !P4 ;  /* 0x1340000002088fae */ /* 0x0001e8000e101d70 */
[----:B------:R0:W-:Y:S02]  /*9f90*/  @!P0 LDGSTS.E.BYPASS.LTC128B.128 [R8+0x17400], desc[UR48][R2.64+0x80], !P5 ;  /* 0x1740008002088fae */ /* 0x0001e4000e901d70 */
.L_x_128:
[----:B------:R-:W-:Y:S02]  /*9fa0*/  IADD3 R4, R4, 0x70, RZ ;  /* 0x0000007004047810 */ /* 0x000fe40007ffe0ff */
[----:B0-----:R-:W-:Y:S02]  /*9fb0*/  LOP3.LUT R0, R37, 0x1, RZ, 0xc, !PT ;  /* 0x0000000125007812 */ /* 0x001fe400078e0cff */
[----:B------:R-:W-:Y:S02]  /*9fc0*/  ISETP.GE.AND P0, PT, R4, UR38, PT ;  /* 0x0000002604007c0c */ /* 0x000fe4000bf06270 */
[----:B------:R-:W-:-:S11]  /*9fd0*/  SHF.L.U32 R0, R0, 0x1f, RZ ;  /* 0x0000001f00007819 */ /* 0x000fd600000006ff */
[----:B--2---:R-:W-:-:S05]  /*9fe0*/  @!P0 LEA R2, P1, R34, R14, 0x1 ;  /* 0x0000000e22028211 */ /* 0x004fca00078208ff */
[----:B-1----:R-:W-:-:S05]  /*9ff0*/  @!P0 IMAD.X R3, RZ, RZ, R6, P1 ;  /* 0x000000ffff038224 */ /* 0x002fca00008e0606 */
[----:B------:R-:W-:Y:S01]  /*a000*/  @!PT LDS RZ, [RZ] ;  /* 0x00000000fffff984 */ /* 0x000fe20000000800 */
[----:B------:R-:W-:Y:S01]  /*a010*/  @!PT LDS RZ, [RZ] ;  /* 0x00000000fffff984 */ /* 0x000fe20000000800 */
[----:B------:R-:W-:Y:S01]  /*a020*/  @!PT LDS RZ, [RZ] ;  /* 0x00000000fffff984 */ /* 0x000fe20000000800 */
[----:B------:R0:W-:Y:S04]  /*a030*/  @!P0 LDGSTS.E.BYPASS.LTC128B.128 [R8+0x13c00], desc[UR48][R2.64], !P4 ;  /* 0x13c0000002088fae */ /* 0x0001e8000e101d70 */
[----:B------:R0:W-:Y:S01]  /*a040*/  @!P0 LDGSTS.E.BYPASS.LTC128B.128 [R8+0x17c00], desc[UR48][R2.64+0x80], !P5 ;  /* 0x17c0008002088fae */ /* 0x0001e2000e901d70 */
[----:B------:R-:W-:Y:S01]  /*a050*/  NOP ;  /* 0x0000000000007918 */ /* 0x000fe20000000000 */
[----:B------:R-:W-:Y:S02]  /*a060*/  SYNCS.ARRIVE.TRANS64.RED.A0T1 RZ, [UR39+0x28800], RZ ;  /* 0x028800ffffff79a7 */ /* 0x000fe40008200427 */
[----:B------:R-:W-:Y:S01]  /*a070*/  ARRIVES.LDGSTSBAR.64.TRANSCNT [UR39+0x28800] ;  /* 0x02880000ff0079b0 */ /* 0x000fe20008000aa7 */
[----:B------:R-:W-:Y:S01]  /*a080*/  NOP ;  /* 0x0000000000007918 */ /* 0x000fe20000000000 */
[----:B------:R-:W-:Y:S01]  /*a090*/  SYNCS.ARRIVE.TRANS64.A1T0 RZ, [UR39+0x28800], RZ ;  /* 0x028800ffffff79a7 */ /* 0x000fe20008100027 */
[----:B------:R-:W-:Y:S01]  /*a0a0*/  BSSY B0, `(.L_x_53) ;  /* 0x0000003000007945 */ /* 0x000fe20003800000 */
[----:B------:R-:W1:Y:S03]  /*a0b0*/  SYNCS.PHASECHK.TRANS64.TRYWAIT P0, [UR39+0x28820], R0 ;  /* 0x02882000ff0075a7 */ /* 0x000e660008000167 */
[----:B01----:R-:W-:Y:S05]  /*a0c0*/  @!P0 BRA `(.L_x_54) ;  /* 0x0000003000888947 */ /* 0x003fea0003800000 */
.L_x_129:
[----:B------:R-:W-:Y:S05]  /*a0d0*/  BSYNC B0 ;  /* 0x0000000000007941 */ /* 0x000fea0003800000 */
.L_x_53:
[----:B------:R-:W-:Y:S01]  /*a0e0*/  UISETP.GE.AND UP0, UPT, UR37, 0x81, UPT ;  /* 0x000000812500788c */ /* 0x000fe2000bf06270 */
[----:B------:R-:W-:-:S05]  /*a0f0*/  IMAD.U32 R20, RZ, RZ, UR42 ;  /* 0x0000002aff147e24 */ /* 0x000fca000f8e00ff */
[----:B------:R-:W-:-:S13]  /*a100*/  PLOP3.LUT P0, PT, PT, PT, UP0, 0x40, 0x0 ;  /* 0x000000000000781c */ /* 0x000fda0003f0e808 */
[----:B------:R-:W-:Y:S05]  /*a110*/  @P0 BRA `(.L_x_55) ;  /* 0x0000001000180947 */ /* 0x000fea0003800000 */
[----:B------:R-:W-:Y:S01]  /*a120*/  BSSY B0, `(.L_x_55) ;  /* 0x0000105000007945 */ /* 0x000fe20003800000 */
[----:B------:R-:W-:Y:S01]  /*a130*/  IMAD.MOV.U32 R21, RZ, RZ, R25 ;  /* 0x000000ffff157224 */ /* 0x000fe200078e0019 */
[----:B------:R-:W-:Y:S01]  /*a140*/  MOV R10, R22 ;  /* 0x00000016000a7202 */ /* 0x000fe20000000f00 */
[----:B------:R-:W-:Y:S02]  /*a150*/  IMAD.U32 R6, RZ, RZ, UR40 ;  /* 0x00000028ff067e24 */ /* 0x000fe4000f8e00ff */
[----:B------:R-:W-:-:S07]  /*a160*/  IMAD.U32 R26, RZ, RZ, UR42 ;  /* 0x0000002aff1a7e24 */ /* 0x000fce000f8e00ff */
.L_x_68:
[----:B0-----:R-:W0:Y:S01]  /*a170*/  LDC R0, c[0x0][0x430] ;  /* 0x00010c00ff007b82 */ /* 0x001e220000000800 */
[----:B------:R-:W1:Y:S01]  /*a180*/  S2R R4, SR_TID.X ;  /* 0x0000000000047919 */ /* 0x000e620000002100 */
[----:B------:R-:W-:Y:S01]  /*a190*/  LEA R7, R6, R35, 0x7 ;  /* 0x0000002306077211 */ /* 0x000fe200078e38ff */
[----:B------:R-:W-:Y:S01]  /*a1a0*/  ULDC.64 UR4, c[0x0][0x428] ;  /* 0x00010a0000047ab9 */ /* 0x000fe20000000a00 */
[----:B------:R-:W-:Y:S02]  /*a1b0*/  IADD3 R22, R10, 0x1, RZ ;  /* 0x000000010a167810 */ /* 0x000fe40007ffe0ff */
[----:B0-----:R-:W-:Y:S01]  /*a1c0*/  ISETP.NE.AND P0, PT, R0, 0x1, PT ;  /* 0x000000010000780c */ /* 0x001fe20003f05270 */
[----:B-1----:R-:W-:-:S12]  /*a1d0*/  IMAD.SHL.U32 R4, R4, 0x10, RZ ;  /* 0x0000001004047824 */ /* 0x002fd800078e00ff */
[----:B------:R-:W0:Y:S01]  /*a1e0*/  @P0 LDC R0, c[0x0][0x434] ;  /* 0x00010d00ff000b82 */ /* 0x000e220000000800 */
[----:B------:R-:W-:-:S04]  /*a1f0*/  LOP3.LUT R4, R4, 0x70, RZ, 0xc0, !PT ;  /* 0x0000007004047812 */ /* 0x000fc800078ec0ff */
[----:B------:R-:W-:-:S03]  /*a200*/  IADD3 R7, R4, R7, R32 ;  /* 0x0000000704077210 */ /* 0x000fc60007ffe020 */
[----:B------:R-:W1:Y:S02]  /*a210*/  @P0 LDC R3, c[0x0][0x438] ;  /* 0x00010e00ff030b82 */ /* 0x000e640000000800 */
[----:B------:R-:W-:Y:S02]  /*a220*/  IMAD.MOV.U32 R9, RZ, RZ, R7 ;  /* 0x000000ffff097224 */ /* 0x000fe400078e0007 */
[----:B0-----:R-:W-:-:S05]  /*a230*/  @P0 IMAD.HI.U32 R0, R7, R0, RZ ;  /* 0x0000000007000227 */ /* 0x001fca00078e00ff */
[----:B-1----:R-:W-:Y:S01]  /*a240*/  @P0 SHF.R.U32.HI R9, RZ, R3, R0 ;  /* 0x00000003ff090219 */ /* 0x002fe20000011600 */
[----:B------:R-:W-:-:S03]  /*a250*/  IMAD R0, R31, UR4, RZ ;  /* 0x000000041f007c24 */ /* 0x000fc6000f8e02ff */
[--C-:B------:R-:W-:Y:S01]  /*a260*/  SHF.R.S32.HI R3, RZ, 0x1f, R9.reuse ;  /* 0x0000001fff037819 */ /* 0x100fe20000011409 */
[----:B------:R-:W-:Y:S02]  /*a270*/  IMAD.MOV.U32 R2, RZ, RZ, R9 ;  /* 0x000000ffff027224 */ /* 0x000fe400078e0009 */
[C---:B------:R-:W-:Y:S02]  /*a280*/  IMAD R5, R29.reuse, UR5, R0 ;  /* 0x000000051d057c24 */ /* 0x040fe4000f8e0200 */
[----:B------:R-:W-:Y:S01]  /*a290*/  IMAD.WIDE.U32 R2, R29, UR4, R2 ;  /* 0x000000041d027c25 */ /* 0x000fe2000f8e0002 */
[----:B------:R-:W-:-:S03]  /*a2a0*/  ULDC.64 UR4, c[0x0][0x418] ;  /* 0x0001060000047ab9 */ /* 0x000fc60000000a00 */
[----:B------:R-:W-:Y:S01]  /*a2b0*/  IMAD.IADD R3, R5, 0x1, R3 ;  /* 0x0000000105037824 */ /* 0x000fe200078e0203 */
[C---:B------:R-:W-:Y:S01]  /*a2c0*/  LEA R4, P0, R2.reuse, UR4, 0x2 ;  /* 0x0000000402047c11 */ /* 0x040fe2000f8010ff */
[----:B------:R-:W-:Y:S01]  /*a2d0*/  IMAD.U32 R11, RZ, RZ, UR41 ;  /* 0x00000029ff0b7e24 */ /* 0x000fe2000f8e00ff */
[----:B------:R-:W-:Y:S02]  /*a2e0*/  ULDC UR4, c[0x0][0x430] ;  /* 0x00010c0000047ab9 */ /* 0x000fe40000000800 */
[----:B------:R-:W-:Y:S02]  /*a2f0*/  LEA.HI.X R5, R2, UR5, R3, 0x2, P0 ;  /* 0x0000000502057c11 */ /* 0x000fe400080f1403 */
[----:B------:R-:W-:Y:S01]  /*a300*/  ISETP.NE.AND P1, PT, R11, 0x3, PT ;  /* 0x000000030b00780c */ /* 0x000fe20003f25270 */
[----:B------:R-:W-:Y:S01]  /*a310*/  IMAD.MOV R8, RZ, RZ, -R9 ;  /* 0x000000ffff087224 */ /* 0x000fe200078e0a09 */
[C---:B------:R-:W-:Y:S01]  /*a320*/  ISETP.NE.AND P0, PT, R22.reuse, 0x2, PT ;  /* 0x000000021600780c */ /* 0x040fe20003f05270 */
[----:B------:R0:W2:Y:S03]  /*a330*/  LDG.E R0, desc[UR48][R4.64] ;  /* 0x0000003004007981 */ /* 0x0000a6000c1e1900 */
[----:B------:R-:W-:Y:S01]  /*a340*/  SEL R2, RZ, 0x1, P0 ;  /* 0x00000001ff027807 */ /* 0x000fe20000000000 */
[----:B------:R-:W-:Y:S01]  /*a350*/  IMAD.MOV.U32 R20, RZ, RZ, R6 ;  /* 0x000000ffff147224 */ /* 0x000fe200078e0006 */
[----:B------:R-:W-:-:S02]  /*a360*/  SEL R22, R22, RZ, P0 ;  /* 0x000000ff16167207 */ /* 0x000fc40000000000 */
[----:B------:R-:W-:Y:S01]  /*a370*/  LOP3.LUT R25, R21, R2, RZ, 0x3c, !PT ;  /* 0x0000000215197212 */ /* 0x000fe200078e3cff */
[----:B0-----:R-:W-:Y:S01]  /*a380*/  IMAD R4, R8, UR4, R7 ;  /* 0x0000000408047c24 */ /* 0x001fe2000f8e0207 */
[----:B--2---:R-:W-:Y:S01]  /*a390*/  SHF.R.S32.HI R24, RZ, 0x1f, R0 ;  /* 0x0000001fff187819 */ /* 0x004fe20000011400 */
[----:B------:R-:W-:Y:S06]  /*a3a0*/  @!P1 BRA `(.L_x_56) ;  /* 0x0000000000049947 */ /* 0x000fec0003800000 */
[----:B------:R-:W-:Y:S01]  /*a3b0*/  BPT.TRAP 0x1 ;  /* 0x000000040000795c */ /* 0x000fe20000300000 */
.L_x_56:
[----:B------:R-:W-:Y:S01]  /*a3c0*/  LEA R6, R22, UR39, 0x3 ;  /* 0x0000002716067c11 */ /* 0x000fe2000f8e18ff */
[----:B------:R-:W-:Y:S01]  /*a3d0*/  BSSY B1, `(.L_x_57) ;  /* 0x0000004000017945 */ /* 0x000fe20003800000 */
[----:B------:R-:W-:-:S04]  /*a3e0*/  SHF.L.U32 R3, R25, 0x1f, RZ ;  /* 0x0000001f19037819 */ /* 0x000fc800000006ff */
[----:B------:R-:W0:Y:S02]  /*a3f0*/  SYNCS.PHASECHK.TRANS64.TRYWAIT P0, [R6+URZ+0x28840], R3 ;  /* 0x02884003060075a7 */ /* 0x000e24000800017f */
[----:B0-----:R-:W-:Y:S05]  /*a400*/  @!P0 BRA `(.L_x_58) ;  /* 0x0000002c00d08947 */ /* 0x001fea0003800000 */
.L_x_130:
[----:B------:R-:W-:Y:S05]  /*a410*/  BSYNC B1 ;  /* 0x0000000000017941 */ /* 0x000fea0003800000 */
.L_x_57:
[----:B------:R-:W-:Y:S01]  /*a420*/  SHF.R.S32.HI R23, RZ, 0x1f, R4 ;  /* 0x0000001fff177819 */ /* 0x000fe20000011404 */
[----:B------:R-:W-:Y:S01]  /*a430*/  ULDC.64 UR4, c[0x0][0x300] ;  /* 0x0000c00000047ab9 */ /* 0x000fe20000000a00 */
[C---:B------:R-:W-:Y:S02]  /*a440*/  LOP3.LUT P2, RZ, R18.reuse, 0x2, RZ, 0xc0, !PT ;  /* 0x0000000212ff7812 */ /* 0x040fe4000784c0ff */
[----:B------:R-:W-:Y:S01]  /*a450*/  LOP3.LUT P1, RZ, R18, 0x1, RZ, 0xc0, !PT ;  /* 0x0000000112ff7812 */ /* 0x000fe2000782c0ff */
[----:B0-----:R-:W-:-:S04]  /*a460*/  IMAD R3, R23, UR4, RZ ;  /* 0x0000000417037c24 */ /* 0x001fc8000f8e02ff */
[C---:B------:R-:W-:Y:S02]  /*a470*/  IMAD R5, R4.reuse, UR5, R3 ;  /* 0x0000000504057c24 */ /* 0x040fe4000f8e0203 */
[----:B------:R-:W-:Y:S01]  /*a480*/  IMAD.WIDE.U32 R2, R4, UR4, RZ ;  /* 0x0000000404027c25 */ /* 0x000fe2000f8e00ff */
[----:B------:R-:W-:-:S04]  /*a490*/  ULDC.64 UR4, c[0x0][0x310] ;  /* 0x0000c40000047ab9 */ /* 0x000fc80000000a00 */
[----:B------:R-:W-:Y:S01]  /*a4a0*/  IADD3 R3, R3, R5, RZ ;  /* 0x0000000503037210 */ /* 0x000fe20007ffe0ff */
[----:B------:R-:W-:-:S04]  /*a4b0*/  IMAD R5, R24, UR4, RZ ;  /* 0x0000000418057c24 */ /* 0x000fc8000f8e02ff */
[C---:B------:R-:W-:Y:S02]  /*a4c0*/  IMAD R5, R0.reuse, UR5, R5 ;  /* 0x0000000500057c24 */ /* 0x040fe4000f8e0205 */
[----:B------:R-:W-:Y:S01]  /*a4d0*/  IMAD.WIDE.U32 R2, R0, UR4, R2 ;  /* 0x0000000400027c25 */ /* 0x000fe2000f8e0002 */
[----:B------:R-:W-:-:S03]  /*a4e0*/  ULDC.64 UR4, c[0x0][0x308] ;  /* 0x0000c20000047ab9 */ /* 0x000fc60000000a00 */
[----:B------:R-:W-:Y:S02]  /*a4f0*/  IMAD.IADD R3, R3, 0x1, R5 ;  /* 0x0000000103037824 */ /* 0x000fe400078e0205 */
[----:B------:R-:W-:Y:S02]  /*a500*/  IMAD R8, R27, UR4, RZ ;  /* 0x000000041b087c24 */ /* 0x000fe4000f8e02ff */
[----:B------:R-:W-:-:S04]  /*a510*/  IMAD.WIDE.U32 R2, R19, UR4, R2 ;  /* 0x0000000413027c25 */ /* 0x000fc8000f8e0002 */
[----:B------:R-:W-:Y:S01]  /*a520*/  IMAD R9, R19, UR5, R8 ;  /* 0x0000000513097c24 */ /* 0x000fe2000f8e0208 */
[----:B------:R-:W-:Y:S01]  /*a530*/  ULDC.64 UR4, c[0x0][0x2e8] ;  /* 0x0000ba0000047ab9 */ /* 0x000fe20000000a00 */
[----:B------:R-:W-:Y:S01]  /*a540*/  IMAD R8, R22, 0x4000, R28 ;  /* 0x0000400016087824 */ /* 0x000fe200078e021c */
[----:B------:R-:W-:Y:S01]  /*a550*/  LEA R7, P0, R2, UR4, 0x1 ;  /* 0x0000000402077c11 */ /* 0x000fe2000f8008ff */
[----:B------:R-:W-:Y:S01]  /*a560*/  IMAD.IADD R9, R9, 0x1, R3 ;  /* 0x0000000109097824 */ /* 0x000fe200078e0203 */
[----:B------:R-:W-:-:S04]  /*a570*/  UMOV UR4, 0xffffffff ;  /* 0xffffffff00047882 */ /* 0x000fc80000000000 */
[----:B------:R-:W-:Y:S01]  /*a580*/  LEA.HI.X R9, R2, UR5, R9, 0x1, P0 ;  /* 0x0000000502097c11 */ /* 0x000fe200080f0c09 */
[----:B------:R-:W-:Y:S06]  /*a590*/  BRA.DIV UR4, `(.L_x_59) ;  /* 0x0000002e04807947 */ /* 0x000fec000b800000 */
[----:B------:R-:W0:Y:S01]  /*a5a0*/  SHFL.IDX PT, R14, R7, RZ, 0x181f ;  /* 0x00181fff070e7589 */ /* 0x000e2200000e0000 */
[----:B------:R-:W-:Y:S02]  /*a5b0*/  SHF.L.U32 R5, R34, 0x1, RZ ;  /* 0x0000000122057819 */ /* 0x000fe400000006ff */
[----:B------:R-:W-:Y:S01]  /*a5c0*/  LEA R8, R8, UR39, 0x1 ;  /* 0x0000002708087c11 */ /* 0x000fe2000f8e08ff */
[----:B------:R-:W1:Y:S01]  /*a5d0*/  SHFL.IDX PT, R3, R9, RZ, 0x181f ;  /* 0x00181fff09037589 */ /* 0x000e6200000e0000 */
[----:B0-----:R-:W-:-:S03]  /*a5e0*/  IADD3 R2, P0, R14, R5, RZ ;  /* 0x000000050e027210 */ /* 0x001fc60007f1e0ff */
[----:B------:R-:W0:Y:S02]  /*a5f0*/  SHFL.IDX PT, R14, R7, 0x1, 0x181f ;  /* 0x00381f00070e7f89 */ /* 0x000e2400000e0000 */
[----:B-1----:R-:W-:-:S05]  /*a600*/  IMAD.X R3, RZ, RZ, R3, P0 ;  /* 0x000000ffff037224 */ /* 0x002fca00000e0603 */
[----:B------:R-:W-:Y:S04]  /*a610*/  LDGSTS.E.BYPASS.LTC128B.128 [R8+0x18400], desc[UR48][R2.64], !P2 ;  /* 0x1840000002087fae */ /* 0x000fe8000d101d70 */
[----:B------:R1:W-:Y:S04]  /*a620*/  LDGSTS.E.BYPASS.LTC128B.128 [R8+0x1c400], desc[UR48][R2.64+0x80], !P1 ;  /* 0x1c40008002087fae */ /* 0x0003e8000c901d70 */
[----:B-1----:R-:W1:Y:S01]  /*a630*/  SHFL.IDX PT, R3, R9, 0x1, 0x181f ;  /* 0x00381f0009037f89 */ /* 0x002e6200000e0000 */
        /* <DEDUP_REMOVED lines=13> */
[----:B------:R-:W0:Y:S01]  /*a710*/  SHFL.IDX PT, R14, R7, 0x4, 0x181f ;  /* 0x00981f00070e7f89 */ /* 0x000e2200000e0000 */
[----:B-1----:R-:W-:-:S05]  /*a720*/  IADD3.X R3, RZ, R3, RZ, P0, !PT ;  /* 0x00000003ff037210 */ /* 0x002fca00007fe4ff */
        /* <DEDUP_REMOVED lines=16> */
[----:B------:R0:W2:Y:S04]  /*a830*/  SHFL.IDX PT, R14, R7, 0x7, 0x181f ;  /* 0x00f81f00070e7f89 */ /* 0x0000a800000e0000 */
[----:B------:R-:W3:Y:S01]  /*a840*/  SHFL.IDX PT, R9, R9, 0x7, 0x181f ;  /* 0x00f81f0009097f89 */ /* 0x000ee200000e0000 */
[----:B-1----:R-:W-:-:S05]  /*a850*/  IMAD.X R3, RZ, RZ, R3, P0 ;  /* 0x000000ffff037224 */ /* 0x002fca00000e0603 */
[----:B------:R0:W-:Y:S04]  /*a860*/  LDGSTS.E.BYPASS.LTC128B.128 [R8+0x1b400], desc[UR48][R2.64], !P2 ;  /* 0x1b40000002087fae */ /* 0x0001e8000d101d70 */
[----:B--23--:R0:W-:Y:S02]  /*a870*/  LDGSTS.E.BYPASS.LTC128B.128 [R8+0x1f400], desc[UR48][R2.64+0x80], !P1 ;  /* 0x1f40008002087fae */ /* 0x00c1e4000c901d70 */
.L_x_148:
[----:B0-----:R-:W-:-:S04]  /*a880*/  IADD3 R2, P0, R14, R5, RZ ;  /* 0x000000050e027210 */ /* 0x001fc80007f1e0ff */
[----:B------:R-:W-:Y:S02]  /*a890*/  IADD3.X R3, RZ, R9, RZ, P0, !PT ;  /* 0x00000009ff037210 */ /* 0x000fe400007fe4ff */
[----:B------:R-:W-:-:S03]  /*a8a0*/  PLOP3.LUT P0, PT, PT, PT, PT, 0x80, 0x0 ;  /* 0x000000000000781c */ /* 0x000fc60003f0f070 */
[----:B------:R-:W-:Y:S01]  /*a8b0*/  @!PT LDS RZ, [RZ] ;  /* 0x00000000fffff984 */ /* 0x000fe20000000800 */
[----:B------:R-:W-:Y:S01]  /*a8c0*/  @!PT LDS RZ, [RZ] ;  /* 0x00000000fffff984 */ /* 0x000fe20000000800 */
[----:B------:R-:W-:Y:S01]  /*a8d0*/  @!PT LDS RZ, [RZ] ;  /* 0x00000000fffff984 */ /* 0x000fe20000000800 */
[----:B------:R0:W-:Y:S04]  /*a8e0*/  LDGSTS.E.BYPASS.LTC128B.128 [R8+0x1bc00], desc[UR48][R2.64], !P2 ;  /* 0x1bc0000002087fae */ /* 0x0001e8000d101d70 */
[----:B------:R0:W-:Y:S01]  /*a8f0*/  LDGSTS.E.BYPASS.LTC128B.128 [R8+0x1fc00], desc[UR48][R2.64+0x80], !P1 ;  /* 0x1fc0008002087fae */ /* 0x0001e2000c901d70 */
[----:B------:R-:W-:-:S05]  /*a900*/  NOP ;  /* 0x0000000000007918 */ /* 0x000fca0000000000 */
.L_x_60:
        /* <DEDUP_REMOVED lines=11> */
.L_x_61:
[----:B------:R0:W-:Y:S01]  /*a9c0*/  SYNCS.ARRIVE.TRANS64.A1T0 RZ, [R6+URZ+0x28830], RZ ;  /* 0x028830ff06ff79a7 */ /* 0x0001e2000810003f */
[----:B------:R-:W-:Y:S05]  /*a9d0*/  @!P2 BRA `(.L_x_62) ;  /* 0x000000000004a947 */ /* 0x000fea0003800000 */
[----:B------:R-:W-:Y:S01]  /*a9e0*/  BPT.TRAP 0x1 ;  /* 0x000000040000795c */ /* 0x000fe20000300000 */
.L_x_62:
[----:B------:R-:W-:Y:S01]  /*a9f0*/  IMAD.MOV.U32 R3, RZ, RZ, -0x80 ;  /* 0xffffff80ff037424 */ /* 0x000fe200078e00ff */
[----:B0-----:R-:W-:Y:S01]  /*aa00*/  LEA R6, R10, UR39, 0x3 ;  /* 0x000000270a067c11 */ /* 0x001fe2000f8e18ff */
[----:B------:R-:W-:Y:S02]  /*aa10*/  BSSY B1, `(.L_x_63) ;  /* 0x0000005000017945 */ /* 0x000fe40003800000 */
[----:B------:R-:W-:Y:S01]  /*aa20*/  IMAD R8, R26, R3, UR37 ;  /* 0x000000251a087e24 */ /* 0x000fe2000f8e0203 */
[----:B------:R-:W-:-:S04]  /*aa30*/  SHF.L.U32 R3, R21, 0x1f, RZ ;  /* 0x0000001f15037819 */ /* 0x000fc800000006ff */
[----:B------:R-:W0:Y:S02]  /*aa40*/  SYNCS.PHASECHK.TRANS64.TRYWAIT P0, [R6+URZ+0x28860], R3 ;  /* 0x02886003060075a7 */ /* 0x000e24000800017f */
[----:B0-----:R-:W-:Y:S05]  /*aa50*/  @!P0 BRA `(.L_x_64) ;  /* 0x00000030007c8947 */ /* 0x001fea0003800000 */
.L_x_149:
[----:B------:R-:W-:Y:S05]  /*aa60*/  BSYNC B1 ;  /* 0x0000000000017941 */ /* 0x000fea0003800000 */
.L_x_63:
[----:B------:R-:W-:Y:S01]  /*aa70*/  UMOV UR4, 0xffffffff ;  /* 0xffffffff00047882 */ /* 0x000fe20000000000 */
[----:B------:R-:W-:Y:S01]  /*aa80*/  LOP3.LUT P2, RZ, R18, 0x8, RZ, 0xc0, !PT ;  /* 0x0000000812ff7812 */ /* 0x000fe2000784c0ff */
[----:B------:R-:W-:Y:S01]  /*aa90*/  IMAD R7, R10, 0x4000, R28 ;  /* 0x000040000a077824 */ /* 0x000fe200078e021c */
[----:B------:R-:W-:Y:S02]  /*aaa0*/  LOP3.LUT P1, RZ, R18, 0x4, RZ, 0xc0, !PT ;  /* 0x0000000412ff7812 */ /* 0x000fe4000782c0ff */
[----:B------:R-:W-:Y:S01]  /*aab0*/  IADD3 R8, -R35, R8, RZ ;  /* 0x0000000823087210 */ /* 0x000fe20007ffe1ff */
[----:B------:R-:W-:Y:S10]  /*aac0*/  BRA.DIV UR4, `(.L_x_65) ;  /* 0x0000003204747947 */ /* 0x000ff4000b800000 */
[----:B------:R-:W1:Y:S01]  /*aad0*/  SHFL.IDX PT, R14, R16, RZ, 0x181f ;  /* 0x00181fff100e7589 */ /* 0x000e6200000e0000 */
[----:B------:R-:W-:-:S03]  /*aae0*/  LEA R7, R7, UR39, 0x1 ;  /* 0x0000002707077c11 */ /* 0x000fc6000f8e08ff */
[----:B0-----:R-:W0:Y:S01]  /*aaf0*/  SHFL.IDX PT, R3, R17, RZ, 0x181f ;  /* 0x00181fff11037589 */ /* 0x001e2200000e0000 */
[----:B-1----:R-:W-:-:S03]  /*ab00*/  IADD3 R2, P0, R14, R5, RZ ;  /* 0x000000050e027210 */ /* 0x002fc60007f1e0ff */
[----:B------:R-:W1:Y:S02]  /*ab10*/  SHFL.IDX PT, R14, R16, 0x1, 0x181f ;  /* 0x00381f00100e7f89 */ /* 0x000e6400000e0000 */
[----:B0-----:R-:W-:Y:S01]  /*ab20*/  IMAD.X R3, RZ, RZ, R3, P0 ;  /* 0x000000ffff037224 */ /* 0x001fe200000e0603 */
[----:B------:R-:W-:-:S13]  /*ab30*/  ISETP.LT.OR P0, PT, R8, 0x1, P2 ;  /* 0x000000010800780c */ /* 0x000fda0001701670 */
[----:B------:R-:W-:Y:S01]  /*ab40*/  LDGSTS.E.BYPASS.LTC128B.128 [R7+0x400], desc[UR48][R2.64], !P0 ;  /* 0x0040000002077fae */ /* 0x000fe2000c101d70 */
[----:B------:R-:W-:-:S13]  /*ab50*/  ISETP.LT.OR P0, PT, R8, 0x1, P1 ;  /* 0x000000010800780c */ /* 0x000fda0000f01670 */
[----:B------:R0:W-:Y:S04]  /*ab60*/  LDGSTS.E.BYPASS.LTC128B.128 [R7+0x4400], desc[UR48][R2.64+0x80], !P0 ;  /* 0x0440008002077fae */ /* 0x0001e8000c101d70 */
[----:B0-----:R-:W0:Y:S01]  /*ab70*/  SHFL.IDX PT, R3, R17, 0x1, 0x181f ;  /* 0x00381f0011037f89 */ /* 0x001e2200000e0000 */
        /* <DEDUP_REMOVED lines=17> */
[----:B------:R-:W1:Y:S01]  /*ac90*/  SHFL.IDX PT, R14, R16, 0x4, 0x181f ;  /* 0x00981f00100e7f89 */ /* 0x000e6200000e0000 */
[----:B0-----:R-:W-:Y:S02]  /*aca0*/  IADD3.X R3, RZ, R3, RZ, P0, !PT ;  /* 0x00000003ff037210 */ /* 0x001fe400007fe4ff */
        /* <DEDUP_REMOVED lines=22> */
[----:B------:R-:W1:Y:S04]  /*ae10*/  SHFL.IDX PT, R17, R17, 0x7, 0x181f ;  /* 0x00f81f0011117f89 */ /* 0x000e6800000e0000 */
[----:B------:R2:W3:Y:S01]  /*ae20*/  SHFL.IDX PT, R14, R16, 0x7, 0x181f ;  /* 0x00f81f00100e7f89 */ /* 0x0004e200000e0000 */
[----:B0-----:R-:W-:Y:S01]  /*ae30*/  IMAD.X R3, RZ, RZ, R3, P0 ;  /* 0x000000ffff037224 */ /* 0x001fe200000e0603 */
[----:B------:R-:W-:-:S13]  /*ae40*/  ISETP.LT.OR P0, PT, R8, 0x61, P2 ;  /* 0x000000610800780c */ /* 0x000fda0001701670 */
[----:B------:R2:W-:Y:S01]  /*ae50*/  LDGSTS.E.BYPASS.LTC128B.128 [R7+0x3400], desc[UR48][R2.64], !P0 ;  /* 0x0340000002077fae */ /* 0x0005e2000c101d70 */
[----:B------:R-:W-:-:S13]  /*ae60*/  ISETP.LT.OR P0, PT, R8, 0x61, P1 ;  /* 0x000000610800780c */ /* 0x000fda0000f01670 */
[----:B-1-3--:R2:W-:Y:S02]  /*ae70*/  LDGSTS.E.BYPASS.LTC128B.128 [R7+0x7400], desc[UR48][R2.64+0x80], !P0 ;  /* 0x0740008002077fae */ /* 0x00a5e4000c101d70 */
.L_x_167:
[----:B0-2---:R-:W-:Y:S01]  /*ae80*/  IADD3 R2, P0, R14, R5, RZ ;  /* 0x000000050e027210 */ /* 0x005fe20007f1e0ff */
[----:B------:R-:W-:Y:S02]  /*ae90*/  ULDC.64 UR4, c[0x0][0x328] ;  /* 0x0000ca0000047ab9 */ /* 0x000fe40000000a00 */
[----:B------:R-:W-:Y:S01]  /*aea0*/  IMAD R23, R23, UR4, RZ ;  /* 0x0000000417177c24 */ /* 0x000fe2000f8e02ff */
[----:B------:R-:W-:Y:S02]  /*aeb0*/  IADD3.X R3, RZ, R17, RZ, P0, !PT ;  /* 0x00000011ff037210 */ /* 0x000fe400007fe4ff */
[----:B------:R-:W-:Y:S01]  /*aec0*/  ISETP.LT.OR P0, PT, R8, 0x71, P2 ;  /* 0x000000710800780c */ /* 0x000fe20001701670 */
[----:B------:R-:W-:-:S12]  /*aed0*/  IMAD R23, R4, UR5, R23 ;  /* 0x0000000504177c24 */ /* 0x000fd8000f8e0217 */
[----:B------:R-:W-:Y:S01]  /*aee0*/  @!PT LDS RZ, [RZ] ;  /* 0x00000000fffff984 */ /* 0x000fe20000000800 */
[----:B------:R-:W-:Y:S01]  /*aef0*/  @!PT LDS RZ, [RZ] ;  /* 0x00000000fffff984 */ /* 0x000fe20000000800 */
[----:B------:R-:W-:Y:S01]  /*af00*/  @!PT LDS RZ, [RZ] ;  /* 0x00000000fffff984 */ /* 0x000fe20000000800 */
[----:B------:R-:W-:Y:S01]  /*af10*/  LDGSTS.E.BYPASS.LTC128B.128 [R7+0x3c00], desc[UR48][R2.64], !P0 ;  /* 0x03c0000002077fae */ /* 0x000fe2000c101d70 */
[----:B------:R-:W-:-:S13]  /*af20*/  ISETP.LT.OR P0, PT, R8, 0x71, P1 ;  /* 0x000000710800780c */ /* 0x000fda0000f01670 */
[----:B------:R0:W-:Y:S02]  /*af30*/  LDGSTS.E.BYPASS.LTC128B.128 [R7+0x7c00], desc[UR48][R2.64+0x80], !P0 ;  /* 0x07c0008002077fae */ /* 0x0001e4000c101d70 */
[----:B0-----:R-:W-:Y:S01]  /*af40*/  IMAD.WIDE.U32 R2, R4, UR4, RZ ;  /* 0x0000000404027c25 */ /* 0x001fe2000f8e00ff */
[----:B------:R-:W-:-:S03]  /*af50*/  ULDC.64 UR4, c[0x0][0x338] ;  /* 0x0000ce0000047ab9 */ /* 0x000fc60000000a00 */
[----:B------:R-:W-:Y:S02]  /*af60*/  IMAD.IADD R3, R3, 0x1, R23 ;  /* 0x0000000103037824 */ /* 0x000fe400078e0217 */
[----:B------:R-:W-:Y:S02]  /*af70*/  IMAD R5, R24, UR4, RZ ;  /* 0x0000000418057c24 */ /* 0x000fe4000f8e02ff */
[----:B------:R-:W-:-:S04]  /*af80*/  IMAD.WIDE.U32 R2, R0, UR4, R2 ;  /* 0x0000000400027c25 */ /* 0x000fc8000f8e0002 */
[----:B------:R-:W-:Y:S01]  /*af90*/  IMAD R5, R0, UR5, R5 ;  /* 0x0000000500057c24 */ /* 0x000fe2000f8e0205 */
[----:B------:R-:W-:Y:S02]  /*afa0*/  ULDC.64 UR4, c[0x0][0x330] ;  /* 0x0000cc0000047ab9 */ /* 0x000fe40000000a00 */
[----:B------:R-:W-:Y:S02]  /*afb0*/  IMAD R0, R27, UR4, RZ ;  /* 0x000000041b007c24 */ /* 0x000fe4000f8e02ff */
[----:B------:R-:W-:Y:S02]  /*afc0*/  IMAD.IADD R3, R3, 0x1, R5 ;  /* 0x0000000103037824 */ /* 0x000fe400078e0205 */
[C---:B------:R-:W-:Y:S01]  /*afd0*/  IMAD R5, R19.reuse, UR5, R0 ;  /* 0x0000000513057c24 */ /* 0x040fe2000f8e0200 */
[----:B------:R-:W-:Y:S01]  /*afe0*/  NOP ;  /* 0x0000000000007918 */ /* 0x000fe20000000000 */
[----:B------:R-:W-:Y:S01]  /*aff0*/  IMAD.WIDE.U32 R2, R19, UR4, R2 ;  /* 0x0000000413027c25 */ /* 0x000fe2000f8e0002 */
[----:B------:R-:W-:-:S03]  /*b000*/  ULDC.64 UR4, c[0x0][0x318] ;  /* 0x0000c60000047ab9 */ /* 0x000fc60000000a00 */
[----:B------:R-:W-:Y:S01]  /*b010*/  IMAD.IADD R3, R5, 0x1, R3 ;  /* 0x0000000105037824 */ /* 0x000fe200078e0203 */
[----:B------:R-:W-:-:S04]  /*b020*/  LEA R16, P0, R2, UR4, 0x1 ;  /* 0x0000000402107c11 */ /* 0x000fc8000f8008ff */
[----:B------:R-:W-:Y:S02]  /*b030*/  LEA.HI.X R17, R2, UR5, R3, 0x1, P0 ;  /* 0x0000000502117c11 */ /* 0x000fe400080f0c03 */
[----:B------:R-:W-:-:S13]  /*b040*/  PLOP3.LUT P0, PT, PT, PT, PT, 0x80, 0x0 ;  /* 0x000000000000781c */ /* 0x000fda0003f0f070 */
.L_x_66:
[----:B------:R-:W-:Y:S02]  /*b050*/  PLOP3.LUT P1, PT, P1, P0, PT, 0xa2, 0x0 ;  /* 0x000000000000781c */ /* 0x000fe40000f21472 */
[----:B------:R-:W-:-:S08]  /*b060*/  @P0 R2UR P1, UR4, R6 ;  /* 0x00000000060402ca */ /* 0x000fd00000020000 */
[----:B------:R-:W-:-:S05]  /*b070*/  @P0 PLOP3.LUT P0, PT, P1, PT, PT, 0x80, 0x0 ;  /* 0x000000000000081c */ /* 0x000fca0000f0f070 */
[----:B------:R-:W-:Y:S01]  /*b080*/  @!P1 SYNCS.ARRIVE.TRANS64.RED.A0T1 RZ, [UR4+0x28850], RZ ;  /* 0x028850ffffff99a7 */ /* 0x000fe20008200404 */
[----:B------:R-:W-:Y:S07]  /*b090*/  @!P1 ARRIVES.LDGSTSBAR.64.TRANSCNT [UR4+0x28850] ;  /* 0x02885000ff0099b0 */ /* 0x000fee0008000a84 */
[----:B------:R-:W-:Y:S05]  /*b0a0*/  @P0 BRA.U.ANY `(.L_x_66) ;  /* 0xfffffffd00e80947 */ /* 0x000fea000393ffff */
[----:B------:R-:W-:Y:S01]  /*b0b0*/  NOP ;  /* 0x0000000000007918 */ /* 0x000fe20000000000 */
[----:B------:R-:W-:-:S04]  /*b0c0*/  MOV R0, UR41 ;  /* 0x0000002900007c02 */ /* 0x000fc80008000f00 */
[----:B------:R-:W-:-:S13]  /*b0d0*/  ISETP.NE.AND P2, PT, R0, 0x3, PT ;  /* 0x000000030000780c */ /* 0x000fda0003f45270 */
[----:B------:R-:W-:Y:S05]  /*b0e0*/  @!P2 BRA `(.L_x_67) ;  /* 0x000000000004a947 */ /* 0x000fea0003800000 */
[----:B------:R-:W-:Y:S01]  /*b0f0*/  BPT.TRAP 0x1 ;  /* 0x000000040000795c */ /* 0x000fe20000300000 */
.L_x_67:
[C---:B------:R-:W-:Y:S01]  /*b100*/  ISETP.GT.AND P0, PT, R20.reuse, RZ, PT ;  /* 0x000000ff1400720c */ /* 0x040fe20003f04270 */
[----:B------:R0:W-:Y:S01]  /*b110*/  SYNCS.ARRIVE.TRANS64.A1T0 RZ, [R6+URZ+0x28850], RZ ;  /* 0x028850ff06ff79a7 */ /* 0x0001e2000810003f */
[----:B------:R-:W-:Y:S01]  /*b120*/  IMAD.MOV.U32 R21, RZ, RZ, R25 ;  /* 0x000000ffff157224 */ /* 0x000fe200078e0019 */
[----:B------:R-:W-:Y:S01]  /*b130*/  MOV R26, R20 ;  /* 0x00000014001a7202 */ /* 0x000fe20000000f00 */
[----:B------:R-:W-:Y:S02]  /*b140*/  IMAD.MOV.U32 R10, RZ, RZ, R22 ;  /* 0x000000ffff0a7224 */ /* 0x000fe400078e0016 */
[----:B0-----:R-:W-:-:S07]  /*b150*/  VIADD R6, R20, 0xffffffff ;  /* 0xffffffff14067836 */ /* 0x001fce0000000000 */
[----:B------:R-:W-:Y:S05]  /*b160*/  @P0 BRA `(.L_x_68) ;  /* 0xfffffff000000947 */ /* 0x000fea000383ffff */
[----:B------:R-:W-:Y:S05]  /*b170*/  BSYNC B0 ;  /* 0x0000000000007941 */ /* 0x000fea0003800000 */
.L_x_55:
[----:B0-----:R-:W-:-:S05]  /*b180*/  IMAD.U32 R0, RZ, RZ, UR41 ;  /* 0x00000029ff007e24 */ /* 0x001fca000f8e00ff */
[----:B------:R-:W-:-:S13]  /*b190*/  ISETP.NE.AND P0, PT, R0, 0x3, PT ;  /* 0x000000030000780c */ /* 0x000fda0003f05270 */
[----:B------:R-:W-:Y:S05]  /*b1a0*/  @!P0 BRA `(.L_x_69) ;  /* 0x0000000000048947 */ /* 0x000fea0003800000 */
[----:B------:R-:W-:Y:S01]  /*b1b0*/  BPT.TRAP 0x1 ;  /* 0x000000040000795c */ /* 0x000fe20000300000 */
.L_x_69:
[----:B------:R-:W-:Y:S01]  /*b1c0*/  LEA R4, R22, UR39, 0x3 ;  /* 0x0000002716047c11 */ /* 0x000fe2000f8e18ff */
[----:B------:R-:W-:Y:S01]  /*b1d0*/  IMAD.MOV.U32 R5, RZ, RZ, -0x80 ;  /* 0xffffff80ff057424 */ /* 0x000fe200078e00ff */
[----:B------:R-:W-:Y:S01]  /*b1e0*/  SHF.L.U32 R3, R25, 0x1f, RZ ;  /* 0x0000001f19037819 */ /* 0x000fe200000006ff */
[----:B------:R-:W-:Y:S02]  /*b1f0*/  BSSY B0, `(.L_x_70) ;  /* 0x0000004000007945 */ /* 0x000fe40003800000 */
[----:B------:R-:W-:Y:S01]  /*b200*/  IMAD R20, R20, R5, UR37 ;  /* 0x0000002514147e24 */ /* 0x000fe2000f8e0205 */
[----:B------:R-:W0:Y:S02]  /*b210*/  SYNCS.PHASECHK.TRANS64.TRYWAIT P0, [R4+URZ+0x28860], R3 ;  /* 0x02886003040075a7 */ /* 0x000e24000800017f */
[----:B0-----:R-:W-:Y:S05]  /*b220*/  @!P0 BRA `(.L_x_71) ;  /* 0x0000003400088947 */ /* 0x001fea0003800000 */
.L_x_168:
[----:B------:R-:W-:Y:S05]  /*b230*/  BSYNC B0 ;  /* 0x0000000000007941 */ /* 0x000fea0003800000 */
.L_x_70:
[----:B------:R-:W-:Y:S01]  /*b240*/  UMOV UR4, 0xffffffff ;  /* 0xffffffff00047882 */ /* 0x000fe20000000000 */
[----:B------:R-:W-:Y:S01]  /*b250*/  LOP3.LUT P2, RZ, R18, 0x8, RZ, 0xc0, !PT ;  /* 0x0000000812ff7812 */ /* 0x000fe2000784c0ff */
[----:B------:R-:W-:Y:S01]  /*b260*/  IMAD R7, R22, 0x4000, R28 ;  /* 0x0000400016077824 */ /* 0x000fe200078e021c */
[----:B------:R-:W-:Y:S02]  /*b270*/  LOP3.LUT P1, RZ, R18, 0x4, RZ, 0xc0, !PT ;  /* 0x0000000412ff7812 */ /* 0x000fe4000782c0ff */
[----:B------:R-:W-:Y:S01]  /*b280*/  IADD3 R5, -R35, R20, RZ ;  /* 0x0000001423057210 */ /* 0x000fe20007ffe1ff */
[----:B------:R-:W-:Y:S10]  /*b290*/  BRA.DIV UR4, `(.L_x_72) ;  /* 0x0000003604007947 */ /* 0x000ff4000b800000 */
[----:B------:R-:W1:Y:S01]  /*b2a0*/  SHFL.IDX PT, R14, R16, RZ, 0x181f ;  /* 0x00181fff100e7589 */ /* 0x000e6200000e0000 */
[----:B------:R-:W-:-:S03]  /*b2b0*/  IMAD.SHL.U32 R6, R34, 0x2, RZ ;  /* 0x0000000222067824 */ /* 0x000fc600078e00ff */
[----:B------:R-:W0:Y:S02]  /*b2c0*/  SHFL.IDX PT, R0, R17, RZ, 0x181f ;  /* 0x00181fff11007589 */ /* 0x000e2400000e0000 */
[----:B-1----:R-:W-:Y:S02]  /*b2d0*/  IADD3 R2, P0, R14, R6, RZ ;  /* 0x000000060e027210 */ /* 0x002fe40007f1e0ff */
[----:B------:R-:W1:Y:S03]  /*b2e0*/  SHFL.IDX PT, R14, R16, 0x1, 0x181f ;  /* 0x00381f00100e7f89 */ /* 0x000e6600000e0000 */
[----:B0-----:R-:W-:Y:S01]  /*b2f0*/  IMAD.X R3, RZ, RZ, R0, P0 ;  /* 0x000000ffff037224 */ /* 0x001fe200000e0600 */
[----:B------:R-:W-:Y:S02]  /*b300*/  ISETP.LT.OR P0, PT, R5, 0x1, P2 ;  /* 0x000000010500780c */ /* 0x000fe40001701670 */
[----:B------:R-:W-:-:S02]  /*b310*/  LEA R0, R7, UR39, 0x1 ;  /* 0x0000002707007c11 */ /* 0x000fc4000f8e08ff */
[----:B------:R-:W0:Y:S09]  /*b320*/  SHFL.IDX PT, R7, R17, 0x1, 0x181f ;  /* 0x00381f0011077f89 */ /* 0x000e3200000e0000 */
[----:B------:R-:W-:Y:S01]  /*b330*/  LDGSTS.E.BYPASS.LTC128B.128 [R0+0x400], desc[UR48][R2.64], !P0 ;  /* 0x0040000002007fae */ /* 0x000fe2000c101d70 */
[----:B------:R-:W-:-:S13]  /*b340*/  ISETP.LT.OR P0, PT, R5, 0x1, P1 ;  /* 0x000000010500780c */ /* 0x000fda0000f01670 */
[----:B------:R1:W-:Y:S02]  /*b350*/  LDGSTS.E.BYPASS.LTC128B.128 [R0+0x4400], desc[UR48][R2.64+0x80], !P0 ;  /* 0x0440008002007fae */ /* 0x0003e4000c101d70 */
[----:B-1----:R-:W-:Y:S02]  /*b360*/  IADD3 R2, P0, R14, R6, RZ ;  /* 0x000000060e027210 */ /* 0x002fe40007f1e0ff */
[----:B------:R-:W1:Y:S03]  /*b370*/  SHFL.IDX PT, R14, R16, 0x2, 0x181f ;  /* 0x00581f00100e7f89 */ /* 0x000e6600000e0000 */
[----:B0-----:R-:W-:Y:S01]  /*b380*/  IMAD.X R3, RZ, RZ, R7, P0 ;  /* 0x000000ffff037224 */ /* 0x001fe200000e0607 */
[----:B------:R-:W-:Y:S01]  /*b390*/  ISETP.LT.OR P0, PT, R5, 0x11, P2 ;  /* 0x000000110500780c */ /* 0x000fe20001701670 */
[----:B------:R-:W0:-:S12]  /*b3a0*/  SHFL.IDX PT, R7, R17, 0x2, 0x181f ;  /* 0x00581f0011077f89 */ /* 0x000e1800000e0000 */
[----:B------:R-:W-:Y:S01]  /*b3b0*/  LDGSTS.E.BYPASS.LTC128B.128 [R0+0xc00], desc[UR48][R2.64], !P0 ;  /* 0x00c0000002007fae */ /* 0x000fe2000c101d70 */
[----:B------:R-:W-:-:S13]  /*b3c0*/  ISETP.LT.OR P0, PT, R5, 0x11, P1 ;  /* 0x000000110500780c */ /* 0x000fda0000f01670 */
[----:B------:R1:W-:Y:S02]  /*b3d0*/  LDGSTS.E.BYPASS.LTC128B.128 [R0+0x4c00], desc[UR48][R2.64+0x80], !P0 ;  /* 0x04c0008002007fae */ /* 0x0003e4000c101d70 */
[----:B-1----:R-:W-:Y:S02]  /*b3e0*/  IADD3 R2, P0, R14, R6, RZ ;  /* 0x000000060e027210 */ /* 0x002fe40007f1e0ff */
[----:B------:R-:W1:Y:S02]  /*b3f0*/  SHFL.IDX PT, R14, R16, 0x3, 0x181f ;  /* 0x00781f00100e7f89 */ /* 0x000e6400000e0000 */
[----:B0-----:R-:W-:Y:S02]  /*b400*/  IADD3.X R3, RZ, R7, RZ, P0, !PT ;  /* 0x00000007ff037210 */ /* 0x001fe400007fe4ff */
[----:B------:R-:W-:Y:S01]  /*b410*/  ISETP.LT.OR P0, PT, R5, 0x21, P2 ;  /* 0x000000210500780c */ /* 0x000fe20001701670 */
[----:B------:R-:W0:-:S12]  /*b420*/  SHFL.IDX PT, R7, R17, 0x3, 0x181f ;  /* 0x00781f0011077f89 */ /* 0x000e1800000e0000 */
        /* <DEDUP_REMOVED lines=28> */
[----:B------:R1:W2:Y:S02]  /*b5f0*/  SHFL.IDX PT, R14, R16, 0x7, 0x181f ;  /* 0x00f81f00100e7f89 */ /* 0x0002a400000e0000 */
[----:B0-----:R-:W-:Y:S02]  /*b600*/  IADD3.X R3, RZ, R7, RZ, P0, !PT ;  /* 0x00000007ff037210 */ /* 0x001fe400007fe4ff */
[----:B------:R-:W-:Y:S01]  /*b610*/  ISETP.LT.OR P0, PT, R5, 0x61, P2 ;  /* 0x000000610500780c */ /* 0x000fe20001701670 */
[----:B------:R1:W3:-:S12]  /*b620*/  SHFL.IDX PT, R7, R17, 0x7, 0x181f ;  /* 0x00f81f0011077f89 */ /* 0x0002d800000e0000 */
[----:B------:R1:W-:Y:S01]  /*b630*/  LDGSTS.E.BYPASS.LTC128B.128 [R0+0x3400], desc[UR48][R2.64], !P0 ;  /* 0x0340000002007fae */ /* 0x0003e2000c101d70 */
[----:B------:R-:W-:-:S13]  /*b640*/  ISETP.LT.OR P0, PT, R5, 0x61, P1 ;  /* 0x000000610500780c */ /* 0x000fda0000f01670 */
[----:B--23--:R1:W-:Y:S02]  /*b650*/  LDGSTS.E.BYPASS.LTC128B.128 [R0+0x7400], desc[UR48][R2.64+0x80], !P0 ;  /* 0x0740008002007fae */ /* 0x00c3e4000c101d70 */
.L_x_186:
[----:B01----:R-:W-:-:S05]  /*b660*/  IADD3 R2, P0, R14, R6, RZ ;  /* 0x000000060e027210 */ /* 0x003fca0007f1e0ff */
[----:B------:R-:W-:Y:S01]  /*b670*/  IMAD.X R3, RZ, RZ, R7, P0 ;  /* 0x000000ffff037224 */ /* 0x000fe200000e0607 */
[----:B------:R-:W-:-:S13]  /*b680*/  ISETP.LT.OR P0, PT, R5, 0x71, P2 ;  /* 0x000000710500780c */ /* 0x000fda0001701670 */
[----:B------:R-:W-:Y:S01]  /*b690*/  @!PT LDS RZ, [RZ] ;  /* 0x00000000fffff984 */ /* 0x000fe20000000800 */
[----:B------:R-:W-:Y:S01]  /*b6a0*/  @!PT LDS RZ, [RZ] ;  /* 0x00000000fffff984 */ /* 0x000fe20000000800 */
[----:B------:R-:W-:Y:S01]  /*b6b0*/  @!PT LDS RZ, [RZ] ;  /* 0x00000000fffff984 */ /* 0x000fe20000000800 */
[----:B------:R0:W-:Y:S01]  /*b6c0*/  LDGSTS.E.BYPASS.LTC128B.128 [R0+0x3c00], desc[UR48][R2.64], !P0 ;  /* 0x03c0000002007fae */ /* 0x0001e2000c101d70 */
[----:B------:R-:W-:-:S13]  /*b6d0*/  ISETP.LT.OR P0, PT, R5, 0x71, P1 ;  /* 0x000000710500780c */ /* 0x000fda0000f01670 */
[----:B------:R0:W-:Y:S01]  /*b6e0*/  LDGSTS.E.BYPASS.LTC128B.128 [R0+0x7c00], desc[UR48][R2.64+0x80], !P0 ;  /* 0x07c0008002007fae */ /* 0x0001e2000c101d70 */
[----:B------:R-:W-:Y:S01]  /*b6f0*/  PLOP3.LUT P0, PT, PT, PT, PT, 0x80, 0x0 ;  /* 0x000000000000781c */ /* 0x000fe20003f0f070 */
[----:B------:R-:W-:-:S12]  /*b700*/  NOP ;  /* 0x0000000000007918 */ /* 0x000fd80000000000 */
.L_x_73:
        /* <DEDUP_REMOVED lines=11> */
.L_x_74:
[----:B------:R-:W-:Y:S01]  /*b7c0*/  VIADD R22, R22, 0x1 ;  /* 0x0000000116167836 */ /* 0x000fe20000000000 */
[----:B------:R-:W-:Y:S01]  /*b7d0*/  IADD3 R33, R33, UR43, RZ ;  /* 0x0000002b21217c10 */ /* 0x000fe2000fffe0ff */
[----:B------:R-:W-:Y:S01]  /*b7e0*/  ULDC UR4, c[0x0][0xc34] ;  /* 0x00030d0000047ab9 */ /* 0x000fe20000000800 */
[----:B------:R0:W-:Y:S01]  /*b7f0*/  SYNCS.ARRIVE.TRANS64.A1T0 RZ, [R4+URZ+0x28850], RZ ;  /* 0x028850ff04ff79a7 */ /* 0x0001e2000810003f */
[----:B------:R-:W-:Y:S01]  /*b800*/  VIADD R37, R37, 0x1 ;  /* 0x0000000125257836 */ /* 0x000fe20000000000 */
[----:B------:R-:W-:-:S04]  /*b810*/  ISETP.NE.AND P0, PT, R22, 0x2, PT ;  /* 0x000000021600780c */ /* 0x000fc80003f05270 */
[----:B------:R-:W-:Y:S02]  /*b820*/  SEL R22, R22, RZ, P0 ;  /* 0x000000ff16167207 */ /* 0x000fe40000000000 */
[----:B------:R-:W-:Y:S02]  /*b830*/  SEL R0, RZ, 0x1, P0 ;  /* 0x00000001ff007807 */ /* 0x000fe40000000000 */
[----:B------:R-:W-:Y:S02]  /*b840*/  ISETP.GE.AND P0, PT, R33, UR4, PT ;  /* 0x0000000421007c0c */ /* 0x000fe4000bf06270 */
[----:B------:R-:W-:-:S11]  /*b850*/  LOP3.LUT R25, R25, R0, RZ, 0x3c, !PT ;  /* 0x0000000019197212 */ /* 0x000fd600078e3cff */
[----:B0-----:R-:W-:Y:S05]  /*b860*/  @!P0 BRA `(.L_x_75) ;  /* 0xffffffcc00788947 */ /* 0x001fea000383ffff */
[----:B------:R-:W-:-:S07]  /*b870*/  LOP3.LUT R37, R37, 0x1, RZ, 0xc, !PT ;  /* 0x0000000125257812 */ /* 0x000fce00078e0cff */
.L_x_40:
[----:B------:R-:W0:Y:S01]  /*b880*/  S2R R3, SR_CgaCtaId ;  /* 0x0000000000037919 */ /* 0x000e220000008800 */
[----:B------:R-:W-:Y:S01]  /*b890*/  MOV R0, 0x400 ;  /* 0x0000040000007802 */ /* 0x000fe20000000f00 */
[----:B------:R-:W-:Y:S01]  /*b8a0*/  BSSY B0, `(.L_x_76) ;  /* 0x0000005000007945 */ /* 0x000fe20003800000 */
[----:B------:R-:W-:Y:S02]  /*b8b0*/  SHF.L.U32 R37, R37, 0x1f, RZ ;  /* 0x0000001f25257819 */ /* 0x000fe400000006ff */
[----:B0-----:R-:W-:-:S04]  /*b8c0*/  LEA R5, R3, R0, 0x18 ;  /* 0x0000000003057211 */ /* 0x001fc800078ec0ff */
[----:B------:R-:W0:Y:S02]  /*b8d0*/  SYNCS.PHASECHK.TRANS64.TRYWAIT P0, [R5+URZ+0x28820], R37 ;  /* 0x02882025050075a7 */ /* 0x000e24000800017f */
[----:B0-----:R-:W-:Y:S05]  /*b8e0*/  @!P0 BRA `(.L_x_77) ;  /* 0x0000003800248947 */ /* 0x001fea0003800000 */
.L_x_187:
[----:B------:R-:W-:Y:S05]  /*b8f0*/  BSYNC B0 ;  /* 0x0000000000007941 */ /* 0x000fea0003800000 */
.L_x_76:
[----:B------:R-:W-:-:S03]  /*b900*/  UMOV UR4, 0xffffffff ;  /* 0xffffffff00047882 */ /* 0x000fc60000000000 */
[----:B------:R-:W-:Y:S05]  /*b910*/  BRA.DIV UR4, `(.L_x_78) ;  /* 0x0000003a042c7947 */ /* 0x000fea000b800000 */
[----:B------:R-:W1:Y:S02]  /*b920*/  S2R R0, SR_TID.X ;  /* 0x0000000000007919 */ /* 0x000e640000002100 */
[----:B-1----:R-:W-:-:S04]  /*b930*/  SHF.R.U32.HI R0, RZ, 0x5, R0 ;  /* 0x00000005ff007819 */ /* 0x002fc80000011600 */
[----:B------:R-:W-:-:S05]  /*b940*/  LOP3.LUT R0, R0, 0x3, RZ, 0xc0, !PT ;  /* 0x0000000300007812 */ /* 0x000fca00078ec0ff */
[----:B------:R1:W2:Y:S02]  /*b950*/  SHFL.IDX PT, R14, R0, RZ, 0x1f ;  /* 0x00001fff000e7589 */ /* 0x0002a400000e0000 */
.L_x_190:
[----:B--2---:R-:W-:Y:S01]  /*b960*/  ISETP.NE.AND P0, PT, R14, RZ, PT ;  /* 0x000000ff0e00720c */ /* 0x004fe20003f05270 */
[----:B------:R-:W-:-:S12]  /*b970*/  BSSY B0, `(.L_x_79) ;  /* 0x0000024000007945 */ /* 0x000fd80003800000 */
[----:B------:R-:W-:Y:S05]  /*b980*/  @P0 BRA `(.L_x_80) ;  /* 0x0000000000880947 */ /* 0x000fea0003800000 */
[----:B------:R-:W-:-:S03]  /*b990*/  UMOV UR4, 0xffffffff ;  /* 0xffffffff00047882 */ /* 0x000fc60000000000 */
[----:B------:R-:W-:Y:S05]  /*b9a0*/  BRA.DIV UR4, `(.L_x_81) ;  /* 0x0000003a043c7947 */ /* 0x000fea000b800000 */
[----:B------:R-:W-:-:S13]  /*b9b0*/  ELECT P6, URZ, PT ;  /* 0x00000000003f782f */ /* 0x000fda00038c0000 */
.L_x_193:
[----:B------:R-:W-:Y:S05]  /*b9c0*/  @!P6 BRA `(.L_x_80) ;  /* 0x000000000078e947 */ /* 0x000fea0003800000 */
[----:B------:R-:W-:-:S06]  /*b9d0*/  ULOP3.LUT UR4, UR36, 0x2, URZ, 0xfc, !UPT ;  /* 0x0000000224047892 */ /* 0x000fcc000f8efc3f */
[----:B-1----:R-:W-:-:S05]  /*b9e0*/  IMAD.U32 R0, RZ, RZ, UR4 ;  /* 0x00000004ff007e24 */ /* 0x002fca000f8e00ff */
[----:B------:R-:W-:-:S13]  /*b9f0*/  ISETP.NE.AND P0, PT, R0, 0x3, PT ;  /* 0x000000030000780c */ /* 0x000fda0003f05270 */
[----:B------:R-:W-:Y:S05]  /*ba00*/  @!P0 BRA `(.L_x_82) ;  /* 0x0000000000048947 */ /* 0x000fea0003800000 */
[----:B------:R-:W-:Y:S01]  /*ba10*/  BPT.TRAP 0x1 ;  /* 0x000000040000795c */ /* 0x000fe20000300000 */
.L_x_82:
[C---:B------:R-:W-:Y:S01]  /*ba20*/  LEA R3, R22.reuse, R5, 0x3 ;  /* 0x0000000516037211 */ /* 0x040fe200078e18ff */
[----:B------:R-:W-:Y:S01]  /*ba30*/  VIADD R22, R22, 0x1 ;  /* 0x0000000116167836 */ /* 0x000fe20000000000 */
[----:B------:R-:W-:-:S04]  /*ba40*/  SHF.L.U32 R2, R25, 0x1f, RZ ;  /* 0x0000001f19027819 */ /* 0x000fc800000006ff */
[----:B------:R-:W1:Y:S01]  /*ba50*/  SYNCS.PHASECHK.TRANS64.TRYWAIT P1, [R3+URZ+0x28840], R2 ;  /* 0x02884002030075a7 */ /* 0x000e62000802017f */
[----:B------:R-:W-:-:S04]  /*ba60*/  ISETP.NE.AND P2, PT, R22, 0x2, PT ;  /* 0x000000021600780c */ /* 0x000fc80003f45270 */
[----:B------:R-:W-:Y:S01]  /*ba70*/  SEL R0, RZ, 0x1, P2 ;  /* 0x00000001ff007807 */ /* 0x000fe20001000000 */
[----:B-1----:R-:W-:Y:S08]  /*ba80*/  @!P1 BRA `(.L_x_83) ;  /* 0x0000003800249947 */ /* 0x002ff00003800000 */
.L_x_194:
[----:B------:R-:W-:Y:S02]  /*ba90*/  SEL R22, R22, RZ, P2 ;  /* 0x000000ff16167207 */ /* 0x000fe40001000000 */
[----:B------:R-:W-:Y:S01]  /*baa0*/  LOP3.LUT R0, R25, R0, RZ, 0x3c, !PT ;  /* 0x0000000019007212 */ /* 0x000fe200078e3cff */
[----:B------:R-:W-:Y:S06]  /*bab0*/  @!P0 BRA `(.L_x_84) ;  /* 0x0000000000048947 */ /* 0x000fec0003800000 */
[----:B------:R-:W-:Y:S01]  /*bac0*/  BPT.TRAP 0x1 ;  /* 0x000000040000795c */ /* 0x000fe20000300000 */
.L_x_84:
[----:B0-----:R-:W-:Y:S01]  /*bad0*/  IMAD R5, R22, 0x8, R5 ;  /* 0x0000000816057824 */ /* 0x001fe200078e0205 */
[----:B------:R-:W-:-:S04]  /*bae0*/  SHF.L.U32 R0, R0, 0x1f, RZ ;  /* 0x0000001f00007819 */ /* 0x000fc800000006ff */
[----:B------:R-:W0:Y:S02]  /*baf0*/  SYNCS.PHASECHK.TRANS64.TRYWAIT P1, [R5+URZ+0x28840], R0 ;  /* 0x02884000050075a7 */ /* 0x000e24000802017f */
[----:B0-----:R-:W-:Y:S05]  /*bb00*/  @!P1 BRA `(.L_x_85) ;  /* 0x0000003800189947 */ /* 0x001fea0003800000 */
.L_x_195:
[----:B------:R-:W-:Y:S05]  /*bb10*/  @!P0 BRA `(.L_x_86) ;  /* 0x0000000000048947 */ /* 0x000fea0003800000 */
[----:B------:R-:W-:Y:S01]  /*bb20*/  BPT.TRAP 0x1 ;  /* 0x000000040000795c */ /* 0x000fe20000300000 */
.L_x_86:
[----:B------:R-:W2:Y:S02]  /*bb30*/  SYNCS.PHASECHK.TRANS64.TRYWAIT P1, [R3+URZ+0x28860], R2 ;  /* 0x02886002030075a7 */ /* 0x000ea4000802017f */
[----:B--2---:R-:W-:Y:S05]  /*bb40*/  @!P1 BRA `(.L_x_87) ;  /* 0x00000038001c9947 */ /* 0x004fea0003800000 */
.L_x_196:
[----:B------:R-:W-:Y:S05]  /*bb50*/  @!P0 BRA `(.L_x_88) ;  /* 0x0000000000048947 */ /* 0x000fea0003800000 */
[----:B------:R-:W-:Y:S01]  /*bb60*/  BPT.TRAP 0x1 ;  /* 0x000000040000795c */ /* 0x000fe20000300000 */
.L_x_88:
[----:B---3--:R3:W4:Y:S02]  /*bb70*/  SYNCS.PHASECHK.TRANS64.TRYWAIT P0, [R5+URZ+0x28860], R0 ;  /* 0x02886000050075a7 */ /* 0x008724000800017f */
[----:B----4-:R-:W-:Y:S05]  /*bb80*/  @!P0 NANOSLEEP.SYNCS 0x989680 ;  /* 0x009896800000895d */ /* 0x010fea0003900000 */
[----:B------:R-:W4:Y:S02]  /*bb90*/  @!P0 SYNCS.PHASECHK.TRANS64 P0, [R5+URZ+0x28860], R0 ;  /* 0x02886000050085a7 */ /* 0x000f24000800007f */
[----:B----4-:R-:W-:Y:S05]  /*bba0*/  @!P0 BRA `(.L_x_88) ;  /* 0xfffffffc00f08947 */ /* 0x010fea000383ffff */
.L_x_80:
[----:B------:R-:W-:Y:S05]  /*bbb0*/  BSYNC B0 ;  /* 0x0000000000007941 */ /* 0x000fea0003800000 */
.L_x_79:
[----:B------:R-:W-:Y:S05]  /*bbc0*/  EXIT ;  /* 0x000000000000794d */ /* 0x000fea0003800000 */
.L_x_8:
[----:B0-----:R-:W-:-:S04]  /*bbd0*/  MOV R3, UR39 ;  /* 0x0000002700037c02 */ /* 0x001fc80008000f00 */
[----:B------:R0:W1:Y:S03]  /*bbe0*/  SYNCS.PHASECHK.TRANS64.TRYWAIT P1, [R3+URZ+0x28800], R0 ;  /* 0x02880000030075a7 */ /* 0x000066000802017f */
[----:B-1----:R-:W-:Y:S05]  /*bbf0*/  @!P1 NANOSLEEP.SYNCS 0x989680 ;  /* 0x009896800000995d */ /* 0x002fea0003900000 */
[----:B------:R-:W1:Y:S02]  /*bc00*/  @!P1 SYNCS.PHASECHK.TRANS64 P1, [R3+URZ+0x28800], R0 ;  /* 0x02880000030095a7 */ /* 0x000e64000802007f */
[----:B-1----:R-:W-:Y:S05]  /*bc10*/  @!P1 BRA `(.L_x_8) ;  /* 0xfffffffc00ec9947 */ /* 0x002fea000383ffff */
[----:B------:R-:W-:Y:S05]  /*bc20*/  BRA `(.L_x_89) ;  /* 0xffffff5400187947 */ /* 0x000fea000383ffff */
.L_x_12:
[----:B-1----:R1:W2:Y:S02]  /*bc30*/  SYNCS.PHASECHK.TRANS64.TRYWAIT P1, [R0+URZ+0x28830], R3 ;  /* 0x02883003000075a7 */ /* 0x0022a4000802017f */
[----:B--2---:R-:W-:Y:S05]  /*bc40*/  @!P1 NANOSLEEP.SYNCS 0x989680 ;  /* 0x009896800000995d */ /* 0x004fea0003900000 */
[----:B------:R-:W2:Y:S02]  /*bc50*/  @!P1 SYNCS.PHASECHK.TRANS64 P1, [R0+URZ+0x28830], R3 ;  /* 0x02883003000095a7 */ /* 0x000ea4000802007f */
[----:B--2---:R-:W-:Y:S05]  /*bc60*/  @!P1 BRA `(.L_x_12) ;  /* 0xfffffffc00f09947 */ /* 0x004fea000383ffff */
[----:B------:R-:W-:Y:S05]  /*bc70*/  BRA `(.L_x_11) ;  /* 0xffffff5400387947 */ /* 0x000fea000383ffff */
.L_x_18:
[----:B-1----:R-:W-:-:S04]  /*bc80*/  IMAD.U32 R7, RZ, RZ, UR6 ;  /* 0x00000006ff077e24 */ /* 0x002fc8000f8e00ff */
[----:B------:R1:W2:Y:S03]  /*bc90*/  SYNCS.PHASECHK.TRANS64.TRYWAIT P1, [R7+URZ+0x28830], R6 ;  /* 0x02883006070075a7 */ /* 0x0002a6000802017f */
[----:B--2---:R-:W-:Y:S05]  /*bca0*/  @!P1 NANOSLEEP.SYNCS 0x989680 ;  /* 0x009896800000995d */ /* 0x004fea0003900000 */
[----:B------:R-:W2:Y:S02]  /*bcb0*/  @!P1 SYNCS.PHASECHK.TRANS64 P1, [R7+URZ+0x28830], R6 ;  /* 0x02883006070095a7 */ /* 0x000ea4000802007f */
[----:B--2---:R-:W-:Y:S05]  /*bcc0*/  @!P1 BRA `(.L_x_18) ;  /* 0xfffffffc00ec9947 */ /* 0x004fea000383ffff */
[----:B------:R-:W-:Y:S05]  /*bcd0*/  BRA `(.L_x_15) ;  /* 0xffffff8000607947 */ /* 0x000fea000383ffff */
.L_x_22:
[----:B-1----:R-:W-:-:S04]  /*bce0*/  IMAD.U32 R7, RZ, RZ, UR6 ;  /* 0x00000006ff077e24 */ /* 0x002fc8000f8e00ff */
[----:B------:R1:W2:Y:S03]  /*bcf0*/  SYNCS.PHASECHK.TRANS64.TRYWAIT P1, [R7+URZ+0x28850], R6 ;  /* 0x02885006070075a7 */ /* 0x0002a6000802017f */
[----:B--2---:R-:W-:Y:S05]  /*bd00*/  @!P1 NANOSLEEP.SYNCS 0x989680 ;  /* 0x009896800000995d */ /* 0x004fea0003900000 */
[----:B------:R-:W2:Y:S02]  /*bd10*/  @!P1 SYNCS.PHASECHK.TRANS64 P1, [R7+URZ+0x28850], R6 ;  /* 0x02885006070095a7 */ /* 0x000ea4000802007f */
[----:B--2---:R-:W-:Y:S05]  /*bd20*/  @!P1 BRA `(.L_x_22) ;  /* 0xfffffffc00ec9947 */ /* 0x004fea000383ffff */
[----:B------:R-:W-:Y:S05]  /*bd30*/  BRA `(.L_x_19) ;  /* 0xffffff84002c7947 */ /* 0x000fea000383ffff */
.L_x_29:
[----:B-1----:R-:W-:-:S04]  /*bd40*/  MOV R5, UR10 ;  /* 0x0000000a00057c02 */ /* 0x002fc80008000f00 */
[----:B------:R1:W2:Y:S03]  /*bd50*/  SYNCS.PHASECHK.TRANS64.TRYWAIT P1, [R5+URZ+0x28850], R4 ;  /* 0x02885004050075a7 */ /* 0x0002a6000802017f */
[----:B--2---:R-:W-:Y:S05]  /*bd60*/  @!P1 NANOSLEEP.SYNCS 0x989680 ;  /* 0x009896800000995d */ /* 0x004fea0003900000 */
[----:B------:R-:W2:Y:S02]  /*bd70*/  @!P1 SYNCS.PHASECHK.TRANS64 P1, [R5+URZ+0x28850], R4 ;  /* 0x02885004050095a7 */ /* 0x000ea4000802007f */
[----:B--2---:R-:W-:Y:S05]  /*bd80*/  @!P1 BRA `(.L_x_29) ;  /* 0xfffffffc00ec9947 */ /* 0x004fea000383ffff */
[----:B------:R-:W-:Y:S05]  /*bd90*/  BRA `(.L_x_28) ;  /* 0xffffffa800147947 */ /* 0x000fea000383ffff */
.L_x_44:
[----:B------:R-:W0:Y:S01]  /*bda0*/  S2R R16, SR_TID.X ;  /* 0x0000000000107919 */ /* 0x000e220000002100 */
[----:B------:R-:W-:Y:S01]  /*bdb0*/  BSSY B0, `(.L_x_90) ;  /* 0x000000a000007945 */ /* 0x000fe20003800000 */
[----:B------:R-:W-:Y:S01]  /*bdc0*/  IMAD.MOV.U32 R12, RZ, RZ, RZ ;  /* 0x000000ffff0c7224 */ /* 0x000fe200078e00ff */
[----:B------:R-:W-:Y:S01]  /*bdd0*/  MOV R11, 0x1f ;  /* 0x0000001f000b7802 */ /* 0x000fe20000000f00 */
[----:B------:R-:W-:Y:S01]  /*bde0*/  IMAD.MOV.U32 R15, RZ, RZ, -0x1 ;  /* 0xffffffffff0f7424 */ /* 0x000fe200078e00ff */
[----:B0-----:R-:W-:-:S04]  /*bdf0*/  SHF.R.U32.HI R16, RZ, 0x5, R16 ;  /* 0x00000005ff107819 */ /* 0x001fc80000011610 */
[----:B------:R-:W-:-:S05]  /*be00*/  LOP3.LUT R16, R16, 0x3, RZ, 0xc0, !PT ;  /* 0x0000000310107812 */ /* 0x000fca00078ec0ff */
[----:B------:R-:W-:-:S07]  /*be10*/  IMAD.MOV.U32 R13, RZ, RZ, R16 ;  /* 0x000000ffff0d7224 */ /* 0x000fce00078e0010 */
[----:B-----5:R-:W-:Y:S05]  /*be20*/  WARPSYNC.COLLECTIVE R15, `(.L_x_91) ;  /* 0x000000000f087348 */ /* 0x020fea0003c00000 */
[----:B------:R0:W1:Y:S02]  /*be30*/  SHFL.IDX P6, R14, R13, R12, R11 ;  /* 0x0000000c0d0e7389 */ /* 0x00006400000c000b */
[----:B01---5:R-:W-:Y:S01]  /*be40*/  ENDCOLLECTIVE ;  /* 0x000000000000791b */ /* 0x023fe20003800000 */
.L_x_91:
[----:B------:R-:W-:Y:S05]  /*be50*/  BSYNC B0 ;  /* 0x0000000000007941 */ /* 0x000fea0003800000 */
.L_x_90:
[----:B------:R-:W-:Y:S05]  /*be60*/  BRA `(.L_x_92) ;  /* 0xffffffcc00c47947 */ /* 0x000fea000383ffff */
.L_x_47:
[----:B0-----:R0:W1:Y:S02]  /*be70*/  SYNCS.PHASECHK.TRANS64.TRYWAIT P0, [R0+URZ+0x28840], R3 ;  /* 0x02884003000075a7 */ /* 0x001064000800017f */
[----:B-1----:R-:W-:Y:S05]  /*be80*/  @!P0 NANOSLEEP.SYNCS 0x989680 ;  /* 0x009896800000895d */ /* 0x002fea0003900000 */
[----:B------:R-:W1:Y:S02]  /*be90*/  @!P0 SYNCS.PHASECHK.TRANS64 P0, [R0+URZ+0x28840], R3 ;  /* 0x02884003000085a7 */ /* 0x000e64000800007f */
[----:B-1----:R-:W-:Y:S05]  /*bea0*/  @!P0 BRA `(.L_x_47) ;  /* 0xfffffffc00f08947 */ /* 0x002fea000383ffff */
[----:B------:R-:W-:Y:S05]  /*beb0*/  BRA `(.L_x_93) ;  /* 0xffffffd0002c7947 */ /* 0x000fea000383ffff */
.L_x_48:
[----:B------:R-:W-:Y:S01]  /*bec0*/  BSSY B0, `(.L_x_94) ;  /* 0x0000008000007945 */ /* 0x000fe20003800000 */
[----:B------:R-:W-:Y:S01]  /*bed0*/  IMAD.MOV.U32 R13, RZ, RZ, R6 ;  /* 0x000000ffff0d7224 */ /* 0x000fe200078e0006 */
[----:B------:R-:W-:Y:S01]  /*bee0*/  MOV R12, RZ ;  /* 0x000000ff000c7202 */ /* 0x000fe20000000f00 */
[----:B------:R-:W-:Y:S02]  /*bef0*/  IMAD.MOV.U32 R11, RZ, RZ, 0x181f ;  /* 0x0000181fff0b7424 */ /* 0x000fe400078e00ff */
[----:B------:R-:W-:-:S07]  /*bf00*/  IMAD.MOV.U32 R15, RZ, RZ, -0x1 ;  /* 0xffffffffff0f7424 */ /* 0x000fce00078e00ff */
[----:B------:R-:W-:Y:S05]  /*bf10*/  WARPSYNC.COLLECTIVE R15, `(.L_x_95) ;  /* 0x000000000f087348 */ /* 0x000fea0003c00000 */
[----:B------:R0:W1:Y:S02]  /*bf20*/  SHFL.IDX P6, R14, R13, R12, R11 ;  /* 0x0000000c0d0e7389 */ /* 0x00006400000c000b */
[----:B01----:R-:W-:Y:S01]  /*bf30*/  ENDCOLLECTIVE ;  /* 0x000000000000791b */ /* 0x003fe20003800000 */
.L_x_95:
[----:B------:R-:W-:Y:S05]  /*bf40*/  BSYNC B0 ;  /* 0x0000000000007941 */ /* 0x000fea0003800000 */
.L_x_94:
[----:B------:R-:W-:Y:S01]  /*bf50*/  IMAD.MOV.U32 R13, RZ, RZ, R4 ;  /* 0x000000ffff0d7224 */ /* 0x000fe200078e0004 */
[----:B------:R-:W-:Y:S01]  /*bf60*/  MOV R11, 0x181f ;  /* 0x0000181f000b7802 */ /* 0x000fe20000000f00 */
[----:B------:R-:W-:Y:S01]  /*bf70*/  IMAD.MOV.U32 R12, RZ, RZ, RZ ;  /* 0x000000ffff0c7224 */ /* 0x000fe200078e00ff */
[----:B------:R-:W-:Y:S01]  /*bf80*/  MOV R2, R14 ;  /* 0x0000000e00027202 */ /* 0x000fe20000000f00 */
[----:B------:R-:W-:Y:S01]  /*bf90*/  IMAD.MOV.U32 R15, RZ, RZ, -0x1 ;  /* 0xffffffffff0f7424 */ /* 0x000fe200078e00ff */
[----:B------:R-:W-:-:S13]  /*bfa0*/  ISETP.GE.AND P0, PT, R30, 0x1, PT ;  /* 0x000000011e00780c */ /* 0x000fda0003f06270 */
[----:B------:R-:W-:Y:S05]  /*bfb0*/  WARPSYNC.COLLECTIVE R15, `(.L_x_96) ;  /* 0x000000000f087348 */ /* 0x000fea0003c00000 */
[----:B------:R0:W1:Y:S02]  /*bfc0*/  SHFL.IDX P6, R14, R13, R12, R11 ;  /* 0x0000000c0d0e7389 */ /* 0x00006400000c000b */
[----:B01----:R-:W-:Y:S01]  /*bfd0*/  ENDCOLLECTIVE ;  /* 0x000000000000791b */ /* 0x003fe20003800000 */
.L_x_96:
[----:B------:R-:W-:Y:S01]  /*bfe0*/  @P0 LEA R7, R5, UR39, 0x1 ;  /* 0x0000002705070c11 */ /* 0x000fe2000f8e08ff */
[----:B------:R-:W-:Y:S02]  /*bff0*/  IMAD.MOV.U32 R13, RZ, RZ, R6 ;  /* 0x000000ffff0d7224 */ /* 0x000fe400078e0006 */
[----:B------:R-:W-:Y:S01]  /*c000*/  IMAD.MOV.U32 R12, RZ, RZ, 0x1 ;  /* 0x00000001ff0c7424 */ /* 0x000fe200078e00ff */
[----:B------:R-:W-:-:S05]  /*c010*/  @P0 LEA R14, P1, R34, R14, 0x1 ;  /* 0x0000000e220e0211 */ /* 0x000fca00078208ff */
[----:B------:R-:W-:Y:S01]  /*c020*/  @P0 IMAD.X R3, RZ, RZ, R2, P1 ;  /* 0x000000ffff030224 */ /* 0x000fe200008e0602 */
[----:B------:R-:W-:-:S07]  /*c030*/  @P0 MOV R2, R14 ;  /* 0x0000000e00020202 */ /* 0x000fce0000000f00 */
[----:B------:R-:W-:Y:S05]  /*c040*/  WARPSYNC.COLLECTIVE R15, `(.L_x_97) ;  /* 0x000000000f087348 */ /* 0x000fea0003c00000 */
[----:B------:R0:W1:Y:S02]  /*c050*/  SHFL.IDX P6, R14, R13, R12, R11 ;  /* 0x0000000c0d0e7389 */ /* 0x00006400000c000b */
[----:B01----:R-:W-:Y:S01]  /*c060*/  ENDCOLLECTIVE ;  /* 0x000000000000791b */ /* 0x003fe20003800000 */
.L_x_97:
[----:B------:R-:W-:Y:S01]  /*c070*/  @!PT LDS RZ, [RZ] ;  /* 0x00000000fffff984 */ /* 0x000fe20000000800 */
[----:B------:R-:W-:Y:S01]  /*c080*/  @!PT LDS RZ, [RZ] ;  /* 0x00000000fffff984 */ /* 0x000fe20000000800 */
[----:B------:R-:W-:Y:S01]  /*c090*/  @!PT LDS RZ, [RZ] ;  /* 0x00000000fffff984 */ /* 0x000fe20000000800 */
[----:B------:R0:W-:Y:S04]  /*c0a0*/  @P0 LDGSTS.E.BYPASS.LTC128B.128 [R7+0x18400], desc[UR48][R2.64], !P3 ;  /* 0x1840000002070fae */ /* 0x0001e8000d901d70 */
[----:B------:R0:W-:Y:S01]  /*c0b0*/  @P0 LDGSTS.E.BYPASS.LTC128B.128 [R7+0x1c400], desc[UR48][R2.64+0x80], !P2 ;  /* 0x1c40008002070fae */ /* 0x0001e2000d101d70 */
[----:B------:R-:W-:Y:S01]  /*c0c0*/  ISETP.GE.AND P0, PT, R30, 0x11, PT ;  /* 0x000000111e00780c */ /* 0x000fe20003f06270 */
[----:B------:R-:W-:-:S12]  /*c0d0*/  IMAD.MOV.U32 R13, RZ, RZ, R4 ;  /* 0x000000ffff0d7224 */ /* 0x000fd800078e0004 */
[----:B------:R-:W-:Y:S02]  /*c0e0*/  @P0 LEA R21, R5, UR39, 0x1 ;  /* 0x0000002705150c11 */ /* 0x000fe4000f8e08ff */
[----:B0-----:R-:W-:-:S07]  /*c0f0*/  MOV R8, R14 ;  /* 0x0000000e00087202 */ /* 0x001fce0000000f00 */
[----:B------:R-:W-:Y:S05]  /*c100*/  WARPSYNC.COLLECTIVE R15, `(.L_x_98) ;  /* 0x000000000f087348 */ /* 0x000fea0003c00000 */
[----:B------:R0:W1:Y:S02]  /*c110*/  SHFL.IDX P6, R14, R13, R12, R11 ;  /* 0x0000000c0d0e7389 */ /* 0x00006400000c000b */
[----:B01----:R-:W-:Y:S01]  /*c120*/  ENDCOLLECTIVE ;  /* 0x000000000000791b */ /* 0x003fe20003800000 */
.L_x_98:
[----:B------:R-:W-:Y:S01]  /*c130*/  IMAD.MOV.U32 R13, RZ, RZ, R6 ;  /* 0x000000ffff0d7224 */ /* 0x000fe200078e0006 */
[----:B------:R-:W-:Y:S02]  /*c140*/  MOV R12, 0x2 ;  /* 0x00000002000c7802 */ /* 0x000fe40000000f00 */
[----:B------:R-:W-:-:S04]  /*c150*/  @P0 LEA R14, P1, R34, R14, 0x1 ;  /* 0x0000000e220e0211 */ /* 0x000fc800078208ff */
[----:B------:R-:W-:Y:S01]  /*c160*/  @P0 MOV R2, R14 ;  /* 0x0000000e00020202 */ /* 0x000fe20000000f00 */
[----:B------:R-:W-:-:S08]  /*c170*/  @P0 IMAD.X R9, RZ, RZ, R8, P1 ;  /* 0x000000ffff090224 */ /* 0x000fd000008e0608 */
[----:B------:R-:W-:Y:S05]  /*c180*/  WARPSYNC.COLLECTIVE R15, `(.L_x_99) ;  /* 0x000000000f087348 */ /* 0x000fea0003c00000 */
[----:B------:R0:W1:Y:S02]  /*c190*/  SHFL.IDX P6, R14, R13, R12, R11 ;  /* 0x0000000c0d0e7389 */ /* 0x00006400000c000b */
[----:B01----:R-:W-:Y:S01]  /*c1a0*/  ENDCOLLECTIVE ;  /* 0x000000000000791b */ /* 0x003fe20003800000 */
.L_x_99:
[----:B------:R-:W-:-:S05]  /*c1b0*/  @P0 IMAD.MOV.U32 R3, RZ, RZ, R9 ;  /* 0x000000ffff030224 */ /* 0x000fca00078e0009 */
[----:B------:R-:W-:Y:S01]  /*c1c0*/  @!PT LDS RZ, [RZ] ;  /* 0x00000000fffff984 */ /* 0x000fe20000000800 */
[----:B------:R-:W-:Y:S01]  /*c1d0*/  @!PT LDS RZ, [RZ] ;  /* 0x00000000fffff984 */ /* 0x000fe20000000800 */
[----:B------:R-:W-:Y:S01]  /*c1e0*/  @!PT LDS RZ, [RZ] ;  /* 0x00000000fffff984 */ /* 0x000fe20000000800 */
[----:B------:R0:W-:Y:S04]  /*c1f0*/  @P0 LDGSTS.E.BYPASS.LTC128B.128 [R21+0x18c00], desc[UR48][R2.64], !P3 ;  /* 0x18c0000002150fae */ /* 0x0001e8000d901d70 */
[----:B------:R0:W-:Y:S01]  /*c200*/  @P0 LDGSTS.E.BYPASS.LTC128B.128 [R21+0x1cc00], desc[UR48][R2.64+0x80], !P2 ;  /* 0x1cc0008002150fae */ /* 0x0001e2000d101d70 */
[----:B------:R-:W-:Y:S01]  /*c210*/  ISETP.GE.AND P0, PT, R30, 0x21, PT ;  /* 0x000000211e00780c */ /* 0x000fe20003f06270 */
[----:B------:R-:W-:Y:S02]  /*c220*/  IMAD.MOV.U32 R13, RZ, RZ, R4 ;  /* 0x000000ffff0d7224 */ /* 0x000fe400078e0004 */
[----:B------:R-:W-:-:S10]  /*c230*/  IMAD.MOV.U32 R7, RZ, RZ, R14 ;  /* 0x000000ffff077224 */ /* 0x000fd400078e000e */
[----:B0-----:R-:W-:Y:S05]  /*c240*/  WARPSYNC.COLLECTIVE R15, `(.L_x_100) ;  /* 0x000000000f087348 */ /* 0x001fea0003c00000 */
[----:B------:R1:W2:Y:S02]  /*c250*/  SHFL.IDX P6, R14, R13, R12, R11 ;  /* 0x0000000c0d0e7389 */ /* 0x0002a400000c000b */
[----:B012---:R-:W-:Y:S01]  /*c260*/  ENDCOLLECTIVE ;  /* 0x000000000000791b */ /* 0x007fe20003800000 */
.L_x_100:
[----:B------:R-:W-:Y:S02]  /*c270*/  @P0 LEA R9, R5, UR39, 0x1 ;  /* 0x0000002705090c11 */ /* 0x000fe4000f8e08ff */
[----:B------:R-:W-:Y:S01]  /*c280*/  MOV R13, R6 ;  /* 0x00000006000d7202 */ /* 0x000fe20000000f00 */
[----:B------:R-:W-:Y:S01]  /*c290*/  IMAD.MOV.U32 R12, RZ, RZ, 0x3 ;  /* 0x00000003ff0c7424 */ /* 0x000fe200078e00ff */
[----:B------:R-:W-:-:S04]  /*c2a0*/  @P0 LEA R14, P1, R34, R14, 0x1 ;  /* 0x0000000e220e0211 */ /* 0x000fc800078208ff */
[----:B------:R-:W-:Y:S01]  /*c2b0*/  @P0 IADD3.X R7, RZ, R7, RZ, P1, !PT ;  /* 0x00000007ff070210 */ /* 0x000fe20000ffe4ff */
[----:B------:R-:W-:-:S08]  /*c2c0*/  @P0 IMAD.MOV.U32 R2, RZ, RZ, R14 ;  /* 0x000000ffff020224 */ /* 0x000fd000078e000e */
[----:B------:R-:W-:Y:S05]  /*c2d0*/  WARPSYNC.COLLECTIVE R15, `(.L_x_101) ;  /* 0x000000000f087348 */ /* 0x000fea0003c00000 */
[----:B------:R0:W1:Y:S02]  /*c2e0*/  SHFL.IDX P6, R14, R13, R12, R11 ;  /* 0x0000000c0d0e7389 */ /* 0x00006400000c000b */
[----:B01----:R-:W-:Y:S01]  /*c2f0*/  ENDCOLLECTIVE ;  /* 0x000000000000791b */ /* 0x003fe20003800000 */
.L_x_101:
[----:B------:R-:W-:-:S05]  /*c300*/  @P0 IMAD.MOV.U32 R3, RZ, RZ, R7 ;  /* 0x000000ffff030224 */ /* 0x000fca00078e0007 */
[----:B------:R-:W-:Y:S01]  /*c310*/  @!PT LDS RZ, [RZ] ;  /* 0x00000000fffff984 */ /* 0x000fe20000000800 */
[----:B------:R-:W-:Y:S01]  /*c320*/  @!PT LDS RZ, [RZ] ;  /* 0x00000000fffff984 */ /* 0x000fe20000000800 */
[----:B------:R-:W-:Y:S01]  /*c330*/  @!PT LDS RZ, [RZ] ;  /* 0x00000000fffff984 */ /* 0x000fe20000000800 */
[----:B------:R0:W-:Y:S04]  /*c340*/  @P0 LDGSTS.E.BYPASS.LTC128B.128 [R9+0x19400], desc[UR48][R2.64], !P3 ;  /* 0x1940000002090fae */ /* 0x0001e8000d901d70 */
[----:B------:R0:W-:Y:S01]  /*c350*/  @P0 LDGSTS.E.BYPASS.LTC128B.128 [R9+0x1d400], desc[UR48][R2.64+0x80], !P2 ;  /* 0x1d40008002090fae */ /* 0x0001e2000d101d70 */
[----:B------:R-:W-:Y:S02]  /*c360*/  ISETP.GE.AND P0, PT, R30, 0x31, PT ;  /* 0x000000311e00780c */ /* 0x000fe40003f06270 */
[----:B------:R-:W-:Y:S01]  /*c370*/  MOV R13, R4 ;  /* 0x00000004000d7202 */ /* 0x000fe20000000f00 */
[----:B------:R-:W-:-:S10]  /*c380*/  IMAD.MOV.U32 R7, RZ, RZ, R14 ;  /* 0x000000ffff077224 */ /* 0x000fd400078e000e */
[----:B0-----:R-:W-:-:S07]  /*c390*/  @P0 LEA R21, R5, UR39, 0x1 ;  /* 0x0000002705150c11 */ /* 0x001fce000f8e08ff */
[----:B------:R-:W-:Y:S05]  /*c3a0*/  WARPSYNC.COLLECTIVE R15, `(.L_x_102) ;  /* 0x000000000f087348 */ /* 0x000fea0003c00000 */
[----:B------:R0:W1:Y:S02]  /*c3b0*/  SHFL.IDX P6, R14, R13, R12, R11 ;  /* 0x0000000c0d0e7389 */ /* 0x00006400000c000b */
[----:B01----:R-:W-:Y:S01]  /*c3c0*/  ENDCOLLECTIVE ;  /* 0x000000000000791b */ /* 0x003fe20003800000 */
.L_x_102:
[----:B------:R-:W-:Y:S02]  /*c3d0*/  IMAD.MOV.U32 R13, RZ, RZ, R6 ;  /* 0x000000ffff0d7224 */ /* 0x000fe400078e0006 */
[----:B------:R-:W-:Y:S01]  /*c3e0*/  IMAD.MOV.U32 R12, RZ, RZ, 0x4 ;  /* 0x00000004ff0c7424 */ /* 0x000fe200078e00ff */
[----:B------:R-:W-:-:S05]  /*c3f0*/  @P0 LEA R14, P1, R34, R14, 0x1 ;  /* 0x0000000e220e0211 */ /* 0x000fca00078208ff */
[----:B------:R-:W-:-:S08]  /*c400*/  @P0 IMAD.MOV.U32 R2, RZ, RZ, R14 ;  /* 0x000000ffff020224 */ /* 0x000fd000078e000e */
[----:B------:R-:W-:Y:S05]  /*c410*/  WARPSYNC.COLLECTIVE R15, `(.L_x_103) ;  /* 0x000000000f087348 */ /* 0x000fea0003c00000 */
[----:B------:R0:W1:Y:S02]  /*c420*/  SHFL.IDX P6, R14, R13, R12, R11 ;  /* 0x0000000c0d0e7389 */ /* 0x00006400000c000b */
[----:B01----:R-:W-:Y:S01]  /*c430*/  ENDCOLLECTIVE ;  /* 0x000000000000791b */ /* 0x003fe20003800000 */
.L_x_103:
[----:B------:R-:W-:-:S05]  /*c440*/  @P0 IMAD.X R7, RZ, RZ, R7, P1 ;  /* 0x000000ffff070224 */ /* 0x000fca00008e0607 */
[----:B------:R-:W-:-:S05]  /*c450*/  @P0 MOV R3, R7 ;  /* 0x0000000700030202 */ /* 0x000fca0000000f00 */
[----:B------:R-:W-:Y:S01]  /*c460*/  @!PT LDS RZ, [RZ] ;  /* 0x00000000fffff984 */ /* 0x000fe20000000800 */
[----:B------:R-:W-:Y:S01]  /*c470*/  @!PT LDS RZ, [RZ] ;  /* 0x00000000fffff984 */ /* 0x000fe20000000800 */
[----:B------:R-:W-:Y:S01]  /*c480*/  @!PT LDS RZ, [RZ] ;  /* 0x00000000fffff984 */ /* 0x000fe20000000800 */
[----:B------:R0:W-:Y:S01]  /*c490*/  @P0 LDGSTS.E.BYPASS.LTC128B.128 [R21+0x19c00], desc[UR48][R2.64], !P3 ;  /* 0x19c0000002150fae */ /* 0x0001e2000d901d70 */
[----:B------:R-:W-:-:S03]  /*c4a0*/  IMAD.MOV.U32 R13, RZ, RZ, R4 ;  /* 0x000000ffff0d7224 */ /* 0x000fc600078e0004 */
[----:B------:R0:W-:Y:S01]  /*c4b0*/  @P0 LDGSTS.E.BYPASS.LTC128B.128 [R21+0x1dc00], desc[UR48][R2.64+0x80], !P2 ;  /* 0x1dc0008002150fae */ /* 0x0001e2000d101d70 */
[----:B------:R-:W-:Y:S02]  /*c4c0*/  ISETP.GE.AND P0, PT, R30, 0x41, PT ;  /* 0x000000411e00780c */ /* 0x000fe40003f06270 */
[----:B------:R-:W-:-:S11]  /*c4d0*/  MOV R7, R14 ;  /* 0x0000000e00077202 */ /* 0x000fd60000000f00 */
[----:B0-----:R-:W-:Y:S05]  /*c4e0*/  WARPSYNC.COLLECTIVE R15, `(.L_x_104) ;  /* 0x000000000f087348 */ /* 0x001fea0003c00000 */
[----:B------:R1:W2:Y:S02]  /*c4f0*/  SHFL.IDX P6, R14, R13, R12, R11 ;  /* 0x0000000c0d0e7389 */ /* 0x0002a400000c000b */
[----:B012---:R-:W-:Y:S01]  /*c500*/  ENDCOLLECTIVE ;  /* 0x000000000000791b */ /* 0x007fe20003800000 */
.L_x_104:
[----:B------:R-:W-:Y:S01]  /*c510*/  @P0 LEA R9, R5, UR39, 0x1 ;  /* 0x0000002705090c11 */ /* 0x000fe2000f8e08ff */
        /* <DEDUP_REMOVED lines=8> */
.L_x_105:
        /* <DEDUP_REMOVED lines=12> */
.L_x_106:
        /* <DEDUP_REMOVED lines=9> */
.L_x_107:
        /* <DEDUP_REMOVED lines=13> */
.L_x_108:
[----:B------:R-:W-:Y:S02]  /*c7c0*/  IMAD.MOV.U32 R13, RZ, RZ, R6 ;  /* 0x000000ffff0d7224 */ /* 0x000fe400078e0006 */
[----:B------:R-:W-:Y:S01]  /*c7d0*/  IMAD.MOV.U32 R12, RZ, RZ, 0x7 ;  /* 0x00000007ff0c7424 */ /* 0x000fe200078e00ff */
[----:B------:R-:W-:-:S05]  /*c7e0*/  @P0 LEA R14, P1, R34, R14, 0x1 ;  /* 0x0000000e220e0211 */ /* 0x000fca00078208ff */
[----:B------:R-:W-:-:S08]  /*c7f0*/  @P0 IMAD.MOV.U32 R2, RZ, RZ, R14 ;  /* 0x000000ffff020224 */ /* 0x000fd000078e000e */
[----:B------:R-:W-:Y:S05]  /*c800*/  WARPSYNC.COLLECTIVE R15, `(.L_x_109) ;  /* 0x000000000f087348 */ /* 0x000fea0003c00000 */
[----:B------:R0:W1:Y:S02]  /*c810*/  SHFL.IDX P6, R14, R13, R12, R11 ;  /* 0x0000000c0d0e7389 */ /* 0x00006400000c000b */
[----:B01----:R-:W-:Y:S01]  /*c820*/  ENDCOLLECTIVE ;  /* 0x000000000000791b */ /* 0x003fe20003800000 */
.L_x_109:
        /* <DEDUP_REMOVED lines=8> */
[----:B------:R-:W-:-:S07]  /*c8b0*/  MOV R7, R14 ;  /* 0x0000000e00077202 */ /* 0x000fce0000000f00 */
[----:B0-----:R-:W-:Y:S05]  /*c8c0*/  WARPSYNC.COLLECTIVE R15, `(.L_x_110) ;  /* 0x000000000f087348 */ /* 0x001fea0003c00000 */
[----:B------:R1:W2:Y:S02]  /*c8d0*/  SHFL.IDX P6, R14, R13, R12, R11 ;  /* 0x0000000c0d0e7389 */ /* 0x0002a400000c000b */
[----:B012---:R-:W-:Y:S01]  /*c8e0*/  ENDCOLLECTIVE ;  /* 0x000000000000791b */ /* 0x007fe20003800000 */
.L_x_110:
[----:B------:R-:W-:Y:S05]  /*c8f0*/  BRA `(.L_x_111) ;  /* 0xffffffcc00187947 */ /* 0x000fea000383ffff */
.L_x_52:
[----:B------:R-:W-:Y:S01]  /*c900*/  IMAD.MOV.U32 R13, RZ, RZ, R5 ;  /* 0x000000ffff0d7224 */ /* 0x000fe200078e0005 */
[----:B------:R-:W-:Y:S01]  /*c910*/  MOV R12, RZ ;  /* 0x000000ff000c7202 */ /* 0x000fe20000000f00 */
[----:B------:R-:W-:Y:S02]  /*c920*/  IMAD.MOV.U32 R11, RZ, RZ, 0x181f ;  /* 0x0000181fff0b7424 */ /* 0x000fe400078e00ff */
[----:B------:R-:W-:Y:S02]  /*c930*/  IMAD.MOV.U32 R15, RZ, RZ, -0x1 ;  /* 0xffffffffff0f7424 */ /* 0x000fe400078e00ff */
[----:B------:R-:W-:-:S07]  /*c940*/  IMAD.IADD R4, R35, 0x1, R4 ;  /* 0x0000000123047824 */ /* 0x000fce00078e0204 */
[----:B------:R-:W-:Y:S05]  /*c950*/  WARPSYNC.COLLECTIVE R15, `(.L_x_112) ;  /* 0x000000000f087348 */ /* 0x000fea0003c00000 */
[----:B------:R0:W1:Y:S02]  /*c960*/  SHFL.IDX P6, R14, R13, R12, R11 ;  /* 0x0000000c0d0e7389 */ /* 0x00006400000c000b */
[----:B01----:R-:W-:Y:S01]  /*c970*/  ENDCOLLECTIVE ;  /* 0x000000000000791b */ /* 0x003fe20003800000 */
.L_x_112:
[C---:B------:R-:W-:Y:S01]  /*c980*/  VIADD R6, R4.reuse, 0x10 ;  /* 0x0000001004067836 */ /* 0x040fe20000000000 */
[----:B------:R-:W-:Y:S01]  /*c990*/  ISETP.GE.AND P0, PT, R4, UR38, PT ;  /* 0x0000002604007c0c */ /* 0x000fe2000bf06270 */
[----:B------:R-:W-:Y:S01]  /*c9a0*/  IMAD.MOV.U32 R13, RZ, RZ, R0 ;  /* 0x000000ffff0d7224 */ /* 0x000fe200078e0000 */
[----:B------:R-:W-:-:S11]  /*c9b0*/  MOV R2, R14 ;  /* 0x0000000e00027202 */ /* 0x000fd60000000f00 */
[----:B------:R-:W-:Y:S05]  /*c9c0*/  WARPSYNC.COLLECTIVE R15, `(.L_x_113) ;  /* 0x000000000f087348 */ /* 0x000fea0003c00000 */
[----:B------:R0:W1:Y:S02]  /*c9d0*/  SHFL.IDX P6, R14, R13, R12, R11 ;  /* 0x0000000c0d0e7389 */ /* 0x00006400000c000b */
[----:B01----:R-:W-:Y:S01]  /*c9e0*/  ENDCOLLECTIVE ;  /* 0x000000000000791b */ /* 0x003fe20003800000 */
.L_x_113:
[----:B------:R-:W-:Y:S01]  /*c9f0*/  MOV R13, R5 ;  /* 0x00000005000d7202 */ /* 0x000fe20000000f00 */
[----:B------:R-:W-:Y:S01]  /*ca00*/  IMAD.MOV.U32 R12, RZ, RZ, 0x1 ;  /* 0x00000001ff0c7424 */ /* 0x000fe200078e00ff */
[----:B------:R-:W-:-:S04]  /*ca10*/  @!P0 LEA R14, P1, R34, R14, 0x1 ;  /* 0x0000000e220e8211 */ /* 0x000fc800078208ff */
[----:B------:R-:W-:Y:S01]  /*ca20*/  @!P0 IADD3.X R3, RZ, R2, RZ, P1, !PT ;  /* 0x00000002ff038210 */ /* 0x000fe20000ffe4ff */
[----:B------:R-:W-:-:S08]  /*ca30*/  @!P0 IMAD.MOV.U32 R2, RZ, RZ, R14 ;  /* 0x000000ffff028224 */ /* 0x000fd000078e000e */
[----:B------:R-:W-:Y:S05]  /*ca40*/  WARPSYNC.COLLECTIVE R15, `(.L_x_114) ;  /* 0x000000000f087348 */ /* 0x000fea0003c00000 */
[----:B------:R0:W1:Y:S02]  /*ca50*/  SHFL.IDX P6, R14, R13, R12, R11 ;  /* 0x0000000c0d0e7389 */ /* 0x00006400000c000b */
[----:B01----:R-:W-:Y:S01]  /*ca60*/  ENDCOLLECTIVE ;  /* 0x000000000000791b */ /* 0x003fe20003800000 */
.L_x_114:
[----:B------:R-:W-:Y:S01]  /*ca70*/  @!PT LDS RZ, [RZ] ;  /* 0x00000000fffff984 */ /* 0x000fe20000000800 */
[----:B------:R-:W-:Y:S01]  /*ca80*/  @!PT LDS RZ, [RZ] ;  /* 0x00000000fffff984 */ /* 0x000fe20000000800 */
[----:B------:R-:W-:Y:S01]  /*ca90*/  @!PT LDS RZ, [RZ] ;  /* 0x00000000fffff984 */ /* 0x000fe20000000800 */
[----:B------:R0:W-:Y:S04]  /*caa0*/  @!P0 LDGSTS.E.BYPASS.LTC128B.128 [R8+0x10400], desc[UR48][R2.64], !P4 ;  /* 0x1040000002088fae */ /* 0x0001e8000e101d70 */
[----:B------:R0:W-:Y:S01]  /*cab0*/  @!P0 LDGSTS.E.BYPASS.LTC128B.128 [R8+0x14400], desc[UR48][R2.64+0x80], !P5 ;  /* 0x1440008002088fae */ /* 0x0001e2000e901d70 */
[----:B------:R-:W-:Y:S02]  /*cac0*/  ISETP.GE.AND P0, PT, R6, UR38, PT ;  /* 0x0000002606007c0c */ /* 0x000fe4000bf06270 */
[----:B------:R-:W-:Y:S01]  /*cad0*/  MOV R13, R0 ;  /* 0x00000000000d7202 */ /* 0x000fe20000000f00 */
[----:B------:R-:W-:-:S10]  /*cae0*/  IMAD.MOV.U32 R6, RZ, RZ, R14 ;  /* 0x000000ffff067224 */ /* 0x000fd400078e000e */
[----:B0-----:R-:W-:Y:S05]  /*caf0*/  WARPSYNC.COLLECTIVE R15, `(.L_x_115) ;  /* 0x000000000f087348 */ /* 0x001fea0003c00000 */
[----:B------:R1:W2:Y:S02]  /*cb00*/  SHFL.IDX P6, R14, R13, R12, R11 ;  /* 0x0000000c0d0e7389 */ /* 0x0002a400000c000b */
[----:B012---:R-:W-:Y:S01]  /*cb10*/  ENDCOLLECTIVE ;  /* 0x000000000000791b */ /* 0x007fe20003800000 */
.L_x_115:
[----:B------:R-:W-:Y:S01]  /*cb20*/  IMAD.MOV.U32 R13, RZ, RZ, R5 ;  /* 0x000000ffff0d7224 */ /* 0x000fe200078e0005 */
[----:B------:R-:W-:Y:S02]  /*cb30*/  MOV R12, 0x2 ;  /* 0x00000002000c7802 */ /* 0x000fe40000000f00 */
[----:B------:R-:W-:-:S05]  /*cb40*/  @!P0 LEA R14, P1, R34, R14, 0x1 ;  /* 0x0000000e220e8211 */ /* 0x000fca00078208ff */
[----:B------:R-:W-:-:S08]  /*cb50*/  @!P0 IMAD.MOV.U32 R2, RZ, RZ, R14 ;  /* 0x000000ffff028224 */ /* 0x000fd000078e000e */
[----:B------:R-:W-:Y:S05]  /*cb60*/  WARPSYNC.COLLECTIVE R15, `(.L_x_116) ;  /* 0x000000000f087348 */ /* 0x000fea0003c00000 */
[----:B------:R0:W1:Y:S02]  /*cb70*/  SHFL.IDX P6, R14, R13, R12, R11 ;  /* 0x0000000c0d0e7389 */ /* 0x00006400000c000b */
[----:B01----:R-:W-:Y:S01]  /*cb80*/  ENDCOLLECTIVE ;  /* 0x000000000000791b */ /* 0x003fe20003800000 */
.L_x_116:
[----:B------:R-:W-:Y:S02]  /*cb90*/  @!P0 IMAD.X R7, RZ, RZ, R6, P1 ;  /* 0x000000ffff078224 */ /* 0x000fe400008e0606 */
[----:B------:R-:W-:-:S03]  /*cba0*/  VIADD R6, R4, 0x20 ;  /* 0x0000002004067836 */ /* 0x000fc60000000000 */
[----:B------:R-:W-:-:S05]  /*cbb0*/  @!P0 MOV R3, R7 ;  /* 0x0000000700038202 */ /* 0x000fca0000000f00 */
[----:B------:R-:W-:Y:S01]  /*cbc0*/  @!PT LDS RZ, [RZ] ;  /* 0x00000000fffff984 */ /* 0x000fe20000000800 */
[----:B------:R-:W-:Y:S01]  /*cbd0*/  @!PT LDS RZ, [RZ] ;  /* 0x00000000fffff984 */ /* 0x000fe20000000800 */
[----:B------:R-:W-:Y:S01]  /*cbe0*/  @!PT LDS RZ, [RZ] ;  /* 0x00000000fffff984 */ /* 0x000fe20000000800 */
[----:B------:R0:W-:Y:S01]  /*cbf0*/  @!P0 LDGSTS.E.BYPASS.LTC128B.128 [R8+0x10c00], desc[UR48][R2.64], !P4 ;  /* 0x10c0000002088fae */ /* 0x0001e2000e101d70 */
[----:B------:R-:W-:-:S03]  /*cc00*/  IMAD.MOV.U32 R13, RZ, RZ, R0 ;  /* 0x000000ffff0d7224 */ /* 0x000fc600078e0000 */
[----:B------:R0:W-:Y:S01]  /*cc10*/  @!P0 LDGSTS.E.BYPASS.LTC128B.128 [R8+0x14c00], desc[UR48][R2.64+0x80], !P5 ;  /* 0x14c0008002088fae */ /* 0x0001e2000e901d70 */
[----:B------:R-:W-:Y:S01]  /*cc20*/  ISETP.GE.AND P0, PT, R6, UR38, PT ;  /* 0x0000002606007c0c */ /* 0x000fe2000bf06270 */
[----:B------:R-:W-:-:S12]  /*cc30*/  IMAD.MOV.U32 R6, RZ, RZ, R14 ;  /* 0x000000ffff067224 */ /* 0x000fd800078e000e */
[----:B0-----:R-:W-:Y:S05]  /*cc40*/  WARPSYNC.COLLECTIVE R15, `(.L_x_117) ;  /* 0x000000000f087348 */ /* 0x001fea0003c00000 */
[----:B------:R1:W2:Y:S02]  /*cc50*/  SHFL.IDX P6, R14, R13, R12, R11 ;  /* 0x0000000c0d0e7389 */ /* 0x0002a400000c000b */
[----:B012---:R-:W-:Y:S01]  /*cc60*/  ENDCOLLECTIVE ;  /* 0x000000000000791b */ /* 0x007fe20003800000 */
.L_x_117:
[----:B------:R-:W-:Y:S02]  /*cc70*/  IMAD.MOV.U32 R13, RZ, RZ, R5 ;  /* 0x000000ffff0d7224 */ /* 0x000fe400078e0005 */
[----:B------:R-:W-:Y:S01]  /*cc80*/  IMAD.MOV.U32 R12, RZ, RZ, 0x3 ;  /* 0x00000003ff0c7424 */ /* 0x000fe200078e00ff */
[----:B------:R-:W-:-:S04]  /*cc90*/  @!P0 LEA R14, P1, R34, R14, 0x1 ;  /* 0x0000000e220e8211 */ /* 0x000fc800078208ff */
[----:B------:R-:W-:Y:S01]  /*cca0*/  @!P0 IADD3.X R7, RZ, R6, RZ, P1, !PT ;  /* 0x00000006ff078210 */ /* 0x000fe20000ffe4ff */
[----:B------:R-:W-:Y:S01]  /*ccb0*/  @!P0 IMAD.MOV.U32 R2, RZ, RZ, R14 ;  /* 0x000000ffff028224 */ /* 0x000fe200078e000e */
[----:B------:R-:W-:-:S07]  /*ccc0*/  IADD3 R6, R4, 0x30, RZ ;  /* 0x0000003004067810 */ /* 0x000fce0007ffe0ff */
[----:B------:R-:W-:Y:S05]  /*ccd0*/  WARPSYNC.COLLECTIVE R15, `(.L_x_118) ;  /* 0x000000000f087348 */ /* 0x000fea0003c00000 */
[----:B------:R0:W1:Y:S02]  /*cce0*/  SHFL.IDX P6, R14, R13, R12, R11 ;  /* 0x0000000c0d0e7389 */ /* 0x00006400000c000b */
[----:B01----:R-:W-:Y:S01]  /*ccf0*/  ENDCOLLECTIVE ;  /* 0x000000000000791b */ /* 0x003fe20003800000 */
.L_x_118:
[----:B------:R-:W-:-:S05]  /*cd00*/  @!P0 IMAD.MOV.U32 R3, RZ, RZ, R7 ;  /* 0x000000ffff038224 */ /* 0x000fca00078e0007 */
[----:B------:R-:W-:Y:S01]  /*cd10*/  @!PT LDS RZ, [RZ] ;  /* 0x00000000fffff984 */ /* 0x000fe20000000800 */
[----:B------:R-:W-:Y:S01]  /*cd20*/  @!PT LDS RZ, [RZ] ;  /* 0x00000000fffff984 */ /* 0x000fe20000000800 */
[----:B------:R-:W-:Y:S01]  /*cd30*/  @!PT LDS RZ, [RZ] ;  /* 0x00000000fffff984 */ /* 0x000fe20000000800 */
[----:B------:R0:W-:Y:S04]  /*cd40*/  @!P0 LDGSTS.E.BYPASS.LTC128B.128 [R8+0x11400], desc[UR48][R2.64], !P4 ;  /* 0x1140000002088fae */ /* 0x0001e8000e101d70 */
[----:B------:R0:W-:Y:S01]  /*cd50*/  @!P0 LDGSTS.E.BYPASS.LTC128B.128 [R8+0x15400], desc[UR48][R2.64+0x80], !P5 ;  /* 0x1540008002088fae */ /* 0x0001e2000e901d70 */
[----:B------:R-:W-:Y:S01]  /*cd60*/  ISETP.GE.AND P0, PT, R6, UR38, PT ;  /* 0x0000002606007c0c */ /* 0x000fe2000bf06270 */
[----:B------:R-:W-:Y:S01]  /*cd70*/  IMAD.MOV.U32 R13, RZ, RZ, R0 ;  /* 0x000000ffff0d7224 */ /* 0x000fe200078e0000 */
[----:B------:R-:W-:-:S11]  /*cd80*/  MOV R6, R14 ;  /* 0x0000000e00067202 */ /* 0x000fd60000000f00 */
[----:B0-----:R-:W-:Y:S05]  /*cd90*/  WARPSYNC.COLLECTIVE R15, `(.L_x_119) ;  /* 0x000000000f087348 */ /* 0x001fea0003c00000 */
[----:B------:R1:W2:Y:S02]  /*cda0*/  SHFL.IDX P6, R14, R13, R12, R11 ;  /* 0x0000000c0d0e7389 */ /* 0x0002a400000c000b */
[----:B012---:R-:W-:Y:S01]  /*cdb0*/  ENDCOLLECTIVE ;  /* 0x000000000000791b */ /* 0x007fe20003800000 */
.L_x_119:
[----:B------:R-:W-:Y:S01]  /*cdc0*/  MOV R13, R5 ;  /* 0x00000005000d7202 */ /* 0x000fe20000000f00 */
[----:B------:R-:W-:Y:S01]  /*cdd0*/  IMAD.MOV.U32 R12, RZ, RZ, 0x4 ;  /* 0x00000004ff0c7424 */ /* 0x000fe200078e00ff */
[----:B------:R-:W-:-:S04]  /*cde0*/  @!P0 LEA R14, P1, R34, R14, 0x1 ;  /* 0x0000000e220e8211 */ /* 0x000fc800078208ff */
[----:B------:R-:W-:Y:S01]  /*cdf0*/  @!P0 MOV R2, R14 ;  /* 0x0000000e00028202 */ /* 0x000fe20000000f00 */
[----:B------:R-:W-:-:S08]  /*ce00*/  @!P0 IMAD.X R7, RZ, RZ, R6, P1 ;  /* 0x000000ffff078224 */ /* 0x000fd000008e0606 */
[----:B------:R-:W-:Y:S05]  /*ce10*/  WARPSYNC.COLLECTIVE R15, `(.L_x_120) ;  /* 0x000000000f087348 */ /* 0x000fea0003c00000 */
[----:B------:R0:W1:Y:S02]  /*ce20*/  SHFL.IDX P6, R14, R13, R12, R11 ;  /* 0x0000000c0d0e7389 */ /* 0x00006400000c000b */
[----:B01----:R-:W-:Y:S01]  /*ce30*/  ENDCOLLECTIVE ;  /* 0x000000000000791b */ /* 0x003fe20003800000 */
.L_x_120:
[----:B------:R-:W-:Y:S02]  /*ce40*/  VIADD R6, R4, 0x40 ;  /* 0x0000004004067836 */ /* 0x000fe40000000000 */
[----:B------:R-:W-:-:S05]  /*ce50*/  @!P0 IMAD.MOV.U32 R3, RZ, RZ, R7 ;  /* 0x000000ffff038224 */ /* 0x000fca00078e0007 */
        /* <DEDUP_REMOVED lines=11> */
.L_x_121:
[----:B------:R-:W-:Y:S01]  /*cf10*/  IMAD.MOV.U32 R13, RZ, RZ, R5 ;  /* 0x000000ffff0d7224 */ /* 0x000fe200078e0005 */
[----:B------:R-:W-:Y:S02]  /*cf20*/  MOV R12, 0x5 ;  /* 0x00000005000c7802 */ /* 0x000fe40000000f00 */
[----:B------:R-:W-:-:S05]  /*cf30*/  @!P0 LEA R14, P1, R34, R14, 0x1 ;  /* 0x0000000e220e8211 */ /* 0x000fca00078208ff */
[----:B------:R-:W-:-:S08]  /*cf40*/  @!P0 IMAD.MOV.U32 R2, RZ, RZ, R14 ;  /* 0x000000ffff028224 */ /* 0x000fd000078e000e */
[----:B------:R-:W-:Y:S05]  /*cf50*/  WARPSYNC.COLLECTIVE R15, `(.L_x_122) ;  /* 0x000000000f087348 */ /* 0x000fea0003c00000 */
[----:B------:R0:W1:Y:S02]  /*cf60*/  SHFL.IDX P6, R14, R13, R12, R11 ;  /* 0x0000000c0d0e7389 */ /* 0x00006400000c000b */
[----:B01----:R-:W-:Y:S01]  /*cf70*/  ENDCOLLECTIVE ;  /* 0x000000000000791b */ /* 0x003fe20003800000 */
.L_x_122:
        /* <DEDUP_REMOVED lines=14> */
.L_x_123:
        /* <DEDUP_REMOVED lines=9> */
.L_x_124:
        /* <DEDUP_REMOVED lines=12> */
.L_x_125:
[----:B------:R-:W-:Y:S01]  /*d1b0*/  IMAD.MOV.U32 R13, RZ, RZ, R5 ;  /* 0x000000ffff0d7224 */ /* 0x000fe200078e0005 */
[----:B------:R-:W-:Y:S02]  /*d1c0*/  MOV R12, 0x7 ;  /* 0x00000007000c7802 */ /* 0x000fe40000000f00 */
[----:B------:R-:W-:-:S04]  /*d1d0*/  @!P0 LEA R14, P1, R34, R14, 0x1 ;  /* 0x0000000e220e8211 */ /* 0x000fc800078208ff */
[----:B------:R-:W-:Y:S01]  /*d1e0*/  @!P0 MOV R2, R14 ;  /* 0x0000000e00028202 */ /* 0x000fe20000000f00 */
[----:B------:R-:W-:-:S08]  /*d1f0*/  @!P0 IMAD.X R7, RZ, RZ, R6, P1 ;  /* 0x000000ffff078224 */ /* 0x000fd000008e0606 */
[----:B------:R-:W-:Y:S05]  /*d200*/  WARPSYNC.COLLECTIVE R15, `(.L_x_126) ;  /* 0x000000000f087348 */ /* 0x000fea0003c00000 */
[----:B------:R0:W1:Y:S02]  /*d210*/  SHFL.IDX P6, R14, R13, R12, R11 ;  /* 0x0000000c0d0e7389 */ /* 0x00006400000c000b */
[----:B01----:R-:W-:Y:S01]  /*d220*/  ENDCOLLECTIVE ;  /* 0x000000000000791b */ /* 0x003fe20003800000 */
.L_x_126:
[----:B------:R-:W-:-:S05]  /*d230*/  @!P0 IMAD.MOV.U32 R3, RZ, RZ, R7 ;  /* 0x000000ffff038224 */ /* 0x000fca00078e0007 */
[----:B------:R-:W-:Y:S01]  /*d240*/  @!PT LDS RZ, [RZ] ;  /* 0x00000000fffff984 */ /* 0x000fe20000000800 */
[----:B------:R-:W-:Y:S01]  /*d250*/  @!PT LDS RZ, [RZ] ;  /* 0x00000000fffff984 */ /* 0x000fe20000000800 */
[----:B------:R-:W-:Y:S01]  /*d260*/  @!PT LDS RZ, [RZ] ;  /* 0x00000000fffff984 */ /* 0x000fe20000000800 */
[----:B------:R0:W-:Y:S04]  /*d270*/  @!P0 LDGSTS.E.BYPASS.LTC128B.128 [R8+0x13400], desc[UR48][R2.64], !P4 ;  /* 0x1340000002088fae */ /* 0x0001e8000e101d70 */
[----:B------:R0:W-:Y:S01]  /*d280*/  @!P0 LDGSTS.E.BYPASS.LTC128B.128 [R8+0x17400], desc[UR48][R2.64+0x80], !P5 ;  /* 0x1740008002088fae */ /* 0x0001e2000e901d70 */
[----:B------:R-:W-:Y:S02]  /*d290*/  IMAD.MOV.U32 R13, RZ, RZ, R0 ;  /* 0x000000ffff0d7224 */ /* 0x000fe400078e0000 */
[----:B------:R-:W-:-:S07]  /*d2a0*/  IMAD.MOV.U32 R6, RZ, RZ, R14 ;  /* 0x000000ffff067224 */ /* 0x000fce00078e000e */
[----:B0-----:R-:W-:Y:S05]  /*d2b0*/  WARPSYNC.COLLECTIVE R15, `(.L_x_127) ;  /* 0x000000000f087348 */ /* 0x001fea0003c00000 */
[----:B------:R1:W2:Y:S02]  /*d2c0*/  SHFL.IDX P6, R14, R13, R12, R11 ;  /* 0x0000000c0d0e7389 */ /* 0x0002a400000c000b */
[----:B012---:R-:W-:Y:S01]  /*d2d0*/  ENDCOLLECTIVE ;  /* 0x000000000000791b */ /* 0x007fe20003800000 */
.L_x_127:
[----:B------:R-:W-:Y:S05]  /*d2e0*/  BRA `(.L_x_128) ;  /* 0xffffffcc002c7947 */ /* 0x000fea000383ffff */
.L_x_54:
[----:B0-----:R-:W-:-:S04]  /*d2f0*/  MOV R3, UR39 ;  /* 0x0000002700037c02 */ /* 0x001fc80008000f00 */
[----:B------:R0:W1:Y:S03]  /*d300*/  SYNCS.PHASECHK.TRANS64.TRYWAIT P0, [R3+URZ+0x28820], R0 ;  /* 0x02882000030075a7 */ /* 0x000066000800017f */
[----:B-1----:R-:W-:Y:S05]  /*d310*/  @!P0 NANOSLEEP.SYNCS 0x989680 ;  /* 0x009896800000895d */ /* 0x002fea0003900000 */
[----:B------:R-:W1:Y:S02]  /*d320*/  @!P0 SYNCS.PHASECHK.TRANS64 P0, [R3+URZ+0x28820], R0 ;  /* 0x02882000030085a7 */ /* 0x000e64000800007f */
[----:B-1----:R-:W-:Y:S05]  /*d330*/  @!P0 BRA `(.L_x_54) ;  /* 0xfffffffc00ec8947 */ /* 0x002fea000383ffff */
[----:B------:R-:W-:Y:S05]  /*d340*/  BRA `(.L_x_129) ;  /* 0xffffffcc00607947 */ /* 0x000fea000383ffff */
.L_x_58:
[----:B0-----:R0:W1:Y:S02]  /*d350*/  SYNCS.PHASECHK.TRANS64.TRYWAIT P0, [R6+URZ+0x28840], R3 ;  /* 0x02884003060075a7 */ /* 0x001064000800017f */
[----:B-1----:R-:W-:Y:S05]  /*d360*/  @!P0 NANOSLEEP.SYNCS 0x989680 ;  /* 0x009896800000895d */ /* 0x002fea0003900000 */
[----:B------:R-:W1:Y:S02]  /*d370*/  @!P0 SYNCS.PHASECHK.TRANS64 P0, [R6+URZ+0x28840], R3 ;  /* 0x02884003060085a7 */ /* 0x000e64000800007f */
[----:B-1----:R-:W-:Y:S05]  /*d380*/  @!P0 BRA `(.L_x_58) ;  /* 0xfffffffc00f08947 */ /* 0x002fea000383ffff */
[----:B------:R-:W-:Y:S05]  /*d390*/  BRA `(.L_x_130) ;  /* 0xffffffd0001c7947 */ /* 0x000fea000383ffff */
.L_x_59:
[----:B------:R-:W-:Y:S01]  /*d3a0*/  BSSY B1, `(.L_x_131) ;  /* 0x0000008000017945 */ /* 0x000fe20003800000 */
[----:B------:R-:W-:Y:S01]  /*d3b0*/  IMAD.MOV.U32 R13, RZ, RZ, R9 ;  /* 0x000000ffff0d7224 */ /* 0x000fe200078e0009 */
[----:B------:R-:W-:Y:S01]  /*d3c0*/  MOV R11, 0x181f ;  /* 0x0000181f000b7802 */ /* 0x000fe20000000f00 */
[----:B------:R-:W-:Y:S02]  /*d3d0*/  IMAD.MOV.U32 R12, RZ, RZ, RZ ;  /* 0x000000ffff0c7224 */ /* 0x000fe400078e00ff */
[----:B------:R-:W-:-:S07]  /*d3e0*/  IMAD.MOV.U32 R15, RZ, RZ, -0x1 ;  /* 0xffffffffff0f7424 */ /* 0x000fce00078e00ff */
[----:B------:R-:W-:Y:S05]  /*d3f0*/  WARPSYNC.COLLECTIVE R15, `(.L_x_132) ;  /* 0x000000000f087348 */ /* 0x000fea0003c00000 */
[----:B------:R0:W1:Y:S02]  /*d400*/  SHFL.IDX P6, R14, R13, R12, R11 ;  /* 0x0000000c0d0e7389 */ /* 0x00006400000c000b */
[----:B01----:R-:W-:Y:S01]  /*d410*/  ENDCOLLECTIVE ;  /* 0x000000000000791b */ /* 0x003fe20003800000 */
.L_x_132:
[----:B------:R-:W-:Y:S05]  /*d420*/  BSYNC B1 ;  /* 0x0000000000017941 */ /* 0x000fea0003800000 */
.L_x_131:
[----:B------:R-:W-:Y:S01]  /*d430*/  MOV R13, R7 ;  /* 0x00000007000d7202 */ /* 0x000fe20000000f00 */
[----:B------:R-:W-:Y:S01]  /*d440*/  IMAD.MOV.U32 R12, RZ, RZ, RZ ;  /* 0x000000ffff0c7224 */ /* 0x000fe200078e00ff */
[----:B------:R-:W-:Y:S01]  /*d450*/  MOV R15, 0xffffffff ;  /* 0xffffffff000f7802 */ /* 0x000fe20000000f00 */
[----:B------:R-:W-:Y:S01]  /*d460*/  IMAD.MOV.U32 R11, RZ, RZ, 0x181f ;  /* 0x0000181fff0b7424 */ /* 0x000fe200078e00ff */
[----:B------:R-:W-:Y:S01]  /*d470*/  LEA R8, R8, UR39, 0x1 ;  /* 0x0000002708087c11 */ /* 0x000fe2000f8e08ff */
[----:B------:R-:W-:Y:S02]  /*d480*/  IMAD.MOV.U32 R3, RZ, RZ, R14 ;  /* 0x000000ffff037224 */ /* 0x000fe400078e000e */
[----:B------:R-:W-:-:S07]  /*d490*/  IMAD.SHL.U32 R5, R34, 0x2, RZ ;  /* 0x0000000222057824 */ /* 0x000fce00078e00ff */
[----:B------:R-:W-:Y:S05]  /*d4a0*/  WARPSYNC.COLLECTIVE R15, `(.L_x_133) ;  /* 0x000000000f087348 */ /* 0x000fea0003c00000 */
[----:B------:R0:W1:Y:S02]  /*d4b0*/  SHFL.IDX P6, R14, R13, R12, R11 ;  /* 0x0000000c0d0e7389 */ /* 0x00006400000c000b */
[----:B01----:R-:W-:Y:S01]  /*d4c0*/  ENDCOLLECTIVE ;  /* 0x000000000000791b */ /* 0x003fe20003800000 */
.L_x_133:
[----:B------:R-:W-:Y:S01]  /*d4d0*/  MOV R13, R9 ;  /* 0x00000009000d7202 */ /* 0x000fe20000000f00 */
[----:B------:R-:W-:Y:S01]  /*d4e0*/  IMAD.MOV.U32 R12, RZ, RZ, 0x1 ;  /* 0x00000001ff0c7424 */ /* 0x000fe200078e00ff */
[----:B------:R-:W-:-:S13]  /*d4f0*/  IADD3 R2, P0, R14, R5, RZ ;  /* 0x000000050e027210 */ /* 0x000fda0007f1e0ff */
[----:B------:R-:W-:Y:S05]  /*d500*/  WARPSYNC.COLLECTIVE R15, `(.L_x_134) ;  /* 0x000000000f087348 */ /* 0x000fea0003c00000 */
[----:B------:R0:W1:Y:S02]  /*d510*/  SHFL.IDX P6, R14, R13, R12, R11 ;  /* 0x0000000c0d0e7389 */ /* 0x00006400000c000b */
[----:B01----:R-:W-:Y:S01]  /*d520*/  ENDCOLLECTIVE ;  /* 0x000000000000791b */ /* 0x003fe20003800000 */
.L_x_134:
[----:B------:R-:W-:-:S05]  /*d530*/  IMAD.X R3, RZ, RZ, R3, P0 ;  /* 0x000000ffff037224 */ /* 0x000fca00000e0603 */
[----:B------:R-:W-:Y:S01]  /*d540*/  @!PT LDS RZ, [RZ] ;  /* 0x00000000fffff984 */ /* 0x000fe20000000800 */
[----:B------:R-:W-:Y:S01]  /*d550*/  @!PT LDS RZ, [RZ] ;  /* 0x00000000fffff984 */ /* 0x000fe20000000800 */
[----:B------:R-:W-:Y:S01]  /*d560*/  @!PT LDS RZ, [RZ] ;  /* 0x00000000fffff984 */ /* 0x000fe20000000800 */
[----:B------:R-:W-:Y:S04]  /*d570*/  LDGSTS.E.BYPASS.LTC128B.128 [R8+0x18400], desc[UR48][R2.64], !P2 ;  /* 0x1840000002087fae */ /* 0x000fe8000d101d70 */
[----:B------:R0:W-:Y:S01]  /*d580*/  LDGSTS.E.BYPASS.LTC128B.128 [R8+0x1c400], desc[UR48][R2.64+0x80], !P1 ;  /* 0x1c40008002087fae */ /* 0x0001e2000c901d70 */
[----:B------:R-:W-:Y:S01]  /*d590*/  MOV R13, R7 ;  /* 0x00000007000d7202 */ /* 0x000fe20000000f00 */
[----:B0-----:R-:W-:-:S07]  /*d5a0*/  IMAD.MOV.U32 R3, RZ, RZ, R14 ;  /* 0x000000ffff037224 */ /* 0x001fce00078e000e */
[----:B------:R-:W-:Y:S05]  /*d5b0*/  WARPSYNC.COLLECTIVE R15, `(.L_x_135) ;  /* 0x000000000f087348 */ /* 0x000fea0003c00000 */
[----:B------:R0:W1:Y:S02]  /*d5c0*/  SHFL.IDX P6, R14, R13, R12, R11 ;  /* 0x0000000c0d0e7389 */ /* 0x00006400000c000b */
[----:B01----:R-:W-:Y:S01]  /*d5d0*/  ENDCOLLECTIVE ;  /* 0x000000000000791b */ /* 0x003fe20003800000 */
.L_x_135:
[----:B------:R-:W-:Y:S01]  /*d5e0*/  IMAD.MOV.U32 R13, RZ, RZ, R9 ;  /* 0x000000ffff0d7224 */ /* 0x000fe200078e0009 */
[----:B------:R-:W-:Y:S02]  /*d5f0*/  MOV R12, 0x2 ;  /* 0x00000002000c7802 */ /* 0x000fe40000000f00 */
[----:B------:R-:W-:-:S13]  /*d600*/  IADD3 R2, P0, R14, R5, RZ ;  /* 0x000000050e027210 */ /* 0x000fda0007f1e0ff */
[----:B------:R-:W-:Y:S05]  /*d610*/  WARPSYNC.COLLECTIVE R15, `(.L_x_136) ;  /* 0x000000000f087348 */ /* 0x000fea0003c00000 */
[----:B------:R0:W1:Y:S02]  /*d620*/  SHFL.IDX P6, R14, R13, R12, R11 ;  /* 0x0000000c0d0e7389 */ /* 0x00006400000c000b */
[----:B01----:R-:W-:Y:S01]  /*d630*/  ENDCOLLECTIVE ;  /* 0x000000000000791b */ /* 0x003fe20003800000 */
.L_x_136:
[----:B------:R-:W-:-:S05]  /*d640*/  IMAD.X R3, RZ, RZ, R3, P0 ;  /* 0x000000ffff037224 */ /* 0x000fca00000e0603 */
[----:B------:R-:W-:Y:S01]  /*d650*/  @!PT LDS RZ, [RZ] ;  /* 0x00000000fffff984 */ /* 0x000fe20000000800 */
[----:B------:R-:W-:Y:S01]  /*d660*/  @!PT LDS RZ, [RZ] ;  /* 0x00000000fffff984 */ /* 0x000fe20000000800 */
[----:B------:R-:W-:Y:S01]  /*d670*/  @!PT LDS RZ, [RZ] ;  /* 0x00000000fffff984 */ /* 0x000fe20000000800 */
[----:B------:R-:W-:Y:S04]  /*d680*/  LDGSTS.E.BYPASS.LTC128B.128 [R8+0x18c00], desc[UR48][R2.64], !P2 ;  /* 0x18c0000002087fae */ /* 0x000fe8000d101d70 */
[----:B------:R0:W-:Y:S01]  /*d690*/  LDGSTS.E.BYPASS.LTC128B.128 [R8+0x1cc00], desc[UR48][R2.64+0x80], !P1 ;  /* 0x1cc0008002087fae */ /* 0x0001e2000c901d70 */
[----:B------:R-:W-:Y:S02]  /*d6a0*/  IMAD.MOV.U32 R13, RZ, RZ, R7 ;  /* 0x000000ffff0d7224 */ /* 0x000fe400078e0007 */
[----:B0-----:R-:W-:-:S07]  /*d6b0*/  IMAD.MOV.U32 R3, RZ, RZ, R14 ;  /* 0x000000ffff037224 */ /* 0x001fce00078e000e */
[----:B------:R-:W-:Y:S05]  /*d6c0*/  WARPSYNC.COLLECTIVE R15, `(.L_x_137) ;  /* 0x000000000f087348 */ /* 0x000fea0003c00000 */
[----:B------:R0:W1:Y:S02]  /*d6d0*/  SHFL.IDX P6, R14, R13, R12, R11 ;  /* 0x0000000c0d0e7389 */ /* 0x00006400000c000b */
[----:B01----:R-:W-:Y:S01]  /*d6e0*/  ENDCOLLECTIVE ;  /* 0x000000000000791b */ /* 0x003fe20003800000 */
.L_x_137:
[----:B------:R-:W-:Y:S02]  /*d6f0*/  IMAD.MOV.U32 R13, RZ, RZ, R9 ;  /* 0x000000ffff0d7224 */ /* 0x000fe400078e0009 */
[----:B------:R-:W-:Y:S01]  /*d700*/  IMAD.MOV.U32 R12, RZ, RZ, 0x3 ;  /* 0x00000003ff0c7424 */ /* 0x000fe200078e00ff */
[----:B------:R-:W-:-:S13]  /*d710*/  IADD3 R2, P0, R14, R5, RZ ;  /* 0x000000050e027210 */ /* 0x000fda0007f1e0ff */
[----:B------:R-:W-:Y:S05]  /*d720*/  WARPSYNC.COLLECTIVE R15, `(.L_x_138) ;  /* 0x000000000f087348 */ /* 0x000fea0003c00000 */
[----:B------:R0:W1:Y:S02]  /*d730*/  SHFL.IDX P6, R14, R13, R12, R11 ;  /* 0x0000000c0d0e7389 */ /* 0x00006400000c000b */
[----:B01----:R-:W-:Y:S01]  /*d740*/  ENDCOLLECTIVE ;  /* 0x000000000000791b */ /* 0x003fe20003800000 */
.L_x_138:
[----:B------:R-:W-:-:S05]  /*d750*/  IADD3.X R3, RZ, R3, RZ, P0, !PT ;  /* 0x00000003ff037210 */ /* 0x000fca00007fe4ff */
[----:B------:R-:W-:Y:S01]  /*d760*/  @!PT LDS RZ, [RZ] ;  /* 0x00000000fffff984 */ /* 0x000fe20000000800 */
[----:B------:R-:W-:Y:S01]  /*d770*/  @!PT LDS RZ, [RZ] ;  /* 0x00000000fffff984 */ /* 0x000fe20000000800 */
[----:B------:R-:W-:Y:S01]  /*d780*/  @!PT LDS RZ, [RZ] ;  /* 0x00000000fffff984 */ /* 0x000fe20000000800 */
[----:B------:R-:W-:Y:S04]  /*d790*/  LDGSTS.E.BYPASS.LTC128B.128 [R8+0x19400], desc[UR48][R2.64], !P2 ;  /* 0x1940000002087fae */ /* 0x000fe8000d101d70 */
[----:B------:R0:W-:Y:S01]  /*d7a0*/  LDGSTS.E.BYPASS.LTC128B.128 [R8+0x1d400], desc[UR48][R2.64+0x80], !P1 ;  /* 0x1d40008002087fae */ /* 0x0001e2000c901d70 */
[----:B------:R-:W-:Y:S01]  /*d7b0*/  IMAD.MOV.U32 R13, RZ, RZ, R7 ;  /* 0x000000ffff0d7224 */ /* 0x000fe200078e0007 */
[----:B0-----:R-:W-:-:S07]  /*d7c0*/  MOV R3, R14 ;  /* 0x0000000e00037202 */ /* 0x001fce0000000f00 */
[----:B------:R-:W-:Y:S05]  /*d7d0*/  WARPSYNC.COLLECTIVE R15, `(.L_x_139) ;  /* 0x000000000f087348 */ /* 0x000fea0003c00000 */
[----:B------:R0:W1:Y:S02]  /*d7e0*/  SHFL.IDX P6, R14, R13, R12, R11 ;  /* 0x0000000c0d0e7389 */ /* 0x00006400000c000b */
[----:B01----:R-:W-:Y:S01]  /*d7f0*/  ENDCOLLECTIVE ;  /* 0x000000000000791b */ /* 0x003fe20003800000 */
.L_x_139:
[----:B------:R-:W-:Y:S01]  /*d800*/  MOV R13, R9 ;  /* 0x00000009000d7202 */ /* 0x000fe20000000f00 */
[----:B------:R-:W-:Y:S01]  /*d810*/  IMAD.MOV.U32 R12, RZ, RZ, 0x4 ;  /* 0x00000004ff0c7424 */ /* 0x000fe200078e00ff */
[----:B------:R-:W-:-:S13]  /*d820*/  IADD3 R2, P0, R14, R5, RZ ;  /* 0x000000050e027210 */ /* 0x000fda0007f1e0ff */
[----:B------:R-:W-:Y:S05]  /*d830*/  WARPSYNC.COLLECTIVE R15, `(.L_x_140) ;  /* 0x000000000f087348 */ /* 0x000fea0003c00000 */
[----:B------:R0:W1:Y:S02]  /*d840*/  SHFL.IDX P6, R14, R13, R12, R11 ;  /* 0x0000000c0d0e7389 */ /* 0x00006400000c000b */
[----:B01----:R-:W-:Y:S01]  /*d850*/  ENDCOLLECTIVE ;  /* 0x000000000000791b */ /* 0x003fe20003800000 */
.L_x_140:
        /* <DEDUP_REMOVED lines=11> */
.L_x_141:
[----:B------:R-:W-:Y:S01]  /*d910*/  IMAD.MOV.U32 R13, RZ, RZ, R9 ;  /* 0x000000ffff0d7224 */ /* 0x000fe200078e0009 */
[----:B------:R-:W-:Y:S02]  /*d920*/  MOV R12, 0x5 ;  /* 0x00000005000c7802 */ /* 0x000fe40000000f00 */
[----:B------:R-:W-:-:S13]  /*d930*/  IADD3 R2, P0, R14, R5, RZ ;  /* 0x000000050e027210 */ /* 0x000fda0007f1e0ff */
[----:B------:R-:W-:Y:S05]  /*d940*/  WARPSYNC.COLLECTIVE R15, `(.L_x_142) ;  /* 0x000000000f087348 */ /* 0x000fea0003c00000 */
[----:B------:R0:W1:Y:S02]  /*d950*/  SHFL.IDX P6, R14, R13, R12, R11 ;  /* 0x0000000c0d0e7389 */ /* 0x00006400000c000b */
[----:B01----:R-:W-:Y:S01]  /*d960*/  ENDCOLLECTIVE ;  /* 0x000000000000791b */ /* 0x003fe20003800000 */
.L_x_142:
        /* <DEDUP_REMOVED lines=11> */
.L_x_143:
[----:B------:R-:W-:Y:S02]  /*da20*/  IMAD.MOV.U32 R13, RZ, RZ, R9 ;  /* 0x000000ffff0d7224 */ /* 0x000fe400078e0009 */
[----:B------:R-:W-:Y:S01]  /*da30*/  IMAD.MOV.U32 R12, RZ, RZ, 0x6 ;  /* 0x00000006ff0c7424 */ /* 0x000fe200078e00ff */
[----:B------:R-:W-:-:S13]  /*da40*/  IADD3 R2, P0, R14, R5, RZ ;  /* 0x000000050e027210 */ /* 0x000fda0007f1e0ff */
[----:B------:R-:W-:Y:S05]  /*da50*/  WARPSYNC.COLLECTIVE R15, `(.L_x_144) ;  /* 0x000000000f087348 */ /* 0x000fea0003c00000 */
[----:B------:R0:W1:Y:S02]  /*da60*/  SHFL.IDX P6, R14, R13, R12, R11 ;  /* 0x0000000c0d0e7389 */ /* 0x00006400000c000b */
[----:B01----:R-:W-:Y:S01]  /*da70*/  ENDCOLLECTIVE ;  /* 0x000000000000791b */ /* 0x003fe20003800000 */
.L_x_144:
        /* <DEDUP_REMOVED lines=11> */
.L_x_145:
[----:B------:R-:W-:Y:S01]  /*db30*/  MOV R13, R9 ;  /* 0x00000009000d7202 */ /* 0x000fe20000000f00 */
[----:B------:R-:W-:Y:S01]  /*db40*/  IMAD.MOV.U32 R12, RZ, RZ, 0x7 ;  /* 0x00000007ff0c7424 */ /* 0x000fe200078e00ff */
[----:B------:R-:W-:-:S13]  /*db50*/  IADD3 R2, P0, R14, R5, RZ ;  /* 0x000000050e027210 */ /* 0x000fda0007f1e0ff */
[----:B------:R-:W-:Y:S05]  /*db60*/  WARPSYNC.COLLECTIVE R15, `(.L_x_146) ;  /* 0x000000000f087348 */ /* 0x000fea0003c00000 */
[----:B------:R0:W1:Y:S02]  /*db70*/  SHFL.IDX P6, R14, R13, R12, R11 ;  /* 0x0000000c0d0e7389 */ /* 0x00006400000c000b */
[----:B01----:R-:W-:Y:S01]  /*db80*/  ENDCOLLECTIVE ;  /* 0x000000000000791b */ /* 0x003fe20003800000 */
.L_x_146:
[----:B------:R-:W-:-:S05]  /*db90*/  IMAD.X R3, RZ, RZ, R3, P0 ;  /* 0x000000ffff037224 */ /* 0x000fca00000e0603 */
[----:B------:R-:W-:Y:S01]  /*dba0*/  @!PT LDS RZ, [RZ] ;  /* 0x00000000fffff984 */ /* 0x000fe20000000800 */
[----:B------:R-:W-:Y:S01]  /*dbb0*/  @!PT LDS RZ, [RZ] ;  /* 0x00000000fffff984 */ /* 0x000fe20000000800 */
[----:B------:R-:W-:Y:S01]  /*dbc0*/  @!PT LDS RZ, [RZ] ;  /* 0x00000000fffff984 */ /* 0x000fe20000000800 */
[----:B------:R0:W-:Y:S04]  /*dbd0*/  LDGSTS.E.BYPASS.LTC128B.128 [R8+0x1b400], desc[UR48][R2.64], !P2 ;  /* 0x1b40000002087fae */ /* 0x0001e8000d101d70 */
[----:B------:R0:W-:Y:S01]  /*dbe0*/  LDGSTS.E.BYPASS.LTC128B.128 [R8+0x1f400], desc[UR48][R2.64+0x80], !P1 ;  /* 0x1f40008002087fae */ /* 0x0001e2000c901d70 */
[----:B------:R-:W-:Y:S01]  /*dbf0*/  MOV R13, R7 ;  /* 0x00000007000d7202 */ /* 0x000fe20000000f00 */
[----:B------:R-:W-:-:S07]  /*dc00*/  IMAD.MOV.U32 R9, RZ, RZ, R14 ;  /* 0x000000ffff097224 */ /* 0x000fce00078e000e */
[----:B0-----:R-:W-:Y:S05]  /*dc10*/  WARPSYNC.COLLECTIVE R15, `(.L_x_147) ;  /* 0x000000000f087348 */ /* 0x001fea0003c00000 */
[----:B------:R1:W2:Y:S02]  /*dc20*/  SHFL.IDX P6, R14, R13, R12, R11 ;  /* 0x0000000c0d0e7389 */ /* 0x0002a400000c000b */
[----:B012---:R-:W-:Y:S01]  /*dc30*/  ENDCOLLECTIVE ;  /* 0x000000000000791b */ /* 0x007fe20003800000 */
.L_x_147:
[----:B------:R-:W-:Y:S05]  /*dc40*/  BRA `(.L_x_148) ;  /* 0xffffffcc000c7947 */ /* 0x000fea000383ffff */
.L_x_64:
[----:B0-----:R0:W1:Y:S02]  /*dc50*/  SYNCS.PHASECHK.TRANS64.TRYWAIT P0, [R6+URZ+0x28860], R3 ;  /* 0x02886003060075a7 */ /* 0x001064000800017f */
[----:B-1----:R-:W-:Y:S05]  /*dc60*/  @!P0 NANOSLEEP.SYNCS 0x989680 ;  /* 0x009896800000895d */ /* 0x002fea0003900000 */
[----:B------:R-:W1:Y:S02]  /*dc70*/  @!P0 SYNCS.PHASECHK.TRANS64 P0, [R6+URZ+0x28860], R3 ;  /* 0x02886003060085a7 */ /* 0x000e64000800007f */
[----:B-1----:R-:W-:Y:S05]  /*dc80*/  @!P0 BRA `(.L_x_64) ;  /* 0xfffffffc00f08947 */ /* 0x002fea000383ffff */
[----:B------:R-:W-:Y:S05]  /*dc90*/  BRA `(.L_x_149) ;  /* 0xffffffcc00707947 */ /* 0x000fea000383ffff */
.L_x_65:
[----:B------:R-:W-:Y:S01]  /*dca0*/  BSSY B1, `(.L_x_150) ;  /* 0x0000008000017945 */ /* 0x000fe20003800000 */
[----:B------:R-:W-:Y:S01]  /*dcb0*/  IMAD.MOV.U32 R13, RZ, RZ, R17 ;  /* 0x000000ffff0d7224 */ /* 0x000fe200078e0011 */
[----:B------:R-:W-:Y:S01]  /*dcc0*/  MOV R11, 0x181f ;  /* 0x0000181f000b7802 */ /* 0x000fe20000000f00 */
[----:B------:R-:W-:Y:S02]  /*dcd0*/  IMAD.MOV.U32 R12, RZ, RZ, RZ ;  /* 0x000000ffff0c7224 */ /* 0x000fe400078e00ff */
[----:B------:R-:W-:-:S07]  /*dce0*/  IMAD.MOV.U32 R15, RZ, RZ, -0x1 ;  /* 0xffffffffff0f7424 */ /* 0x000fce00078e00ff */
[----:B0-----:R-:W-:Y:S05]  /*dcf0*/  WARPSYNC.COLLECTIVE R15, `(.L_x_151) ;  /* 0x000000000f087348 */ /* 0x001fea0003c00000 */
[----:B------:R1:W2:Y:S02]  /*dd00*/  SHFL.IDX P6, R14, R13, R12, R11 ;  /* 0x0000000c0d0e7389 */ /* 0x0002a400000c000b */
[----:B012---:R-:W-:Y:S01]  /*dd10*/  ENDCOLLECTIVE ;  /* 0x000000000000791b */ /* 0x007fe20003800000 */
.L_x_151:
[----:B------:R-:W-:Y:S05]  /*dd20*/  BSYNC B1 ;  /* 0x0000000000017941 */ /* 0x000fea0003800000 */
.L_x_150:
[----:B------:R-:W-:Y:S01]  /*dd30*/  MOV R13, R16 ;  /* 0x00000010000d7202 */ /* 0x000fe20000000f00 */
[----:B------:R-:W-:Y:S01]  /*dd40*/  IMAD.MOV.U32 R12, RZ, RZ, RZ ;  /* 0x000000ffff0c7224 */ /* 0x000fe200078e00ff */
[----:B------:R-:W-:Y:S01]  /*dd50*/  MOV R15, 0xffffffff ;  /* 0xffffffff000f7802 */ /* 0x000fe20000000f00 */
[----:B------:R-:W-:Y:S01]  /*dd60*/  IMAD.MOV.U32 R11, RZ, RZ, 0x181f ;  /* 0x0000181fff0b7424 */ /* 0x000fe200078e00ff */
[----:B------:R-:W-:Y:S01]  /*dd70*/  LEA R7, R7, UR39, 0x1 ;  /* 0x0000002707077c11 */ /* 0x000fe2000f8e08ff */
[----:B------:R-:W-:-:S07]  /*dd80*/  IMAD.MOV.U32 R3, RZ, RZ, R14 ;  /* 0x000000ffff037224 */ /* 0x000fce00078e000e */
[----:B------:R-:W-:Y:S05]  /*dd90*/  WARPSYNC.COLLECTIVE R15, `(.L_x_152) ;  /* 0x000000000f087348 */ /* 0x000fea0003c00000 */
[----:B------:R0:W1:Y:S02]  /*dda0*/  SHFL.IDX P6, R14, R13, R12, R11 ;  /* 0x0000000c0d0e7389 */ /* 0x00006400000c000b */
[----:B01----:R-:W-:Y:S01]  /*ddb0*/  ENDCOLLECTIVE ;  /* 0x000000000000791b */ /* 0x003fe20003800000 */
.L_x_152:
[----:B------:R-:W-:Y:S01]  /*ddc0*/  IMAD.MOV.U32 R13, RZ, RZ, R17 ;  /* 0x000000ffff0d7224 */ /* 0x000fe200078e0011 */
[----:B------:R-:W-:Y:S02]  /*ddd0*/  MOV R12, 0x1 ;  /* 0x00000001000c7802 */ /* 0x000fe40000000f00 */
[----:B------:R-:W-:-:S13]  /*dde0*/  IADD3 R2, P0, R14, R5, RZ ;  /* 0x000000050e027210 */ /* 0x000fda0007f1e0ff */
[----:B------:R-:W-:Y:S05]  /*ddf0*/  WARPSYNC.COLLECTIVE R15, `(.L_x_153) ;  /* 0x000000000f087348 */ /* 0x000fea0003c00000 */
[----:B------:R0:W1:Y:S02]  /*de00*/  SHFL.IDX P6, R14, R13, R12, R11 ;  /* 0x0000000c0d0e7389 */ /* 0x00006400000c000b */
[----:B01----:R-:W-:Y:S01]  /*de10*/  ENDCOLLECTIVE ;  /* 0x000000000000791b */ /* 0x003fe20003800000 */
.L_x_153:
[----:B------:R-:W-:Y:S01]  /*de20*/  IMAD.X R3, RZ, RZ, R3, P0 ;  /* 0x000000ffff037224 */ /* 0x000fe200000e0603 */
[----:B------:R-:W-:Y:S01]  /*de30*/  ISETP.LT.OR P0, PT, R8, 0x1, P2 ;  /* 0x000000010800780c */ /* 0x000fe20001701670 */
[----:B------:R-:W-:-:S12]  /*de40*/  IMAD.MOV.U32 R13, RZ, RZ, R16 ;  /* 0x000000ffff0d7224 */ /* 0x000fd800078e0010 */
[----:B------:R-:W-:Y:S01]  /*de50*/  @!PT LDS RZ, [RZ] ;  /* 0x00000000fffff984 */ /* 0x000fe20000000800 */
[----:B------:R-:W-:Y:S01]  /*de60*/  @!PT LDS RZ, [RZ] ;  /* 0x00000000fffff984 */ /* 0x000fe20000000800 */
[----:B------:R-:W-:Y:S01]  /*de70*/  @!PT LDS RZ, [RZ] ;  /* 0x00000000fffff984 */ /* 0x000fe20000000800 */
[----:B------:R-:W-:Y:S01]  /*de80*/  LDGSTS.E.BYPASS.LTC128B.128 [R7+0x400], desc[UR48][R2.64], !P0 ;  /* 0x0040000002077fae */ /* 0x000fe2000c101d70 */
[----:B------:R-:W-:-:S13]  /*de90*/  ISETP.LT.OR P0, PT, R8, 0x1, P1 ;  /* 0x000000010800780c */ /* 0x000fda0000f01670 */
[----:B------:R0:W-:Y:S02]  /*dea0*/  LDGSTS.E.BYPASS.LTC128B.128 [R7+0x4400], desc[UR48][R2.64+0x80], !P0 ;  /* 0x0440008002077fae */ /* 0x0001e4000c101d70 */
[----:B0-----:R-:W-:-:S07]  /*deb0*/  IMAD.MOV.U32 R3, RZ, RZ, R14 ;  /* 0x000000ffff037224 */ /* 0x001fce00078e000e */
[----:B------:R-:W-:Y:S05]  /*dec0*/  WARPSYNC.COLLECTIVE R15, `(.L_x_154) ;  /* 0x000000000f087348 */ /* 0x000fea0003c00000 */
[----:B------:R0:W1:Y:S02]  /*ded0*/  SHFL.IDX P6, R14, R13, R12, R11 ;  /* 0x0000000c0d0e7389 */ /* 0x00006400000c000b */
[----:B01----:R-:W-:Y:S01]  /*dee0*/  ENDCOLLECTIVE ;  /* 0x000000000000791b */ /* 0x003fe20003800000 */
.L_x_154:
[----:B------:R-:W-:Y:S02]  /*def0*/  IMAD.MOV.U32 R13, RZ, RZ, R17 ;  /* 0x000000ffff0d7224 */ /* 0x000fe400078e0011 */
[----:B------:R-:W-:Y:S01]  /*df00*/  IMAD.MOV.U32 R12, RZ, RZ, 0x2 ;  /* 0x00000002ff0c7424 */ /* 0x000fe200078e00ff */
[----:B------:R-:W-:-:S13]  /*df10*/  IADD3 R2, P0, R14, R5, RZ ;  /* 0x000000050e027210 */ /* 0x000fda0007f1e0ff */
[----:B------:R-:W-:Y:S05]  /*df20*/  WARPSYNC.COLLECTIVE R15, `(.L_x_155) ;  /* 0x000000000f087348 */ /* 0x000fea0003c00000 */
[----:B------:R0:W1:Y:S02]  /*df30*/  SHFL.IDX P6, R14, R13, R12, R11 ;  /* 0x0000000c0d0e7389 */ /* 0x00006400000c000b */
[----:B01----:R-:W-:Y:S01]  /*df40*/  ENDCOLLECTIVE ;  /* 0x000000000000791b */ /* 0x003fe20003800000 */
.L_x_155:
[----:B------:R-:W-:Y:S02]  /*df50*/  IADD3.X R3, RZ, R3, RZ, P0, !PT ;  /* 0x00000003ff037210 */ /* 0x000fe400007fe4ff */
        /* <DEDUP_REMOVED lines=8> */
[----:B0-----:R-:W-:-:S07]  /*dfe0*/  MOV R3, R14 ;  /* 0x0000000e00037202 */ /* 0x001fce0000000f00 */
[----:B------:R-:W-:Y:S05]  /*dff0*/  WARPSYNC.COLLECTIVE R15, `(.L_x_156) ;  /* 0x000000000f087348 */ /* 0x000fea0003c00000 */
[----:B------:R0:W1:Y:S02]  /*e000*/  SHFL.IDX P6, R14, R13, R12, R11 ;  /* 0x0000000c0d0e7389 */ /* 0x00006400000c000b */
[----:B01----:R-:W-:Y:S01]  /*e010*/  ENDCOLLECTIVE ;  /* 0x000000000000791b */ /* 0x003fe20003800000 */
.L_x_156:
[----:B------:R-:W-:Y:S01]  /*e020*/  MOV R13, R17 ;  /* 0x00000011000d7202 */ /* 0x000fe20000000f00 */
[----:B------:R-:W-:Y:S01]  /*e030*/  IMAD.MOV.U32 R12, RZ, RZ, 0x3 ;  /* 0x00000003ff0c7424 */ /* 0x000fe200078e00ff */
[----:B------:R-:W-:-:S13]  /*e040*/  IADD3 R2, P0, R14, R5, RZ ;  /* 0x000000050e027210 */ /* 0x000fda0007f1e0ff */
[----:B------:R-:W-:Y:S05]  /*e050*/  WARPSYNC.COLLECTIVE R15, `(.L_x_157) ;  /* 0x000000000f087348 */ /* 0x000fea0003c00000 */
[----:B------:R0:W1:Y:S02]  /*e060*/  SHFL.IDX P6, R14, R13, R12, R11 ;  /* 0x0000000c0d0e7389 */ /* 0x00006400000c000b */
[----:B01----:R-:W-:Y:S01]  /*e070*/  ENDCOLLECTIVE ;  /* 0x000000000000791b */ /* 0x003fe20003800000 */
.L_x_157:
[----:B------:R-:W-:Y:S01]  /*e080*/  IMAD.X R3, RZ, RZ, R3, P0 ;  /* 0x000000ffff037224 */ /* 0x000fe200000e0603 */
[----:B------:R-:W-:Y:S02]  /*e090*/  ISETP.LT.OR P0, PT, R8, 0x21, P2 ;  /* 0x000000210800780c */ /* 0x000fe40001701670 */
[----:B------:R-:W-:-:S11]  /*e0a0*/  MOV R13, R16 ;  /* 0x00000010000d7202 */ /* 0x000fd60000000f00 */
        /* <DEDUP_REMOVED lines=10> */
.L_x_158:
[----:B------:R-:W-:Y:S01]  /*e150*/  IMAD.MOV.U32 R13, RZ, RZ, R17 ;  /* 0x000000ffff0d7224 */ /* 0x000fe200078e0011 */
[----:B------:R-:W-:Y:S02]  /*e160*/  MOV R12, 0x4 ;  /* 0x00000004000c7802 */ /* 0x000fe40000000f00 */
[----:B------:R-:W-:-:S13]  /*e170*/  IADD3 R2, P0, R14, R5, RZ ;  /* 0x000000050e027210 */ /* 0x000fda0007f1e0ff */
[----:B------:R-:W-:Y:S05]  /*e180*/  WARPSYNC.COLLECTIVE R15, `(.L_x_159) ;  /* 0x000000000f087348 */ /* 0x000fea0003c00000 */
[----:B------:R0:W1:Y:S02]  /*e190*/  SHFL.IDX P6, R14, R13, R12, R11 ;  /* 0x0000000c0d0e7389 */ /* 0x00006400000c000b */
[----:B01----:R-:W-:Y:S01]  /*e1a0*/  ENDCOLLECTIVE ;  /* 0x000000000000791b */ /* 0x003fe20003800000 */
.L_x_159:
        /* <DEDUP_REMOVED lines=13> */
.L_x_160:
[----:B------:R-:W-:Y:S02]  /*e280*/  IMAD.MOV.U32 R13, RZ, RZ, R17 ;  /* 0x000000ffff0d7224 */ /* 0x000fe400078e0011 */
[----:B------:R-:W-:Y:S01]  /*e290*/  IMAD.MOV.U32 R12, RZ, RZ, 0x5 ;  /* 0x00000005ff0c7424 */ /* 0x000fe200078e00ff */
[----:B------:R-:W-:-:S13]  /*e2a0*/  IADD3 R2, P0, R14, R5, RZ ;  /* 0x000000050e027210 */ /* 0x000fda0007f1e0ff */
[----:B------:R-:W-:Y:S05]  /*e2b0*/  WARPSYNC.COLLECTIVE R15, `(.L_x_161) ;  /* 0x000000000f087348 */ /* 0x000fea0003c00000 */
[----:B------:R0:W1:Y:S02]  /*e2c0*/  SHFL.IDX P6, R14, R13, R12, R11 ;  /* 0x0000000c0d0e7389 */ /* 0x00006400000c000b */
[----:B01----:R-:W-:Y:S01]  /*e2d0*/  ENDCOLLECTIVE ;  /* 0x000000000000791b */ /* 0x003fe20003800000 */
.L_x_161:
        /* <DEDUP_REMOVED lines=13> */
.L_x_162:
[----:B------:R-:W-:Y:S01]  /*e3b0*/  MOV R13, R17 ;  /* 0x00000011000d7202 */ /* 0x000fe20000000f00 */
[----:B------:R-:W-:Y:S01]  /*e3c0*/  IMAD.MOV.U32 R12, RZ, RZ, 0x6 ;  /* 0x00000006ff0c7424 */ /* 0x000fe200078e00ff */
[----:B------:R-:W-:-:S13]  /*e3d0*/  IADD3 R2, P0, R14, R5, RZ ;  /* 0x000000050e027210 */ /* 0x000fda0007f1e0ff */
[----:B------:R-:W-:Y:S05]  /*e3e0*/  WARPSYNC.COLLECTIVE R15, `(.L_x_163) ;  /* 0x000000000f087348 */ /* 0x000fea0003c00000 */
[----:B------:R0:W1:Y:S02]  /*e3f0*/  SHFL.IDX P6, R14, R13, R12, R11 ;  /* 0x0000000c0d0e7389 */ /* 0x00006400000c000b */
[----:B01----:R-:W-:Y:S01]  /*e400*/  ENDCOLLECTIVE ;  /* 0x000000000000791b */ /* 0x003fe20003800000 */
.L_x_163:
        /* <DEDUP_REMOVED lines=13> */
.L_x_164:
[----:B------:R-:W-:Y:S01]  /*e4e0*/  IMAD.MOV.U32 R13, RZ, RZ, R17 ;  /* 0x000000ffff0d7224 */ /* 0x000fe200078e0011 */
[----:B------:R-:W-:Y:S02]  /*e4f0*/  MOV R12, 0x7 ;  /* 0x00000007000c7802 */ /* 0x000fe40000000f00 */
[----:B------:R-:W-:-:S13]  /*e500*/  IADD3 R2, P0, R14, R5, RZ ;  /* 0x000000050e027210 */ /* 0x000fda0007f1e0ff */
[----:B------:R-:W-:Y:S05]  /*e510*/  WARPSYNC.COLLECTIVE R15, `(.L_x_165) ;  /* 0x000000000f087348 */ /* 0x000fea0003c00000 */
[----:B------:R0:W1:Y:S02]  /*e520*/  SHFL.IDX P6, R14, R13, R12, R11 ;  /* 0x0000000c0d0e7389 */ /* 0x00006400000c000b */
[----:B01----:R-:W-:Y:S01]  /*e530*/  ENDCOLLECTIVE ;  /* 0x000000000000791b */ /* 0x003fe20003800000 */
.L_x_165:
[----:B------:R-:W-:Y:S01]  /*e540*/  IMAD.X R3, RZ, RZ, R3, P0 ;  /* 0x000000ffff037224 */ /* 0x000fe200000e0603 */
[----:B------:R-:W-:Y:S01]  /*e550*/  ISETP.LT.OR P0, PT, R8, 0x61, P2 ;  /* 0x000000610800780c */ /* 0x000fe20001701670 */
[----:B------:R-:W-:-:S12]  /*e560*/  IMAD.MOV.U32 R13, RZ, RZ, R16 ;  /* 0x000000ffff0d7224 */ /* 0x000fd800078e0010 */
[----:B------:R-:W-:Y:S01]  /*e570*/  @!PT LDS RZ, [RZ] ;  /* 0x00000000fffff984 */ /* 0x000fe20000000800 */
[----:B------:R-:W-:Y:S01]  /*e580*/  @!PT LDS RZ, [RZ] ;  /* 0x00000000fffff984 */ /* 0x000fe20000000800 */
[----:B------:R-:W-:Y:S01]  /*e590*/  @!PT LDS RZ, [RZ] ;  /* 0x00000000fffff984 */ /* 0x000fe20000000800 */
[----:B------:R0:W-:Y:S01]  /*e5a0*/  LDGSTS.E.BYPASS.LTC128B.128 [R7+0x3400], desc[UR48][R2.64], !P0 ;  /* 0x0340000002077fae */ /* 0x0001e2000c101d70 */
[----:B------:R-:W-:Y:S01]  /*e5b0*/  ISETP.LT.OR P0, PT, R8, 0x61, P1 ;  /* 0x000000610800780c */ /* 0x000fe20000f01670 */
[----:B------:R-:W-:-:S12]  /*e5c0*/  IMAD.MOV.U32 R17, RZ, RZ, R14 ;  /* 0x000000ffff117224 */ /* 0x000fd800078e000e */
[----:B0-----:R-:W-:Y:S05]  /*e5d0*/  WARPSYNC.COLLECTIVE R15, `(.L_x_166) ;  /* 0x000000000f087348 */ /* 0x001fea0003c00000 */
[----:B------:R1:W2:Y:S02]  /*e5e0*/  SHFL.IDX P6, R14, R13, R12, R11 ;  /* 0x0000000c0d0e7389 */ /* 0x0002a400000c000b */
[----:B012---:R-:W-:Y:S01]  /*e5f0*/  ENDCOLLECTIVE ;  /* 0x000000000000791b */ /* 0x007fe20003800000 */
.L_x_166:
[----:B------:R-:W-:Y:S01]  /*e600*/  @!PT LDS RZ, [RZ] ;  /* 0x00000000fffff984 */ /* 0x000fe20000000800 */
[----:B------:R-:W-:Y:S01]  /*e610*/  @!PT LDS RZ, [RZ] ;  /* 0x00000000fffff984 */ /* 0x000fe20000000800 */
[----:B------:R-:W-:Y:S01]  /*e620*/  @!PT LDS RZ, [RZ] ;  /* 0x00000000fffff984 */ /* 0x000fe20000000800 */
[----:B------:R0:W-:Y:S01]  /*e630*/  LDGSTS.E.BYPASS.LTC128B.128 [R7+0x7400], desc[UR48][R2.64+0x80], !P0 ;  /* 0x0740008002077fae */ /* 0x0001e2000c101d70 */
[----:B------:R-:W-:Y:S05]  /*e640*/  BRA `(.L_x_167) ;  /* 0xffffffc8000c7947 */ /* 0x000fea000383ffff */
.L_x_71:
[----:B0-----:R0:W1:Y:S02]  /*e650*/  SYNCS.PHASECHK.TRANS64.TRYWAIT P0, [R4+URZ+0x28860], R3 ;  /* 0x02886003040075a7 */ /* 0x001064000800017f */
[----:B-1----:R-:W-:Y:S05]  /*e660*/  @!P0 NANOSLEEP.SYNCS 0x989680 ;  /* 0x009896800000895d */ /* 0x002fea0003900000 */
[----:B------:R-:W1:Y:S02]  /*e670*/  @!P0 SYNCS.PHASECHK.TRANS64 P0, [R4+URZ+0x28860], R3 ;  /* 0x02886003040085a7 */ /* 0x000e64000800007f */
[----:B-1----:R-:W-:Y:S05]  /*e680*/  @!P0 BRA `(.L_x_71) ;  /* 0xfffffffc00f08947 */ /* 0x002fea000383ffff */
[----:B------:R-:W-:Y:S05]  /*e690*/  BRA `(.L_x_168) ;  /* 0xffffffc800e47947 */ /* 0x000fea000383ffff */
.L_x_72:
[----:B------:R-:W-:Y:S01]  /*e6a0*/  BSSY B0, `(.L_x_169) ;  /* 0x0000008000007945 */ /* 0x000fe20003800000 */
[----:B------:R-:W-:Y:S01]  /*e6b0*/  MOV R13, R17 ;  /* 0x00000011000d7202 */ /* 0x000fe20000000f00 */
[----:B------:R-:W-:Y:S01]  /*e6c0*/  IMAD.MOV.U32 R12, RZ, RZ, RZ ;  /* 0x000000ffff0c7224 */ /* 0x000fe200078e00ff */
[----:B------:R-:W-:Y:S01]  /*e6d0*/  MOV R15, 0xffffffff ;  /* 0xffffffff000f7802 */ /* 0x000fe20000000f00 */
[----:B------:R-:W-:-:S07]  /*e6e0*/  IMAD.MOV.U32 R11, RZ, RZ, 0x181f ;  /* 0x0000181fff0b7424 */ /* 0x000fce00078e00ff */
[----:B0-----:R-:W-:Y:S05]  /*e6f0*/  WARPSYNC.COLLECTIVE R15, `(.L_x_170) ;  /* 0x000000000f087348 */ /* 0x001fea0003c00000 */
[----:B------:R1:W2:Y:S02]  /*e700*/  SHFL.IDX P6, R14, R13, R12, R11 ;  /* 0x0000000c0d0e7389 */ /* 0x0002a400000c000b */
[----:B012---:R-:W-:Y:S01]  /*e710*/  ENDCOLLECTIVE ;  /* 0x000000000000791b */ /* 0x007fe20003800000 */
.L_x_170:
[----:B------:R-:W-:Y:S05]  /*e720*/  BSYNC B0 ;  /* 0x0000000000007941 */ /* 0x000fea0003800000 */
.L_x_169:
[----:B------:R-:W-:Y:S01]  /*e730*/  IMAD.MOV.U32 R13, RZ, RZ, R16 ;  /* 0x000000ffff0d7224 */ /* 0x000fe200078e0010 */
[----:B------:R-:W-:Y:S01]  /*e740*/  MOV R12, RZ ;  /* 0x000000ff000c7202 */ /* 0x000fe20000000f00 */
[----:B------:R-:W-:Y:S01]  /*e750*/  IMAD.MOV.U32 R11, RZ, RZ, 0x181f ;  /* 0x0000181fff0b7424 */ /* 0x000fe200078e00ff */
[----:B------:R-:W-:Y:S01]  /*e760*/  SHF.L.U32 R6, R34, 0x1, RZ ;  /* 0x0000000122067819 */ /* 0x000fe200000006ff */
[----:B------:R-:W-:Y:S02]  /*e770*/  IMAD.MOV.U32 R15, RZ, RZ, -0x1 ;  /* 0xffffffffff0f7424 */ /* 0x000fe400078e00ff */
[----:B------:R-:W-:-:S07]  /*e780*/  IMAD.MOV.U32 R0, RZ, RZ, R14 ;  /* 0x000000ffff007224 */ /* 0x000fce00078e000e */
[----:B------:R-:W-:Y:S05]  /*e790*/  WARPSYNC.COLLECTIVE R15, `(.L_x_171) ;  /* 0x000000000f087348 */ /* 0x000fea0003c00000 */
[----:B------:R0:W1:Y:S02]  /*e7a0*/  SHFL.IDX P6, R14, R13, R12, R11 ;  /* 0x0000000c0d0e7389 */ /* 0x00006400000c000b */
[----:B01----:R-:W-:Y:S01]  /*e7b0*/  ENDCOLLECTIVE ;  /* 0x000000000000791b */ /* 0x003fe20003800000 */
.L_x_171:
[----:B------:R-:W-:Y:S01]  /*e7c0*/  IMAD.MOV.U32 R13, RZ, RZ, R17 ;  /* 0x000000ffff0d7224 */ /* 0x000fe200078e0011 */
[----:B------:R-:W-:Y:S02]  /*e7d0*/  MOV R12, 0x1 ;  /* 0x00000001000c7802 */ /* 0x000fe40000000f00 */
[----:B------:R-:W-:-:S13]  /*e7e0*/  IADD3 R2, P0, R14, R6, RZ ;  /* 0x000000060e027210 */ /* 0x000fda0007f1e0ff */
[----:B------:R-:W-:Y:S05]  /*e7f0*/  WARPSYNC.COLLECTIVE R15, `(.L_x_172) ;  /* 0x000000000f087348 */ /* 0x000fea0003c00000 */
[----:B------:R0:W1:Y:S02]  /*e800*/  SHFL.IDX P6, R14, R13, R12, R11 ;  /* 0x0000000c0d0e7389 */ /* 0x00006400000c000b */
[----:B01----:R-:W-:Y:S01]  /*e810*/  ENDCOLLECTIVE ;  /* 0x000000000000791b */ /* 0x003fe20003800000 */
.L_x_172:
[----:B------:R-:W-:Y:S01]  /*e820*/  IMAD.X R3, RZ, RZ, R0, P0 ;  /* 0x000000ffff037224 */ /* 0x000fe200000e0600 */
[----:B------:R-:W-:Y:S02]  /*e830*/  ISETP.LT.OR P0, PT, R5, 0x1, P2 ;  /* 0x000000010500780c */ /* 0x000fe40001701670 */
[----:B------:R-:W-:Y:S01]  /*e840*/  LEA R0, R7, UR39, 0x1 ;  /* 0x0000002707007c11 */ /* 0x000fe2000f8e08ff */
[----:B------:R-:W-:-:S10]  /*e850*/  IMAD.MOV.U32 R13, RZ, RZ, R16 ;  /* 0x000000ffff0d7224 */ /* 0x000fd400078e0010 */
        /* <DEDUP_REMOVED lines=9> */
.L_x_173:
[----:B------:R-:W-:Y:S01]  /*e8f0*/  @!PT LDS RZ, [RZ] ;  /* 0x00000000fffff984 */ /* 0x000fe20000000800 */
[----:B------:R-:W-:Y:S01]  /*e900*/  @!PT LDS RZ, [RZ] ;  /* 0x00000000fffff984 */ /* 0x000fe20000000800 */
[----:B------:R-:W-:Y:S01]  /*e910*/  @!PT LDS RZ, [RZ] ;  /* 0x00000000fffff984 */ /* 0x000fe20000000800 */
[----:B------:R0:W-:Y:S01]  /*e920*/  LDGSTS.E.BYPASS.LTC128B.128 [R0+0x4400], desc[UR48][R2.64+0x80], !P0 ;  /* 0x0440008002007fae */ /* 0x0001e2000c101d70 */
[----:B------:R-:W-:Y:S02]  /*e930*/  IMAD.MOV.U32 R13, RZ, RZ, R17 ;  /* 0x000000ffff0d7224 */ /* 0x000fe400078e0011 */
[----:B------:R-:W-:Y:S01]  /*e940*/  IMAD.MOV.U32 R12, RZ, RZ, 0x2 ;  /* 0x00000002ff0c7424 */ /* 0x000fe200078e00ff */
[----:B0-----:R-:W-:-:S13]  /*e950*/  IADD3 R2, P0, R14, R6, RZ ;  /* 0x000000060e027210 */ /* 0x001fda0007f1e0ff */
[----:B------:R-:W-:Y:S05]  /*e960*/  WARPSYNC.COLLECTIVE R15, `(.L_x_174) ;  /* 0x000000000f087348 */ /* 0x000fea0003c00000 */
[----:B------:R0:W1:Y:S02]  /*e970*/  SHFL.IDX P6, R14, R13, R12, R11 ;  /* 0x0000000c0d0e7389 */ /* 0x00006400000c000b */
[----:B01----:R-:W-:Y:S01]  /*e980*/  ENDCOLLECTIVE ;  /* 0x000000000000791b */ /* 0x003fe20003800000 */
.L_x_174:
[----:B------:R-:W-:Y:S02]  /*e990*/  IADD3.X R3, RZ, R7, RZ, P0, !PT ;  /* 0x00000007ff037210 */ /* 0x000fe400007fe4ff */
[----:B------:R-:W-:Y:S01]  /*e9a0*/  ISETP.LT.OR P0, PT, R5, 0x11, P2 ;  /* 0x000000110500780c */ /* 0x000fe20001701670 */
[----:B------:R-:W-:-:S12]  /*e9b0*/  IMAD.MOV.U32 R13, RZ, RZ, R16 ;  /* 0x000000ffff0d7224 */ /* 0x000fd800078e0010 */
[----:B------:R-:W-:Y:S01]  /*e9c0*/  @!PT LDS RZ, [RZ] ;  /* 0x00000000fffff984 */ /* 0x000fe20000000800 */
[----:B------:R-:W-:Y:S01]  /*e9d0*/  @!PT LDS RZ, [RZ] ;  /* 0x00000000fffff984 */ /* 0x000fe20000000800 */
[----:B------:R-:W-:Y:S01]  /*e9e0*/  @!PT LDS RZ, [RZ] ;  /* 0x00000000fffff984 */ /* 0x000fe20000000800 */
[----:B------:R0:W-:Y:S01]  /*e9f0*/  LDGSTS.E.BYPASS.LTC128B.128 [R0+0xc00], desc[UR48][R2.64], !P0 ;  /* 0x00c0000002007fae */ /* 0x0001e2000c101d70 */
[----:B------:R-:W-:Y:S02]  /*ea00*/  ISETP.LT.OR P0, PT, R5, 0x11, P1 ;  /* 0x000000110500780c */ /* 0x000fe40000f01670 */
[----:B------:R-:W-:-:S11]  /*ea10*/  MOV R7, R14 ;  /* 0x0000000e00077202 */ /* 0x000fd60000000f00 */
[----:B0-----:R-:W-:Y:S05]  /*ea20*/  WARPSYNC.COLLECTIVE R15, `(.L_x_175) ;  /* 0x000000000f087348 */ /* 0x001fea0003c00000 */
[----:B------:R1:W2:Y:S02]  /*ea30*/  SHFL.IDX P6, R14, R13, R12, R11 ;  /* 0x0000000c0d0e7389 */ /* 0x0002a400000c000b */
[----:B012---:R-:W-:Y:S01]  /*ea40*/  ENDCOLLECTIVE ;  /* 0x000000000000791b */ /* 0x007fe20003800000 */
.L_x_175:
[----:B------:R-:W-:Y:S01]  /*ea50*/  @!PT LDS RZ, [RZ] ;  /* 0x00000000fffff984 */ /* 0x000fe20000000800 */
[----:B------:R-:W-:Y:S01]  /*ea60*/  @!PT LDS RZ, [RZ] ;  /* 0x00000000fffff984 */ /* 0x000fe20000000800 */
[----:B------:R-:W-:Y:S01]  /*ea70*/  @!PT LDS RZ, [RZ] ;  /* 0x00000000fffff984 */ /* 0x000fe20000000800 */
[----:B------:R0:W-:Y:S01]  /*ea80*/  LDGSTS.E.BYPASS.LTC128B.128 [R0+0x4c00], desc[UR48][R2.64+0x80], !P0 ;  /* 0x04c0008002007fae */ /* 0x0001e2000c101d70 */
[----:B------:R-:W-:Y:S01]  /*ea90*/  MOV R13, R17 ;  /* 0x00000011000d7202 */ /* 0x000fe20000000f00 */
[----:B------:R-:W-:Y:S01]  /*eaa0*/  IMAD.MOV.U32 R12, RZ, RZ, 0x3 ;  /* 0x00000003ff0c7424 */ /* 0x000fe200078e00ff */
[----:B0-----:R-:W-:-:S13]  /*eab0*/  IADD3 R2, P0, R14, R6, RZ ;  /* 0x000000060e027210 */ /* 0x001fda0007f1e0ff */
[----:B------:R-:W-:Y:S05]  /*eac0*/  WARPSYNC.COLLECTIVE R15, `(.L_x_176) ;  /* 0x000000000f087348 */ /* 0x000fea0003c00000 */
[----:B------:R0:W1:Y:S02]  /*ead0*/  SHFL.IDX P6, R14, R13, R12, R11 ;  /* 0x0000000c0d0e7389 */ /* 0x00006400000c000b */
[----:B01----:R-:W-:Y:S01]  /*eae0*/  ENDCOLLECTIVE ;  /* 0x000000000000791b */ /* 0x003fe20003800000 */
.L_x_176:
[----:B------:R-:W-:Y:S01]  /*eaf0*/  IMAD.X R3, RZ, RZ, R7, P0 ;  /* 0x000000ffff037224 */ /* 0x000fe200000e0607 */
[----:B------:R-:W-:Y:S02]  /*eb00*/  ISETP.LT.OR P0, PT, R5, 0x21, P2 ;  /* 0x000000210500780c */ /* 0x000fe40001701670 */
[----:B------:R-:W-:-:S11]  /*eb10*/  MOV R13, R16 ;  /* 0x00000010000d7202 */ /* 0x000fd60000000f00 */
        /* <DEDUP_REMOVED lines=9> */
.L_x_177:
[----:B------:R-:W-:Y:S01]  /*ebb0*/  @!PT LDS RZ, [RZ] ;  /* 0x00000000fffff984 */ /* 0x000fe20000000800 */
[----:B------:R-:W-:Y:S01]  /*ebc0*/  @!PT LDS RZ, [RZ] ;  /* 0x00000000fffff984 */ /* 0x000fe20000000800 */
[----:B------:R-:W-:Y:S01]  /*ebd0*/  @!PT LDS RZ, [RZ] ;  /* 0x00000000fffff984 */ /* 0x000fe20000000800 */
[----:B------:R0:W-:Y:S01]  /*ebe0*/  LDGSTS.E.BYPASS.LTC128B.128 [R0+0x5400], desc[UR48][R2.64+0x80], !P0 ;  /* 0x0540008002007fae */ /* 0x0001e2000c101d70 */
[----:B------:R-:W-:Y:S01]  /*ebf0*/  IMAD.MOV.U32 R13, RZ, RZ, R17 ;  /* 0x000000ffff0d7224 */ /* 0x000fe200078e0011 */
[----:B------:R-:W-:Y:S02]  /*ec00*/  MOV R12, 0x4 ;  /* 0x00000004000c7802 */ /* 0x000fe40000000f00 */
[----:B0-----:R-:W-:-:S13]  /*ec10*/  IADD3 R2, P0, R14, R6, RZ ;  /* 0x000000060e027210 */ /* 0x001fda0007f1e0ff */
[----:B------:R-:W-:Y:S05]  /*ec20*/  WARPSYNC.COLLECTIVE R15, `(.L_x_178) ;  /* 0x000000000f087348 */ /* 0x000fea0003c00000 */
[----:B------:R0:W1:Y:S02]  /*ec30*/  SHFL.IDX P6, R14, R13, R12, R11 ;  /* 0x0000000c0d0e7389 */ /* 0x00006400000c000b */
[----:B01----:R-:W-:Y:S01]  /*ec40*/  ENDCOLLECTIVE ;  /* 0x000000000000791b */ /* 0x003fe20003800000 */
.L_x_178:
        /* <DEDUP_REMOVED lines=12> */
.L_x_179:
        /* <DEDUP_REMOVED lines=10> */
.L_x_180:
        /* <DEDUP_REMOVED lines=12> */
.L_x_181:
        /* <DEDUP_REMOVED lines=10> */
.L_x_182:
        /* <DEDUP_REMOVED lines=12> */
.L_x_183:
        /* <DEDUP_REMOVED lines=10> */
.L_x_184:
        /* <DEDUP_REMOVED lines=12> */
.L_x_185:
[----:B------:R-:W-:Y:S01]  /*f130*/  @!PT LDS RZ, [RZ] ;  /* 0x00000000fffff984 */ /* 0x000fe20000000800 */
[----:B------:R-:W-:Y:S01]  /*f140*/  @!PT LDS RZ, [RZ] ;  /* 0x00000000fffff984 */ /* 0x000fe20000000800 */
[----:B------:R-:W-:Y:S01]  /*f150*/  @!PT LDS RZ, [RZ] ;  /* 0x00000000fffff984 */ /* 0x000fe20000000800 */
[----:B------:R0:W-:Y:S01]  /*f160*/  LDGSTS.E.BYPASS.LTC128B.128 [R0+0x7400], desc[UR48][R2.64+0x80], !P0 ;  /* 0x0740008002007fae */ /* 0x0001e2000c101d70 */
[----:B------:R-:W-:Y:S05]  /*f170*/  BRA `(.L_x_186) ;  /* 0xffffffc400387947 */ /* 0x000fea000383ffff */
.L_x_77:
[----:B0-----:R0:W1:Y:S02]  /*f180*/  SYNCS.PHASECHK.TRANS64.TRYWAIT P0, [R5+URZ+0x28820], R37 ;  /* 0x02882025050075a7 */ /* 0x001064000800017f */
[----:B-1----:R-:W-:Y:S05]  /*f190*/  @!P0 NANOSLEEP.SYNCS 0x989680 ;  /* 0x009896800000895d */ /* 0x002fea0003900000 */
[----:B------:R-:W1:Y:S02]  /*f1a0*/  @!P0 SYNCS.PHASECHK.TRANS64 P0, [R5+URZ+0x28820], R37 ;  /* 0x02882025050085a7 */ /* 0x000e64000800007f */
[----:B-1----:R-:W-:Y:S05]  /*f1b0*/  @!P0 BRA `(.L_x_77) ;  /* 0xfffffffc00f08947 */ /* 0x002fea000383ffff */
[----:B------:R-:W-:Y:S05]  /*f1c0*/  BRA `(.L_x_187) ;  /* 0xffffffc400c87947 */ /* 0x000fea000383ffff */
.L_x_78:
[----:B------:R-:W1:Y:S01]  /*f1d0*/  S2R R0, SR_TID.X ;  /* 0x0000000000007919 */ /* 0x000e620000002100 */
[----:B------:R-:W-:Y:S01]  /*f1e0*/  BSSY B0, `(.L_x_188) ;  /* 0x000000a000007945 */ /* 0x000fe20003800000 */
[----:B------:R-:W-:Y:S01]  /*f1f0*/  IMAD.MOV.U32 R12, RZ, RZ, RZ ;  /* 0x000000ffff0c7224 */ /* 0x000fe200078e00ff */
[----:B------:R-:W-:Y:S01]  /*f200*/  MOV R15, 0xffffffff ;  /* 0xffffffff000f7802 */ /* 0x000fe20000000f00 */
[----:B------:R-:W-:Y:S01]  /*f210*/  IMAD.MOV.U32 R11, RZ, RZ, 0x1f ;  /* 0x0000001fff0b7424 */ /* 0x000fe200078e00ff */
[----:B-1----:R-:W-:-:S04]  /*f220*/  SHF.R.U32.HI R0, RZ, 0x5, R0 ;  /* 0x00000005ff007819 */ /* 0x002fc80000011600 */
[----:B------:R-:W-:-:S04]  /*f230*/  LOP3.LUT R0, R0, 0x3, RZ, 0xc0, !PT ;  /* 0x0000000300007812 */ /* 0x000fc800078ec0ff */
[----:B------:R-:W-:-:S07]  /*f240*/  MOV R13, R0 ;  /* 0x00000000000d7202 */ /* 0x000fce0000000f00 */
[----:B0-----:R-:W-:Y:S05]  /*f250*/  WARPSYNC.COLLECTIVE R15, `(.L_x_189) ;  /* 0x000000000f087348 */ /* 0x001fea0003c00000 */
[----:B------:R1:W2:Y:S02]  /*f260*/  SHFL.IDX P6, R14, R13, R12, R11 ;  /* 0x0000000c0d0e7389 */ /* 0x0002a400000c000b */
[----:B012---:R-:W-:Y:S01]  /*f270*/  ENDCOLLECTIVE ;  /* 0x000000000000791b */ /* 0x007fe20003800000 */
.L_x_189:
[----:B------:R-:W-:Y:S05]  /*f280*/  BSYNC B0 ;  /* 0x0000000000007941 */ /* 0x000fea0003800000 */
.L_x_188:
[----:B------:R-:W-:Y:S05]  /*f290*/  BRA `(.L_x_190) ;  /* 0xffffffc400b07947 */ /* 0x000fea000383ffff */
.L_x_81:
[----:B------:R-:W-:Y:S01]  /*f2a0*/  BSSY B1, `(.L_x_191) ;  /* 0x0000006000017945 */ /* 0x000fe20003800000 */
[----:B------:R-:W-:-:S07]  /*f2b0*/  IMAD.MOV.U32 R15, RZ, RZ, -0x1 ;  /* 0xffffffffff0f7424 */ /* 0x000fce00078e00ff */
[----:B01----:R-:W-:Y:S05]  /*f2c0*/  WARPSYNC.COLLECTIVE R15, `(.L_x_192) ;  /* 0x000000000f0c7348 */ /* 0x003fea0003c00000 */
[----:B------:R-:W-:Y:S02]  /*f2d0*/  ELECT P6, UR62, PT ;  /* 0x00000000003e782f */ /* 0x000fe400038c0000 */
[----:B------:R-:W-:Y:S01]  /*f2e0*/  MOV R14, UR62 ;  /* 0x0000003e000e7c02 */ /* 0x000fe20008000f00 */
[----:B01----:R-:W-:Y:S10]  /*f2f0*/  ENDCOLLECTIVE ;  /* 0x000000000000791b */ /* 0x003ff40003800000 */
.L_x_192:
[----:B------:R-:W-:Y:S05]  /*f300*/  BSYNC B1 ;  /* 0x0000000000017941 */ /* 0x000fea0003800000 */
.L_x_191:
[----:B------:R-:W-:Y:S05]  /*f310*/  BRA `(.L_x_193) ;  /* 0xffffffc400a87947 */ /* 0x000fea000383ffff */
.L_x_83:
[----:B-1----:R1:W2:Y:S02]  /*f320*/  SYNCS.PHASECHK.TRANS64.TRYWAIT P1, [R3+URZ+0x28840], R2 ;  /* 0x02884002030075a7 */ /* 0x0022a4000802017f */
[----:B--2---:R-:W-:Y:S05]  /*f330*/  @!P1 NANOSLEEP.SYNCS 0x989680 ;  /* 0x009896800000995d */ /* 0x004fea0003900000 */
[----:B------:R-:W2:Y:S02]  /*f340*/  @!P1 SYNCS.PHASECHK.TRANS64 P1, [R3+URZ+0x28840], R2 ;  /* 0x02884002030095a7 */ /* 0x000ea4000802007f */
[----:B--2---:R-:W-:Y:S05]  /*f350*/  @!P1 BRA `(.L_x_83) ;  /* 0xfffffffc00f09947 */ /* 0x004fea000383ffff */
[----:B------:R-:W-:Y:S05]  /*f360*/  BRA `(.L_x_194) ;  /* 0xffffffc400c87947 */ /* 0x000fea000383ffff */
.L_x_85:
[----:B0-----:R0:W2:Y:S02]  /*f370*/  SYNCS.PHASECHK.TRANS64.TRYWAIT P1, [R5+URZ+0x28840], R0 ;  /* 0x02884000050075a7 */ /* 0x0010a4000802017f */
[----:B--2---:R-:W-:Y:S05]  /*f380*/  @!P1 NANOSLEEP.SYNCS 0x989680 ;  /* 0x009896800000995d */ /* 0x004fea0003900000 */
[----:B------:R-:W2:Y:S02]  /*f390*/  @!P1 SYNCS.PHASECHK.TRANS64 P1, [R5+URZ+0x28840], R0 ;  /* 0x02884000050095a7 */ /* 0x000ea4000802007f */
[----:B--2---:R-:W-:Y:S05]  /*f3a0*/  @!P1 BRA `(.L_x_85) ;  /* 0xfffffffc00f09947 */ /* 0x004fea000383ffff */
[----:B------:R-:W-:Y:S05]  /*f3b0*/  BRA `(.L_x_195) ;  /* 0xffffffc400d47947 */ /* 0x000fea000383ffff */
.L_x_87:
[----:B--2---:R2:W3:Y:S02]  /*f3c0*/  SYNCS.PHASECHK.TRANS64.TRYWAIT P1, [R3+URZ+0x28860], R2 ;  /* 0x02886002030075a7 */ /* 0x0044e4000802017f */
[----:B---3--:R-:W-:Y:S05]  /*f3d0*/  @!P1 NANOSLEEP.SYNCS 0x989680 ;  /* 0x009896800000995d */ /* 0x008fea0003900000 */
[----:B------:R-:W3:Y:S02]  /*f3e0*/  @!P1 SYNCS.PHASECHK.TRANS64 P1, [R3+URZ+0x28860], R2 ;  /* 0x02886002030095a7 */ /* 0x000ee4000802007f */
[----:B---3--:R-:W-:Y:S05]  /*f3f0*/  @!P1 BRA `(.L_x_87) ;  /* 0xfffffffc00f09947 */ /* 0x008fea000383ffff */
[----:B------:R-:W-:Y:S05]  /*f400*/  BRA `(.L_x_196) ;  /* 0xffffffc400d07947 */ /* 0x000fea000383ffff */
.L_x_197:
[----:B------:R-:W-:-:S00]  /*f410*/  BRA `(.L_x_197) ;  /* 0xfffffffc00fc7947 */ /* 0x000fc0000383ffff */
[----:B------:R-:W-:-:S00]  /*f420*/  NOP ;  /* 0x0000000000007918 */ /* 0x000fc00000000000 */
        /* <DEDUP_REMOVED lines=13> */
.L_x_3478:


//--------------------- .text._ZN7cutlass13device_kernelIN5flash11enable_sm90INS1_16FlashAttnFwdSm90INS1_25CollectiveMainloopFwdSm90ILi2EN4cute5tupleIJNS5_1CILi1EEES8_S8_EEENS6_IJNS7_ILi128EEESA_SA_EEELi128ENS_10bfloat16_tEfNS_4arch4Sm90ELb0ELb0ELb1ELb1ELb1ELb0ELb0ELb1ELb1ELb1ELb0ELb0EEENS1_21CollectiveEpilogueFwdISB_S9_SC_SE_Li256ELb1ELb1ELb0ELb0EEENS1_36VarlenDynamicPersistentTileSchedulerILi128ELi128ELi256ELi128ELb0ELb1ELb1ELb0ELb1ELb1EEEEEEEEEvNT_6ParamsE --------------------------
	.section	.text._ZN7cutlass13device_kernelIN5flash11enable_sm90INS1_16FlashAttnFwdSm90INS1_25CollectiveMainloopFwdSm90ILi2EN4cute5tupleIJNS5_1CILi1EEES8_S8_EEENS6_IJNS7_ILi128EEESA_SA_EEELi128ENS_10bfloat16_tEfNS_4arch4Sm90ELb0ELb0ELb1ELb1ELb1ELb0ELb0ELb1ELb1ELb1ELb0ELb0EEENS1_21CollectiveEpilogueFwdISB_S9_SC_SE_Li256ELb1ELb1ELb0ELb0EEENS1_36VarlenDynamicPersistentTileSchedulerILi128ELi128ELi256ELi128ELb0ELb1ELb1ELb0ELb1ELb1EEEEEEEEEvNT_6ParamsE,"ax",@progbits
	.align	128
.text._ZN7cutlass13device_kernelIN5flash11enable_sm90INS1_16FlashAttnFwdSm90INS1_25CollectiveMainloopFwdSm90ILi2EN4cute5tupleIJNS5_1CILi1EEES8_S8_EEENS6_IJNS7_ILi128EEESA_SA_EEELi128ENS_10bfloat16_tEfNS_4arch4Sm90ELb0ELb0ELb1ELb1ELb1ELb0ELb0ELb1ELb1ELb1ELb0ELb0EEENS1_21CollectiveEpilogueFwdISB_S9_SC_SE_Li256ELb1ELb1ELb0ELb0EEENS1_36VarlenDynamicPersistentTileSchedulerILi128ELi128ELi256ELi128ELb0ELb1ELb1ELb0ELb1ELb1EEEEEEEEEvNT_6ParamsE:
        .type           _ZN7cutlass13device_kernelIN5flash11enable_sm90INS1_16FlashAttnFwdSm90INS1_25CollectiveMainloopFwdSm90ILi2EN4cute5tupleIJNS5_1CILi1EEES8_S8_EEENS6_IJNS7_ILi128EEESA_SA_EEELi128ENS_10bfloat16_tEfNS_4arch4Sm90ELb0ELb0ELb1ELb1ELb1ELb0ELb0ELb1ELb1ELb1ELb0ELb0EEENS1_21CollectiveEpilogueFwdISB_S9_SC_SE_Li256ELb1ELb1ELb0ELb0EEENS1_36VarlenDynamicPersistentTileSchedulerILi128ELi128ELi256ELi128ELb0ELb1ELb1ELb0ELb1ELb1EEEEEEEEEvNT_6ParamsE,@function
        .size           _ZN7cutlass13device_kernelIN5flash11enable_sm90INS1_16FlashAttnFwdSm90INS1_25CollectiveMainloopFwdSm90ILi2EN4cute5tupleIJNS5_1CILi1EEES8_S8_EEENS6_IJNS7_ILi128EEESA_SA_EEELi128ENS_10bfloat16_tEfNS_4arch4Sm90ELb0ELb0ELb1ELb1ELb1ELb0ELb0ELb1ELb1ELb1ELb0ELb0EEENS1_21CollectiveEpilogueFwdISB_S9_SC_SE_Li256ELb1ELb1ELb0ELb0EEENS1_36VarlenDynamicPersistentTileSchedulerILi128ELi128ELi256ELi128ELb0ELb1ELb1ELb0ELb1ELb1EEEEEEEEEvNT_6ParamsE,(.L_x_3479 - _ZN7cutlass13device_kernelIN5flash11enable_sm90INS1_16FlashAttnFwdSm90INS1_25CollectiveMainloopFwdSm90ILi2EN4cute5tupleIJNS5_1CILi1EEES8_S8_EEENS6_IJNS7_ILi128EEESA_SA_EEELi128ENS_10bfloat16_tEfNS_4arch4Sm90ELb0ELb0ELb1ELb1ELb1ELb0ELb0ELb1ELb1ELb1ELb0ELb0EEENS1_21CollectiveEpilogueFwdISB_S9_SC_SE_Li256ELb1ELb1ELb0ELb0EEENS1_36VarlenDynamicPersistentTileSchedulerILi128ELi128ELi256ELi128ELb0ELb1ELb1ELb0ELb1ELb1EEEEEEEEEvNT_6ParamsE)
        .other          _ZN7cutlass13device_kernelIN5flash11enable_sm90INS1_16FlashAttnFwdSm90INS1_25CollectiveMainloopFwdSm90ILi2EN4cute5tupleIJNS5_1CILi1EEES8_S8_EEENS6_IJNS7_ILi128EEESA_SA_EEELi128ENS_10bfloat16_tEfNS_4arch4Sm90ELb0ELb0ELb1ELb1ELb1ELb0ELb0ELb1ELb1ELb1ELb0ELb0EEENS1_21CollectiveEpilogueFwdISB_S9_SC_SE_Li256ELb1ELb1ELb0ELb0EEENS1_36VarlenDynamicPersistentTileSchedulerILi128ELi128ELi256ELi128ELb0ELb1ELb1ELb0ELb1ELb1EEEEEEEEEvNT_6ParamsE,@"STO_CUDA_ENTRY STV_DEFAULT"
_ZN7cutlass13device_kernelIN5flash11enable_sm90INS1_16FlashAttnFwdSm90INS1_25CollectiveMainloopFwdSm90ILi2EN4cute5tupleIJNS5_1CILi1EEES8_S8_EEENS6_IJNS7_ILi128EEESA_SA_EEELi128ENS_10bfloat16_tEfNS_4arch4Sm90ELb0ELb0ELb1ELb1ELb1ELb0ELb0ELb1ELb1ELb1ELb0ELb0EEENS1_21CollectiveEpilogueFwdISB_S9_SC_SE_Li256ELb1ELb1ELb0ELb0EEENS1_36VarlenDynamicPersistentTileSchedulerILi128ELi128ELi256ELi128ELb0ELb1ELb1ELb0ELb1ELb1EEEEEEEEEvNT_6ParamsE:
[----:B------:R-:W0:Y:S02]  /*0000*/  LDC R1, c[0x0][0x28] ;  /* 0x00000a00ff017b82 */ /* 0x000e240000000800 */
[----:B0-----:R-:W-:Y:S01]  /*0010*/  VIADD R1, R1, 0xffffffe0 ;  /* 0xffffffe001017836 */ /* 0x001fe20000000000 */
[----:B------:R-:W0:Y:S01]  /*0020*/  S2R R3, SR_TID.X ;  /* 0x0000000000037919 */ /* 0x000e220000002100 */
[----:B------:R-:W-:Y:S01]  /*0030*/  ELECT P0, URZ, PT ;  /* 0x00000000003f782f */ /* 0x000fe20003800000 */
[----:B------:R-:W-:Y:S01]  /*0040*/  UMOV UR4, 0x80 ;  /* 0x0000008000047882 */ /* 0x000fe20000000000 */
[----:B------:R-:W-:Y:S01]  /*0050*/  UMOV UR7, 0x100 ;  /* 0x0000010000077882 */ /* 0x000fe20000000000 */
[----:B0-----:R-:W-:-:S05]  /*0060*/  SHF.R.U32.HI R0, RZ, 0x5, R3 ;  /* 0x00000005ff007819 */ /* 0x001fca0000011603 */
[----:B------:R-:W0:Y:S02]  /*0070*/  SHFL.IDX PT, R2, R0, RZ, 0x1f ;  /* 0x00001fff00027589 */ /* 0x000e2400000e0000 */
[C---:B0-----:R-:W-:Y:S02]  /*0080*/  ISETP.NE.OR P0, PT, R2.reuse, RZ, !P0 ;  /* 0x000000ff0200720c */ /* 0x041fe40004705670 */
[----:B------:R-:W-:Y:S02]  /*0090*/  ISETP.NE.AND P1, PT, R2, RZ, PT ;  /* 0x000000ff0200720c */ /* 0x000fe40003f25270 */
[----:B------:R-:W-:-:S05]  /*00a0*/  SHF.R.U32.HI R2, RZ, 0x7, R3 ;  /* 0x00000007ff027819 */ /* 0x000fca0000011603 */
[----:B------:R0:W1:Y:S04]  /*00b0*/  SHFL.IDX PT, R4, R2, RZ, 0x1f ;  /* 0x00001fff02047589 */ /* 0x00006800000e0000 */
[----:B------:R-:W-:Y:S01]  /*00c0*/  VOTEU.ALL UP0, P0 ;  /* 0x00000000003f7886 */ /* 0x000fe20000000000 */
[----:B------:R-:W-:-:S04]  /*00d0*/  VOTEU.ALL UP1, P0 ;  /* 0x00000000003f7886 */ /* 0x000fc80000020000 */
[----:B------:R-:W2:Y:S01]  /*00e0*/  @!UP0 S2UR UR8, SR_CgaCtaId ;  /* 0x00000000000889c3 */ /* 0x000ea20000008800 */
[----:B------:R-:W-:Y:S01]  /*00f0*/  @!UP0 UMOV UR6, 0x400 ;  /* 0x0000040000068882 */ /* 0x000fe20000000000 */
[----:B------:R-:W-:-:S04]  /*0100*/  @!UP0 UIADD3 UR4, -UR4, 0x100000, URZ ;  /* 0x0010000004048890 */ /* 0x000fc8000fffe13f */
[----:B------:R-:W-:Y:S02]  /*0110*/  @!UP0 USHF.L.U32 UR5, UR4, 0xb, URZ ;  /* 0x0000000b04058899 */ /* 0x000fe4000800063f */
[----:B------:R-:W-:Y:S02]  /*0120*/  @!UP0 USHF.L.U32 UR4, UR4, 0x1, URZ ;  /* 0x0000000104048899 */ /* 0x000fe4000800063f */
[----:B--2---:R-:W-:Y:S02]  /*0130*/  @!UP0 ULEA UR8, UR8, UR6, 0x18 ;  /* 0x0000000608088291 */ /* 0x004fe4000f8ec03f */
[----:B------:R-:W-:-:S04]  /*0140*/  @!UP0 UIADD3 UR6, -UR7, 0x100000, URZ ;  /* 0x0010000007068890 */ /* 0x000fc8000fffe13f */
[----:B------:R-:W-:Y:S02]  /*0150*/  @!UP0 USHF.L.U32 UR7, UR6, 0xb, URZ ;  /* 0x0000000b06078899 */ /* 0x000fe4000800063f */
[----:B------:R-:W-:Y:S01]  /*0160*/  @!UP0 USHF.L.U32 UR6, UR6, 0x1, URZ ;  /* 0x0000000106068899 */ /* 0x000fe2000800063f */
[----:B------:R-:W-:-:S05]  /*0170*/  VOTEU.ALL UP0, P0 ;  /* 0x00000000003f7886 */ /* 0x000fca0000000000 */
[----:B------:R0:W2:Y:S06]  /*0180*/  @!UP0 SYNCS.EXCH.64 URZ, [UR8+0x28800], UR4 ;  /* 0x02880004083f85b2 */ /* 0x0000ac0008000100 */
[----:B------:R0:W3:Y:S02]  /*0190*/  @!UP1 SYNCS.EXCH.64 URZ, [UR8+0x28820], UR6 ;  /* 0x02882006083f95b2 */ /* 0x0000e40008000100 */
[----:B01----:R-:W-:Y:S05]  /*01a0*/  @P1 BRA `(.L_x_198) ;  /* 0x0000000000481947 */ /* 0x003fea0003800000 */
        /* <DEDUP_REMOVED lines=14> */
[----:B------:R0:W4:Y:S01]  /*0290*/  SYNCS.EXCH.64 URZ, [UR8+0x28840], UR6 ;  /* 0x02884006083f75b2 */ /* 0x0001220008000100 */
[----:B------:R0:W0:Y:S01]  /*02a0*/  SYNCS.EXCH.64 URZ, [UR8+0x28838], UR4 ;  /* 0x02883804083f75b2 */ /* 0x0000220008000100 */
[----:B------:R0:W0:Y:S01]  /*02b0*/  SYNCS.EXCH.64 URZ, [UR8+0x28848], UR6 ;  /* 0x02884806083f75b2 */ /* 0x0000220008000100 */
[----:B------:R-:W-:Y:S01]  /*02c0*/  NOP ;  /* 0x0000000000007918 */ /* 0x000fe20000000000 */
.L_x_198:
        /* <DEDUP_REMOVED lines=22> */
.L_x_199:
        /* <DEDUP_REMOVED lines=18> */
.L_x_200:
        /* <DEDUP_REMOVED lines=22> */
.L_x_201:
        /* <DEDUP_REMOVED lines=23> */
.L_x_202:
        /* <DEDUP_REMOVED lines=8> */
.L_x_204:
[----:B------:R-:W-:-:S08]  /*08a0*/  NOP ;  /* 0x0000000000007918 */ /* 0x000fd00000000000 */
[----:B------:R-:W0:Y:S02]  /*08b0*/  USETMAXREG.TRY_ALLOC.CTAPOOL UP0, 0xe8 ;  /* 0x000000e8000079c8 */ /* 0x000e240008000600 */
[----:B0-----:R-:W-:-:S13]  /*08c0*/  PLOP3.LUT P0, PT, PT, PT, UP0, 0x80, 0x0 ;  /* 0x000000000000781c */ /* 0x001fda0003f0f008 */
[----:B------:R-:W-:Y:S05]  /*08d0*/  @!P0 BRA `(.L_x_204) ;  /* 0xfffffffc00f08947 */ /* 0x000fea000383ffff */
[----:B------:R-:W0:Y:S01]  /*08e0*/  S2R R3, SR_TID.X ;  /* 0x0000000000037919 */ /* 0x000e220000002100 */
[----:B------:R-:W1:Y:S01]  /*08f0*/  S2UR UR5, SR_CgaCtaId ;  /* 0x00000000000579c3 */ /* 0x000e620000008800 */
[----:B------:R-:W-:-:S07]  /*0900*/  UMOV UR4, 0x400 ;  /* 0x0000040000047882 */ /* 0x000fce0000000000 */
[----:B------:R-:W-:Y:S06]  /*0910*/  BAR.ARV 0x8, 0x180 ;  /* 0x0206000000007b1d */ /* 0x000fec0000002000 */
[----:B-1----:R-:W-:Y:S01]  /*0920*/  ULEA UR4, UR5, UR4, 0x18 ;  /* 0x0000000405047291 */ /* 0x002fe2000f8ec03f */
[----:B0-----:R-:W-:-:S04]  /*0930*/  LOP3.LUT R0, R3, 0xffffff80, RZ, 0xc0, !PT ;  /* 0xffffff8003007812 */ /* 0x001fc800078ec0ff */
[----:B------:R-:W-:-:S13]  /*0940*/  ISETP.NE.AND P0, PT, R0, 0x80, PT ;  /* 0x000000800000780c */ /* 0x000fda0003f05270 */
[----:B------:R-:W-:Y:S08]  /*0950*/  @!P0 BAR.ARV 0x9, 0x100 ;  /* 0x0244000000008b1d */ /* 0x000ff00000002000 */
[----:B------:R-:W-:Y:S06]  /*0960*/  BAR.SYNC.DEFER_BLOCKING 0x5, 0x180 ;  /* 0x0146000000007b1d */ /* 0x000fec0000010000 */
[----:B------:R-:W0:Y:S01]  /*0970*/  LDS.128 R48, [UR4+0x288d0] ;  /* 0x0288d004ff307984 */ /* 0x000e220008000c00 */
[----:B------:R-:W-:Y:S01]  /*0980*/  ULDC UR4, c[0x0][0xc3c] ;  /* 0x00030f0000047ab9 */ /* 0x000fe20000000800 */
[----:B------:R-:W-:Y:S06]  /*0990*/  BAR.ARV 0x4, 0x180 ;  /* 0x0106000000007b1d */ /* 0x000fec0000002000 */
[----:B0-----:R-:W-:-:S13]  /*09a0*/  ISETP.GE.AND P0, PT, R51, UR4, PT ;  /* 0x0000000433007c0c */ /* 0x001fda000bf06270 */
[----:B------:R-:W-:Y:S05]  /*09b0*/  @P0 EXIT ;  /* 0x000000000000094d */ /* 0x000fea0003800000 */
[----:B------:R-:W-:Y:S01]  /*09c0*/  VIADD R190, R3, 0xffffff80 ;  /* 0xffffff8003be7836 */ /* 0x000fe20000000000 */
[----:B------:R-:W-:Y:S01]  /*09d0*/  R2UR UR5, R49 ;  /* 0x00000000310572ca */ /* 0x000fe200000e0000 */
[----:B------:R-:W-:Y:S01]  /*09e0*/  ULOP3.LUT UR45, UR36, 0x1, URZ, 0xfc, !UPT ;  /* 0x00000001242d7892 */ /* 0x000fe2000f8efc3f */
[----:B------:R-:W-:Y:S01]  /*09f0*/  R2UR UR6, R50 ;  /* 0x00000000320672ca */ /* 0x000fe200000e0000 */
[----:B------:R-:W-:Y:S01]  /*0a00*/  UMOV UR44, URZ ;  /* 0x0000003f002c7c82 */ /* 0x000fe20008000000 */
[----:B------:R-:W-:Y:S01]  /*0a10*/  SHF.R.S32.HI R3, RZ, 0x1f, R190 ;  /* 0x0000001fff037819 */ /* 0x000fe200000114be */
[----:B------:R-:W-:Y:S01]  /*0a20*/  UMOV UR43, URZ ;  /* 0x0000003f002b7c82 */ /* 0x000fe20008000000 */
[----:B------:R-:W-:Y:S01]  /*0a30*/  MOV R12, 0xfffffffe ;  /* 0xfffffffe000c7802 */ /* 0x000fe20000000f00 */
[----:B------:R-:W-:Y:S01]  /*0a40*/  UMOV UR42, URZ ;  /* 0x0000003f002a7c82 */ /* 0x000fe20008000000 */
[CC--:B------:R-:W-:Y:S02]  /*0a50*/  LEA.HI R0, R3.reuse, R190.reuse, RZ, 0x7 ;  /* 0x000000be03007211 */ /* 0x0c0fe400078f38ff */
[----:B------:R-:W-:-:S02]  /*0a60*/  LEA.HI R4, R3, R190, RZ, 0x4 ;  /* 0x000000be03047211 */ /* 0x000fc400078f20ff */
[----:B------:R-:W-:Y:S02]  /*0a70*/  LOP3.LUT R5, R0, 0xffffff80, RZ, 0xc0, !PT ;  /* 0xffffff8000057812 */ /* 0x000fe400078ec0ff */
[----:B------:R-:W-:Y:S02]  /*0a80*/  SHF.R.S32.HI R7, RZ, 0x4, R4 ;  /* 0x00000004ff077819 */ /* 0x000fe40000011404 */
[----:B------:R-:W-:Y:S01]  /*0a90*/  SHF.R.S32.HI R153, RZ, 0x7, R0 ;  /* 0x00000007ff997819 */ /* 0x000fe20000011400 */
[----:B------:R-:W-:Y:S01]  /*0aa0*/  IMAD.IADD R154, R190, 0x1, -R5 ;  /* 0x00000001be9a7824 */ /* 0x000fe200078e0a05 */
[----:B------:R-:W-:Y:S02]  /*0ab0*/  LEA.HI R5, R3, R190, RZ, 0x5 ;  /* 0x000000be03057211 */ /* 0x000fe400078f28ff */
[----:B------:R-:W-:Y:S02]  /*0ac0*/  LEA.HI R0, R0, R153, RZ, 0x1 ;  /* 0x0000009900007211 */ /* 0x000fe400078f08ff */
[----:B------:R-:W-:Y:S01]  /*0ad0*/  SHF.R.S32.HI R9, RZ, 0x1f, R154 ;  /* 0x0000001fff097819 */ /* 0x000fe2000001149a */
[----:B------:R-:W-:Y:S01]  /*0ae0*/  IMAD.SHL.U32 R6, R5, 0x20, RZ ;  /* 0x0000002005067824 */ /* 0x000fe200078e00ff */
[----:B------:R-:W-:-:S02]  /*0af0*/  LOP3.LUT R5, R4, 0x3fffff0, RZ, 0xc0, !PT ;  /* 0x03fffff004057812 */ /* 0x000fc400078ec0ff */
[----:B------:R-:W-:Y:S02]  /*0b00*/  LEA.HI R4, R4, R7, RZ, 0x1 ;  /* 0x0000000704047211 */ /* 0x000fe400078f08ff */
[----:B------:R-:W-:Y:S02]  /*0b10*/  LOP3.LUT R6, R6, 0xfffffc00, RZ, 0xc0, !PT ;  /* 0xfffffc0006067812 */ /* 0x000fe400078ec0ff */
[----:B------:R-:W-:Y:S02]  /*0b20*/  IADD3 R5, R190, -R5, RZ ;  /* 0x80000005be057210 */ /* 0x000fe40007ffe0ff */
[----:B------:R-:W-:Y:S02]  /*0b30*/  LOP3.LUT R4, R4, 0x1ffffffe, RZ, 0xc0, !PT ;  /* 0x1ffffffe04047812 */ /* 0x000fe400078ec0ff */
[----:B------:R-:W-:Y:S01]  /*0b40*/  LEA.HI R8, R9, R154, RZ, 0x2 ;  /* 0x0000009a09087211 */ /* 0x000fe200078f10ff */
[----:B------:R-:W-:Y:S01]  /*0b50*/  IMAD R5, R5, 0x40, R6 ;  /* 0x0000004005057824 */ /* 0x000fe200078e0206 */
[----:B------:R-:W-:Y:S01]  /*0b60*/  LEA.HI R6, R3, R190, RZ, 0x2 ;  /* 0x000000be03067211 */ /* 0x000fe200078f10ff */
[----:B------:R-:W-:Y:S01]  /*0b70*/  IMAD.IADD R4, R7, 0x1, -R4 ;  /* 0x0000000107047824 */ /* 0x000fe200078e0a04 */
[----:B------:R-:W-:-:S02]  /*0b80*/  SHF.R.S32.HI R10, RZ, 0x2, R8 ;  /* 0x00000002ff0a7819 */ /* 0x000fc40000011408 */
[----:B------:R-:W-:Y:S01]  /*0b90*/  SHF.R.S32.HI R11, RZ, 0x1f, R8 ;  /* 0x0000001fff0b7819 */ /* 0x000fe20000011408 */
[----:B------:R-:W-:Y:S01]  /*0ba0*/  IMAD R155, R4, 0x8, R5 ;  /* 0x00000008049b7824 */ /* 0x000fe200078e0205 */
[----:B------:R-:W-:Y:S02]  /*0bb0*/  LOP3.LUT R5, R6, 0xfffffffc, RZ, 0xc0, !PT ;  /* 0xfffffffc06057812 */ /* 0x000fe400078ec0ff */
[----:B------:R-:W-:Y:S02]  /*0bc0*/  LEA.HI R11, R11, R10, RZ, 0x3 ;  /* 0x0000000a0b0b7211 */ /* 0x000fe400078f18ff */
[----:B------:R-:W-:Y:S01]  /*0bd0*/  LEA.HI R3, R3, R190, RZ, 0x3 ;  /* 0x000000be03037211 */ /* 0x000fe200078f18ff */
[----:B------:R-:W-:Y:S01]  /*0be0*/  IMAD.IADD R4, R190, 0x1, -R5 ;  /* 0x00000001be047824 */ /* 0x000fe200078e0a05 */
[----:B------:R-:W-:Y:S02]  /*0bf0*/  LOP3.LUT R11, R11, 0xfffffff8, RZ, 0xc0, !PT ;  /* 0xfffffff80b0b7812 */ /* 0x000fe400078ec0ff */
[----:B------:R-:W-:-:S02]  /*0c00*/  LOP3.LUT R5, R3, 0xfffffff8, RZ, 0xc0, !PT ;  /* 0xfffffff803057812 */ /* 0x000fc400078ec0ff */
[----:B------:R-:W-:Y:S01]  /*0c10*/  LEA.HI R9, R9, R154, RZ, 0x5 ;  /* 0x0000009a09097211 */ /* 0x000fe200078f28ff */
[----:B------:R-:W-:Y:S01]  /*0c20*/  IMAD.IADD R10, R10, 0x1, -R11 ;  /* 0x000000010a0a7824 */ /* 0x000fe200078e0a0b */
[----:B------:R-:W-:Y:S01]  /*0c30*/  LEA.HI R6, R4, R4, RZ, 0x1 ;  /* 0x0000000404067211 */ /* 0x000fe200078f08ff */
[----:B------:R-:W-:Y:S01]  /*0c40*/  IMAD.IADD R152, R190, 0x1, -R5 ;  /* 0x00000001be987824 */ /* 0x000fe200078e0a05 */
[----:B------:R-:W-:Y:S02]  /*0c50*/  SHF.R.S32.HI R9, RZ, 0x5, R9 ;  /* 0x00000005ff097819 */ /* 0x000fe40000011409 */
[----:B------:R-:W-:Y:S01]  /*0c60*/  LOP3.LUT R0, R0, 0x3fffffe, RZ, 0xc0, !PT ;  /* 0x03fffffe00007812 */ /* 0x000fe200078ec0ff */
[----:B------:R-:W-:Y:S01]  /*0c70*/  IMAD.SHL.U32 R22, R152, 0x8, RZ ;  /* 0x0000000898167824 */ /* 0x000fe200078e00ff */
[----:B------:R-:W-:Y:S01]  /*0c80*/  LOP3.LUT R7, R6, 0x1ffffffe, RZ, 0xc0, !PT ;  /* 0x1ffffffe06077812 */ /* 0x000fe200078ec0ff */
[----:B------:R-:W-:Y:S01]  /*0c90*/  IMAD R9, R9, 0x10, R10 ;  /* 0x0000001009097824 */ /* 0x000fe200078e020a */
[----:B------:R-:W-:Y:S01]  /*0ca0*/  IADD3 R0, R153, -R0, RZ ;  /* 0x8000000099007210 */ /* 0x000fe20007ffe0ff */
[----:B------:R-:W-:Y:S01]  /*0cb0*/  VIADD R18, R22, 0x40 ;  /* 0x0000004016127836 */ /* 0x000fe20000000000 */
[----:B------:R-:W-:Y:S01]  /*0cc0*/  LOP3.LUT R11, R8, 0x7ffffffc, RZ, 0xc0, !PT ;  /* 0x7ffffffc080b7812 */ /* 0x000fe200078ec0ff */
[----:B------:R-:W-:Y:S01]  /*0cd0*/  IMAD.IADD R16, R4, 0x1, -R7 ;  /* 0x0000000104107824 */ /* 0x000fe200078e0a07 */
[----:B------:R-:W-:Y:S01]  /*0ce0*/  SHF.R.S32.HI R17, RZ, 0x3, R3 ;  /* 0x00000003ff117819 */ /* 0x000fe20000011403 */
[----:B------:R-:W-:Y:S01]  /*0cf0*/  IMAD R19, R0, 0x40, R9 ;  /* 0x0000004000137824 */ /* 0x000fe200078e0209 */
[----:B------:R-:W-:Y:S01]  /*0d00*/  SHF.R.S32.HI R189, RZ, 0x1f, R22 ;  /* 0x0000001fffbd7819 */ /* 0x000fe20000011416 */
[----:B------:R-:W-:Y:S01]  /*0d10*/  IMAD.IADD R11, R154, 0x1, -R11 ;  /* 0x000000019a0b7824 */ /* 0x000fe200078e0a0b */
[----:B------:R-:W-:-:S02]  /*0d20*/  SHF.R.S32.HI R188, RZ, 0x1f, R18 ;  /* 0x0000001fffbc7819 */ /* 0x000fc40000011412 */
[----:B------:R-:W-:Y:S01]  /*0d30*/  LEA R16, R16, R19, 0x3 ;  /* 0x0000001310107211 */ /* 0x000fe200078e18ff */
[----:B------:R-:W-:-:S07]  /*0d40*/  IMAD R23, R11, R12, 0x80 ;  /* 0x000000800b177424 */ /* 0x000fce00078e020c */
.L_x_250:
[----:B012---:R-:W0:Y:S01]  /*0d50*/  LDC.64 R4, c[0x0][0xc88] ;  /* 0x00032200ff047b82 */ /* 0x007e220000000a00 */
[----:B------:R-:W-:Y:S01]  /*0d60*/  ULDC.64 UR8, c[0x0][0xa28] ;  /* 0x00028a0000087ab9 */ /* 0x000fe20000000a00 */
[----:B------:R-:W-:Y:S01]  /*0d70*/  ULDC.64 UR10, c[0x0][0xa20] ;  /* 0x00028800000a7ab9 */ /* 0x000fe20000000a00 */
[----:B------:R-:W-:Y:S01]  /*0d80*/  ULDC UR4, c[0x0][0x424] ;  /* 0x0001090000047ab9 */ /* 0x000fe20000000800 */
[----:B0-----:R-:W-:-:S06]  /*0d90*/  IMAD.WIDE R4, R51, 0x4, R4 ;  /* 0x0000000433047825 */ /* 0x001fcc00078e0204 */
[----:B------:R-:W2:Y:S01]  /*0da0*/  LDG.E R4, desc[UR50][R4.64] ;  /* 0x0000003204047981 */ /* 0x000ea2000c1e1900 */
[----:B------:R-:W-:Y:S02]  /*0db0*/  UISETP.NE.U32.AND UP0, UPT, UR8, URZ, UPT ;  /* 0x0000003f0800728c */ /* 0x000fe4000bf05070 */
[----:B------:R-:W-:Y:S02]  /*0dc0*/  UISETP.NE.U32.AND UP1, UPT, UR10, URZ, UPT ;  /* 0x0000003f0a00728c */ /* 0x000fe4000bf25070 */
[----:B------:R-:W-:Y:S02]  /*0dd0*/  UISETP.NE.AND.EX UP0, UPT, UR9, URZ, UPT, UP0 ;  /* 0x0000003f0900728c */ /* 0x000fe4000bf05300 */
[----:B------:R-:W-:-:S04]  /*0de0*/  UISETP.NE.AND.EX UP1, UPT, UR11, URZ, UPT, UP1 ;  /* 0x0000003f0b00728c */ /* 0x000fc8000bf25310 */
[----:B------:R-:W-:Y:S02]  /*0df0*/  PLOP3.LUT P0, PT, PT, PT, UP0, 0x80, 0x0 ;  /* 0x000000000000781c */ /* 0x000fe40003f0f008 */
[----:B------:R-:W-:Y:S02]  /*0e00*/  PLOP3.LUT P1, PT, PT, PT, UP1, 0x80, 0x0 ;  /* 0x000000000000781c */ /* 0x000fe40003f2f018 */
[----:B--2---:R-:W-:-:S13]  /*0e10*/  R2UR UR37, R4 ;  /* 0x00000000042572ca */ /* 0x004fda00000e0000 */
[----:B------:R-:W-:Y:S02]  /*0e20*/  USHF.R.S32.HI UR38, URZ, 0x1f, UR37 ;  /* 0x0000001f3f267899 */ /* 0x000fe40008011425 */
[----:B------:R-:W-:Y:S02]  /*0e30*/  @UP0 ULEA UR8, UP2, UR37, UR8, 0x2 ;  /* 0x0000000825080291 */ /* 0x000fe4000f84103f */
[----:B------:R-:W-:Y:S02]  /*0e40*/  @UP1 ULEA UR10, UP3, UR37, UR10, 0x2 ;  /* 0x0000000a250a1291 */ /* 0x000fe4000f86103f */
[----:B------:R-:W-:Y:S02]  /*0e50*/  @UP0 ULEA.HI.X UR9, UR37, UR9, UR38, 0x2, UP2 ;  /* 0x0000000925090291 */ /* 0x000fe400090f1426 */
[----:B------:R-:W-:Y:S01]  /*0e60*/  @UP1 ULEA.HI.X UR11, UR37, UR11, UR38, 0x2, UP3 ;  /* 0x0000000b250b1291 */ /* 0x000fe200098f1426 */
[----:B------:R-:W-:Y:S02]  /*0e70*/  IMAD.U32 R4, RZ, RZ, UR8 ;  /* 0x00000008ff047e24 */ /* 0x000fe4000f8e00ff */
[----:B------:R-:W-:-:S02]  /*0e80*/  IMAD.U32 R6, RZ, RZ, UR10 ;  /* 0x0000000aff067e24 */ /* 0x000fc4000f8e00ff */
[----:B------:R-:W-:Y:S01]  /*0e90*/  IMAD.U32 R5, RZ, RZ, UR9 ;  /* 0x00000009ff057e24 */ /* 0x000fe2000f8e00ff */
[----:B------:R-:W-:Y:S01]  /*0ea0*/  ULDC.64 UR8, c[0x0][0x418] ;  /* 0x0001060000087ab9 */ /* 0x000fe20000000a00 */
[----:B------:R-:W-:-:S03]  /*0eb0*/  IMAD.U32 R7, RZ, RZ, UR11 ;  /* 0x0000000bff077e24 */ /* 0x000fc6000f8e00ff */
[----:B------:R-:W2:Y:S04]  /*0ec0*/  @P0 LDG.E R4, desc[UR50][R4.64] ;  /* 0x0000003204040981 */ /* 0x000ea8000c1e1900 */
[----:B---3--:R-:W3:Y:S01]  /*0ed0*/  @P1 LDG.E R6, desc[UR50][R6.64] ;  /* 0x0000003206061981 */ /* 0x008ee2000c1e1900 */
[----:B------:R-:W-:Y:S01]  /*0ee0*/  UISETP.NE.U32.AND UP0, UPT, UR8, URZ, UPT ;  /* 0x0000003f0800728c */ /* 0x000fe2000bf05070 */
[----:B------:R-:W-:Y:S01]  /*0ef0*/  MOV R3, RZ ;  /* 0x000000ff00037202 */ /* 0x000fe20000000f00 */
[----:B------:R-:W-:Y:S01]  /*0f00*/  UMOV UR39, UR5 ;  /* 0x0000000500277c82 */ /* 0x000fe20008000000 */
[----:B------:R-:W-:Y:S01]  /*0f10*/  ULDC UR5, c[0x0][0x2f0] ;  /* 0x0000bc0000057ab9 */ /* 0x000fe20000000800 */
[----:B------:R-:W-:Y:S01]  /*0f20*/  UISETP.NE.AND.EX UP0, UPT, UR9, URZ, UPT, UP0 ;  /* 0x0000003f0900728c */ /* 0x000fe2000bf05300 */
[----:B------:R-:W-:Y:S01]  /*0f30*/  IMAD.MOV.U32 R0, RZ, RZ, RZ ;  /* 0x000000ffff007224 */ /* 0x000fe200078e00ff */
[----:B------:R-:W-:Y:S01]  /*0f40*/  UMOV UR48, URZ ;  /* 0x0000003f00307c82 */ /* 0x000fe20008000000 */
[----:B------:R-:W-:Y:S01]  /*0f50*/  UMOV UR40, UR6 ;  /* 0x0000000600287c82 */ /* 0x000fe20008000000 */
[----:B------:R-:W-:Y:S01]  /*0f60*/  USEL UR4, UR4, 0x1, UP0 ;  /* 0x0000000104047887 */ /* 0x000fe20008000000 */
[----:B------:R-:W-:Y:S01]  /*0f70*/  IMAD.MOV.U32 R151, RZ, RZ, RZ ;  /* 0x000000ffff977224 */ /* 0x000fe200078e00ff */
[----:B------:R-:W-:Y:S01]  /*0f80*/  CS2R R32, SRZ ;  /* 0x0000000000207805 */ /* 0x000fe2000001ff00 */
[----:B------:R-:W-:Y:S01]  /*0f90*/  IMAD.MOV.U32 R29, RZ, RZ, RZ ;  /* 0x000000ffff1d7224 */ /* 0x000fe200078e00ff */
[----:B------:R-:W-:Y:S01]  /*0fa0*/  UIMAD UR4, UR4, UR5, URZ ;  /* 0x00000005040472a4 */ /* 0x000fe2000f8e023f */
        /* <DEDUP_REMOVED lines=22> */
[----:B------:R-:W-:Y:S01]  /*1110*/  CS2R R82, SRZ ;  /* 0x0000000000527805 */ /* 0x000fe2000001ff00 */
[----:B------:R-:W-:Y:S01]  /*1120*/  IMAD.MOV.U32 R84, RZ, RZ, RZ ;  /* 0x000000ffff547224 */ /* 0x000fe200078e00ff */
[----:B--2---:R-:W-:Y:S02]  /*1130*/  @P0 R2UR UR48, R4 ;  /* 0x00000000043002ca */ /* 0x004fe400000e0000 */
[----:B------:R-:W-:-:S02]  /*1140*/  PLOP3.LUT P0, PT, PT, PT, PT, 0x80, 0x0 ;  /* 0x000000000000781c */ /* 0x000fc40003f0f070 */
[----:B---3--:R-:W-:Y:S01]  /*1150*/  @P1 R2UR UR4, R6 ;  /* 0x00000000060412ca */ /* 0x008fe200000e0000 */
[----:B----4-:R-:W-:-:S14]  /*1160*/  @P1 BRA `(.L_x_205) ;  /* 0x0000000000341947 */ /* 0x010fdc0003800000 */
[----:B------:R-:W-:Y:S02]  /*1170*/  ULDC.64 UR6, c[0x0][0xa08] ;  /* 0x0002820000067ab9 */ /* 0x000fe40000000a00 */
[----:B------:R-:W-:-:S04]  /*1180*/  ISETP.NE.U32.AND P1, PT, RZ, UR6, PT ;  /* 0x00000006ff007c0c */ /* 0x000fc8000bf25070 */
[----:B------:R-:W-:-:S13]  /*1190*/  ISETP.NE.AND.EX P1, PT, RZ, UR7, PT, P1 ;  /* 0x00000007ff007c0c */ /* 0x000fda000bf25310 */
[----:B------:R-:W-:Y:S05]  /*11a0*/  @!P1 BRA `(.L_x_205) ;  /* 0x0000000000249947 */ /* 0x000fea0003800000 */
[----:B------:R-:W-:Y:S02]  /*11b0*/  ULDC.64 UR4, c[0x0][0xa08] ;  /* 0x0002820000047ab9 */ /* 0x000fe40000000a00 */
[----:B------:R-:W-:-:S06]  /*11c0*/  UIMAD.WIDE UR4, UR37, 0x4, UR4 ;  /* 0x00000004250478a5 */ /* 0x000fcc000f8e0204 */
[----:B------:R-:W-:Y:S01]  /*11d0*/  MOV R4, UR4 ;  /* 0x0000000400047c02 */ /* 0x000fe20008000f00 */
[----:B------:R-:W-:-:S05]  /*11e0*/  IMAD.U32 R5, RZ, RZ, UR5 ;  /* 0x00000005ff057e24 */ /* 0x000fca000f8e00ff */
[----:B------:R-:W2:Y:S04]  /*11f0*/  LDG.E R7, desc[UR50][R4.64] ;  /* 0x0000003204077981 */ /* 0x000ea8000c1e1900 */
[----:B------:R-:W3:Y:S01]  /*1200*/  LDG.E R6, desc[UR50][R4.64+0x4] ;  /* 0x0000043204067981 */ /* 0x000ee2000c1e1900 */
[----:B--2---:R-:W-:Y:S02]  /*1210*/  R2UR UR4, R7 ;  /* 0x00000000070472ca */ /* 0x004fe400000e0000 */
[----:B---3--:R-:W-:-:S13]  /*1220*/  R2UR UR5, R6 ;  /* 0x00000000060572ca */ /* 0x008fda00000e0000 */
[----:B------:R-:W-:-:S12]  /*1230*/  UIADD3 UR4, -UR4, UR5, URZ ;  /* 0x0000000504047290 */ /* 0x000fd8000fffe13f */
.L_x_205:
[----:B------:R-:W-:Y:S01]  /*1240*/  UIADD3 UR48, -UR48, UR4, URZ ;  /* 0x0000000430307290 */ /* 0x000fe2000fffe13f */
[----:B------:R-:W-:Y:S01]  /*1250*/  CS2R R86, SRZ ;  /* 0x0000000000567805 */ /* 0x000fe2000001ff00 */
[----:B------:R-:W-:Y:S01]  /*1260*/  IMAD.MOV.U32 R85, RZ, RZ, RZ ;  /* 0x000000ffff557224 */ /* 0x000fe200078e00ff */
[----:B------:R-:W-:Y:S01]  /*1270*/  CS2R R88, SRZ ;  /* 0x0000000000587805 */ /* 0x000fe2000001ff00 */
[----:B------:R-:W-:Y:S01]  /*1280*/  UISETP.GE.AND UP0, UPT, UR48, 0x1, UPT ;  /* 0x000000013000788c */ /* 0x000fe2000bf06270 */
[----:B------:R-:W-:Y:S01]  /*1290*/  CS2R R92, SRZ ;  /* 0x00000000005c7805 */ /* 0x000fe2000001ff00 */
[----:B------:R-:W-:Y:S01]  /*12a0*/  UIADD3 UR4, UR48, 0x7f, URZ ;  /* 0x0000007f30047890 */ /* 0x000fe2000fffe03f */
[----:B------:R-:W-:Y:S01]  /*12b0*/  CS2R R6, SRZ ;  /* 0x0000000000067805 */ /* 0x000fe2000001ff00 */
[----:B------:R-:W-:Y:S01]  /*12c0*/  IMAD.MOV.U32 R8, RZ, RZ, RZ ;  /* 0x000000ffff087224 */ /* 0x000fe200078e00ff */
[----:B------:R-:W-:Y:S01]  /*12d0*/  MOV R12, RZ ;  /* 0x000000ff000c7202 */ /* 0x000fe20000000f00 */
[----:B------:R-:W-:Y:S01]  /*12e0*/  USHF.R.S32.HI UR5, URZ, 0x1f, UR4 ;  /* 0x0000001f3f057899 */ /* 0x000fe20008011404 */
[----:B------:R-:W-:Y:S01]  /*12f0*/  PLOP3.LUT P1, PT, PT, PT, UP0, 0x80, 0x0 ;  /* 0x000000000000781c */ /* 0x000fe20003f2f008 */
[----:B------:R-:W-:-:S02]  /*1300*/  IMAD.MOV.U32 R10, RZ, RZ, RZ ;  /* 0x000000ffff0a7224 */ /* 0x000fc400078e00ff */
[----:B------:R-:W-:Y:S01]  /*1310*/  ULEA.HI UR5, UR5, UR4, URZ, 0x7 ;  /* 0x0000000405057291 */ /* 0x000fe2000f8f383f */
[----:B------:R-:W-:-:S09]  /*1320*/  IMAD.MOV.U32 R157, RZ, RZ, RZ ;  /* 0x000000ffff9d7224 */ /* 0x000fd200078e00ff */
[----:B------:R-:W-:Y:S05]  /*1330*/  @!P1 BRA `(.L_x_206) ;  /* 0x00000060008c9947 */ /* 0x000fea0003800000 */
[----:B------:R-:W0:Y:S01]  /*1340*/  SHFL.IDX PT, R0, R153, RZ, 0x1f ;  /* 0x00001fff99007589 */ /* 0x000e2200000e0000 */
[----:B------:R-:W1:Y:S01]  /*1350*/  S2UR UR46, SR_CgaCtaId ;  /* 0x00000000002e79c3 */ /* 0x000e620000008800 */
[----:B------:R-:W-:Y:S01]  /*1360*/  UMOV UR49, 0x400 ;  /* 0x0000040000317882 */ /* 0x000fe20000000000 */
[----:B------:R-:W-:Y:S01]  /*1370*/  USHF.R.S32.HI UR47, URZ, 0x7, UR5 ;  /* 0x000000073f2f7899 */ /* 0x000fe20008011405 */
[----:B0-----:R-:W-:Y:S01]  /*1380*/  R2UR UR41, R0 ;  /* 0x00000000002972ca */ /* 0x001fe200000e0000 */
[----:B-1----:R-:W-:-:S04]  /*1390*/  ULEA UR49, UR46, UR49, 0x18 ;  /* 0x000000312e317291 */ /* 0x002fc8000f8ec03f */
[----:B------:R-:W-:-:S04]  /*13a0*/  UIADD3 UR6, UR49, 0x10400, URZ ;  /* 0x0001040031067890 */ /* 0x000fc8000fffe03f */
[----:B------:R-:W-:-:S04]  /*13b0*/  ULOP3.LUT UP0, URZ, UR6, 0x3ff, URZ, 0xc0, !UPT ;  /* 0x000003ff063f7892 */ /* 0x000fc8000f80c03f */
[----:B------:R-:W-:Y:S02]  /*13c0*/  ULEA.HI UR4, UR41, UR41, URZ, 0x1 ;  /* 0x0000002929047291 */ /* 0x000fe4000f8f083f */
[----:B------:R-:W-:Y:S02]  /*13d0*/  PLOP3.LUT P0, PT, PT, PT, UP0, 0x80, 0x0 ;  /* 0x000000000000781c */ /* 0x000fe40003f0f008 */
[----:B------:R-:W-:-:S04]  /*13e0*/  ULOP3.LUT UR4, UR4, 0x1e, URZ, 0xc0, !UPT ;  /* 0x0000001e04047892 */ /* 0x000fc8000f8ec03f */
[----:B------:R-:W-:-:S04]  /*13f0*/  UIADD3 UR4, UR41, -UR4, URZ ;  /* 0x8000000429047290 */ /* 0x000fc8000fffe03f */
[----:B------:R-:W-:-:S04]  /*1400*/  ULEA UR4, UR4, UR6, 0xd ;  /* 0x0000000604047291 */ /* 0x000fc8000f8e683f */
[----:B------:R-:W-:-:S04]  /*1410*/  USHF.R.U32.HI UR4, URZ, 0x4, UR4 ;  /* 0x000000043f047899 */ /* 0x000fc80008011604 */
[----:B------:R-:W-:Y:S01]  /*1420*/  ULOP3.LUT UR52, UR4, 0x3fff, URZ, 0xc0, !UPT ;  /* 0x00003fff04347892 */ /* 0x000fe2000f8ec03f */
[----:B------:R-:W-:Y:S11]  /*1430*/  @!P0 BRA `(.L_x_207) ;  /* 0x0000000000408947 */ /* 0x000ff60003800000 */
[----:B------:R-:W-:Y:S01]  /*1440*/  MOV R0, 0x0 ;  /* 0x0000000000007802 */ /* 0x000fe20000000f00 */
[----:B------:R-:W-:Y:S01]  /*1450*/  ULDC.64 UR4, c[0x4][0x80] ;  /* 0x0100200000047ab9 */ /* 0x000fe20000000a00 */
[----:B------:R-:W-:Y:S01]  /*1460*/  ULDC.64 UR6, c[0x4][0x20] ;  /* 0x0100080000067ab9 */ /* 0x000fe20000000a00 */
[----:B------:R-:W-:Y:S01]  /*1470*/  IMAD.U32 R4, RZ, RZ, UR4 ;  /* 0x00000004ff047e24 */ /* 0x000fe2000f8e00ff */
[----:B------:R0:W1:Y:S01]  /*1480*/  LDC.64 R14, c[0x4][R0] ;  /* 0x01000000000e7b82 */ /* 0x0000620000000a00 */
        /* <DEDUP_REMOVED lines=11> */
.L_x_207:
[----:B------:R-:W-:Y:S01]  /*1540*/  ULEA.HI UR4, UR44, UR44, URZ, 0x1 ;  /* 0x0000002c2c047291 */ /* 0x000fe2000f8f083f */
[----:B------:R-:W-:-:S03]  /*1550*/  IMAD.U32 R3, RZ, RZ, UR45 ;  /* 0x0000002dff037e24 */ /* 0x000fc6000f8e00ff */
[----:B------:R-:W-:Y:S02]  /*1560*/  ULOP3.LUT UR4, UR4, 0xfffffffe, URZ, 0xc0, !UPT ;  /* 0xfffffffe04047892 */ /* 0x000fe4000f8ec03f */
[----:B------:R-:W-:Y:S02]  /*1570*/  ISETP.NE.AND P0, PT, R3, 0x3, PT ;  /* 0x000000030300780c */ /* 0x000fe40003f05270 */
[----:B------:R-:W-:-:S06]  /*1580*/  UIADD3 UR4, UR44, -UR4, URZ ;  /* 0x800000042c047290 */ /* 0x000fcc000fffe03f */
[----:B------:R-:W-:-:S05]  /*1590*/  IMAD.U32 R0, RZ, RZ, UR4 ;  /* 0x00000004ff007e24 */ /* 0x000fca000f8e00ff */
[----:B------:R-:W-:-:S04]  /*15a0*/  SHF.L.U32 R0, R0, 0x1f, RZ ;  /* 0x0000001f00007819 */ /* 0x000fc800000006ff */
[----:B------:R-:W0:Y:S02]  /*15b0*/  SYNCS.PHASECHK.TRANS64.TRYWAIT P1, [UR49+0x28800], R0 ;  /* 0x02880000ff0075a7 */ /* 0x000e240008020171 */
[----:B0-----:R-:W-:Y:S05]  /*15c0*/  @!P1 BRA `(.L_x_208) ;  /* 0x000000d400489947 */ /* 0x001fea0003800000 */
.L_x_337:
[----:B------:R-:W-:Y:S05]  /*15d0*/  @!P0 BRA `(.L_x_209) ;  /* 0x0000000000048947 */ /* 0x000fea0003800000 */
[----:B------:R-:W-:Y:S01]  /*15e0*/  BPT.TRAP 0x1 ;  /* 0x000000040000795c */ /* 0x000fe20000300000 */
.L_x_209:
[----:B0-----:R-:W-:Y:S02]  /*15f0*/  IMAD.U32 R0, RZ, RZ, UR42 ;  /* 0x0000002aff007e24 */ /* 0x001fe4000f8e00ff */
[----:B------:R-:W-:-:S03]  /*1600*/  IMAD.U32 R3, RZ, RZ, UR43 ;  /* 0x0000002bff037e24 */ /* 0x000fc6000f8e00ff */
[----:B------:R-:W-:Y:S02]  /*1610*/  LEA R0, R0, UR49, 0x3 ;  /* 0x0000003100007c11 */ /* 0x000fe4000f8e18ff */
[----:B------:R-:W-:-:S04]  /*1620*/  SHF.L.U32 R3, R3, 0x1f, RZ ;  /* 0x0000001f03037819 */ /* 0x000fc800000006ff */
[----:B------:R0:W1:Y:S01]  /*1630*/  SYNCS.PHASECHK.TRANS64.TRYWAIT P1, [R0+URZ+0x28830], R3 ;  /* 0x02883003000075a7 */ /* 0x000062000802017f */
[----:B------:R-:W-:Y:S05]  /*1640*/  @!P0 BRA `(.L_x_210) ;  /* 0x0000000000048947 */ /* 0x000fea0003800000 */
[----:B------:R-:W-:Y:S01]  /*1650*/  BPT.TRAP 0x1 ;  /* 0x000000040000795c */ /* 0x000fe20000300000 */
.L_x_210:
[----:B------:R-:W-:Y:S01]  /*1660*/  MOV R151, RZ ;  /* 0x000000ff00977202 */ /* 0x000fe20000000f00 */
[----:B-1----:R-:W-:Y:S06]  /*1670*/  @P1 BRA `(.L_x_211) ;  /* 0x0000000000081947 */ /* 0x002fec0003800000 */
[----:B------:R-:W1:Y:S02]  /*1680*/  SYNCS.PHASECHK.TRANS64.TRYWAIT P1, [R0+URZ+0x28830], R3 ;  /* 0x02883003000075a7 */ /* 0x000e64000802017f */
[----:B-1----:R-:W-:Y:S05]  /*1690*/  @!P1 BRA `(.L_x_212) ;  /* 0x000000d4002c9947 */ /* 0x002fea0003800000 */
.L_x_211:
[----:B------:R-:W-:Y:S05]  /*16a0*/  WARPSYNC.ALL ;  /* 0x0000000000007948 */ /* 0x000fea0003800000 */
[----:B------:R-:W-:Y:S01]  /*16b0*/  UIADD3 UR49, UR49, 0x18400, URZ ;  /* 0x0001840031317890 */ /* 0x000fe2000fffe03f */
[----:B------:R-:W-:Y:S01]  /*16c0*/  WARPGROUP.ARRIVE ;  /* 0x00000000000079c5 */ /* 0x000fe20000000000 */
[----:B------:R-:W-:Y:S02]  /*16d0*/  ULOP3.LUT UR32, UR52, 0x10000, URZ, 0xfc, !UPT ;  /* 0x0001000034207892 */ /* 0x000fe4000f8efc3f */
[----:B------:R-:W-:Y:S01]  /*16e0*/  USHF.R.U32.HI UR49, URZ, 0x4, UR49 ;  /* 0x000000043f317899 */ /* 0x000fe20008011631 */
[----:B------:R-:W-:Y:S01]  /*16f0*/  UMOV UR33, 0x40000040 ;  /* 0x4000004000217882 */ /* 0x000fe20000000000 */
[----:B------:R-:W-:-:S02]  /*1700*/  UMOV UR35, 0x40000040 ;  /* 0x4000004000237882 */ /* 0x000fc40000000000 */
[----:B------:R-:W-:Y:S02]  /*1710*/  ULOP3.LUT UR49, UR49, 0x3fff, URZ, 0xc0, !UPT ;  /* 0x00003fff31317892 */ /* 0x000fe4000f8ec03f */
[----:B------:R-:W-:Y:S02]  /*1720*/  UIADD3 UR4, UR32, 0x2, URZ ;  /* 0x0000000220047890 */ /* 0x000fe4000fffe03f */
[----:B------:R-:W-:Y:S01]  /*1730*/  ULOP3.LUT UR49, UR49, 0x10000, URZ, 0xfc, !UPT ;  /* 0x0001000031317892 */ /* 0x000fe2000f8efc3f */
[----:B------:R-:W-:Y:S01]  /*1740*/  UMOV UR5, 0x40000040 ;  /* 0x4000004000057882 */ /* 0x000fe20000000000 */
[----:B------:R-:W-:Y:S02]  /*1750*/  UMOV UR7, 0x40000040 ;  /* 0x4000004000077882 */ /* 0x000fe40000000000 */
        /* <DEDUP_REMOVED lines=51> */
.L_x_213:
        /* <DEDUP_REMOVED lines=116> */
[--C-:B------:R-:W-:Y:S01]  /*21d0*/  IMAD.MOV.U32 R148, RZ, RZ, R151.reuse ;  /* 0x000000ffff947224 */ /* 0x100fe200078e0097 */
[-C--:B------:R-:W-:Y:S01]  /*21e0*/  MOV R149, R151.reuse ;  /* 0x0000009700957202 */ /* 0x080fe20000000f00 */
[--C-:B------:R-:W-:Y:S01]  /*21f0*/  IMAD.MOV.U32 R146, RZ, RZ, R151.reuse ;  /* 0x000000ffff927224 */ /* 0x100fe200078e0097 */
[-C--:B------:R-:W-:Y:S01]  /*2200*/  MOV R144, R151.reuse ;  /* 0x0000009700907202 */ /* 0x080fe20000000f00 */
[----:B------:R-:W0:Y:S01]  /*2210*/  MUFU.TANH R41, R41 ;  /* 0x0000002900297308 */ /* 0x000e220000002400 */
[----:B-1----:R-:W-:Y:S01]  /*2220*/  FSEL R101, R40, -INF , P6 ;  /* 0xff80000028657808 */ /* 0x002fe20003000000 */
[--C-:B------:R-:W-:Y:S01]  /*2230*/  IMAD.MOV.U32 R142, RZ, RZ, R151.reuse ;  /* 0x000000ffff8e7224 */ /* 0x100fe200078e0097 */
[-C--:B------:R-:W-:Y:S01]  /*2240*/  MOV R134, R151.reuse ;  /* 0x0000009700867202 */ /* 0x080fe20000000f00 */
[----:B------:R-:W-:Y:S01]  /*2250*/  UIADD3 UR6, UR6, 0x28840, URZ ;  /* 0x0002884006067890 */ /* 0x000fe2000fffe03f */
[----:B------:R-:W-:Y:S01]  /*2260*/  FMNMX.FTZ R12, R101, R12, !PT ;  /* 0x0000000c650c7209 */ /* 0x000fe20007810000 */
[--C-:B------:R-:W-:Y:S01]  /*2270*/  IMAD.MOV.U32 R140, RZ, RZ, R151.reuse ;  /* 0x000000ffff8c7224 */ /* 0x100fe200078e0097 */
[-C--:B------:R-:W-:Y:S01]  /*2280*/  MOV R124, R151.reuse ;  /* 0x00000097007c7202 */ /* 0x080fe20000000f00 */
[----:B------:R-:W1:Y:S01]  /*2290*/  MUFU.TANH R15, R35 ;  /* 0x00000023000f7308 */ /* 0x000e620000002400 */
[----:B--2---:R-:W-:Y:S01]  /*22a0*/  FSEL R13, R13, -INF , P4 ;  /* 0xff8000000d0d7808 */ /* 0x004fe20002000000 */
[----:B------:R-:W-:Y:S01]  /*22b0*/  UPRMT UR6, UR46, 0x654, UR6 ;  /* 0x000006542e067896 */ /* 0x000fe20008000006 */
[C---:B------:R-:W-:Y:S01]  /*22c0*/  ISETP.GT.AND P4, PT, R6.reuse, 0x28, PT ;  /* 0x000000280600780c */ /* 0x040fe20003f84270 */
[--C-:B------:R-:W-:Y:S01]  /*22d0*/  IMAD.MOV.U32 R138, RZ, RZ, R151.reuse ;  /* 0x000000ffff8a7224 */ /* 0x100fe200078e0097 */
[-C--:B------:R-:W-:Y:S01]  /*22e0*/  MOV R114, R151.reuse ;  /* 0x0000009700727202 */ /* 0x080fe20000000f00 */
[--C-:B------:R-:W-:Y:S01]  /*22f0*/  IMAD.MOV.U32 R136, RZ, RZ, R151.reuse ;  /* 0x000000ffff887224 */ /* 0x100fe200078e0097 */
[-C--:B------:R-:W-:Y:S01]  /*2300*/  MOV R104, R151.reuse ;  /* 0x0000009700687202 */ /* 0x080fe20000000f00 */
[----:B------:R-:W2:Y:S01]  /*2310*/  MUFU.TANH R44, R44 ;  /* 0x0000002c002c7308 */ /* 0x000ea20000002400 */
[----:B0-----:R-:W-:Y:S01]  /*2320*/  FSEL R103, R41, -INF , P5 ;  /* 0xff80000029677808 */ /* 0x001fe20002800000 */
[--C-:B------:R-:W-:Y:S01]  /*2330*/  IMAD.MOV.U32 R132, RZ, RZ, R151.reuse ;  /* 0x000000ffff847224 */ /* 0x100fe200078e0097 */
[----:B------:R-:W-:Y:S01]  /*2340*/  SYNCS.ARRIVE.TRANS64.RED.A1T0 RZ, [UR6], RZ ;  /* 0x000000ffffff79a7 */ /* 0x000fe20008100406 */
[--C-:B------:R-:W-:Y:S01]  /*2350*/  IMAD.MOV.U32 R130, RZ, RZ, R151.reuse ;  /* 0x000000ffff827224 */ /* 0x100fe200078e0097 */
[----:B------:R-:W-:Y:S01]  /*2360*/  FMNMX.FTZ R12, R103, R12, !PT ;  /* 0x0000000c670c7209 */ /* 0x000fe20007810000 */
[--C-:B------:R-:W-:Y:S01]  /*2370*/  IMAD.MOV.U32 R128, RZ, RZ, R151.reuse ;  /* 0x000000ffff807224 */ /* 0x100fe200078e0097 */
[----:B------:R-:W-:Y:S01]  /*2380*/  MOV R94, R151 ;  /* 0x00000097005e7202 */ /* 0x000fe20000000f00 */
        /* <DEDUP_REMOVED lines=32> */
[----:B------:R-:W-:-:S03]  /*2590*/  IMAD.MOV.U32 R88, RZ, RZ, R151 ;  /* 0x000000ffff587224 */ /* 0x000fc600078e0097 */
        /* <DEDUP_REMOVED lines=105> */
[----:B------:R-:W-:Y:S01]  /*2c30*/  ISETP.GT.AND P1, PT, R6, 0x79, PT ;  /* 0x000000790600780c */ /* 0x000fe20003f24270 */
[----:B------:R-:W-:-:S04]  /*2c40*/  IMAD.U32 R6, RZ, RZ, UR7 ;  /* 0x00000007ff067e24 */ /* 0x000fc8000f8e00ff */
        /* <DEDUP_REMOVED lines=9> */
[----:B------:R-:W-:Y:S08]  /*2ce0*/  MUFU.TANH R83, R83 ;  /* 0x0000005300537308 */ /* 0x000ff00000002400 */
[----:B------:R-:W-:Y:S08]  /*2cf0*/  MUFU.TANH R86, R86 ;  /* 0x0000005600567308 */ /* 0x000ff00000002400 */
[----:B------:R-:W1:Y:S01]  /*2d00*/  MUFU.TANH R87, R87 ;  /* 0x0000005700577308 */ /* 0x000e620000002400 */
[----:B0-----:R-:W-:-:S05]  /*2d10*/  FMNMX.FTZ R14, R12, R7, !PT ;  /* 0x000000070c0e7209 */ /* 0x001fca0007810000 */
[----:B------:R-:W0:Y:S01]  /*2d20*/  SHFL.BFLY PT, R7, R14, 0x1, 0x1f ;  /* 0x0c201f000e077f89 */ /* 0x000e2200000e0000 */
[----:B-1----:R-:W-:Y:S02]  /*2d30*/  FSEL R87, R87, -INF , P1 ;  /* 0xff80000057577808 */ /* 0x002fe40000800000 */
[----:B0-----:R-:W-:-:S04]  /*2d40*/  FMNMX.FTZ R7, R14, R7, !PT ;  /* 0x000000070e077209 */ /* 0x001fc80007810000 */
[C---:B------:R-:W-:Y:S01]  /*2d50*/  FSETP.NEU.FTZ.AND P0, PT, R7.reuse, -INF , PT ;  /* 0xff8000000700780b */ /* 0x040fe20003f1d000 */
[----:B------:R-:W-:-:S05]  /*2d60*/  FMUL.FTZ R20, R7, R6 ;  /* 0x0000000607147220 */ /* 0x000fca0000410000 */
[----:B------:R-:W-:Y:S02]  /*2d70*/  FSEL R20, R20, RZ, P0 ;  /* 0x000000ff14147208 */ /* 0x000fe40000000000 */
[----:B------:R-:W-:Y:S02]  /*2d80*/  ISETP.NE.AND P0, PT, R8, RZ, PT ;  /* 0x000000ff0800720c */ /* 0x000fe40003f05270 */
        /* <DEDUP_REMOVED lines=21> */
[----:B------:R-:W-:Y:S01]  /*2ee0*/  MUFU.EX2 R156, R156 ;  /* 0x0000009c009c7308 */ /* 0x000fe20000000800 */
[-CC-:B------:R-:W-:Y:S01]  /*2ef0*/  FFMA.FTZ R166, R105, R6.reuse, -R20.reuse ;  /* 0x0000000669a67223 */ /* 0x180fe20000010814 */
        /* <DEDUP_REMOVED lines=32> */
[----:B------:R-:W-:Y:S01]  /*3100*/  FFMA.FTZ R20, R147, R6, -R20 ;  /* 0x0000000693147223 */ /* 0x000fe20000010814 */
[----:B------:R-:W-:Y:S01]  /*3110*/  FMNMX.FTZ R8, R41, R8, !PT ;  /* 0x0000000829087209 */ /* 0x000fe20007810000 */
[--C-:B------:R-:W-:Y:S01]  /*3120*/  IMAD.MOV.U32 R147, RZ, RZ, R151.reuse ;  /* 0x000000ffff937224 */ /* 0x100fe200078e0097 */
[-C--:B------:R-:W-:Y:S01]  /*3130*/  MOV R129, R151.reuse ;  /* 0x0000009700817202 */ /* 0x080fe20000000f00 */
[--C-:B------:R-:W-:Y:S01]  /*3140*/  IMAD.MOV.U32 R127, RZ, RZ, R151.reuse ;  /* 0x000000ffff7f7224 */ /* 0x100fe200078e0097 */
[----:B------:R-:W-:Y:S01]  /*3150*/  FMNMX.FTZ R8, R43, R8, !PT ;  /* 0x000000082b087209 */ /* 0x000fe20007810000 */
[----:B------:R-:W4:Y:S01]  /*3160*/  MUFU.EX2 R162, R162 ;  /* 0x000000a200a27308 */ /* 0x000f220000000800 */
[--C-:B------:R-:W-:Y:S01]  /*3170*/  IMAD.MOV.U32 R125, RZ, RZ, R151.reuse ;  /* 0x000000ffff7d7224 */ /* 0x100fe200078e0097 */
        /* <DEDUP_REMOVED lines=8> */
[--C-:B------:R-:W-:Y:S01]  /*3200*/  IMAD.MOV.U32 R115, RZ, RZ, R151.reuse ;  /* 0x000000ffff737224 */ /* 0x100fe200078e0097 */
[----:B------:R-:W-:Y:S01]  /*3210*/  MOV R99, R151 ;  /* 0x0000009700637202 */ /* 0x000fe20000000f00 */
[--C-:B------:R-:W-:Y:S01]  /*3220*/  IMAD.MOV.U32 R113, RZ, RZ, R151.reuse ;  /* 0x000000ffff717224 */ /* 0x100fe200078e0097 */
[----:B------:R-:W-:Y:S01]  /*3230*/  FMNMX.FTZ R8, R49, R8, !PT ;  /* 0x0000000831087209 */ /* 0x000fe20007810000 */
[----:B------:R-:W-:-:S02]  /*3240*/  IMAD.MOV.U32 R111, RZ, RZ, R151 ;  /* 0x000000ffff6f7224 */ /* 0x000fc400078e0097 */
[--C-:B------:R-:W-:Y:S01]  /*3250*/  IMAD.MOV.U32 R107, RZ, RZ, R151.reuse ;  /* 0x000000ffff6b7224 */ /* 0x100fe200078e0097 */
[----:B------:R-:W-:Y:S01]  /*3260*/  FMNMX.FTZ R8, R51, R8, !PT ;  /* 0x0000000833087209 */ /* 0x000fe20007810000 */
[----:B------:R-:W-:Y:S01]  /*3270*/  MUFU.EX2 R164, R164 ;  /* 0x000000a400a47308 */ /* 0x000fe20000000800 */
[--C-:B------:R-:W-:Y:S02]  /*3280*/  IMAD.MOV.U32 R105, RZ, RZ, R151.reuse ;  /* 0x000000ffff697224 */ /* 0x100fe400078e0097 */
[----:B------:R-:W-:Y:S01]  /*3290*/  FMNMX.FTZ R8, R53, R8, !PT ;  /* 0x0000000835087209 */ /* 0x000fe20007810000 */
[--C-:B------:R-:W-:Y:S02]  /*32a0*/  IMAD.MOV.U32 R103, RZ, RZ, R151.reuse ;  /* 0x000000ffff677224 */ /* 0x100fe400078e0097 */
[--C-:B------:R-:W-:Y:S01]  /*32b0*/  IMAD.MOV.U32 R101, RZ, RZ, R151.reuse ;  /* 0x000000ffff657224 */ /* 0x100fe200078e0097 */
[----:B------:R-:W-:Y:S01]  /*32c0*/  FMNMX.FTZ R8, R55, R8, !PT ;  /* 0x0000000837087209 */ /* 0x000fe20007810000 */
[----:B------:R-:W-:Y:S01]  /*32d0*/  MUFU.EX2 R71, R71 ;  /* 0x0000004700477308 */ /* 0x000fe20000000800 */
[----:B------:R-:W-:-:S02]  /*32e0*/  IMAD.MOV.U32 R97, RZ, RZ, R151 ;  /* 0x000000ffff617224 */ /* 0x000fc400078e0097 */
        /* <DEDUP_REMOVED lines=12> */
[----:B------:R-:W-:-:S05]  /*33b0*/  FMNMX.FTZ R8, R87, R8, !PT ;  /* 0x0000000857087209 */ /* 0x000fca0007810000 */
[----:B------:R-:W5:Y:S01]  /*33c0*/  SHFL.BFLY PT, R9, R8, 0x2, 0x1f ;  /* 0x0c401f0008097f89 */ /* 0x000f6200000e0000 */
[----:B------:R-:W-:Y:S08]  /*33d0*/  MUFU.EX2 R170, R170 ;  /* 0x000000aa00aa7308 */ /* 0x000ff00000000800 */
[----:B------:R-:W-:Y:S08]  /*33e0*/  MUFU.EX2 R77, R77 ;  /* 0x0000004d004d7308 */ /* 0x000ff00000000800 */
[----:B------:R-:W-:Y:S01]  /*33f0*/  MUFU.EX2 R172, R172 ;  /* 0x000000ac00ac7308 */ /* 0x000fe20000000800 */
[----:B-----5:R-:W-:-:S07]  /*3400*/  FMNMX.FTZ R10, R8, R9, !PT ;  /* 0x00000009080a7209 */ /* 0x020fce0007810000 */
[----:B------:R-:W-:Y:S01]  /*3410*/  MUFU.EX2 R79, R79 ;  /* 0x0000004f004f7308 */ /* 0x000fe20000000800 */
[----:B------:R-:W5:Y:S07]  /*3420*/  SHFL.BFLY PT, R9, R10, 0x1, 0x1f ;  /* 0x0c201f000a097f89 */ /* 0x000f6e00000e0000 */
[----:B------:R-:W-:Y:S08]  /*3430*/  MUFU.EX2 R174, R174 ;  /* 0x000000ae00ae7308 */ /* 0x000ff00000000800 */
[----:B------:R-:W-:Y:S08]  /*3440*/  MUFU.EX2 R81, R81 ;  /* 0x0000005100517308 */ /* 0x000ff00000000800 */
[----:B------:R-:W-:Y:S01]  /*3450*/  MUFU.EX2 R176, R176 ;  /* 0x000000b000b07308 */ /* 0x000fe20000000800 */
[----:B-----5:R-:W-:-:S04]  /*3460*/  FMNMX.FTZ R9, R10, R9, !PT ;  /* 0x000000090a097209 */ /* 0x020fc80007810000 */
[C---:B------:R-:W-:Y:S01]  /*3470*/  FSETP.NEU.FTZ.AND P1, PT, R9.reuse, -INF , PT ;  /* 0xff8000000900780b */ /* 0x040fe20003f3d000 */
[----:B------:R-:W-:Y:S02]  /*3480*/  FMUL.FTZ R8, R9, R6 ;  /* 0x0000000609087220 */ /* 0x000fe40000410000 */
[----:B------:R-:W-:Y:S03]  /*3490*/  MUFU.EX2 R83, R83 ;  /* 0x0000005300537308 */ /* 0x000fe60000000800 */
[----:B------:R-:W-:Y:S02]  /*34a0*/  FSEL R8, R8, RZ, P1 ;  /* 0x000000ff08087208 */ /* 0x000fe40000800000 */
[----:B------:R-:W-:-:S03]  /*34b0*/  PLOP3.LUT P1, PT, PT, PT, UP0, 0x80, 0x0 ;  /* 0x000000000000781c */ /* 0x000fc60003f2f008 */
[----:B------:R-:W-:Y:S01]  /*34c0*/  MUFU.EX2 R178, R178 ;  /* 0x000000b200b27308 */ /* 0x000fe20000000800 */
[-CC-:B------:R-:W-:Y:S01]  /*34d0*/  FFMA.FTZ R11, R11, R6.reuse, -R8.reuse ;  /* 0x000000060b0b7223 */ /* 0x180fe20000010808 */
[-CC-:B------:R-:W-:Y:S01]  /*34e0*/  FFMA.FTZ R3, R3, R6.reuse, -R8.reuse ;  /* 0x0000000603037223 */ /* 0x180fe20000010808 */
[-CC-:B------:R-:W-:Y:S01]  /*34f0*/  FFMA.FTZ R4, R4, R6.reuse, -R8.reuse ;  /* 0x0000000604047223 */ /* 0x180fe20000010808 */
        /* <DEDUP_REMOVED lines=21> */
[----:B-1----:R-:W-:Y:S01]  /*3650*/  FADD.FTZ R11, R65, R32 ;  /* 0x00000020410b7221 */ /* 0x002fe20000010000 */
[-CC-:B------:R-:W-:Y:S01]  /*3660*/  FFMA.FTZ R49, R49, R6.reuse, -R8.reuse ;  /* 0x0000000631317223 */ /* 0x180fe20000010808 */
[-CC-:B------:R-:W-:Y:S01]  /*3670*/  FFMA.FTZ R51, R51, R6.reuse, -R8.reuse ;  /* 0x0000000633337223 */ /* 0x180fe20000010808 */
[-CC-:B------:R-:W-:Y:S01]  /*3680*/  FFMA.FTZ R53, R53, R6.reuse, -R8.reuse ;  /* 0x0000000635357223 */ /* 0x180fe20000010808 */
[----:B--2---:R-:W-:Y:S01]  /*3690*/  FADD.FTZ R34, R160, R11 ;  /* 0x0000000ba0227221 */ /* 0x004fe20000010000 */
[-CC-:B------:R-:W-:Y:S01]  /*36a0*/  FFMA.FTZ R55, R55, R6.reuse, -R8.reuse ;  /* 0x0000000637377223 */ /* 0x180fe20000010808 */
[-C--:B------:R-:W-:Y:S01]  /*36b0*/  FFMA.FTZ R57, R57, R6.reuse, -R8 ;  /* 0x0000000639397223 */ /* 0x080fe20000010808 */
[----:B------:R-:W1:Y:S01]  /*36c0*/  MUFU.EX2 R5, R5 ;  /* 0x0000000500057308 */ /* 0x000e620000000800 */
[----:B---3--:R-:W-:Y:S01]  /*36d0*/  FADD.FTZ R11, R67, R34 ;  /* 0x00000022430b7221 */ /* 0x008fe20000010000 */
[-CC-:B------:R-:W-:Y:S01]  /*36e0*/  FFMA.FTZ R59, R59, R6.reuse, -R8.reuse ;  /* 0x000000063b3b7223 */ /* 0x180fe20000010808 */
[-CC-:B------:R-:W-:Y:S01]  /*36f0*/  FFMA.FTZ R61, R61, R6.reuse, -R8.reuse ;  /* 0x000000063d3d7223 */ /* 0x180fe20000010808 */
[-CC-:B------:R-:W-:Y:S01]  /*3700*/  FFMA.FTZ R85, R85, R6.reuse, -R8.reuse ;  /* 0x0000000655557223 */ /* 0x180fe20000010808 */
[----:B----4-:R-:W-:Y:S01]  /*3710*/  FADD.FTZ R36, R162, R11 ;  /* 0x0000000ba2247221 */ /* 0x010fe20000010000 */
[-CC-:B------:R-:W-:Y:S01]  /*3720*/  FFMA.FTZ R89, R89, R6.reuse, -R8.reuse ;  /* 0x0000000659597223 */ /* 0x180fe20000010808 */
[-C--:B------:R-:W-:Y:S01]  /*3730*/  FFMA.FTZ R91, R91, R6.reuse, -R8 ;  /* 0x000000065b5b7223 */ /* 0x080fe20000010808 */
[----:B------:R-:W2:Y:S01]  /*3740*/  MUFU.EX2 R13, R13 ;  /* 0x0000000d000d7308 */ /* 0x000ea20000000800 */
[----:B0-----:R-:W-:Y:S01]  /*3750*/  FADD.FTZ R34, R3, R4 ;  /* 0x0000000403227221 */ /* 0x001fe20000010000 */
[-CC-:B------:R-:W-:Y:S01]  /*3760*/  FFMA.FTZ R93, R93, R6.reuse, -R8.reuse ;  /* 0x000000065d5d7223 */ /* 0x180fe20000010808 */
[-CC-:B------:R-:W-:Y:S01]  /*3770*/  FFMA.FTZ R95, R95, R6.reuse, -R8.reuse ;  /* 0x000000065f5f7223 */ /* 0x180fe20000010808 */
[----:B------:R-:W-:Y:S01]  /*3780*/  FFMA.FTZ R87, R87, R6, -R8 ;  /* 0x0000000657577223 */ /* 0x000fe20000010808 */
[----:B------:R-:W-:-:S02]  /*3790*/  F2FP.BF16.F32.PACK_AB R157, R4, R3 ;  /* 0x00000003049d723e */ /* 0x000fc400000010ff */
[----:B------:R-:W-:Y:S01]  /*37a0*/  F2FP.BF16.F32.PACK_AB R156, R63, R156 ;  /* 0x0000009c3f9c723e */ /* 0x000fe200000010ff */
[----:B------:R0:W3:Y:S01]  /*37b0*/  MUFU.EX2 R12, R15 ;  /* 0x0000000f000c7308 */ /* 0x0000e20000000800 */
[----:B-1----:R-:W-:Y:S01]  /*37c0*/  FADD.FTZ R11, R5, R34 ;  /* 0x00000022050b7221 */ /* 0x002fe20000010000 */
[C---:B------:R-:W-:Y:S02]  /*37d0*/  F2FP.BF16.F32.PACK_AB R159, R10.reuse, R5 ;  /* 0x000000050a9f723e */ /* 0x040fe400000010ff */
[----:B------:R-:W-:Y:S02]  /*37e0*/  F2FP.BF16.F32.PACK_AB R158, R65, R158 ;  /* 0x0000009e419e723e */ /* 0x000fe400000010ff */
[----:B------:R-:W-:Y:S02]  /*37f0*/  F2FP.BF16.F32.PACK_AB R160, R67, R160 ;  /* 0x000000a043a0723e */ /* 0x000fe400000010ff */
[----:B------:R-:W1:Y:S01]  /*3800*/  MUFU.EX2 R21, R21 ;  /* 0x0000001500157308 */ /* 0x000e620000000800 */
[C---:B0-----:R-:W-:Y:S01]  /*3810*/  FADD.FTZ R15, R69.reuse, R36 ;  /* 0x00000024450f7221 */ /* 0x041fe20000010000 */
[----:B------:R-:W-:Y:S01]  /*3820*/  FADD.FTZ R36, R10, R11 ;  /* 0x0000000b0a247221 */ /* 0x000fe20000010000 */
[----:B------:R-:W-:-:S02]  /*3830*/  F2FP.BF16.F32.PACK_AB R162, R69, R162 ;  /* 0x000000a245a2723e */ /* 0x000fc400000010ff */
[----:B------:R-:W-:Y:S01]  /*3840*/  FADD.FTZ R38, R164, R15 ;  /* 0x0000000fa4267221 */ /* 0x000fe20000010000 */
[----:B--2---:R-:W-:Y:S01]  /*3850*/  FADD.FTZ R11, R13, R36 ;  /* 0x000000240d0b7221 */ /* 0x004fe20000010000 */
[C---:B------:R-:W-:Y:S01]  /*3860*/  F2FP.BF16.F32.PACK_AB R164, R71.reuse, R164 ;  /* 0x000000a447a4723e */ /* 0x040fe200000010ff */
[----:B------:R-:W0:Y:S01]  /*3870*/  MUFU.EX2 R14, R25 ;  /* 0x00000019000e7308 */ /* 0x000e220000000800 */
[----:B------:R-:W-:Y:S01]  /*3880*/  FADD.FTZ R15, R71, R38 ;  /* 0x00000026470f7221 */ /* 0x000fe20000010000 */
[C---:B---3--:R-:W-:Y:S01]  /*3890*/  FADD.FTZ R36, R12.reuse, R11 ;  /* 0x0000000b0c247221 */ /* 0x048fe20000010000 */
[----:B------:R-:W-:Y:S02]  /*38a0*/  F2FP.BF16.F32.PACK_AB R161, R12, R13 ;  /* 0x0000000d0ca1723e */ /* 0x000fe400000010ff */
[----:B------:R-:W-:Y:S01]  /*38b0*/  FADD.FTZ R38, R166, R15 ;  /* 0x0000000fa6267221 */ /* 0x000fe20000010000 */
[C---:B------:R-:W-:Y:S02]  /*38c0*/  F2FP.BF16.F32.PACK_AB R166, R73.reuse, R166 ;  /* 0x000000a649a6723e */ /* 0x040fe400000010ff */
[----:B------:R-:W2:Y:S01]  /*38d0*/  MUFU.EX2 R27, R27 ;  /* 0x0000001b001b7308 */ /* 0x000ea20000000800 */
[----:B------:R-:W-:Y:S01]  /*38e0*/  FADD.FTZ R15, R73, R38 ;  /* 0x00000026490f7221 */ /* 0x000fe20000010000 */
[----:B-1----:R-:W-:-:S03]  /*38f0*/  FADD.FTZ R11, R21, R36 ;  /* 0x00000024150b7221 */ /* 0x002fc60000010000 */
[----:B------:R-:W-:Y:S01]  /*3900*/  FADD.FTZ R40, R168, R15 ;  /* 0x0000000fa8287221 */ /* 0x000fe20000010000 */
[C---:B------:R-:W-:Y:S02]  /*3910*/  F2FP.BF16.F32.PACK_AB R168, R75.reuse, R168 ;  /* 0x000000a84ba8723e */ /* 0x040fe400000010ff */
[----:B------:R-:W1:Y:S01]  /*3920*/  MUFU.EX2 R24, R29 ;  /* 0x0000001d00187308 */ /* 0x000e620000000800 */
[C---:B0-----:R-:W-:Y:S01]  /*3930*/  FADD.FTZ R38, R14.reuse, R11 ;  /* 0x0000000b0e267221 */ /* 0x041fe20000010000 */
[----:B------:R-:W-:Y:S01]  /*3940*/  FADD.FTZ R15, R75, R40 ;  /* 0x000000284b0f7221 */ /* 0x000fe20000010000 */
[----:B------:R-:W-:-:S05]  /*3950*/  F2FP.BF16.F32.PACK_AB R163, R14, R21 ;  /* 0x000000150ea3723e */ /* 0x000fca00000010ff */
        /* <DEDUP_REMOVED lines=17> */
[----:B--2---:R-:W-:Y:S01]  /*3a70*/  FADD.FTZ R0, R26, R11 ;  /* 0x0000000b1a007221 */ /* 0x004fe20000010000 */
[----:B------:R-:W-:Y:S01]  /*3a80*/  FADD.FTZ R40, R176, R15 ;  /* 0x0000000fb0287221 */ /* 0x000fe20000010000 */
[C---:B------:R-:W-:Y:S02]  /*3a90*/  F2FP.BF16.F32.PACK_AB R176, R83.reuse, R176 ;  /* 0x000000b053b0723e */ /* 0x040fe400000010ff */
[----:B------:R-:W-:Y:S01]  /*3aa0*/  F2FP.BF16.F32.PACK_AB R167, R26, R31 ;  /* 0x0000001f1aa7723e */ /* 0x000fe200000010ff */
[----:B------:R-:W-:Y:S02]  /*3ab0*/  FADD.FTZ R15, R83, R40 ;  /* 0x00000028530f7221 */ /* 0x000fe40000010000 */
[----:B------:R-:W2:Y:S01]  /*3ac0*/  MUFU.EX2 R39, R39 ;  /* 0x0000002700277308 */ /* 0x000ea20000000800 */
[----:B-1----:R-:W-:Y:S01]  /*3ad0*/  FADD.FTZ R11, R35, R0 ;  /* 0x00000000230b7221 */ /* 0x002fe20000010000 */
[----:B------:R-:W-:-:S06]  /*3ae0*/  FADD.FTZ R40, R178, R15 ;  /* 0x0000000fb2287221 */ /* 0x000fcc0000010000 */
        /* <DEDUP_REMOVED lines=8> */
[----:B------:R-:W1:Y:S01]  /*3b70*/  MUFU.EX2 R131, R131 ;  /* 0x0000008300837308 */ /* 0x000e620000000800 */
[----:B0-----:R-:W-:-:S07]  /*3b80*/  FADD.FTZ R11, R43, R0 ;  /* 0x000000002b0b7221 */ /* 0x001fce0000010000 */
[----:B------:R-:W0:Y:S01]  /*3b90*/  MUFU.EX2 R47, R47 ;  /* 0x0000002f002f7308 */ /* 0x000e220000000800 */
[C---:B--2---:R-:W-:Y:S01]  /*3ba0*/  FADD.FTZ R0, R32.reuse, R11 ;  /* 0x0000000b20007221 */ /* 0x044fe20000010000 */
[----:B------:R-:W-:-:S06]  /*3bb0*/  F2FP.BF16.F32.PACK_AB R173, R32, R43 ;  /* 0x0000002b20ad723e */ /* 0x000fcc00000010ff */
[----:B------:R-:W2:Y:S01]  /*3bc0*/  MUFU.EX2 R133, R133 ;  /* 0x0000008500857308 */ /* 0x000ea20000000800 */
[C---:B-1----:R-:W-:Y:S01]  /*3bd0*/  FADD.FTZ R40, R131.reuse, R40 ;  /* 0x0000002883287221 */ /* 0x042fe20000010000 */
[----:B------:R-:W-:Y:S01]  /*3be0*/  F2FP.BF16.F32.PACK_AB R178, R131, R178 ;  /* 0x000000b283b2723e */ /* 0x000fe200000010ff */
[----:B------:R-:W-:-:S05]  /*3bf0*/  IMAD.MOV.U32 R131, RZ, RZ, R151 ;  /* 0x000000ffff837224 */ /* 0x000fca00078e0097 */
[----:B------:R-:W1:Y:S01]  /*3c00*/  MUFU.EX2 R34, R49 ;  /* 0x0000003100227308 */ /* 0x000e620000000800 */
[----:B0-----:R-:W-:-:S07]  /*3c10*/  FADD.FTZ R11, R47, R0 ;  /* 0x000000002f0b7221 */ /* 0x001fce0000010000 */
[----:B------:R0:W3:Y:S01]  /*3c20*/  MUFU.EX2 R180, R135 ;  /* 0x0000008700b47308 */ /* 0x0000e20000000800 */
[----:B--2---:R-:W-:-:S07]  /*3c30*/  FADD.FTZ R15, R133, R40 ;  /* 0x00000028850f7221 */ /* 0x004fce0000010000 */
[----:B------:R-:W2:Y:S01]  /*3c40*/  MUFU.EX2 R51, R51 ;  /* 0x0000003300337308 */ /* 0x000ea20000000800 */
[C---:B-1----:R-:W-:Y:S01]  /*3c50*/  FADD.FTZ R0, R34.reuse, R11 ;  /* 0x0000000b22007221 */ /* 0x042fe20000010000 */
[----:B------:R-:W-:Y:S01]  /*3c60*/  F2FP.BF16.F32.PACK_AB R175, R34, R47 ;  /* 0x0000002f22af723e */ /* 0x000fe200000010ff */
[----:B0-----:R-:W-:-:S05]  /*3c70*/  IMAD.MOV.U32 R135, RZ, RZ, R151 ;  /* 0x000000ffff877224 */ /* 0x001fca00078e0097 */
[----:B------:R-:W0:Y:S01]  /*3c80*/  MUFU.EX2 R137, R137 ;  /* 0x0000008900897308 */ /* 0x000e220000000800 */
[C---:B---3--:R-:W-:Y:S01]  /*3c90*/  FADD.FTZ R42, R180.reuse, R15 ;  /* 0x0000000fb42a7221 */ /* 0x048fe20000010000 */
[----:B------:R-:W-:Y:S01]  /*3ca0*/  F2FP.BF16.F32.PACK_AB R180, R180, R133 ;  /* 0x00000085b4b4723e */ /* 0x000fe200000010ff */
[----:B------:R-:W-:-:S05]  /*3cb0*/  IMAD.MOV.U32 R133, RZ, RZ, R151 ;  /* 0x000000ffff857224 */ /* 0x000fca00078e0097 */
[----:B------:R-:W1:Y:S01]  /*3cc0*/  MUFU.EX2 R36, R53 ;  /* 0x0000003500247308 */ /* 0x000e620000000800 */
[----:B--2---:R-:W-:-:S07]  /*3cd0*/  FADD.FTZ R11, R51, R0 ;  /* 0x00000000330b7221 */ /* 0x004fce0000010000 */
[----:B------:R2:W3:Y:S01]  /*3ce0*/  MUFU.EX2 R182, R139 ;  /* 0x0000008b00b67308 */ /* 0x0004e20000000800 */
[----:B0-----:R-:W-:-:S07]  /*3cf0*/  FADD.FTZ R15, R137, R42 ;  /* 0x0000002a890f7221 */ /* 0x001fce0000010000 */
[----:B------:R-:W0:Y:S01]  /*3d00*/  MUFU.EX2 R55, R55 ;  /* 0x0000003700377308 */ /* 0x000e220000000800 */
[C---:B-1----:R-:W-:Y:S01]  /*3d10*/  FADD.FTZ R0, R36.reuse, R11 ;  /* 0x0000000b24007221 */ /* 0x042fe20000010000 */
[----:B------:R-:W-:Y:S02]  /*3d20*/  F2FP.BF16.F32.PACK_AB R177, R36, R51 ;  /* 0x0000003324b1723e */ /* 0x000fe400000010ff */
[----:B--2---:R-:W-:-:S04]  /*3d30*/  MOV R139, R151 ;  /* 0x00000097008b7202 */ /* 0x004fc80000000f00 */
        /* <DEDUP_REMOVED lines=10> */
[----:B------:R-:W-:Y:S01]  /*3de0*/  F2FP.BF16.F32.PACK_AB R179, R38, R55 ;  /* 0x0000003726b3723e */ /* 0x000fe200000010ff */
[----:B0-----:R-:W-:-:S05]  /*3df0*/  IMAD.MOV.U32 R143, RZ, RZ, R151 ;  /* 0x000000ffff8f7224 */ /* 0x001fca00078e0097 */
        /* <DEDUP_REMOVED lines=13> */
[----:B0-----:R-:W-:-:S06]  /*3ed0*/  MOV R89, R151 ;  /* 0x0000009700597202 */ /* 0x001fcc0000000f00 */
[----:B------:R0:W1:Y:S01]  /*3ee0*/  MUFU.EX2 R42, R93 ;  /* 0x0000005d002a7308 */ /* 0x0000620000000800 */
[C---:B---3--:R-:W-:Y:S01]  /*3ef0*/  FADD.FTZ R10, R40.reuse, R3 ;  /* 0x00000003280a7221 */ /* 0x048fe20000010000 */
[----:B------:R-:W-:-:S06]  /*3f00*/  F2FP.BF16.F32.PACK_AB R183, R40, R85 ;  /* 0x0000005528b7723e */ /* 0x000fcc00000010ff */
[----:B------:R-:W3:Y:S01]  /*3f10*/  MUFU.EX2 R95, R95 ;  /* 0x0000005f005f7308 */ /* 0x000ee20000000800 */
[----:B--2---:R-:W-:Y:S01]  /*3f20*/  FADD.FTZ R3, R91, R10 ;  /* 0x0000000a5b037221 */ /* 0x004fe20000010000 */
[----:B0-----:R-:W-:-:S06]  /*3f30*/  IMAD.MOV.U32 R93, RZ, RZ, R151 ;  /* 0x000000ffff5d7224 */ /* 0x001fcc00078e0097 */
[----:B------:R-:W0:Y:S01]  /*3f40*/  MUFU.EX2 R20, R20 ;  /* 0x0000001400147308 */ /* 0x000e220000000800 */
[C---:B-1----:R-:W-:Y:S01]  /*3f50*/  FADD.FTZ R10, R42.reuse, R3 ;  /* 0x000000032a0a7221 */ /* 0x042fe20000010000 */
[----:B------:R-:W-:Y:S01]  /*3f60*/  F2FP.BF16.F32.PACK_AB R185, R42, R91 ;  /* 0x0000005b2ab9723e */ /* 0x000fe200000010ff */
[----:B------:R-:W-:-:S05]  /*3f70*/  IMAD.MOV.U32 R91, RZ, RZ, R151 ;  /* 0x000000ffff5b7224 */ /* 0x000fca00078e0097 */
[----:B------:R-:W1:Y:S01]  /*3f80*/  MUFU.EX2 R4, R87 ;  /* 0x0000005700047308 */ /* 0x000e620000000800 */
[----:B---3--:R-:W-:Y:S01]  /*3f90*/  FADD.FTZ R3, R95, R10 ;  /* 0x0000000a5f037221 */ /* 0x008fe20000010000 */
[C---:B0-----:R-:W-:Y:S01]  /*3fa0*/  F2FP.BF16.F32.PACK_AB R186, R20.reuse, R145 ;  /* 0x0000009114ba723e */ /* 0x041fe200000010ff */
[----:B------:R-:W-:Y:S01]  /*3fb0*/  FADD.FTZ R0, R20, R15 ;  /* 0x0000000f14007221 */ /* 0x000fe20000010000 */
[----:B------:R-:W-:Y:S01]  /*3fc0*/  IMAD.MOV.U32 R145, RZ, RZ, R151 ;  /* 0x000000ffff917224 */ /* 0x000fe200078e0097 */
[C---:B-1----:R-:W-:Y:S01]  /*3fd0*/  F2FP.BF16.F32.PACK_AB R187, R4.reuse, R95 ;  /* 0x0000005f04bb723e */ /* 0x042fe200000010ff */
[----:B------:R-:W-:Y:S01]  /*3fe0*/  FADD.FTZ R3, R4, R3 ;  /* 0x0000000304037221 */ /* 0x000fe20000010000 */
[----:B------:R-:W-:Y:S01]  /*3ff0*/  IMAD.MOV.U32 R95, RZ, RZ, R151 ;  /* 0x000000ffff5f7224 */ /* 0x000fe200078e0097 */
[----:B------:R-:W-:Y:S06]  /*4000*/  @!P1 BRA `(.L_x_214) ;  /* 0x0000002800bc9947 */ /* 0x000fec0003800000 */
[----:B------:R-:W-:Y:S01]  /*4010*/  IMAD.MOV.U32 R5, RZ, RZ, R9 ;  /* 0x000000ffff057224 */ /* 0x000fe200078e0009 */
[----:B------:R-:W-:Y:S01]  /*4020*/  CS2R R150, SRZ ;  /* 0x0000000000967805 */ /* 0x000fe2000001ff00 */
        /* <DEDUP_REMOVED lines=31> */
[----:B------:R-:W-:Y:S01]  /*4220*/  CS2R R88, SRZ ;  /* 0x0000000000587805 */ /* 0x000fe2000001ff00 */
[----:B------:R-:W-:Y:S01]  /*4230*/  UIADD3 UR48, UR47, -0x2, URZ ;  /* 0xfffffffe2f307890 */ /* 0x000fe2000fffe03f */
[----:B------:R-:W-:Y:S02]  /*4240*/  UMOV UR52, UR43 ;  /* 0x0000002b00347c82 */ /* 0x000fe40008000000 */
[----:B------:R-:W-:Y:S01]  /*4250*/  UMOV UR47, UR42 ;  /* 0x0000002a002f7c82 */ /* 0x000fe20008000000 */
[----:B------:R-:W-:-:S08]  /*4260*/  ULDC UR46, c[0x0][0x9d8] ;  /* 0x00027600002e7ab9 */ /* 0x000fd00000000800 */
.L_x_225:
[----:B------:R-:W-:Y:S01]  /*4270*/  ISETP.NE.AND P2, PT, RZ, UR41, PT ;  /* 0x00000029ff007c0c */ /* 0x000fe2000bf45270 */
[----:B------:R-:W-:-:S04]  /*4280*/  UISETP.NE.AND UP0, UPT, UR47, 0x1, UPT ;  /* 0x000000012f00788c */ /* 0x000fc8000bf05270 */
[----:B------:R-:W-:-:S04]  /*4290*/  USEL UR43, URZ, 0x1, UP0 ;  /* 0x000000013f2b7887 */ /* 0x000fc80008000000 */
[----:B------:R-:W-:-:S04]  /*42a0*/  ULOP3.LUT UR43, UR52, UR43, URZ, 0x3c, !UPT ;  /* 0x0000002b342b7292 */ /* 0x000fc8000f8e3c3f */
[----:B------:R-:W-:Y:S08]  /*42b0*/  @P2 BRA `(.L_x_215) ;  /* 0x0000000000442947 */ /* 0x000ff00003800000 */
[----:B------:R-:W-:Y:S05]  /*42c0*/  @!P0 BRA `(.L_x_216) ;  /* 0x0000000000048947 */ /* 0x000fea0003800000 */
[----:B------:R-:W-:Y:S01]  /*42d0*/  BPT.TRAP 0x1 ;  /* 0x000000040000795c */ /* 0x000fe20000300000 */
.L_x_216:
[----:B------:R-:W0:Y:S01]  /*42e0*/  S2UR UR10, SR_CgaCtaId ;  /* 0x00000000000a79c3 */ /* 0x000e220000008800 */
[----:B------:R-:W-:Y:S01]  /*42f0*/  UIADD3 UR6, UR47, 0x1, URZ ;  /* 0x000000012f067890 */ /* 0x000fe2000fffe03f */
[----:B------:R-:W-:Y:S01]  /*4300*/  IMAD.U32 R6, RZ, RZ, UR43 ;  /* 0x0000002bff067e24 */ /* 0x000fe2000f8e00ff */
[----:B------:R-:W-:Y:S02]  /*4310*/  UMOV UR7, 0x400 ;  /* 0x0000040000077882 */ /* 0x000fe40000000000 */
[----:B------:R-:W-:Y:S02]  /*4320*/  UISETP.NE.AND UP0, UPT, UR6, 0x2, UPT ;  /* 0x000000020600788c */ /* 0x000fe4000bf05270 */
[----:B------:R-:W-:Y:S02]  /*4330*/  SHF.L.U32 R6, R6, 0x1f, RZ ;  /* 0x0000001f06067819 */ /* 0x000fe400000006ff */
[----:B------:R-:W-:Y:S02]  /*4340*/  USEL UR6, UR6, URZ, UP0 ;  /* 0x0000003f06067287 */ /* 0x000fe40008000000 */
[----:B0-----:R-:W-:-:S04]  /*4350*/  ULEA UR7, UR10, UR7, 0x18 ;  /* 0x000000070a077291 */ /* 0x001fc8000f8ec03f */
[----:B------:R-:W-:-:S09]  /*4360*/  ULEA UR6, UR6, UR7, 0x3 ;  /* 0x0000000706067291 */ /* 0x000fd2000f8e183f */
[----:B------:R0:W1:Y:S01]  /*4370*/  SYNCS.PHASECHK.TRANS64.TRYWAIT P1, [UR6+0x28830], R6 ;  /* 0x02883006ff0075a7 */ /* 0x0000620008020146 */
[----:B------:R-:W-:Y:S05]  /*4380*/  @!P0 BRA `(.L_x_217) ;  /* 0x0000000000048947 */ /* 0x000fea0003800000 */
[----:B------:R-:W-:Y:S01]  /*4390*/  BPT.TRAP 0x1 ;  /* 0x000000040000795c */ /* 0x000fe20000300000 */
.L_x_217:
[----:B-1----:R-:W-:Y:S05]  /*43a0*/  @P1 BRA `(.L_x_215) ;  /* 0x0000000000081947 */ /* 0x002fea0003800000 */
[----:B------:R-:W1:Y:S02]  /*43b0*/  SYNCS.PHASECHK.TRANS64.TRYWAIT P1, [UR6+0x28830], R6 ;  /* 0x02883006ff0075a7 */ /* 0x000e640008020146 */
[----:B-1----:R-:W-:Y:S05]  /*43c0*/  @!P1 BRA `(.L_x_218) ;  /* 0x000000a400f49947 */ /* 0x002fea0003800000 */
.L_x_215:
[----:B01----:R-:W-:Y:S01]  /*43d0*/  IADD3 R6, R2, 0x8, RZ ;  /* 0x0000000802067810 */ /* 0x003fe20007ffe0ff */
        /* <DEDUP_REMOVED lines=47> */
.L_x_220:
[----:B------:R-:W0:Y:S01]  /*46d0*/  S2UR UR7, SR_CgaCtaId ;  /* 0x00000000000779c3 */ /* 0x000e220000008800 */
[----:B------:R-:W-:Y:S01]  /*46e0*/  UMOV UR6, 0x400 ;  /* 0x0000040000067882 */ /* 0x000fe20000000000 */
[----:B------:R-:W-:-:S05]  /*46f0*/  IMAD.U32 R6, RZ, RZ, UR52 ;  /* 0x00000034ff067e24 */ /* 0x000fca000f8e00ff */
[----:B------:R-:W-:Y:S01]  /*4700*/  SHF.L.U32 R6, R6, 0x1f, RZ ;  /* 0x0000001f06067819 */ /* 0x000fe200000006ff */
[----:B0-----:R-:W-:-:S04]  /*4710*/  ULEA UR6, UR7, UR6, 0x18 ;  /* 0x0000000607067291 */ /* 0x001fc8000f8ec03f */
[----:B------:R-:W-:-:S09]  /*4720*/  ULEA UR6, UR47, UR6, 0x3 ;  /* 0x000000062f067291 */ /* 0x000fd2000f8e183f */
[----:B------:R0:W1:Y:S01]  /*4730*/  SYNCS.PHASECHK.TRANS64.TRYWAIT P1, [UR6+0x28850], R6 ;  /* 0x02885006ff0075a7 */ /* 0x0000620008020146 */
[----:B------:R-:W-:Y:S05]  /*4740*/  @!P0 BRA `(.L_x_221) ;  /* 0x0000000000048947 */ /* 0x000fea0003800000 */
[----:B------:R-:W-:Y:S01]  /*4750*/  BPT.TRAP 0x1 ;  /* 0x000000040000795c */ /* 0x000fe20000300000 */
.L_x_221:
[----:B-1----:R-:W-:Y:S05]  /*4760*/  @P1 BRA `(.L_x_219) ;  /* 0x0000000000081947 */ /* 0x002fea0003800000 */
[----:B------:R-:W1:Y:S02]  /*4770*/  SYNCS.PHASECHK.TRANS64.TRYWAIT P1, [UR6+0x28850], R6 ;  /* 0x02885006ff0075a7 */ /* 0x000e640008020146 */
[----:B-1----:R-:W-:Y:S05]  /*4780*/  @!P1 BRA `(.L_x_222) ;  /* 0x000000a4001c9947 */ /* 0x002fea0003800000 */
.L_x_219:
[----:B------:R-:W2:Y:S01]  /*4790*/  S2UR UR10, SR_CgaCtaId ;  /* 0x00000000000a79c3 */ /* 0x000ea20000008800 */
[----:B------:R-:W-:Y:S01]  /*47a0*/  UMOV UR11, 0x400 ;  /* 0x00000400000b7882 */ /* 0x000fe20000000000 */
[----:B------:R-:W-:Y:S01]  /*47b0*/  WARPGROUP.ARRIVE ;  /* 0x00000000000079c5 */ /* 0x000fe20000000000 */
[----:B------:R-:W-:Y:S01]  /*47c0*/  UMOV UR7, 0x40000040 ;  /* 0x4000004000077882 */ /* 0x000fe20000000000 */
[----:B01----:R-:W-:Y:S01]  /*47d0*/  IADD3 R6, -R2, 0xb, RZ ;  /* 0x0000000b02067810 */ /* 0x003fe20007ffe1ff */
[----:B--2---:R-:W-:-:S04]  /*47e0*/  ULEA UR11, UR10, UR11, 0x18 ;  /* 0x0000000b0a0b7291 */ /* 0x004fc8000f8ec03f */
[----:B------:R-:W-:-:S04]  /*47f0*/  UIADD3 UR6, UR11, 0x400, URZ ;  /* 0x000004000b067890 */ /* 0x000fc8000fffe03f */
        /* <DEDUP_REMOVED lines=45> */
.L_x_223:
        /* <DEDUP_REMOVED lines=276> */
[----:B------:R-:W-:-:S05]  /*5c10*/  FFMA.FTZ R83, R83, R6, -R10 ;  /* 0x0000000653537223 */ /* 0x000fca000001080a */
        /* <DEDUP_REMOVED lines=37> */
[----:B--2---:R-:W-:Y:S01]  /*5e70*/  FADD.FTZ R37, R165, R38 ;  /* 0x00000026a5257221 */ /* 0x004fe20000010000 */
[-CC-:B------:R-:W-:Y:S01]  /*5e80*/  FFMA.FTZ R38, R61, R6.reuse, -R10.reuse ;  /* 0x000000063d267223 */ /* 0x180fe2000001080a */
[----:B------:R-:W-:-:S05]  /*5e90*/  FFMA.FTZ R10, R85, R6, -R10 ;  /* 0x00000006550a7223 */ /* 0x000fca000001080a */
        /* <DEDUP_REMOVED lines=90> */
.L_x_224:
        /* <DEDUP_REMOVED lines=108> */
.L_x_214:
[----:B------:R-:W-:Y:S06]  /*6b00*/  BAR.ARV 0x8, 0x180 ;  /* 0x0206000000007b1d */ /* 0x000fec0000002000 */
[----:B------:R-:W-:Y:S05]  /*6b10*/  @!P0 BRA `(.L_x_226) ;  /* 0x0000000000048947 */ /* 0x000fea0003800000 */
[----:B------:R-:W-:Y:S01]  /*6b20*/  BPT.TRAP 0x1 ;  /* 0x000000040000795c */ /* 0x000fe20000300000 */
.L_x_226:
        /* <DEDUP_REMOVED lines=9> */
.L_x_227:
[----:B-1----:R-:W-:Y:S05]  /*6bc0*/  @P1 BRA `(.L_x_228) ;  /* 0x0000000000081947 */ /* 0x002fea0003800000 */
[----:B------:R-:W1:Y:S02]  /*6bd0*/  SYNCS.PHASECHK.TRANS64.TRYWAIT P1, [UR5+0x28850], R4 ;  /* 0x02885004ff0075a7 */ /* 0x000e640008020145 */
[----:B-1----:R-:W-:Y:S05]  /*6be0*/  @!P1 BRA `(.L_x_229) ;  /* 0x00000080001c9947 */ /* 0x002fea0003800000 */
.L_x_228:
        /* <DEDUP_REMOVED lines=9> */
[----:B------:R-:W-:-:S04]  /*6c80*/  ULEA UR4, UR42, UR4, 0xb ;  /* 0x000000042a047291 */ /* 0x000fc8000f8e583f */
[----:B------:R-:W-:-:S03]  /*6c90*/  UIADD3 UR6, UR4, 0x80, URZ ;  /* 0x0000008004067890 */ /* 0x000fc6000fffe03f */
[----:B------:R-:W-:Y:S02]  /*6ca0*/  UMOV UR10, UR4 ;  /* 0x00000004000a7c82 */ /* 0x000fe40008000000 */
[----:B------:R-:W-:Y:S01]  /*6cb0*/  HGMMA.64x128x16.F32.BF16 R88, R156, gdesc[UR8].tnspB, R88, gsb0 ;  /* 0x41e000089c587df0 */ /* 0x000fe20008001858 */
[----:B------:R-:W-:Y:S01]  /*6cc0*/  UMOV UR11, 0x40000040 ;  /* 0x40000040000b7882 */ /* 0x000fe20000000000 */
[----:B------:R-:W-:Y:S01]  /*6cd0*/  UMOV UR10, UR6 ;  /* 0x00000006000a7c82 */ /* 0x000fe20008000000 */
[----:B------:R-:W-:Y:S01]  /*6ce0*/  UIADD3 UR6, UR4, 0x100, URZ ;  /* 0x0000010004067890 */ /* 0x000fe2000fffe03f */
[----:B-1----:R-:W-:Y:S01]  /*6cf0*/  FADD.FTZ R5, R5, R0 ;  /* 0x0000000005057221 */ /* 0x002fe20000010000 */
        /* <DEDUP_REMOVED lines=23> */
[----:B------:R-:W-:Y:S01]  /*6e70*/  UMOV UR10, UR6 ;  /* 0x00000006000a7c82 */ /* 0x000fe20008000000 */
[----:B------:R-:W-:Y:S01]  /*6e80*/  UMOV UR11, 0x40000040 ;  /* 0x40000040000b7882 */ /* 0x000fe20000000000 */
[----:B------:R-:W-:Y:S01]  /*6e90*/  UIADD3 UR6, UR4, 0x180, URZ ;  /* 0x0000018004067890 */ /* 0x000fe2000fffe03f */
        /* <DEDUP_REMOVED lines=17> */
[----:B------:R-:W-:Y:S02]  /*6fb0*/  UIADD3 UR6, UR4, 0x300, URZ ;  /* 0x0000030004067890 */ /* 0x000fe4000fffe03f */
        /* <DEDUP_REMOVED lines=17> */
.L_x_230:
[----:B------:R-:W-:Y:S01]  /*70d0*/  UIADD3 UR4, UR5, 0x28860, URZ ;  /* 0x0002886005047890 */ /* 0x000fe2000fffe03f */
[-C--:B------:R-:W-:Y:S01]  /*70e0*/  FMUL.FTZ R12, R89, R29.reuse ;  /* 0x0000001d590c7220 */ /* 0x080fe20000410000 */
[----:B------:R-:W-:Y:S01]  /*70f0*/  UIADD3 UR42, UR42, 0x1, URZ ;  /* 0x000000012a2a7890 */ /* 0x000fe2000fffe03f */
[-C--:B------:R-:W-:Y:S01]  /*7100*/  FMUL.FTZ R89, R92, R29.reuse ;  /* 0x0000001d5c597220 */ /* 0x080fe20000410000 */
[----:B------:R-:W-:Y:S01]  /*7110*/  UPRMT UR4, UR7, 0x654, UR4 ;  /* 0x0000065407047896 */ /* 0x000fe20008000004 */
[-C--:B------:R-:W-:Y:S01]  /*7120*/  FMUL.FTZ R157, R88, R29.reuse ;  /* 0x0000001d589d7220 */ /* 0x080fe20000410000 */
[----:B------:R-:W-:Y:S01]  /*7130*/  UISETP.NE.AND UP0, UPT, UR42, 0x2, UPT ;  /* 0x000000022a00788c */ /* 0x000fe2000bf05270 */
[-C--:B------:R-:W-:Y:S01]  /*7140*/  FMUL.FTZ R6, R93, R29.reuse ;  /* 0x0000001d5d067220 */ /* 0x080fe20000410000 */
[-C--:B------:R-:W-:Y:S01]  /*7150*/  FMUL.FTZ R92, R96, R29.reuse ;  /* 0x0000001d605c7220 */ /* 0x080fe20000410000 */
[-C--:B------:R-:W-:Y:S01]  /*7160*/  FMUL.FTZ R87, R97, R29.reuse ;  /* 0x0000001d61577220 */ /* 0x080fe20000410000 */
[-C--:B------:R-:W-:Y:S01]  /*7170*/  FMUL.FTZ R86, R100, R29.reuse ;  /* 0x0000001d64567220 */ /* 0x080fe20000410000 */
[-C--:B------:R-:W-:Y:S01]  /*7180*/  FMUL.FTZ R83, R101, R29.reuse ;  /* 0x0000001d65537220 */ /* 0x080fe20000410000 */
[-C--:B------:R-:W-:Y:S01]  /*7190*/  FMUL.FTZ R82, R104, R29.reuse ;  /* 0x0000001d68527220 */ /* 0x080fe20000410000 */
[----:B------:R-:W-:Y:S01]  /*71a0*/  SYNCS.ARRIVE.TRANS64.RED.A1T0 RZ, [UR4], RZ ;  /* 0x000000ffffff79a7 */ /* 0x000fe20008100404 */
        /* <DEDUP_REMOVED lines=22> */
[----:B------:R-:W-:Y:S01]  /*7310*/  USEL UR4, URZ, 0x1, UP0 ;  /* 0x000000013f047887 */ /* 0x000fe20008000000 */
        /* <DEDUP_REMOVED lines=28> */
[----:B------:R-:W-:Y:S01]  /*74e0*/  PLOP3.LUT P0, PT, PT, PT, PT, 0x8, 0x0 ;  /* 0x000000000000781c */ /* 0x000fe20003f0e170 */
[-C--:B------:R-:W-:Y:S01]  /*74f0*/  FMUL.FTZ R37, R143, R11.reuse ;  /* 0x0000000b8f257220 */ /* 0x080fe20000410000 */
[-C--:B------:R-:W-:Y:S01]  /*7500*/  FMUL.FTZ R36, R146, R11.reuse ;  /* 0x0000000b92247220 */ /* 0x080fe20000410000 */
[-C--:B------:R-:W-:Y:S01]  /*7510*/  FMUL.FTZ R33, R147, R11.reuse ;  /* 0x0000000b93217220 */ /* 0x080fe20000410000 */
[-C--:B------:R-:W-:Y:S01]  /*7520*/  FMUL.FTZ R32, R150, R11.reuse ;  /* 0x0000000b96207220 */ /* 0x080fe20000410000 */
[----:B------:R-:W-:Y:S01]  /*7530*/  FMUL.FTZ R151, R151, R11 ;  /* 0x0000000b97977220 */ /* 0x000fe20000410000 */
[----:B------:R-:W-:-:S02]  /*7540*/  UIADD3 UR44, UR44, 0x1, URZ ;  /* 0x000000012c2c7890 */ /* 0x000fc4000fffe03f */
[----:B------:R-:W-:Y:S02]  /*7550*/  USEL UR42, UR42, URZ, UP0 ;  /* 0x0000003f2a2a7287 */ /* 0x000fe40008000000 */
[----:B------:R-:W-:-:S12]  /*7560*/  ULOP3.LUT UR43, UR43, UR4, URZ, 0x3c, !UPT ;  /* 0x000000042b2b7292 */ /* 0x000fd8000f8e3c3f */
.L_x_206:
[----:B------:R-:W0:Y:S01]  /*7570*/  S2R R5, SR_CgaCtaId ;  /* 0x0000000000057919 */ /* 0x000e220000008800 */
[----:B------:R-:W-:Y:S01]  /*7580*/  MOV R28, 0x400 ;  /* 0x00000400001c7802 */ /* 0x000fe20000000f00 */
[----:B------:R-:W-:Y:S01]  /*7590*/  BSSY B0, `(.L_x_231) ;  /* 0x0000213000007945 */ /* 0x000fe20003800000 */
[----:B------:R-:W-:Y:S02]  /*75a0*/  BAR.SYNC.DEFER_BLOCKING 0x5, 0x180 ;  /* 0x0146000000007b1d */ /* 0x000fe40000010000 */
[----:B0-----:R-:W-:-:S05]  /*75b0*/  LEA R28, R5, R28, 0x18 ;  /* 0x0000001c051c7211 */ /* 0x001fca00078ec0ff */
[----:B------:R-:W0:Y:S02]  /*75c0*/  LDS.128 R48, [R28+0x288d0] ;  /* 0x0288d0001c307984 */ /* 0x000e240000000c00 */
[----:B0-----:R-:W-:Y:S02]  /*75d0*/  R2UR UR5, R49 ;  /* 0x00000000310572ca */ /* 0x001fe400000e0000 */
[----:B------:R-:W-:Y:S01]  /*75e0*/  R2UR UR6, R50 ;  /* 0x00000000320672ca */ /* 0x000fe200000e0000 */
[----:B------:R-:W-:Y:S06]  /*75f0*/  BAR.ARV 0x4, 0x180 ;  /* 0x0106000000007b1d */ /* 0x000fec0000002000 */
[----:B------:R-:W-:Y:S08]  /*7600*/  @P0 BRA `(.L_x_232) ;  /* 0x0000001400440947 */ /* 0x000ff00003800000 */
[----:B------:R-:W0:Y:S01]  /*7610*/  S2R R5, SR_SWINHI ;  /* 0x0000000000057919 */ /* 0x000e220000002f00 */
[----:B------:R-:W-:Y:S01]  /*7620*/  F2FP.BF16.F32.PACK_AB R7, R7, R8 ;  /* 0x000000080707723e */ /* 0x000fe200000010ff */
[----:B------:R-:W-:Y:S01]  /*7630*/  USHF.L.U32 UR10, UR37, 0x2, URZ ;  /* 0x00000002250a7899 */ /* 0x000fe2000800063f */
[----:B------:R-:W-:Y:S01]  /*7640*/  F2FP.BF16.F32.PACK_AB R6, R6, R89 ;  /* 0x000000590606723e */ /* 0x000fe200000010ff */
[----:B------:R-:W-:Y:S01]  /*7650*/  BAR.SYNC.DEFER_BLOCKING 0x1, 0x100 ;  /* 0x0044000000007b1d */ /* 0x000fe20000010000 */
[----:B------:R-:W-:Y:S01]  /*7660*/  USHF.L.U64.HI UR11, UR37, 0x2, UR38 ;  /* 0x00000002250b7899 */ /* 0x000fe20008010226 */
[----:B------:R-:W-:Y:S02]  /*7670*/  F2FP.BF16.F32.PACK_AB R148, R35, R38 ;  /* 0x000000262394723e */ /* 0x000fe400000010ff */
[----:B------:R-:W-:Y:S02]  /*7680*/  F2FP.BF16.F32.PACK_AB R149, R33, R36 ;  /* 0x000000242195723e */ /* 0x000fe400000010ff */
[----:B------:R-:W-:Y:S01]  /*7690*/  ULDC.64 UR8, c[0x0][0xc00] ;  /* 0x0003000000087ab9 */ /* 0x000fe20000000a00 */
[----:B------:R-:W-:Y:S01]  /*76a0*/  F2FP.BF16.F32.PACK_AB R150, R29, R34 ;  /* 0x000000221d96723e */ /* 0x000fe200000010ff */
[----:B------:R-:W-:Y:S01]  /*76b0*/  UISETP.NE.U32.AND UP0, UPT, UR8, URZ, UPT ;  /* 0x0000003f0800728c */ /* 0x000fe2000bf05070 */
[----:B------:R-:W-:Y:S01]  /*76c0*/  F2FP.BF16.F32.PACK_AB R151, R151, R32 ;  /* 0x000000209797723e */ /* 0x000fe200000010ff */
[----:B------:R-:W-:-:S02]  /*76d0*/  UIADD3 UR4, UP1, UR10, UR8, URZ ;  /* 0x000000080a047290 */ /* 0x000fc4000ff3e03f */
[----:B------:R-:W-:Y:S02]  /*76e0*/  UISETP.NE.AND.EX UP0, UPT, UR9, URZ, UPT, UP0 ;  /* 0x0000003f0900728c */ /* 0x000fe4000bf05300 */
[----:B------:R-:W-:-:S03]  /*76f0*/  UIADD3.X UR7, UR11, UR9, URZ, UP1, !UPT ;  /* 0x000000090b077290 */ /* 0x000fc60008ffe43f */
[----:B------:R-:W-:Y:S01]  /*7700*/  ULDC.64 UR8, c[0x0][0xc08] ;  /* 0x0003020000087ab9 */ /* 0x000fe20000000a00 */
[----:B------:R-:W-:Y:S02]  /*7710*/  MOV R20, R28 ;  /* 0x0000001c00147202 */ /* 0x000fe40000000f00 */
[----:B0-----:R-:W-:-:S03]  /*7720*/  MOV R21, R5 ;  /* 0x0000000500157202 */ /* 0x001fc60000000f00 */
[----:B------:R-:W-:-:S03]  /*7730*/  IMAD.WIDE R4, R155, 0x2, R20 ;  /* 0x000000029b047825 */ /* 0x000fc600078e0214 */
[C---:B------:R-:W-:Y:S02]  /*7740*/  IADD3 R91, P5, R4.reuse, 0x40, RZ ;  /* 0x00000040045b7810 */ /* 0x040fe40007fbe0ff */
[C---:B------:R-:W-:Y:S02]  /*7750*/  LOP3.LUT R9, R4.reuse, 0x380, RZ, 0xc0, !PT ;  /* 0x0000038004097812 */ /* 0x040fe400078ec0ff */
[C---:B------:R-:W-:Y:S02]  /*7760*/  IADD3 R49, P6, R4.reuse, 0x20, RZ ;  /* 0x0000002004317810 */ /* 0x040fe40007fde0ff */
[----:B------:R-:W-:Y:S02]  /*7770*/  IADD3 R95, P4, R4, 0x60, RZ ;  /* 0x00000060045f7810 */ /* 0x000fe40007f9e0ff */
[----:B------:R-:W-:Y:S01]  /*7780*/  LOP3.LUT R24, R91, 0x380, RZ, 0xc0, !PT ;  /* 0x000003805b187812 */ /* 0x000fe200078ec0ff */
[--C-:B------:R-:W-:Y:S01]  /*7790*/  IMAD.X R31, RZ, RZ, R5.reuse, P6 ;  /* 0x000000ffff1f7224 */ /* 0x100fe200030e0605 */
[----:B------:R-:W-:Y:S01]  /*77a0*/  SHF.R.U64 R9, R9, 0x3, RZ ;  /* 0x0000000309097819 */ /* 0x000fe200000012ff */
[----:B------:R-:W-:Y:S01]  /*77b0*/  IMAD.X R25, RZ, RZ, R5, P4 ;  /* 0x000000ffff197224 */ /* 0x000fe200020e0605 */
[----:B------:R-:W-:-:S02]  /*77c0*/  LOP3.LUT R14, R49, 0x380, RZ, 0xc0, !PT ;  /* 0x00000380310e7812 */ /* 0x000fc400078ec0ff */
[----:B------:R-:W-:Y:S02]  /*77d0*/  LOP3.LUT R48, R95, 0x380, RZ, 0xc0, !PT ;  /* 0x000003805f307812 */ /* 0x000fe400078ec0ff */
[C---:B------:R-:W-:Y:S02]  /*77e0*/  IADD3 R97, P3, R4.reuse, 0x4000, RZ ;  /* 0x0000400004617810 */ /* 0x040fe40007f7e0ff */
[C---:B------:R-:W-:Y:S02]  /*77f0*/  IADD3 R99, P2, R4.reuse, 0x4020, RZ ;  /* 0x0000402004637810 */ /* 0x040fe40007f5e0ff */
[C---:B------:R-:W-:Y:S01]  /*7800*/  IADD3 R101, P1, R4.reuse, 0x4040, RZ ;  /* 0x0000404004657810 */ /* 0x040fe20007f3e0ff */
[--C-:B------:R-:W-:Y:S01]  /*7810*/  IMAD.X R15, RZ, RZ, R5.reuse, P3 ;  /* 0x000000ffff0f7224 */ /* 0x100fe200018e0605 */
[----:B------:R-:W-:Y:S01]  /*7820*/  IADD3 R90, P0, R4, 0x4060, RZ ;  /* 0x00004060045a7810 */ /* 0x000fe20007f1e0ff */
[--C-:B------:R-:W-:Y:S01]  /*7830*/  IMAD.X R13, RZ, RZ, R5.reuse, P2 ;  /* 0x000000ffff0d7224 */ /* 0x100fe200010e0605 */
[----:B------:R-:W-:Y:S01]  /*7840*/  SHF.R.U64 R24, R24, 0x3, RZ ;  /* 0x0000000318187819 */ /* 0x000fe200000012ff */
[----:B------:R-:W-:Y:S01]  /*7850*/  IMAD.X R11, RZ, RZ, R5, P1 ;  /* 0x000000ffff0b7224 */ /* 0x000fe200008e0605 */
[----:B------:R-:W-:-:S02]  /*7860*/  LOP3.LUT R4, R9, R4, RZ, 0x3c, !PT ;  /* 0x0000000409047212 */ /* 0x000fc400078e3cff */
[----:B------:R-:W-:Y:S02]  /*7870*/  SHF.R.U64 R14, R14, 0x3, RZ ;  /* 0x000000030e0e7819 */ /* 0x000fe400000012ff */
[----:B------:R-:W-:Y:S02]  /*7880*/  SHF.R.U64 R48, R48, 0x3, RZ ;  /* 0x0000000330307819 */ /* 0x000fe400000012ff */
[----:B------:R-:W-:Y:S02]  /*7890*/  LOP3.LUT R26, R24, R91, RZ, 0x3c, !PT ;  /* 0x0000005b181a7212 */ /* 0x000fe400078e3cff */
[-C--:B------:R-:W-:Y:S02]  /*78a0*/  IADD3.X R27, RZ, R5.reuse, RZ, P5, !PT ;  /* 0x00000005ff1b7210 */ /* 0x080fe40002ffe4ff */
[-C--:B------:R-:W-:Y:S02]  /*78b0*/  IADD3.X R9, RZ, R5.reuse, RZ, P0, !PT ;  /* 0x00000005ff097210 */ /* 0x080fe400007fe4ff */
[----:B------:R-:W-:-:S02]  /*78c0*/  MOV R91, R4 ;  /* 0x00000004005b7202 */ /* 0x000fc40000000f00 */
[----:B------:R-:W-:Y:S02]  /*78d0*/  F2FP.BF16.F32.PACK_AB R5, R10, R93 ;  /* 0x0000005d0a05723e */ /* 0x000fe400000010ff */
[----:B------:R-:W-:Y:S02]  /*78e0*/  LOP3.LUT R30, R14, R49, RZ, 0x3c, !PT ;  /* 0x000000310e1e7212 */ /* 0x000fe400078e3cff */
[----:B------:R-:W-:Y:S02]  /*78f0*/  LOP3.LUT R24, R48, R95, RZ, 0x3c, !PT ;  /* 0x0000005f30187212 */ /* 0x000fe400078e3cff */
[----:B------:R-:W-:Y:S02]  /*7900*/  LOP3.LUT R10, R99, 0x380, RZ, 0xc0, !PT ;  /* 0x00000380630a7812 */ /* 0x000fe400078ec0ff */
[----:B------:R-:W-:Y:S02]  /*7910*/  LOP3.LUT R48, R101, 0x380, RZ, 0xc0, !PT ;  /* 0x0000038065307812 */ /* 0x000fe400078ec0ff */
[----:B------:R-:W-:-:S02]  /*7920*/  LOP3.LUT R49, R90, 0x380, RZ, 0xc0, !PT ;  /* 0x000003805a317812 */ /* 0x000fc400078ec0ff */
[----:B------:R-:W-:Y:S02]  /*7930*/  LOP3.LUT R50, R97, 0x380, RZ, 0xc0, !PT ;  /* 0x0000038061327812 */ /* 0x000fe400078ec0ff */
[----:B------:R-:W-:Y:S02]  /*7940*/  SHF.R.U64 R10, R10, 0x3, RZ ;  /* 0x000000030a0a7819 */ /* 0x000fe400000012ff */
[----:B------:R-:W-:Y:S02]  /*7950*/  SHF.R.U64 R48, R48, 0x3, RZ ;  /* 0x0000000330307819 */ /* 0x000fe400000012ff */
[----:B------:R-:W-:Y:S02]  /*7960*/  SHF.R.U64 R49, R49, 0x3, RZ ;  /* 0x0000000331317819 */ /* 0x000fe400000012ff */
[----:B------:R-:W-:Y:S02]  /*7970*/  F2FP.BF16.F32.PACK_AB R4, R12, R157 ;  /* 0x0000009d0c04723e */ /* 0x000fe400000010ff */
[----:B------:R-:W-:-:S02]  /*7980*/  SHF.R.U64 R50, R50, 0x3, RZ ;  /* 0x0000000332327819 */ /* 0x000fc400000012ff */
[----:B------:R-:W-:Y:S01]  /*7990*/  LOP3.LUT R12, R10, R99, RZ, 0x3c, !PT ;  /* 0x000000630a0c7212 */ /* 0x000fe200078e3cff */
[----:B------:R0:W-:Y:S01]  /*79a0*/  STSM.16.M88.4 [R91], R4 ;  /* 0x000000045b007844 */ /* 0x0001e20000000200 */
[----:B------:R-:W-:Y:S02]  /*79b0*/  LOP3.LUT R10, R48, R101, RZ, 0x3c, !PT ;  /* 0x00000065300a7212 */ /* 0x000fe400078e3cff */
[----:B------:R-:W-:Y:S02]  /*79c0*/  LOP3.LUT R8, R49, R90, RZ, 0x3c, !PT ;  /* 0x0000005a31087212 */ /* 0x000fe400078e3cff */
[----:B------:R-:W-:Y:S02]  /*79d0*/  LOP3.LUT R14, R50, R97, RZ, 0x3c, !PT ;  /* 0x00000061320e7212 */ /* 0x000fe400078e3cff */
[----:B------:R-:W-:Y:S02]  /*79e0*/  MOV R90, R30 ;  /* 0x0000001e005a7202 */ /* 0x000fe40000000f00 */
[----:B------:R-:W-:-:S02]  /*79f0*/  MOV R31, R10 ;  /* 0x0000000a001f7202 */ /* 0x000fc40000000f00 */
[----:B------:R-:W-:Y:S02]  /*7a00*/  MOV R30, R8 ;  /* 0x00000008001e7202 */ /* 0x000fe40000000f00 */
[----:B------:R-:W-:Y:S02]  /*7a10*/  F2FP.BF16.F32.PACK_AB R8, R87, R92 ;  /* 0x0000005c5708723e */ /* 0x000fe400000010ff */
[----:B------:R-:W-:Y:S02]  /*7a20*/  F2FP.BF16.F32.PACK_AB R9, R85, R88 ;  /* 0x000000585509723e */ /* 0x000fe400000010ff */
[----:B------:R-:W-:Y:S02]  /*7a30*/  F2FP.BF16.F32.PACK_AB R10, R83, R86 ;  /* 0x00000056530a723e */ /* 0x000fe400000010ff */
[----:B------:R-:W-:Y:S02]  /*7a40*/  F2FP.BF16.F32.PACK_AB R11, R81, R84 ;  /* 0x00000054510b723e */ /* 0x000fe400000010ff */
[----:B------:R-:W-:-:S02]  /*7a50*/  MOV R89, R26 ;  /* 0x0000001a00597202 */ /* 0x000fc40000000f00 */
[----:B------:R-:W-:Y:S01]  /*7a60*/  MOV R49, R14 ;  /* 0x0000000e00317202 */ /* 0x000fe20000000f00 */
[----:B------:R-:W-:Y:S01]  /*7a70*/  STSM.16.M88.4 [R90], R8 ;  /* 0x000000085a007844 */ /* 0x000fe20000000200 */
[----:B------:R-:W-:Y:S02]  /*7a80*/  MOV R48, R12 ;  /* 0x0000000c00307202 */ /* 0x000fe40000000f00 */
[----:B0-----:R-:W-:Y:S02]  /*7a90*/  F2FP.BF16.F32.PACK_AB R4, R79, R82 ;  /* 0x000000524f04723e */ /* 0x001fe400000010ff */
[----:B------:R-:W-:Y:S02]  /*7aa0*/  F2FP.BF16.F32.PACK_AB R5, R77, R80 ;  /* 0x000000504d05723e */ /* 0x000fe400000010ff */
[----:B------:R-:W-:Y:S02]  /*7ab0*/  F2FP.BF16.F32.PACK_AB R6, R75, R78 ;  /* 0x0000004e4b06723e */ /* 0x000fe400000010ff */
[----:B------:R-:W-:-:S02]  /*7ac0*/  F2FP.BF16.F32.PACK_AB R7, R73, R76 ;  /* 0x0000004c4907723e */ /* 0x000fc400000010ff */
[----:B------:R-:W-:Y:S02]  /*7ad0*/  MOV R50, R24 ;  /* 0x0000001800327202 */ /* 0x000fe40000000f00 */
[----:B------:R-:W-:Y:S01]  /*7ae0*/  F2FP.BF16.F32.PACK_AB R12, R71, R74 ;  /* 0x0000004a470c723e */ /* 0x000fe200000010ff */
[----:B------:R0:W-:Y:S01]  /*7af0*/  STSM.16.M88.4 [R89], R4 ;  /* 0x0000000459007844 */ /* 0x0001e20000000200 */
[----:B------:R-:W-:Y:S02]  /*7b00*/  F2FP.BF16.F32.PACK_AB R13, R69, R72 ;  /* 0x00000048450d723e */ /* 0x000fe400000010ff */
[----:B------:R-:W-:Y:S02]  /*7b10*/  F2FP.BF16.F32.PACK_AB R14, R67, R70 ;  /* 0x00000046430e723e */ /* 0x000fe400000010ff */
[----:B------:R-:W-:Y:S02]  /*7b20*/  F2FP.BF16.F32.PACK_AB R15, R65, R68 ;  /* 0x00000044410f723e */ /* 0x000fe400000010ff */
[----:B------:R-:W-:-:S02]  /*7b30*/  F2FP.BF16.F32.PACK_AB R24, R63, R66 ;  /* 0x000000423f18723e */ /* 0x000fc400000010ff */
[----:B------:R-:W-:Y:S01]  /*7b40*/  F2FP.BF16.F32.PACK_AB R25, R61, R64 ;  /* 0x000000403d19723e */ /* 0x000fe200000010ff */
[----:B------:R1:W-:Y:S01]  /*7b50*/  STSM.16.M88.4 [R50], R12 ;  /* 0x0000000c32007844 */ /* 0x0003e20000000200 */
[----:B------:R-:W-:Y:S02]  /*7b60*/  F2FP.BF16.F32.PACK_AB R26, R59, R62 ;  /* 0x0000003e3b1a723e */ /* 0x000fe400000010ff */
[----:B------:R-:W-:Y:S02]  /*7b70*/  F2FP.BF16.F32.PACK_AB R27, R57, R60 ;  /* 0x0000003c391b723e */ /* 0x000fe400000010ff */
[----:B------:R-:W-:Y:S01]  /*7b80*/  F2FP.BF16.F32.PACK_AB R60, R55, R58 ;  /* 0x0000003a373c723e */ /* 0x000fe200000010ff */
[----:B------:R-:W-:Y:S01]  /*7b90*/  UISETP.NE.U32.AND UP1, UPT, UR8, URZ, UPT ;  /* 0x0000003f0800728c */ /* 0x000fe2000bf25070 */
[----:B------:R-:W-:Y:S01]  /*7ba0*/  F2FP.BF16.F32.PACK_AB R61, R53, R56 ;  /* 0x00000038353d723e */ /* 0x000fe200000010ff */
[----:B------:R-:W-:Y:S01]  /*7bb0*/  STSM.16.M88.4 [R49], R24 ;  /* 0x0000001831007844 */ /* 0x000fe20000000200 */
[----:B------:R-:W-:Y:S01]  /*7bc0*/  F2FP.BF16.F32.PACK_AB R62, R47, R54 ;  /* 0x000000362f3e723e */ /* 0x000fe200000010ff */
[----:B0-----:R-:W-:Y:S01]  /*7bd0*/  IMAD.U32 R4, RZ, RZ, UR4 ;  /* 0x00000004ff047e24 */ /* 0x001fe2000f8e00ff */
[----:B------:R-:W-:Y:S01]  /*7be0*/  F2FP.BF16.F32.PACK_AB R63, R45, R52 ;  /* 0x000000342d3f723e */ /* 0x000fe200000010ff */
[----:B------:R-:W-:Y:S01]  /*7bf0*/  IMAD.U32 R5, RZ, RZ, UR7 ;  /* 0x00000007ff057e24 */ /* 0x000fe2000f8e00ff */
[----:B------:R-:W-:-:S02]  /*7c00*/  F2FP.BF16.F32.PACK_AB R8, R43, R46 ;  /* 0x0000002e2b08723e */ /* 0x000fc400000010ff */
[----:B------:R-:W-:Y:S01]  /*7c10*/  F2FP.BF16.F32.PACK_AB R9, R41, R44 ;  /* 0x0000002c2909723e */ /* 0x000fe200000010ff */
[----:B------:R-:W-:Y:S01]  /*7c20*/  STSM.16.M88.4 [R48], R60 ;  /* 0x0000003c30007844 */ /* 0x000fe20000000200 */
[----:B------:R-:W-:Y:S02]  /*7c30*/  F2FP.BF16.F32.PACK_AB R10, R39, R42 ;  /* 0x0000002a270a723e */ /* 0x000fe400000010ff */
[----:B------:R-:W-:Y:S01]  /*7c40*/  F2FP.BF16.F32.PACK_AB R11, R37, R40 ;  /* 0x00000028250b723e */ /* 0x000fe200000010ff */
[----:B-1----:R-:W0:Y:S01]  /*7c50*/  LDC R50, c[0x0][0xbe8] ;  /* 0x0002fa00ff327b82 */ /* 0x002e220000000800 */
[----:B------:R-:W-:-:S03]  /*7c60*/  PLOP3.LUT P0, PT, PT, PT, UP0, 0x80, 0x0 ;  /* 0x000000000000781c */ /* 0x000fc60003f0f008 */
[----:B------:R1:W-:Y:S04]  /*7c70*/  STSM.16.M88.4 [R31], R8 ;  /* 0x000000081f007844 */ /* 0x0003e80000000200 */
[----:B------:R2:W-:Y:S01]  /*7c80*/  STSM.16.M88.4 [R30], R148 ;  /* 0x000000941e007844 */ /* 0x0005e20000000200 */
[----:B------:R-:W-:Y:S01]  /*7c90*/  BAR.SYNC.DEFER_BLOCKING 0x1, 0x100 ;  /* 0x0044000000007b1d */ /* 0x000fe20000010000 */
[----:B------:R-:W-:-:S06]  /*7ca0*/  UISETP.NE.AND.EX UP1, UPT, UR9, URZ, UPT, UP1 ;  /* 0x0000003f0900728c */ /* 0x000fcc000bf25310 */
[----:B------:R-:W-:-:S05]  /*7cb0*/  PLOP3.LUT P2, PT, PT, PT, UP1, 0x80, 0x0 ;  /* 0x000000000000781c */ /* 0x000fca0003f4f018 */
[----:B------:R-:W-:-:S04]  /*7cc0*/  @UP1 UIADD3 UR8, UP2, UR10, UR8, URZ ;  /* 0x000000080a081290 */ /* 0x000fc8000ff5e03f */
[----:B------:R-:W-:Y:S01]  /*7cd0*/  @UP1 UIADD3.X UR9, UR11, UR9, URZ, UP2, !UPT ;  /* 0x000000090b091290 */ /* 0x000fe200097fe43f */
[----:B------:R-:W-:Y:S01]  /*7ce0*/  ULDC UR7, c[0x0][0xa88] ;  /* 0x0002a20000077ab9 */ /* 0x000fe20000000800 */
[----:B-1----:R-:W-:Y:S02]  /*7cf0*/  IMAD.U32 R8, RZ, RZ, UR8 ;  /* 0x00000008ff087e24 */ /* 0x002fe4000f8e00ff */
[----:B------:R-:W-:Y:S02]  /*7d00*/  IMAD.U32 R7, RZ, RZ, UR7 ;  /* 0x00000007ff077e24 */ /* 0x000fe4000f8e00ff */
[----:B------:R-:W-:Y:S01]  /*7d10*/  MOV R9, UR9 ;  /* 0x0000000900097c02 */ /* 0x000fe20008000f00 */
[----:B------:R-:W3:Y:S01]  /*7d20*/  @P0 LDG.E R6, desc[UR50][R4.64] ;  /* 0x0000003204060981 */ /* 0x000ee2000c1e1900 */
[----:B0-----:R-:W-:Y:S01]  /*7d30*/  ISETP.NE.AND P1, PT, R50, 0x1, PT ;  /* 0x000000013200780c */ /* 0x001fe20003f25270 */
[----:B------:R-:W-:Y:S01]  /*7d40*/  UMOV UR4, URZ ;  /* 0x0000003f00047c82 */ /* 0x000fe20008000000 */
[----:B------:R-:W-:Y:S01]  /*7d50*/  IMAD.U32 R11, RZ, RZ, UR39 ;  /* 0x00000027ff0b7e24 */ /* 0x000fe2000f8e00ff */
[----:B------:R2:W5:Y:S10]  /*7d60*/  @P2 LDG.E R7, desc[UR50][R8.64] ;  /* 0x0000003208072981 */ /* 0x000574000c1e1900 */
[----:B------:R-:W0:Y:S08]  /*7d70*/  @P1 LDC R12, c[0x0][0xbec] ;  /* 0x0002fb00ff0c1b82 */ /* 0x000e300000000800 */
[----:B------:R-:W1:Y:S01]  /*7d80*/  @P1 LDC R14, c[0x0][0xbf0] ;  /* 0x0002fc00ff0e1b82 */ /* 0x000e620000000800 */
[----:B---3--:R-:W-:Y:S01]  /*7d90*/  @P0 R2UR UR4, R6 ;  /* 0x00000000060402ca */ /* 0x008fe200000e0000 */
[----:B012---:R-:W-:-:S14]  /*7da0*/  @P2 BRA `(.L_x_233) ;  /* 0x0000000000102947 */ /* 0x007fdc0003800000 */
[----:B------:R-:W-:Y:S05]  /*7db0*/  @!P0 BRA `(.L_x_233) ;  /* 0x00000000000c8947 */ /* 0x000fea0003800000 */
[----:B------:R-:W2:Y:S04]  /*7dc0*/  LDG.E R6, desc[UR50][R4.64] ;  /* 0x0000003204067981 */ /* 0x000ea8000c1e1900 */
[----:B-----5:R-:W2:Y:S02]  /*7dd0*/  LDG.E R7, desc[UR50][R4.64+0x4] ;  /* 0x0000043204077981 */ /* 0x020ea4000c1e1900 */
[----:B--2---:R-:W-:-:S07]  /*7de0*/  IMAD.IADD R7, R7, 0x1, -R6 ;  /* 0x0000000107077824 */ /* 0x004fce00078e0a06 */
.L_x_233:
[----:B------:R-:W-:Y:S01]  /*7df0*/  USHF.R.S32.HI UR14, URZ, 0x1f, UR40 ;  /* 0x0000001f3f0e7899 */ /* 0x000fe20008011428 */
[----:B------:R-:W-:Y:S01]  /*7e00*/  IMAD R11, R11, 0x80, R16 ;  /* 0x000000800b0b7824 */ /* 0x000fe200078e0210 */
[----:B------:R-:W-:Y:S01]  /*7e10*/  ULDC.64 UR12, c[0x0][0xb90] ;  /* 0x0002e400000c7ab9 */ /* 0x000fe20000000a00 */
[----:B------:R-:W-:Y:S01]  /*7e20*/  USHF.R.S32.HI UR11, URZ, 0x1f, UR4 ;  /* 0x0000001f3f0b7899 */ /* 0x000fe20008011404 */
[----:B------:R-:W-:Y:S01]  /*7e30*/  IMAD.U32 R24, RZ, RZ, UR39 ;  /* 0x00000027ff187e24 */ /* 0x000fe2000f8e00ff */
[----:B------:R-:W-:Y:S01]  /*7e40*/  UIMAD UR7, UR14, UR12, URZ ;  /* 0x0000000c0e0772a4 */ /* 0x000fe2000f8e023f */
[----:B------:R-:W-:Y:S01]  /*7e50*/  @P1 IMAD.HI.U32 R5, R11, R12, RZ ;  /* 0x0000000c0b051227 */ /* 0x000fe200078e00ff */
[----:B------:R-:W-:Y:S01]  /*7e60*/  UMOV UR10, UR4 ;  /* 0x00000004000a7c82 */ /* 0x000fe20008000000 */
[----:B------:R-:W-:Y:S01]  /*7e70*/  USEL UR38, UR38, URZ, !UP0 ;  /* 0x0000003f26267287 */ /* 0x000fe2000c000000 */
[----:B------:R-:W-:Y:S01]  /*7e80*/  LEA R24, R24, R19, 0x7 ;  /* 0x0000001318187211 */ /* 0x000fe200078e38ff */
[----:B------:R-:W-:Y:S01]  /*7e90*/  UIMAD.WIDE.U32 UR8, UR40, UR12, UR10 ;  /* 0x0000000c280872a5 */ /* 0x000fe2000f8e000a */
[----:B------:R-:W-:Y:S01]  /*7ea0*/  IMAD.MOV.U32 R4, RZ, RZ, R11 ;  /* 0x000000ffff047224 */ /* 0x000fe200078e000b */
[----:B------:R-:W-:Y:S01]  /*7eb0*/  UIMAD UR7, UR40, UR13, UR7 ;  /* 0x0000000d280772a4 */ /* 0x000fe2000f8e0207 */
[----:B------:R-:W-:Y:S01]  /*7ec0*/  @P1 SHF.R.U32.HI R4, RZ, R14, R5 ;  /* 0x0000000eff041219 */ /* 0x000fe20000011605 */
[----:B------:R-:W-:Y:S01]  /*7ed0*/  USEL UR37, UR37, URZ, !UP0 ;  /* 0x0000003f25257287 */ /* 0x000fe2000c000000 */
[----:B------:R-:W-:Y:S01]  /*7ee0*/  LEA R5, R17, R22, 0x6 ;  /* 0x0000001611057211 */ /* 0x000fe200078e30ff */
[----:B------:R-:W-:Y:S01]  /*7ef0*/  ULDC.64 UR12, c[0x0][0xb98] ;  /* 0x0002e600000c7ab9 */ /* 0x000fe20000000a00 */
[----:B------:R-:W-:Y:S01]  /*7f00*/  UIADD3 UR9, UR9, UR7, URZ ;  /* 0x0000000709097290 */ /* 0x000fe2000fffe03f */
[----:B------:R-:W-:Y:S01]  /*7f10*/  IMAD.MOV R9, RZ, RZ, -R4 ;  /* 0x000000ffff097224 */ /* 0x000fe200078e0a04 */
[----:B------:R-:W-:Y:S01]  /*7f20*/  UIMAD UR7, UR38, UR12, URZ ;  /* 0x0000000c260772a4 */ /* 0x000fe2000f8e023f */
[----:B------:R-:W-:Y:S01]  /*7f30*/  IMAD.WIDE R20, R5, 0x2, R20 ;  /* 0x0000000205147825 */ /* 0x000fe200078e0214 */
[----:B------:R-:W-:Y:S01]  /*7f40*/  UIMAD.WIDE.U32 UR8, UR37, UR12, UR8 ;  /* 0x0000000c250872a5 */ /* 0x000fe2000f8e0008 */
[----:B------:R-:W-:Y:S01]  /*7f50*/  SHF.R.S32.HI R5, RZ, 0x1f, R4 ;  /* 0x0000001fff057819 */ /* 0x000fe20000011404 */
[----:B------:R-:W-:Y:S01]  /*7f60*/  UIMAD UR7, UR37, UR13, UR7 ;  /* 0x0000000d250772a4 */ /* 0x000fe2000f8e0207 */
[----:B------:R-:W-:Y:S01]  /*7f70*/  IMAD R9, R50, R9, R11 ;  /* 0x0000000932097224 */ /* 0x000fe200078e020b */
[----:B------:R-:W-:Y:S01]  /*7f80*/  IADD3 R13, P3, R20, 0x2000, RZ ;  /* 0x00002000140d7810 */ /* 0x000fe20007f7e0ff */
[----:B-----5:R-:W-:Y:S01]  /*7f90*/  IMAD R53, R7, R50, RZ ;  /* 0x0000003207357224 */ /* 0x020fe200078e02ff */
[----:B------:R-:W-:Y:S01]  /*7fa0*/  IADD3 R4, P2, R4, UR8, RZ ;  /* 0x0000000804047c10 */ /* 0x000fe2000ff5e0ff */
[----:B------:R-:W0:Y:S01]  /*7fb0*/  @P1 LDC R29, c[0x0][0xbec] ;  /* 0x0002fb00ff1d1b82 */ /* 0x000e220000000800 */
[----:B------:R-:W-:Y:S01]  /*7fc0*/  IMAD.U32 R6, RZ, RZ, UR7 ;  /* 0x00000007ff067e24 */ /* 0x000fe2000f8e00ff */
[----:B------:R-:W-:Y:S01]  /*7fd0*/  LOP3.LUT R8, R13, 0x380, RZ, 0xc0, !PT ;  /* 0x000003800d087812 */ /* 0x000fe200078ec0ff */
[----:B------:R-:W-:Y:S01]  /*7fe0*/  ULDC.64 UR12, c[0x0][0xaa0] ;  /* 0x0002a800000c7ab9 */ /* 0x000fe20000000a00 */
[----:B------:R-:W-:-:S02]  /*7ff0*/  IADD3 R15, P0, R20, 0x1000, RZ ;  /* 0x00001000140f7810 */ /* 0x000fc40007f1e0ff */
[----:B------:R-:W-:Y:S01]  /*8000*/  IADD3.X R5, R5, UR9, R6, P2, !PT ;  /* 0x0000000905057c10 */ /* 0x000fe200097fe406 */
[----:B------:R-:W-:Y:S01]  /*8010*/  ULDC.64 UR8, c[0x0][0xb88] ;  /* 0x0002e20000087ab9 */ /* 0x000fe20000000a00 */
[----:B------:R-:W-:Y:S02]  /*8020*/  SHF.R.S32.HI R6, RZ, 0x1f, R9 ;  /* 0x0000001fff067819 */ /* 0x000fe40000011409 */
[----:B------:R-:W-:Y:S01]  /*8030*/  SHF.R.U64 R8, R8, 0x3, RZ ;  /* 0x0000000308087819 */ /* 0x000fe200000012ff */
[----:B------:R-:W-:Y:S01]  /*8040*/  IMAD.WIDE.U32 R4, R9, UR8, R4 ;  /* 0x0000000809047c25 */ /* 0x000fe2000f8e0004 */
[----:B------:R-:W-:Y:S02]  /*8050*/  IADD3 R11, P2, R20, 0x3000, RZ ;  /* 0x00003000140b7810 */ /* 0x000fe40007f5e0ff */
[----:B------:R-:W-:Y:S01]  /*8060*/  LOP3.LUT R8, R8, R13, RZ, 0x3c, !PT ;  /* 0x0000000d08087212 */ /* 0x000fe200078e3cff */
[----:B------:R-:W-:Y:S01]  /*8070*/  IMAD R10, R6, UR8, RZ ;  /* 0x00000008060a7c24 */ /* 0x000fe2000f8e02ff */
[----:B------:R-:W-:Y:S01]  /*8080*/  LOP3.LUT R6, R11, 0x380, RZ, 0xc0, !PT ;  /* 0x000003800b067812 */ /* 0x000fe200078ec0ff */
[--C-:B------:R-:W-:Y:S01]  /*8090*/  IMAD.X R7, RZ, RZ, R21.reuse, P2 ;  /* 0x000000ffff077224 */ /* 0x100fe200010e0615 */
[----:B------:R-:W-:Y:S01]  /*80a0*/  IADD3 R45, P6, R20, 0x4000, RZ ;  /* 0x00004000142d7810 */ /* 0x000fe20007fde0ff */
[----:B------:R-:W-:Y:S01]  /*80b0*/  IMAD R13, R9, UR9, R10 ;  /* 0x00000009090d7c24 */ /* 0x000fe2000f8e020a */
[----:B------:R-:W-:Y:S01]  /*80c0*/  ULDC.64 UR8, c[0x0][0xb50] ;  /* 0x0002d40000087ab9 */ /* 0x000fe20000000a00 */
[----:B------:R-:W-:Y:S01]  /*80d0*/  SHF.R.U64 R6, R6, 0x3, RZ ;  /* 0x0000000306067819 */ /* 0x000fe200000012ff */
[----:B------:R-:W-:Y:S01]  /*80e0*/  IMAD.X R9, RZ, RZ, R21, P3 ;  /* 0x000000ffff097224 */ /* 0x000fe200018e0615 */
[----:B------:R-:W-:Y:S01]  /*80f0*/  LEA R10, P4, R4, UR8, 0x2 ;  /* 0x00000008040a7c11 */ /* 0x000fe2000f8810ff */
[----:B------:R-:W-:Y:S01]  /*8100*/  IMAD.IADD R5, R5, 0x1, R13 ;  /* 0x0000000105057824 */ /* 0x000fe200078e020d */
[----:B------:R-:W-:Y:S01]  /*8110*/  LOP3.LUT R6, R6, R11, RZ, 0x3c, !PT ;  /* 0x0000000b06067212 */ /* 0x000fe200078e3cff */
[----:B------:R-:W-:Y:S01]  /*8120*/  IMAD.X R13, RZ, RZ, R21, P0 ;  /* 0x000000ffff0d7224 */ /* 0x000fe200000e0615 */
[----:B------:R-:W-:Y:S01]  /*8130*/  LOP3.LUT P0, RZ, R154, 0x3, RZ, 0xc0, !PT ;  /* 0x000000039aff7812 */ /* 0x000fe2000780c0ff */
[----:B------:R-:W-:Y:S01]  /*8140*/  SHFL.IDX PT, R30, R10, RZ, 0x1c1f ;  /* 0x001c1fff0a1e7589 */ /* 0x000fe200000e0000 */
[----:B------:R-:W-:Y:S01]  /*8150*/  LEA.HI.X R14, R4, UR9, R5, 0x2, P4 ;  /* 0x00000009040e7c11 */ /* 0x000fe2000a0f1405 */
[C---:B------:R-:W-:Y:S01]  /*8160*/  VIADD R4, R24.reuse, 0x8 ;  /* 0x0000000818047836 */ /* 0x040fe20000000000 */
[----:B------:R-:W-:Y:S01]  /*8170*/  ISETP.GE.OR P2, PT, R24, R53, P0 ;  /* 0x000000351800720c */ /* 0x000fe20000746670 */
[----:B------:R-:W-:Y:S01]  /*8180*/  SHFL.IDX PT, R48, R10, 0x1, 0x1c1f ;  /* 0x003c1f000a307f89 */ /* 0x000fe200000e0000 */
[----:B------:R-:W-:-:S02]  /*8190*/  IADD3 R41, P5, R20, 0x5000, RZ ;  /* 0x0000500014297810 */ /* 0x000fc40007fbe0ff */
[----:B------:R-:W-:Y:S01]  /*81a0*/  ISETP.GE.OR P0, PT, R4, R53, P0 ;  /* 0x000000350400720c */ /* 0x000fe20000706670 */
[----:B------:R-:W1:Y:S01]  /*81b0*/  SHFL.IDX PT, R31, R14, RZ, 0x1c1f ;  /* 0x001c1fff0e1f7589 */ /* 0x000e6200000e0000 */
[C---:B------:R-:W-:Y:S02]  /*81c0*/  IADD3 R37, P4, R20.reuse, 0x6000, RZ ;  /* 0x0000600014257810 */ /* 0x040fe40007f9e0ff */
[----:B------:R-:W-:Y:S01]  /*81d0*/  LOP3.LUT R11, R20, 0x380, RZ, 0xc0, !PT ;  /* 0x00000380140b7812 */ /* 0x000fe200078ec0ff */
[----:B------:R-:W2:Y:S01]  /*81e0*/  SHFL.IDX PT, R49, R14, 0x1, 0x1c1f ;  /* 0x003c1f000e317f89 */ /* 0x000ea200000e0000 */
[----:B------:R-:W-:Y:S02]  /*81f0*/  LOP3.LUT R44, R45, 0x380, RZ, 0xc0, !PT ;  /* 0x000003802d2c7812 */ /* 0x000fe400078ec0ff */
[----:B------:R-:W-:Y:S02]  /*8200*/  LOP3.LUT R40, R41, 0x380, RZ, 0xc0, !PT ;  /* 0x0000038029287812 */ /* 0x000fe400078ec0ff */
[----:B------:R-:W-:-:S02]  /*8210*/  LOP3.LUT R36, R37, 0x380, RZ, 0xc0, !PT ;  /* 0x0000038025247812 */ /* 0x000fc400078ec0ff */
[----:B------:R-:W-:Y:S02]  /*8220*/  SHF.R.U64 R11, R11, 0x3, RZ ;  /* 0x000000030b0b7819 */ /* 0x000fe400000012ff */
[----:B------:R-:W-:Y:S02]  /*8230*/  IADD3 R5, P3, R20, 0x7000, RZ ;  /* 0x0000700014057810 */ /* 0x000fe40007f7e0ff */
[----:B------:R-:W-:Y:S02]  /*8240*/  SHF.R.U64 R44, R44, 0x3, RZ ;  /* 0x000000032c2c7819 */ /* 0x000fe400000012ff */
[----:B------:R-:W-:Y:S01]  /*8250*/  SHF.R.U64 R40, R40, 0x3, RZ ;  /* 0x0000000328287819 */ /* 0x000fe200000012ff */
[----:B------:R-:W-:Y:S01]  /*8260*/  IMAD.X R33, RZ, RZ, R21, P3 ;  /* 0x000000ffff217224 */ /* 0x000fe200018e0615 */
[----:B------:R-:W-:Y:S02]  /*8270*/  SHF.R.U64 R36, R36, 0x3, RZ ;  /* 0x0000000324247819 */ /* 0x000fe400000012ff */
[----:B------:R-:W-:-:S02]  /*8280*/  LOP3.LUT R20, R11, R20, RZ, 0x3c, !PT ;  /* 0x000000140b147212 */ /* 0x000fc400078e3cff */
[----:B------:R-:W-:Y:S01]  /*8290*/  LOP3.LUT R44, R44, R45, RZ, 0x3c, !PT ;  /* 0x0000002d2c2c7212 */ /* 0x000fe200078e3cff */
[----:B-1----:R1:W-:Y:S01]  /*82a0*/  @!P2 ST.E desc[UR50][R30.64], R0 ;  /* 0x000000001e00a985 */ /* 0x0023e2000c101932 */
[----:B------:R-:W-:Y:S01]  /*82b0*/  LOP3.LUT R40, R40, R41, RZ, 0x3c, !PT ;  /* 0x0000002928287212 */ /* 0x000fe200078e3cff */
[--C-:B------:R-:W-:Y:S01]  /*82c0*/  IMAD.X R41, RZ, RZ, R21.reuse, P5 ;  /* 0x000000ffff297224 */ /* 0x100fe200028e0615 */
[----:B------:R-:W-:Y:S01]  /*82d0*/  LOP3.LUT R36, R36, R37, RZ, 0x3c, !PT ;  /* 0x0000002524247212 */ /* 0x000fe200078e3cff */
[----:B--2---:R2:W-:Y:S01]  /*82e0*/  @!P0 ST.E desc[UR50][R48.64], R3 ;  /* 0x0000000330008985 */ /* 0x0045e2000c101932 */
[----:B------:R-:W-:Y:S01]  /*82f0*/  IADD3.X R45, RZ, R21, RZ, P6, !PT ;  /* 0x00000015ff2d7210 */ /* 0x000fe200037fe4ff */
[----:B------:R-:W-:Y:S01]  /*8300*/  IMAD.X R37, RZ, RZ, R21, P4 ;  /* 0x000000ffff257224 */ /* 0x000fe200020e0615 */
[----:B------:R-:W-:Y:S01]  /*8310*/  UIMAD UR7, UR11, UR12, URZ ;  /* 0x0000000c0b0772a4 */ /* 0x000fe2000f8e023f */
[----:B------:R3:W5:Y:S01]  /*8320*/  LD.E.128 R24, desc[UR50][R20.64] ;  /* 0x0000003214187980 */ /* 0x000762000c101d00 */
[----:B------:R-:W-:Y:S01]  /*8330*/  UIMAD.WIDE.U32 UR8, UR4, UR12, URZ ;  /* 0x0000000c040872a5 */ /* 0x000fe2000f8e003f */
[----:B------:R-:W-:Y:S01]  /*8340*/  LOP3.LUT R12, R15, 0x380, RZ, 0xc0, !PT ;  /* 0x000003800f0c7812 */ /* 0x000fe200078ec0ff */
[----:B------:R-:W-:Y:S01]  /*8350*/  UIMAD UR7, UR4, UR13, UR7 ;  /* 0x0000000d040772a4 */ /* 0x000fe2000f8e0207 */
[----:B-1----:R-:W-:Y:S01]  /*8360*/  IMAD R0, R152, 0x20, R17 ;  /* 0x0000002098007824 */ /* 0x002fe200078e0211 */
[----:B------:R-:W-:Y:S01]  /*8370*/  ULDC.64 UR10, c[0x0][0xae8] ;  /* 0x0002ba00000a7ab9 */ /* 0x000fe20000000a00 */
[----:B------:R-:W-:Y:S01]  /*8380*/  LOP3.LUT R4, R5, 0x380, RZ, 0xc0, !PT ;  /* 0x0000038005047812 */ /* 0x000fe200078ec0ff */
[----:B------:R-:W5:Y:S01]  /*8390*/  LD.E.128 R8, desc[UR50][R8.64] ;  /* 0x0000003208087980 */ /* 0x000f62000c101d00 */
[----:B---3--:R-:W1:Y:S01]  /*83a0*/  @P1 LDC R21, c[0x0][0xbf0] ;  /* 0x0002fc00ff151b82 */ /* 0x008e620000000800 */
[----:B--2---:R-:W-:Y:S01]  /*83b0*/  MOV R3, UR39 ;  /* 0x0000002700037c02 */ /* 0x004fe20008000f00 */
[----:B------:R-:W-:Y:S01]  /*83c0*/  UIADD3 UR9, UR9, UR7, URZ ;  /* 0x0000000709097290 */ /* 0x000fe2000fffe03f */
[----:B------:R-:W-:Y:S01]  /*83d0*/  SHF.R.U64 R12, R12, 0x3, RZ ;  /* 0x000000030c0c7819 */ /* 0x000fe200000012ff */
[----:B------:R-:W-:Y:S01]  /*83e0*/  UIMAD UR4, UR14, UR10, URZ ;  /* 0x0000000a0e0472a4 */ /* 0x000fe2000f8e023f */
[----:B------:R-:W-:Y:S01]  /*83f0*/  SHF.R.U64 R4, R4, 0x3, RZ ;  /* 0x0000000304047819 */ /* 0x000fe200000012ff */
[----:B------:R-:W-:Y:S01]  /*8400*/  UIMAD.WIDE.U32 UR8, UR40, UR10, UR8 ;  /* 0x0000000a280872a5 */ /* 0x000fe2000f8e0008 */
[----:B------:R-:W-:Y:S01]  /*8410*/  IMAD R30, R3, 0x80, R0 ;  /* 0x00000080031e7824 */ /* 0x000fe200078e0200 */
[----:B------:R-:W-:Y:S01]  /*8420*/  UIMAD UR4, UR40, UR11, UR4 ;  /* 0x0000000b280472a4 */ /* 0x000fe2000f8e0204 */
[----:B------:R-:W-:Y:S01]  /*8430*/  LOP3.LUT R12, R12, R15, RZ, 0x3c, !PT ;  /* 0x0000000f0c0c7212 */ /* 0x000fe200078e3cff */
[----:B------:R-:W5:Y:S01]  /*8440*/  LD.E.128 R44, desc[UR50][R44.64] ;  /* 0x000000322c2c7980 */ /* 0x000f62000c101d00 */
[----:B------:R-:W-:Y:S01]  /*8450*/  ULDC.64 UR10, c[0x0][0xaf0] ;  /* 0x0002bc00000a7ab9 */ /* 0x000fe20000000a00 */
[----:B------:R-:W-:Y:S01]  /*8460*/  UIADD3 UR9, UR9, UR4, URZ ;  /* 0x0000000409097290 */ /* 0x000fe2000fffe03f */
[----:B0-----:R-:W-:Y:S01]  /*8470*/  @P1 IMAD.HI.U32 R0, R30, R29, RZ ;  /* 0x0000001d1e001227 */ /* 0x001fe200078e00ff */
[----:B------:R-:W-:Y:S01]  /*8480*/  UIMAD UR4, UR38, UR10, URZ ;  /* 0x0000000a260472a4 */ /* 0x000fe2000f8e023f */
[----:B------:R-:W-:Y:S01]  /*8490*/  LOP3.LUT R32, R4, R5, RZ, 0x3c, !PT ;  /* 0x0000000504207212 */ /* 0x000fe200078e3cff */
[----:B------:R-:W-:Y:S01]  /*84a0*/  UIMAD.WIDE.U32 UR8, UR37, UR10, UR8 ;  /* 0x0000000a250872a5 */ /* 0x000fe2000f8e0008 */
[----:B------:R-:W-:Y:S01]  /*84b0*/  IMAD.MOV.U32 R3, RZ, RZ, R30 ;  /* 0x000000ffff037224 */ /* 0x000fe200078e001e */
[----:B------:R-:W-:Y:S01]  /*84c0*/  UIMAD UR4, UR37, UR11, UR4 ;  /* 0x0000000b250472a4 */ /* 0x000fe2000f8e0204 */
[----:B------:R-:W5:Y:S04]  /*84d0*/  LD.E.128 R12, desc[UR50][R12.64] ;  /* 0x000000320c0c7980 */ /* 0x000f68000c101d00 */
[----:B------:R-:W5:Y:S01]  /*84e0*/  LD.E.128 R4, desc[UR50][R6.64] ;  /* 0x0000003206047980 */ /* 0x000f62000c101d00 */
[----:B-1----:R-:W-:Y:S01]  /*84f0*/  @P1 SHF.R.U32.HI R3, RZ, R21, R0 ;  /* 0x00000015ff031219 */ /* 0x002fe20000011600 */
[----:B------:R-:W-:Y:S01]  /*8500*/  UIADD3 UR4, UR9, UR4, URZ ;  /* 0x0000000409047290 */ /* 0x000fe2000fffe03f */
[----:B------:R-:W-:Y:S01]  /*8510*/  IMAD.U32 R20, RZ, RZ, UR8 ;  /* 0x00000008ff147e24 */ /* 0x000fe2000f8e00ff */
[----:B------:R-:W5:Y:S01]  /*8520*/  LD.E.128 R40, desc[UR50][R40.64] ;  /* 0x0000003228287980 */ /* 0x000f62000c101d00 */
[--C-:B------:R-:W-:Y:S01]  /*8530*/  SHF.R.S32.HI R0, RZ, 0x1f, R3.reuse ;  /* 0x0000001fff007819 */ /* 0x100fe20000011403 */
[----:B------:R-:W-:-:S02]  /*8540*/  IMAD.MOV R29, RZ, RZ, -R3 ;  /* 0x000000ffff1d7224 */ /* 0x000fc400078e0a03 */
[----:B------:R-:W-:Y:S01]  /*8550*/  IMAD.U32 R21, RZ, RZ, UR9 ;  /* 0x00000009ff157e24 */ /* 0x000fe2000f8e00ff */
[----:B------:R-:W-:Y:S01]  /*8560*/  ULDC.64 UR8, c[0x0][0xae0] ;  /* 0x0002b80000087ab9 */ /* 0x000fe20000000a00 */
[----:B------:R-:W-:Y:S01]  /*8570*/  IMAD R29, R50, R29, R30 ;  /* 0x0000001d321d7224 */ /* 0x000fe200078e021e */
[----:B------:R-:W-:Y:S01]  /*8580*/  MOV R21, UR4 ;  /* 0x0000000400157c02 */ /* 0x000fe20008000f00 */
[----:B------:R-:W-:Y:S01]  /*8590*/  IMAD R0, R0, UR8, RZ ;  /* 0x0000000800007c24 */ /* 0x000fe2000f8e02ff */
[----:B------:R-:W5:Y:S03]  /*85a0*/  LD.E.128 R36, desc[UR50][R36.64] ;  /* 0x0000003224247980 */ /* 0x000f66000c101d00 */
[C---:B------:R-:W-:Y:S01]  /*85b0*/  IMAD R31, R3.reuse, UR9, R0 ;  /* 0x00000009031f7c24 */ /* 0x040fe2000f8e0200 */
[----:B------:R-:W5:Y:S01]  /*85c0*/  LD.E.128 R32, desc[UR50][R32.64] ;  /* 0x0000003220207980 */ /* 0x000f62000c101d00 */
[----:B------:R-:W-:Y:S01]  /*85d0*/  SHF.R.S32.HI R0, RZ, 0x1f, R29 ;  /* 0x0000001fff007819 */ /* 0x000fe2000001141d */
[----:B------:R-:W-:Y:S01]  /*85e0*/  IMAD.WIDE.U32 R20, R3, UR8, R20 ;  /* 0x0000000803147c25 */ /* 0x000fe2000f8e0014 */
[----:B------:R-:W-:Y:S01]  /*85f0*/  ULDC.64 UR8, c[0x0][0xad8] ;  /* 0x0002b60000087ab9 */ /* 0x000fe20000000a00 */
[----:B------:R-:W-:Y:S01]  /*8600*/  @!PT LDS RZ, [RZ] ;  /* 0x00000000fffff984 */ /* 0x000fe20000000800 */
[----:B------:R-:W-:Y:S01]  /*8610*/  @!PT LDS RZ, [RZ] ;  /* 0x00000000fffff984 */ /* 0x000fe20000000800 */
[----:B------:R-:W-:Y:S01]  /*8620*/  @!PT LDS RZ, [RZ] ;  /* 0x00000000fffff984 */ /* 0x000fe20000000800 */
[----:B------:R-:W-:Y:S01]  /*8630*/  @!PT LDS RZ, [RZ] ;  /* 0x00000000fffff984 */ /* 0x000fe20000000800 */
[----:B------:R0:W-:Y:S06]  /*8640*/  MEMBAR.ALL.CTA ;  /* 0x0000000000007992 */ /* 0x0001ec0000008000 */
[----:B0-----:R-:W0:Y:S01]  /*8650*/  FENCE.VIEW.ASYNC.S ;  /* 0x00000000000073c6 */ /* 0x001e220000000000 */
[----:B------:R-:W-:-:S02]  /*8660*/  IMAD.U32 R48, RZ, RZ, UR39 ;  /* 0x00000027ff307e24 */ /* 0x000fc4000f8e00ff */
[----:B------:R-:W-:Y:S02]  /*8670*/  IMAD.IADD R21, R21, 0x1, R31 ;  /* 0x0000000115157824 */ /* 0x000fe400078e021f */
[----:B------:R-:W-:Y:S02]  /*8680*/  IMAD R30, R0, UR8, RZ ;  /* 0x00000008001e7c24 */ /* 0x000fe4000f8e02ff */
[----:B------:R-:W-:Y:S02]  /*8690*/  IMAD R48, R48, 0x80, R17 ;  /* 0x0000008030307824 */ /* 0x000fe400078e0211 */
[C---:B------:R-:W-:Y:S02]  /*86a0*/  IMAD R3, R29.reuse, UR9, R30 ;  /* 0x000000091d037c24 */ /* 0x040fe4000f8e021e */
[----:B------:R-:W-:Y:S01]  /*86b0*/  IMAD.WIDE.U32 R20, R29, UR8, R20 ;  /* 0x000000081d147c25 */ /* 0x000fe2000f8e0014 */
[----:B------:R-:W-:Y:S01]  /*86c0*/  ISETP.GE.AND P2, PT, R48, R53, PT ;  /* 0x000000353000720c */ /* 0x000fe20003f46270 */
[----:B------:R-:W-:-:S02]  /*86d0*/  ULDC.64 UR8, c[0x0][0xa80] ;  /* 0x0002a00000087ab9 */ /* 0x000fc40000000a00 */
[----:B------:R-:W-:Y:S01]  /*86e0*/  IMAD.IADD R3, R21, 0x1, R3 ;  /* 0x0000000115037824 */ /* 0x000fe200078e0203 */
[----:B------:R-:W-:Y:S01]  /*86f0*/  LEA R30, P3, R20, UR8, 0x1 ;  /* 0x00000008141e7c11 */ /* 0x000fe2000f8608ff */
[----:B------:R-:W-:Y:S01]  /*8700*/  VIADD R28, R28, 0x28820 ;  /* 0x000288201c1c7836 */ /* 0x000fe20000000000 */
[----:B------:R-:W-:Y:S02]  /*8710*/  IADD3 R0, R48, 0x20, RZ ;  /* 0x0000002030007810 */ /* 0x000fe40007ffe0ff */
[----:B------:R-:W-:Y:S02]  /*8720*/  LEA.HI.X R3, R20, UR9, R3, 0x1, P3 ;  /* 0x0000000914037c11 */ /* 0x000fe400098f0c03 */
[----:B------:R-:W-:Y:S02]  /*8730*/  PRMT R28, RZ, 0x654, R28 ;  /* 0x00000654ff1c7816 */ /* 0x000fe4000000001c */
[-C--:B------:R-:W-:Y:S01]  /*8740*/  ISETP.GE.AND P0, PT, R0, R53.reuse, PT ;  /* 0x000000350000720c */ /* 0x080fe20003f06270 */
[----:B------:R-:W-:Y:S01]  /*8750*/  VIADD R0, R48, 0x40 ;  /* 0x0000004030007836 */ /* 0x000fe20000000000 */
[----:B0-----:R0:W-:Y:S01]  /*8760*/  SYNCS.ARRIVE.TRANS64.RED.A1T0 RZ, [R28+URZ], RZ ;  /* 0x000000ff1cff79a7 */ /* 0x0011e2000810043f */
[----:B------:R0:W1:Y:S01]  /*8770*/  SHFL.IDX PT, R21, R30, RZ, 0x181f ;  /* 0x00181fff1e157589 */ /* 0x00006200000e0000 */
[----:B------:R-:W-:Y:S03]  /*8780*/  BSSY B1, `(.L_x_234) ;  /* 0x000000d000017945 */ /* 0x000fe60003800000 */
[----:B------:R0:W2:Y:S01]  /*8790*/  SHFL.IDX PT, R29, R3, RZ, 0x181f ;  /* 0x00181fff031d7589 */ /* 0x0000a200000e0000 */
[----:B------:R-:W-:Y:S01]  /*87a0*/  ISETP.GE.AND P1, PT, R0, R53, PT ;  /* 0x000000350000720c */ /* 0x000fe20003f26270 */
[----:B------:R-:W-:-:S12]  /*87b0*/  @P2 BRA `(.L_x_235) ;  /* 0x0000000000242947 */ /* 0x000fd80003800000 */
[----:B------:R-:W-:Y:S02]  /*87c0*/  ULDC UR4, c[0x0][0xac8] ;  /* 0x0002b20000047ab9 */ /* 0x000fe40000000800 */
[----:B------:R-:W-:Y:S02]  /*87d0*/  ISETP.GE.AND P2, PT, R22, UR4, PT ;  /* 0x0000000416007c0c */ /* 0x000fe4000bf46270 */
[----:B------:R-:W-:-:S11]  /*87e0*/  ISETP.GE.AND P3, PT, R18, UR4, PT ;  /* 0x0000000412007c0c */ /* 0x000fd6000bf66270 */
[-C--:B-1----:R-:W-:Y:S02]  /*87f0*/  @!P2 LEA R20, P4, R22, R21.reuse, 0x1 ;  /* 0x000000151614a211 */ /* 0x082fe400078808ff */
[----:B0-----:R-:W-:Y:S02]  /*8800*/  @!P3 LEA R28, P5, R18, R21, 0x1 ;  /* 0x00000015121cb211 */ /* 0x001fe400078a08ff */
[-C--:B--2---:R-:W-:Y:S02]  /*8810*/  @!P2 LEA.HI.X R21, R22, R29.reuse, R189, 0x1, P4 ;  /* 0x0000001d1615a211 */ /* 0x084fe400020f0cbd */
[----:B------:R-:W-:-:S03]  /*8820*/  @!P3 LEA.HI.X R29, R18, R29, R188, 0x1, P5 ;  /* 0x0000001d121db211 */ /* 0x000fc600028f0cbc */
[----:B-----5:R3:W-:Y:S04]  /*8830*/  @!P2 ST.E.128 desc[UR50][R20.64], R24 ;  /* 0x000000181400a985 */ /* 0x0207e8000c101d32 */
[----:B------:R3:W-:Y:S02]  /*8840*/  @!P3 ST.E.128 desc[UR50][R28.64], R44 ;  /* 0x0000002c1c00b985 */ /* 0x0007e4000c101d32 */
.L_x_235:
[----:B------:R-:W-:Y:S05]  /*8850*/  BSYNC B1 ;  /* 0x0000000000017941 */ /* 0x000fea0003800000 */
.L_x_234:
[----:B---3-5:R3:W4:Y:S01]  /*8860*/  SHFL.IDX PT, R25, R3, 0x1, 0x181f ;  /* 0x00381f0003197f89 */ /* 0x02872200000e0000 */
[----:B------:R-:W-:Y:S03]  /*8870*/  BSSY B1, `(.L_x_236) ;  /* 0x000000c000017945 */ /* 0x000fe60003800000 */
[----:B-1----:R3:W1:Y:S01]  /*8880*/  SHFL.IDX PT, R21, R30, 0x1, 0x181f ;  /* 0x00381f001e157f89 */ /* 0x00266200000e0000 */
[----:B------:R-:W-:Y:S05]  /*8890*/  @P0 BRA `(.L_x_237) ;  /* 0x0000000000240947 */ /* 0x000fea0003800000 */
[----:B------:R-:W-:Y:S02]  /*88a0*/  ULDC UR4, c[0x0][0xac8] ;  /* 0x0002b20000047ab9 */ /* 0x000fe40000000800 */
[----:B------:R-:W-:Y:S02]  /*88b0*/  ISETP.GE.AND P3, PT, R22, UR4, PT ;  /* 0x0000000416007c0c */ /* 0x000fe4000bf66270 */
[----:B------:R-:W-:-:S11]  /*88c0*/  ISETP.GE.AND P4, PT, R18, UR4, PT ;  /* 0x0000000412007c0c */ /* 0x000fd6000bf86270 */
[-C--:B-1----:R-:W-:Y:S02]  /*88d0*/  @!P3 LEA R20, P0, R22, R21.reuse, 0x1 ;  /* 0x000000151614b211 */ /* 0x082fe400078008ff */
[----:B------:R-:W-:Y:S02]  /*88e0*/  @!P4 LEA R24, P2, R18, R21, 0x1 ;  /* 0x000000151218c211 */ /* 0x000fe400078408ff */
[-C--:B----4-:R-:W-:Y:S02]  /*88f0*/  @!P3 LEA.HI.X R21, R22, R25.reuse, R189, 0x1, P0 ;  /* 0x000000191615b211 */ /* 0x090fe400000f0cbd */
[----:B------:R-:W-:-:S03]  /*8900*/  @!P4 LEA.HI.X R25, R18, R25, R188, 0x1, P2 ;  /* 0x000000191219c211 */ /* 0x000fc600010f0cbc */
[----:B------:R1:W-:Y:S04]  /*8910*/  @!P3 ST.E.128 desc[UR50][R20.64], R12 ;  /* 0x0000000c1400b985 */ /* 0x0003e8000c101d32 */
[----:B------:R1:W-:Y:S02]  /*8920*/  @!P4 ST.E.128 desc[UR50][R24.64], R40 ;  /* 0x000000281800c985 */ /* 0x0003e4000c101d32 */
.L_x_237:
[----:B------:R-:W-:Y:S05]  /*8930*/  BSYNC B1 ;  /* 0x0000000000017941 */ /* 0x000fea0003800000 */
.L_x_236:
[----:B-1----:R1:W0:Y:S01]  /*8940*/  SHFL.IDX PT, R15, R3, 0x2, 0x181f ;  /* 0x00581f00030f7f89 */ /* 0x00222200000e0000 */
[----:B------:R-:W-:Y:S03]  /*8950*/  BSSY B1, `(.L_x_238) ;  /* 0x000000c000017945 */ /* 0x000fe60003800000 */
[----:B------:R1:W0:Y:S01]  /*8960*/  SHFL.IDX PT, R13, R30, 0x2, 0x181f ;  /* 0x00581f001e0d7f89 */ /* 0x00022200000e0000 */
[----:B------:R-:W-:Y:S05]  /*8970*/  @P1 BRA `(.L_x_239) ;  /* 0x0000000000241947 */ /* 0x000fea0003800000 */
[----:B------:R-:W-:Y:S02]  /*8980*/  ULDC UR4, c[0x0][0xac8] ;  /* 0x0002b20000047ab9 */ /* 0x000fe40000000800 */
[----:B------:R-:W-:Y:S02]  /*8990*/  ISETP.GE.AND P2, PT, R22, UR4, PT ;  /* 0x0000000416007c0c */ /* 0x000fe4000bf46270 */
[----:B------:R-:W-:-:S11]  /*89a0*/  ISETP.GE.AND P3, PT, R18, UR4, PT ;  /* 0x0000000412007c0c */ /* 0x000fd6000bf66270 */
[-C--:B0-----:R-:W-:Y:S02]  /*89b0*/  @!P2 LEA R12, P0, R22, R13.reuse, 0x1 ;  /* 0x0000000d160ca211 */ /* 0x081fe400078008ff */
[----:B------:R-:W-:Y:S02]  /*89c0*/  @!P3 LEA R14, P1, R18, R13, 0x1 ;  /* 0x0000000d120eb211 */ /* 0x000fe400078208ff */
[-C--:B------:R-:W-:Y:S02]  /*89d0*/  @!P2 LEA.HI.X R13, R22, R15.reuse, R189, 0x1, P0 ;  /* 0x0000000f160da211 */ /* 0x080fe400000f0cbd */
[----:B------:R-:W-:-:S03]  /*89e0*/  @!P3 LEA.HI.X R15, R18, R15, R188, 0x1, P1 ;  /* 0x0000000f120fb211 */ /* 0x000fc600008f0cbc */
[----:B------:R0:W-:Y:S04]  /*89f0*/  @!P2 ST.E.128 desc[UR50][R12.64], R8 ;  /* 0x000000080c00a985 */ /* 0x0001e8000c101d32 */
[----:B------:R0:W-:Y:S02]  /*8a00*/  @!P3 ST.E.128 desc[UR50][R14.64], R36 ;  /* 0x000000240e00b985 */ /* 0x0001e4000c101d32 */
.L_x_239:
[----:B------:R-:W-:Y:S05]  /*8a10*/  BSYNC B1 ;  /* 0x0000000000017941 */ /* 0x000fea0003800000 */
.L_x_238:
[----:B------:R-:W-:Y:S01]  /*8a20*/  VIADD R0, R48, 0x60 ;  /* 0x0000006030007836 */ /* 0x000fe20000000000 */
[----:B01-3--:R-:W0:Y:S04]  /*8a30*/  SHFL.IDX PT, R3, R3, 0x3, 0x181f ;  /* 0x00781f0003037f89 */ /* 0x00be2800000e0000 */
[----:B------:R-:W-:Y:S01]  /*8a40*/  ISETP.GE.AND P0, PT, R0, R53, PT ;  /* 0x000000350000720c */ /* 0x000fe20003f06270 */
[----:B------:R1:W3:-:S12]  /*8a50*/  SHFL.IDX PT, R11, R30, 0x3, 0x181f ;  /* 0x00781f001e0b7f89 */ /* 0x0002d800000e0000 */
[----:B-1----:R-:W-:Y:S05]  /*8a60*/  @P0 BRA `(.L_x_240) ;  /* 0x0000000c00140947 */ /* 0x002fea0003800000 */
[----:B------:R-:W-:Y:S02]  /*8a70*/  ULDC UR4, c[0x0][0xac8] ;  /* 0x0002b20000047ab9 */ /* 0x000fe40000000800 */
[----:B------:R-:W-:-:S13]  /*8a80*/  ISETP.GE.AND P1, PT, R22, UR4, PT ;  /* 0x0000000416007c0c */ /* 0x000fda000bf26270 */
[----:B---3--:R-:W-:-:S04]  /*8a90*/  @!P1 LEA R8, P0, R22, R11, 0x1 ;  /* 0x0000000b16089211 */ /* 0x008fc800078008ff */
[----:B0-----:R-:W-:Y:S02]  /*8aa0*/  @!P1 LEA.HI.X R9, R22, R3, R189, 0x1, P0 ;  /* 0x0000000316099211 */ /* 0x001fe400000f0cbd */
[----:B------:R-:W-:-:S03]  /*8ab0*/  ISETP.GE.AND P0, PT, R18, UR4, PT ;  /* 0x0000000412007c0c */ /* 0x000fc6000bf06270 */
[----:B------:R1:W-:Y:S10]  /*8ac0*/  @!P1 ST.E.128 desc[UR50][R8.64], R4 ;  /* 0x0000000408009985 */ /* 0x0003f4000c101d32 */
[----:B------:R-:W-:Y:S05]  /*8ad0*/  @P0 BRA `(.L_x_240) ;  /* 0x0000000800f80947 */ /* 0x000fea0003800000 */
[----:B-1----:R-:W-:-:S04]  /*8ae0*/  LEA R4, P0, R18, R11, 0x1 ;  /* 0x0000000b12047211 */ /* 0x002fc800078008ff */
[----:B------:R-:W-:-:S05]  /*8af0*/  LEA.HI.X R5, R18, R3, R188, 0x1, P0 ;  /* 0x0000000312057211 */ /* 0x000fca00000f0cbc */
[----:B------:R0:W-:Y:S01]  /*8b00*/  ST.E.128 desc[UR50][R4.64], R32 ;  /* 0x0000002004007985 */ /* 0x0001e2000c101d32 */
[----:B------:R-:W-:Y:S05]  /*8b10*/  BRA `(.L_x_240) ;  /* 0x0000000800e87947 */ /* 0x000fea0003800000 */
.L_x_232:
[----:B------:R-:W-:Y:S01]  /*8b20*/  ULDC.64 UR8, c[0x0][0xc00] ;  /* 0x0003000000087ab9 */ /* 0x000fe20000000a00 */
[----:B------:R-:W-:Y:S01]  /*8b30*/  ULDC UR4, c[0x0][0xa88] ;  /* 0x0002a20000047ab9 */ /* 0x000fe20000000800 */
[----:B------:R-:W-:Y:S01]  /*8b40*/  UISETP.NE.U32.AND UP0, UPT, UR8, URZ, UPT ;  /* 0x0000003f0800728c */ /* 0x000fe2000bf05070 */
[----:B------:R-:W0:Y:S03]  /*8b50*/  LDC R11, c[0x0][0xbe8] ;  /* 0x0002fa00ff0b7b82 */ /* 0x000e260000000800 */
[----:B------:R-:W-:-:S03]  /*8b60*/  UISETP.NE.AND.EX UP0, UPT, UR9, URZ, UPT, UP0 ;  /* 0x0000003f0900728c */ /* 0x000fc6000bf05300 */
[----:B------:R-:W-:Y:S02]  /*8b70*/  ULDC.64 UR8, c[0x0][0xc00] ;  /* 0x0003000000087ab9 */ /* 0x000fe40000000a00 */
[----:B------:R-:W-:Y:S01]  /*8b80*/  UIMAD.WIDE UR8, UR37, 0x4, UR8 ;  /* 0x00000004250878a5 */ /* 0x000fe2000f8e0208 */
[----:B------:R-:W-:-:S05]  /*8b90*/  PLOP3.LUT P2, PT, PT, PT, UP0, 0x80, 0x0 ;  /* 0x000000000000781c */ /* 0x000fca0003f4f008 */
[----:B------:R-:W-:Y:S01]  /*8ba0*/  MOV R4, UR8 ;  /* 0x0000000800047c02 */ /* 0x000fe20008000f00 */
[----:B------:R-:W-:Y:S01]  /*8bb0*/  IMAD.U32 R5, RZ, RZ, UR9 ;  /* 0x00000009ff057e24 */ /* 0x000fe2000f8e00ff */
[----:B------:R-:W-:Y:S02]  /*8bc0*/  ULDC.64 UR8, c[0x0][0xc08] ;  /* 0x0003020000087ab9 */ /* 0x000fe40000000a00 */
[----:B------:R-:W-:-:S04]  /*8bd0*/  UISETP.NE.U32.AND UP1, UPT, UR8, URZ, UPT ;  /* 0x0000003f0800728c */ /* 0x000fc8000bf25070 */
[----:B------:R-:W-:Y:S01]  /*8be0*/  UISETP.NE.AND.EX UP1, UPT, UR9, URZ, UPT, UP1 ;  /* 0x0000003f0900728c */ /* 0x000fe2000bf25310 */
[----:B------:R-:W2:Y:S01]  /*8bf0*/  @P2 LDG.E R3, desc[UR50][R4.64] ;  /* 0x0000003204032981 */ /* 0x000ea2000c1e1900 */
[----:B------:R-:W-:-:S04]  /*8c00*/  IMAD.U32 R0, RZ, RZ, UR4 ;  /* 0x00000004ff007e24 */ /* 0x000fc8000f8e00ff */
[----:B------:R-:W-:-:S05]  /*8c10*/  PLOP3.LUT P3, PT, PT, PT, UP1, 0x80, 0x0 ;  /* 0x000000000000781c */ /* 0x000fca0003f6f018 */
[----:B------:R-:W-:Y:S02]  /*8c20*/  @UP1 ULDC.64 UR8, c[0x0][0xc08] ;  /* 0x0003020000081ab9 */ /* 0x000fe40000000a00 */
[----:B------:R-:W-:-:S06]  /*8c30*/  @UP1 UIMAD.WIDE UR8, UR37, 0x4, UR8 ;  /* 0x00000004250818a5 */ /* 0x000fcc000f8e0208 */
[----:B------:R-:W-:Y:S02]  /*8c40*/  IMAD.U32 R6, RZ, RZ, UR8 ;  /* 0x00000008ff067e24 */ /* 0x000fe4000f8e00ff */
[----:B------:R-:W-:-:S05]  /*8c50*/  IMAD.U32 R7, RZ, RZ, UR9 ;  /* 0x00000009ff077e24 */ /* 0x000fca000f8e00ff */
[----:B------:R1:W5:Y:S01]  /*8c60*/  @P3 LDG.E R0, desc[UR50][R6.64] ;  /* 0x0000003206003981 */ /* 0x000362000c1e1900 */
[----:B0-----:R-:W-:Y:S01]  /*8c70*/  ISETP.NE.AND P0, PT, R11, 0x1, PT ;  /* 0x000000010b00780c */ /* 0x001fe20003f05270 */
[----:B------:R-:W-:Y:S01]  /*8c80*/  UMOV UR4, URZ ;  /* 0x0000003f00047c82 */ /* 0x000fe20008000000 */
[----:B------:R-:W-:Y:S01]  /*8c90*/  USHF.R.S32.HI UR11, URZ, 0x1f, UR40 ;  /* 0x0000001f3f0b7899 */ /* 0x000fe20008011428 */
[----:B------:R-:W-:-:S10]  /*8ca0*/  ISETP.GE.AND P1, PT, R190, 0x80, PT ;  /* 0x00000080be00780c */ /* 0x000fd40003f26270 */
[----:B------:R-:W0:Y:S01]  /*8cb0*/  @P0 LDC R9, c[0x0][0xbec] ;  /* 0x0002fb00ff090b82 */ /* 0x000e220000000800 */
[----:B--2---:R-:W-:-:S13]  /*8cc0*/  @P2 R2UR UR4, R3 ;  /* 0x00000000030422ca */ /* 0x004fda00000e0000 */
[----:B------:R-:W-:Y:S01]  /*8cd0*/  USHF.R.S32.HI UR10, URZ, 0x1f, UR4 ;  /* 0x0000001f3f0a7899 */ /* 0x000fe20008011404 */
[----:B01----:R-:W-:Y:S11]  /*8ce0*/  @P3 BRA `(.L_x_241) ;  /* 0x0000000000103947 */ /* 0x003ff60003800000 */
[----:B------:R-:W-:Y:S05]  /*8cf0*/  @!P2 BRA `(.L_x_241) ;  /* 0x00000000000ca947 */ /* 0x000fea0003800000 */
[----:B------:R-:W2:Y:S04]  /*8d00*/  LDG.E R3, desc[UR50][R4.64] ;  /* 0x0000003204037981 */ /* 0x000ea8000c1e1900 */
[----:B-----5:R-:W2:Y:S02]  /*8d10*/  LDG.E R0, desc[UR50][R4.64+0x4] ;  /* 0x0000043204007981 */ /* 0x020ea4000c1e1900 */
[----:B--2---:R-:W-:-:S07]  /*8d20*/  IADD3 R0, -R3, R0, RZ ;  /* 0x0000000003007210 */ /* 0x004fce0007ffe1ff */
.L_x_241:
[----:B------:R-:W-:Y:S01]  /*8d30*/  USEL UR37, UR37, URZ, !UP0 ;  /* 0x0000003f25257287 */ /* 0x000fe2000c000000 */
[----:B------:R-:W-:Y:S01]  /*8d40*/  BSSY B1, `(.L_x_242) ;  /* 0x000002d000017945 */ /* 0x000fe20003800000 */
[----:B------:R-:W-:-:S03]  /*8d50*/  USEL UR38, UR38, URZ, !UP0 ;  /* 0x0000003f26267287 */ /* 0x000fc6000c000000 */
[----:B------:R-:W-:Y:S09]  /*8d60*/  @P1 BRA `(.L_x_243) ;  /* 0x0000000000a81947 */ /* 0x000ff20003800000 */
[----:B------:R-:W0:Y:S01]  /*8d70*/  S2R R4, SR_TID.X ;  /* 0x0000000000047919 */ /* 0x000e220000002100 */
[----:B------:R-:W1:Y:S01]  /*8d80*/  LDC R6, c[0x0][0xbe8] ;  /* 0x0002fa00ff067b82 */ /* 0x000e620000000800 */
[----:B------:R-:W-:-:S04]  /*8d90*/  IMAD.U32 R3, RZ, RZ, UR39 ;  /* 0x00000027ff037e24 */ /* 0x000fc8000f8e00ff */
[----:B0-----:R-:W-:Y:S02]  /*8da0*/  IMAD R3, R3, 0x80, R4 ;  /* 0x0000008003037824 */ /* 0x001fe400078e0204 */
[----:B-1---5:R-:W-:Y:S02]  /*8db0*/  IMAD R4, R0, R6, RZ ;  /* 0x0000000600047224 */ /* 0x022fe400078e02ff */
[----:B------:R-:W-:-:S05]  /*8dc0*/  VIADD R5, R3, 0xffffff80 ;  /* 0xffffff8003057836 */ /* 0x000fca0000000000 */
[----:B------:R-:W-:-:S13]  /*8dd0*/  ISETP.GE.AND P1, PT, R5, R4, PT ;  /* 0x000000040500720c */ /* 0x000fda0003f26270 */
[----:B------:R-:W-:Y:S05]  /*8de0*/  @P1 BRA `(.L_x_243) ;  /* 0x0000000000881947 */ /* 0x000fea0003800000 */
[----:B------:R-:W-:Y:S01]  /*8df0*/  ISETP.NE.AND P1, PT, R6, 0x1, PT ;  /* 0x000000010600780c */ /* 0x000fe20003f25270 */
[----:B------:R-:W-:Y:S01]  /*8e00*/  ULDC.64 UR12, c[0x0][0xb90] ;  /* 0x0002e400000c7ab9 */ /* 0x000fe20000000a00 */
[----:B------:R-:W-:Y:S01]  /*8e10*/  UMOV UR8, UR4 ;  /* 0x0000000400087c82 */ /* 0x000fe20008000000 */
[----:B------:R-:W-:Y:S01]  /*8e20*/  UIMAD UR7, UR11, UR12, URZ ;  /* 0x0000000c0b0772a4 */ /* 0x000fe2000f8e023f */
[----:B------:R-:W-:Y:S02]  /*8e30*/  UMOV UR9, UR10 ;  /* 0x0000000a00097c82 */ /* 0x000fe40008000000 */
[----:B------:R-:W-:Y:S02]  /*8e40*/  UIMAD.WIDE.U32 UR8, UR40, UR12, UR8 ;  /* 0x0000000c280872a5 */ /* 0x000fe4000f8e0008 */
[----:B------:R-:W-:-:S03]  /*8e50*/  UIMAD UR7, UR40, UR13, UR7 ;  /* 0x0000000d280772a4 */ /* 0x000fc6000f8e0207 */
[----:B------:R-:W-:Y:S02]  /*8e60*/  ULDC.64 UR12, c[0x0][0xb98] ;  /* 0x0002e600000c7ab9 */ /* 0x000fe40000000a00 */
[----:B------:R-:W0:Y:S01]  /*8e70*/  @P1 LDC R4, c[0x0][0xbec] ;  /* 0x0002fb00ff041b82 */ /* 0x000e220000000800 */
[----:B------:R-:W-:Y:S02]  /*8e80*/  UIADD3 UR9, UR9, UR7, URZ ;  /* 0x0000000709097290 */ /* 0x000fe4000fffe03f */
[----:B------:R-:W-:Y:S02]  /*8e90*/  UIMAD UR7, UR38, UR12, URZ ;  /* 0x0000000c260772a4 */ /* 0x000fe4000f8e023f */
[----:B------:R-:W-:Y:S02]  /*8ea0*/  UIMAD.WIDE.U32 UR8, UR37, UR12, UR8 ;  /* 0x0000000c250872a5 */ /* 0x000fe4000f8e0008 */
[----:B------:R-:W-:Y:S01]  /*8eb0*/  UIMAD UR7, UR37, UR13, UR7 ;  /* 0x0000000d250772a4 */ /* 0x000fe2000f8e0207 */
[----:B------:R-:W1:Y:S02]  /*8ec0*/  @P1 LDC R8, c[0x0][0xbf0] ;  /* 0x0002fc00ff081b82 */ /* 0x000e640000000800 */
[----:B------:R-:W-:Y:S01]  /*8ed0*/  ULDC.64 UR12, c[0x0][0xb88] ;  /* 0x0002e200000c7ab9 */ /* 0x000fe20000000a00 */
[----:B0-----:R-:W-:-:S04]  /*8ee0*/  @P1 IMAD.HI.U32 R3, R5, R4, RZ ;  /* 0x0000000405031227 */ /* 0x001fc800078e00ff */
[----:B------:R-:W-:Y:S01]  /*8ef0*/  IMAD.MOV.U32 R4, RZ, RZ, R5 ;  /* 0x000000ffff047224 */ /* 0x000fe200078e0005 */
[----:B-1----:R-:W-:Y:S01]  /*8f00*/  @P1 SHF.R.U32.HI R4, RZ, R8, R3 ;  /* 0x00000008ff041219 */ /* 0x002fe20000011603 */
[----:B------:R-:W-:-:S03]  /*8f10*/  IMAD.U32 R8, RZ, RZ, UR7 ;  /* 0x00000007ff087e24 */ /* 0x000fc6000f8e00ff */
[----:B------:R-:W-:-:S05]  /*8f20*/  IADD3 R3, -R4, RZ, RZ ;  /* 0x000000ff04037210 */ /* 0x000fca0007ffe1ff */
[----:B------:R-:W-:Y:S01]  /*8f30*/  IMAD R3, R6, R3, R5 ;  /* 0x0000000306037224 */ /* 0x000fe200078e0205 */
[----:B------:R-:W-:Y:S02]  /*8f40*/  SHF.R.S32.HI R5, RZ, 0x1f, R4 ;  /* 0x0000001fff057819 */ /* 0x000fe40000011404 */
[----:B------:R-:W-:Y:S02]  /*8f50*/  IADD3 R4, P1, R4, UR8, RZ ;  /* 0x0000000804047c10 */ /* 0x000fe4000ff3e0ff */
[----:B------:R-:W-:Y:S02]  /*8f60*/  SHF.R.S32.HI R6, RZ, 0x1f, R3 ;  /* 0x0000001fff067819 */ /* 0x000fe40000011403 */
[----:B------:R-:W-:Y:S01]  /*8f70*/  IADD3.X R5, R5, UR9, R8, P1, !PT ;  /* 0x0000000905057c10 */ /* 0x000fe20008ffe408 */
[----:B------:R-:W-:Y:S02]  /*8f80*/  ULDC.64 UR8, c[0x0][0xb50] ;  /* 0x0002d40000087ab9 */ /* 0x000fe40000000a00 */
[----:B------:R-:W-:-:S02]  /*8f90*/  IMAD R6, R6, UR12, RZ ;  /* 0x0000000c06067c24 */ /* 0x000fc4000f8e02ff */
[----:B------:R-:W-:-:S04]  /*8fa0*/  IMAD.WIDE.U32 R4, R3, UR12, R4 ;  /* 0x0000000c03047c25 */ /* 0x000fc8000f8e0004 */
[----:B------:R-:W-:Y:S01]  /*8fb0*/  IMAD R7, R3, UR13, R6 ;  /* 0x0000000d03077c24 */ /* 0x000fe2000f8e0206 */
[----:B------:R-:W-:-:S03]  /*8fc0*/  LEA R6, P1, R4, UR8, 0x2 ;  /* 0x0000000804067c11 */ /* 0x000fc6000f8210ff */
[----:B------:R-:W-:-:S05]  /*8fd0*/  IMAD.IADD R3, R5, 0x1, R7 ;  /* 0x0000000105037824 */ /* 0x000fca00078e0207 */
[----:B------:R-:W-:Y:S01]  /*8fe0*/  LEA.HI.X R7, R4, UR9, R3, 0x2, P1 ;  /* 0x0000000904077c11 */ /* 0x000fe200088f1403 */
[----:B------:R-:W-:-:S05]  /*8ff0*/  IMAD.MOV.U32 R3, RZ, RZ, -0x800000 ;  /* 0xff800000ff037424 */ /* 0x000fca00078e00ff */
[----:B------:R0:W-:Y:S02]  /*9000*/  STG.E desc[UR50][R6.64], R3 ;  /* 0x0000000306007986 */ /* 0x0001e4000c101932 */
.L_x_243:
[----:B------:R-:W-:Y:S05]  /*9010*/  BSYNC B1 ;  /* 0x0000000000017941 */ /* 0x000fea0003800000 */
.L_x_242:
[----:B------:R-:W1:Y:S01]  /*9020*/  @P0 LDC R5, c[0x0][0xbf0] ;  /* 0x0002fc00ff050b82 */ /* 0x000e620000000800 */
[----:B------:R-:W-:Y:S01]  /*9030*/  ULDC.64 UR12, c[0x0][0xaa0] ;  /* 0x0002a800000c7ab9 */ /* 0x000fe20000000a00 */
[----:B------:R-:W-:Y:S01]  /*9040*/  MOV R8, UR39 ;  /* 0x0000002700087c02 */ /* 0x000fe20008000f00 */
[----:B------:R-:W-:Y:S01]  /*9050*/  UIMAD UR7, UR10, UR12, URZ ;  /* 0x0000000c0a0772a4 */ /* 0x000fe2000f8e023f */
[----:B0-----:R-:W-:Y:S01]  /*9060*/  IMAD R3, R152, 0x20, R17 ;  /* 0x0000002098037824 */ /* 0x001fe200078e0211 */
[----:B------:R-:W-:Y:S01]  /*9070*/  UIMAD.WIDE.U32 UR8, UR4, UR12, URZ ;  /* 0x0000000c040872a5 */ /* 0x000fe2000f8e003f */
[----:B------:R-:W-:Y:S01]  /*9080*/  BSSY B1, `(.L_x_244) ;  /* 0x0000039000017945 */ /* 0x000fe20003800000 */
[----:B------:R-:W-:Y:S01]  /*9090*/  UIMAD UR7, UR4, UR13, UR7 ;  /* 0x0000000d040772a4 */ /* 0x000fe2000f8e0207 */
[----:B------:R-:W-:Y:S02]  /*90a0*/  IMAD R8, R8, 0x80, R3 ;  /* 0x0000008008087824 */ /* 0x000fe400078e0203 */
[----:B------:R-:W-:Y:S01]  /*90b0*/  ULDC.64 UR12, c[0x0][0xae8] ;  /* 0x0002ba00000c7ab9 */ /* 0x000fe20000000a00 */
[----:B------:R-:W-:Y:S01]  /*90c0*/  UIADD3 UR9, UR9, UR7, URZ ;  /* 0x0000000709097290 */ /* 0x000fe2000fffe03f */
[----:B------:R-:W-:Y:S01]  /*90d0*/  @P0 IMAD.HI.U32 R4, R8, R9, RZ ;  /* 0x0000000908040227 */ /* 0x000fe200078e00ff */
[----:B------:R-:W-:-:S02]  /*90e0*/  UIMAD UR4, UR11, UR12, URZ ;  /* 0x0000000c0b0472a4 */ /* 0x000fc4000f8e023f */
[----:B------:R-:W-:Y:S01]  /*90f0*/  UIMAD.WIDE.U32 UR8, UR40, UR12, UR8 ;  /* 0x0000000c280872a5 */ /* 0x000fe2000f8e0008 */
[----:B------:R-:W-:Y:S01]  /*9100*/  IMAD.MOV.U32 R3, RZ, RZ, R8 ;  /* 0x000000ffff037224 */ /* 0x000fe200078e0008 */
[----:B------:R-:W-:Y:S01]  /*9110*/  UIMAD UR4, UR40, UR13, UR4 ;  /* 0x0000000d280472a4 */ /* 0x000fe2000f8e0204 */
[----:B------:R-:W-:-:S03]  /*9120*/  ULDC.64 UR10, c[0x0][0xaf0] ;  /* 0x0002bc00000a7ab9 */ /* 0x000fc60000000a00 */
[----:B------:R-:W-:Y:S02]  /*9130*/  UIADD3 UR9, UR9, UR4, URZ ;  /* 0x0000000409097290 */ /* 0x000fe4000fffe03f */
[----:B------:R-:W-:Y:S01]  /*9140*/  UIMAD UR4, UR38, UR10, URZ ;  /* 0x0000000a260472a4 */ /* 0x000fe2000f8e023f */
[----:B-1----:R-:W-:Y:S01]  /*9150*/  @P0 SHF.R.U32.HI R3, RZ, R5, R4 ;  /* 0x00000005ff030219 */ /* 0x002fe20000011604 */
[----:B------:R-:W-:Y:S02]  /*9160*/  UIMAD.WIDE.U32 UR8, UR37, UR10, UR8 ;  /* 0x0000000a250872a5 */ /* 0x000fe4000f8e0008 */
[----:B------:R-:W-:Y:S01]  /*9170*/  UIMAD UR4, UR37, UR11, UR4 ;  /* 0x0000000b250472a4 */ /* 0x000fe2000f8e0204 */
[--C-:B------:R-:W-:Y:S01]  /*9180*/  SHF.R.S32.HI R4, RZ, 0x1f, R3.reuse ;  /* 0x0000001fff047819 */ /* 0x100fe20000011403 */
[----:B------:R-:W-:Y:S01]  /*9190*/  IMAD.MOV R7, RZ, RZ, -R3 ;  /* 0x000000ffff077224 */ /* 0x000fe200078e0a03 */
[----:B------:R-:W-:Y:S01]  /*91a0*/  ULDC.64 UR10, c[0x0][0xae0] ;  /* 0x0002b800000a7ab9 */ /* 0x000fe20000000a00 */
[----:B------:R-:W-:-:S02]  /*91b0*/  UIADD3 UR4, UR9, UR4, URZ ;  /* 0x0000000409047290 */ /* 0x000fc4000fffe03f */
[----:B------:R-:W-:Y:S01]  /*91c0*/  MOV R5, UR9 ;  /* 0x0000000900057c02 */ /* 0x000fe20008000f00 */
[----:B------:R-:W-:Y:S02]  /*91d0*/  IMAD R6, R4, UR10, RZ ;  /* 0x0000000a04067c24 */ /* 0x000fe4000f8e02ff */
[----:B------:R-:W-:Y:S01]  /*91e0*/  IMAD.U32 R4, RZ, RZ, UR8 ;  /* 0x00000008ff047e24 */ /* 0x000fe2000f8e00ff */
[----:B------:R-:W-:Y:S01]  /*91f0*/  ULDC.64 UR8, c[0x0][0xad8] ;  /* 0x0002b60000087ab9 */ /* 0x000fe20000000a00 */
[----:B------:R-:W-:Y:S02]  /*9200*/  IMAD.U32 R5, RZ, RZ, UR4 ;  /* 0x00000004ff057e24 */ /* 0x000fe4000f8e00ff */
[----:B------:R-:W-:Y:S02]  /*9210*/  IMAD R7, R11, R7, R8 ;  /* 0x000000070b077224 */ /* 0x000fe400078e0208 */
[C---:B------:R-:W-:Y:S02]  /*9220*/  IMAD R9, R3.reuse, UR11, R6 ;  /* 0x0000000b03097c24 */ /* 0x040fe4000f8e0206 */
[----:B------:R-:W-:Y:S01]  /*9230*/  IMAD.WIDE.U32 R4, R3, UR10, R4 ;  /* 0x0000000a03047c25 */ /* 0x000fe2000f8e0004 */
[----:B------:R-:W-:-:S03]  /*9240*/  SHF.R.S32.HI R3, RZ, 0x1f, R7 ;  /* 0x0000001fff037819 */ /* 0x000fc60000011407 */
[----:B------:R-:W-:Y:S02]  /*9250*/  IMAD.U32 R8, RZ, RZ, UR39 ;  /* 0x00000027ff087e24 */ /* 0x000fe4000f8e00ff */
[----:B------:R-:W-:Y:S02]  /*9260*/  IMAD.IADD R5, R5, 0x1, R9 ;  /* 0x0000000105057824 */ /* 0x000fe400078e0209 */
[----:B------:R-:W-:Y:S02]  /*9270*/  IMAD R6, R3, UR8, RZ ;  /* 0x0000000803067c24 */ /* 0x000fe4000f8e02ff */
[----:B------:R-:W-:Y:S02]  /*9280*/  IMAD R8, R8, 0x80, R17 ;  /* 0x0000008008087824 */ /* 0x000fe400078e0211 */
[----:B-----5:R-:W-:Y:S02]  /*9290*/  IMAD R11, R0, R11, RZ ;  /* 0x0000000b000b7224 */ /* 0x020fe400078e02ff */
[C---:B------:R-:W-:Y:S01]  /*92a0*/  IMAD R3, R7.reuse, UR9, R6 ;  /* 0x0000000907037c24 */ /* 0x040fe2000f8e0206 */
[C---:B------:R-:W-:Y:S01]  /*92b0*/  IADD3 R0, R8.reuse, 0x20, RZ ;  /* 0x0000002008007810 */ /* 0x040fe20007ffe0ff */
[----:B------:R-:W-:Y:S01]  /*92c0*/  IMAD.WIDE.U32 R4, R7, UR8, R4 ;  /* 0x0000000807047c25 */ /* 0x000fe2000f8e0004 */
[-C--:B------:R-:W-:Y:S01]  /*92d0*/  ISETP.GE.AND P2, PT, R8, R11.reuse, PT ;  /* 0x0000000b0800720c */ /* 0x080fe20003f46270 */
[----:B------:R-:W-:Y:S01]  /*92e0*/  ULDC.64 UR8, c[0x0][0xa80] ;  /* 0x0002a00000087ab9 */ /* 0x000fe20000000a00 */
[----:B------:R-:W-:Y:S01]  /*92f0*/  ISETP.GE.AND P1, PT, R0, R11, PT ;  /* 0x0000000b0000720c */ /* 0x000fe20003f26270 */
[----:B------:R-:W-:Y:S01]  /*9300*/  IMAD.IADD R3, R5, 0x1, R3 ;  /* 0x0000000105037824 */ /* 0x000fe200078e0203 */
[----:B------:R-:W-:Y:S01]  /*9310*/  LEA R6, P3, R4, UR8, 0x1 ;  /* 0x0000000804067c11 */ /* 0x000fe2000f8608ff */
[----:B------:R-:W-:-:S03]  /*9320*/  VIADD R0, R8, 0x40 ;  /* 0x0000004008007836 */ /* 0x000fc60000000000 */
[----:B------:R-:W-:Y:S01]  /*9330*/  LEA.HI.X R3, R4, UR9, R3, 0x1, P3 ;  /* 0x0000000904037c11 */ /* 0x000fe200098f0c03 */
[----:B------:R0:W1:Y:S01]  /*9340*/  SHFL.IDX PT, R7, R6, RZ, 0x181f ;  /* 0x00181fff06077589 */ /* 0x00006200000e0000 */
[----:B------:R-:W-:-:S03]  /*9350*/  ISETP.GE.AND P0, PT, R0, R11, PT ;  /* 0x0000000b0000720c */ /* 0x000fc60003f06270 */
[----:B------:R0:W2:Y:S01]  /*9360*/  SHFL.IDX PT, R5, R3, RZ, 0x181f ;  /* 0x00181fff03057589 */ /* 0x0000a200000e0000 */
[----:B------:R-:W-:Y:S09]  /*9370*/  @P2 BRA `(.L_x_245) ;  /* 0x0000000000242947 */ /* 0x000ff20003800000 */
[----:B------:R-:W-:Y:S02]  /*9380*/  ULDC UR4, c[0x0][0xac8] ;  /* 0x0002b20000047ab9 */ /* 0x000fe40000000800 */
[----:B------:R-:W-:Y:S02]  /*9390*/  ISETP.GE.AND P4, PT, R22, UR4, PT ;  /* 0x0000000416007c0c */ /* 0x000fe4000bf86270 */
[----:B------:R-:W-:-:S11]  /*93a0*/  ISETP.GE.AND P5, PT, R18, UR4, PT ;  /* 0x0000000412007c0c */ /* 0x000fd6000bfa6270 */
[-C--:B-1----:R-:W-:Y:S02]  /*93b0*/  @!P4 LEA R12, P2, R22, R7.reuse, 0x1 ;  /* 0x00000007160cc211 */ /* 0x082fe400078408ff */
[----:B------:R-:W-:Y:S02]  /*93c0*/  @!P5 LEA R4, P3, R18, R7, 0x1 ;  /* 0x000000071204d211 */ /* 0x000fe400078608ff */
[-C--:B--2---:R-:W-:Y:S02]  /*93d0*/  @!P4 LEA.HI.X R13, R22, R5.reuse, R189, 0x1, P2 ;  /* 0x00000005160dc211 */ /* 0x084fe400010f0cbd */
[----:B------:R-:W-:-:S03]  /*93e0*/  @!P5 LEA.HI.X R5, R18, R5, R188, 0x1, P3 ;  /* 0x000000051205d211 */ /* 0x000fc600018f0cbc */
[----:B------:R3:W-:Y:S04]  /*93f0*/  @!P4 ST.E.128 desc[UR50][R12.64], RZ ;  /* 0x000000ff0c00c985 */ /* 0x0007e8000c101d32 */
[----:B------:R3:W-:Y:S02]  /*9400*/  @!P5 ST.E.128 desc[UR50][R4.64], RZ ;  /* 0x000000ff0400d985 */ /* 0x0007e4000c101d32 */
.L_x_245:
[----:B------:R-:W-:Y:S05]  /*9410*/  BSYNC B1 ;  /* 0x0000000000017941 */ /* 0x000fea0003800000 */
.L_x_244:
[----:B--23--:R2:W3:Y:S01]  /*9420*/  SHFL.IDX PT, R5, R3, 0x1, 0x181f ;  /* 0x00381f0003057f89 */ /* 0x00c4e200000e0000 */
        /* <DEDUP_REMOVED lines=8> */
[-C--:B---3--:R-:W-:Y:S02]  /*94b0*/  @!P3 LEA.HI.X R13, R22, R5.reuse, R189, 0x1, P1 ;  /* 0x00000005160db211 */ /* 0x088fe400008f0cbd */
[----:B------:R-:W-:-:S03]  /*94c0*/  @!P4 LEA.HI.X R5, R18, R5, R188, 0x1, P2 ;  /* 0x000000051205c211 */ /* 0x000fc600010f0cbc */
[----:B------:R4:W-:Y:S04]  /*94d0*/  @!P3 ST.E.128 desc[UR50][R12.64], RZ ;  /* 0x000000ff0c00b985 */ /* 0x0009e8000c101d32 */
[----:B------:R4:W-:Y:S02]  /*94e0*/  @!P4 ST.E.128 desc[UR50][R4.64], RZ ;  /* 0x000000ff0400c985 */ /* 0x0009e4000c101d32 */
.L_x_247:
[----:B------:R-:W-:Y:S05]  /*94f0*/  BSYNC B1 ;  /* 0x0000000000017941 */ /* 0x000fea0003800000 */
.L_x_246:
[----:B---34-:R3:W4:Y:S01]  /*9500*/  SHFL.IDX PT, R5, R3, 0x2, 0x181f ;  /* 0x00581f0003057f89 */ /* 0x01872200000e0000 */
        /* <DEDUP_REMOVED lines=10> */
[----:B------:R1:W-:Y:S04]  /*95b0*/  @!P2 ST.E.128 desc[UR50][R12.64], RZ ;  /* 0x000000ff0c00a985 */ /* 0x0003e8000c101d32 */
[----:B------:R1:W-:Y:S02]  /*95c0*/  @!P3 ST.E.128 desc[UR50][R4.64], RZ ;  /* 0x000000ff0400b985 */ /* 0x0003e4000c101d32 */
.L_x_249:
[----:B------:R-:W-:Y:S05]  /*95d0*/  BSYNC B1 ;  /* 0x0000000000017941 */ /* 0x000fea0003800000 */
.L_x_248:
[----:B------:R-:W-:Y:S01]  /*95e0*/  VIADD R0, R8, 0x60 ;  /* 0x0000006008007836 */ /* 0x000fe20000000000 */
[----:B0-23--:R-:W0:Y:S04]  /*95f0*/  SHFL.IDX PT, R3, R3, 0x3, 0x181f ;  /* 0x00781f0003037f89 */ /* 0x00de2800000e0000 */
[----:B------:R-:W-:Y:S01]  /*9600*/  ISETP.GE.AND P0, PT, R0, R11, PT ;  /* 0x0000000b0000720c */ /* 0x000fe20003f06270 */
[----:B-1--4-:R1:W2:-:S12]  /*9610*/  SHFL.IDX PT, R5, R6, 0x3, 0x181f ;  /* 0x00781f0006057f89 */ /* 0x01229800000e0000 */
[----:B-1----:R-:W-:Y:S05]  /*9620*/  @P0 BRA `(.L_x_240) ;  /* 0x0000000000240947 */ /* 0x002fea0003800000 */
[----:B------:R-:W-:Y:S02]  /*9630*/  ULDC UR4, c[0x0][0xac8] ;  /* 0x0002b20000047ab9 */ /* 0x000fe40000000800 */
[----:B------:R-:W-:Y:S02]  /*9640*/  ISETP.GE.AND P2, PT, R22, UR4, PT ;  /* 0x0000000416007c0c */ /* 0x000fe4000bf46270 */
[----:B------:R-:W-:-:S11]  /*9650*/  ISETP.GE.AND P3, PT, R18, UR4, PT ;  /* 0x0000000412007c0c */ /* 0x000fd6000bf66270 */
[-C--:B--2---:R-:W-:Y:S02]  /*9660*/  @!P2 LEA R6, P0, R22, R5.reuse, 0x1 ;  /* 0x000000051606a211 */ /* 0x084fe400078008ff */
[----:B------:R-:W-:Y:S02]  /*9670*/  @!P3 LEA R4, P1, R18, R5, 0x1 ;  /* 0x000000051204b211 */ /* 0x000fe400078208ff */
[-C--:B0-----:R-:W-:Y:S02]  /*9680*/  @!P2 LEA.HI.X R7, R22, R3.reuse, R189, 0x1, P0 ;  /* 0x000000031607a211 */ /* 0x081fe400000f0cbd */
[----:B------:R-:W-:-:S03]  /*9690*/  @!P3 LEA.HI.X R5, R18, R3, R188, 0x1, P1 ;  /* 0x000000031205b211 */ /* 0x000fc600008f0cbc */
[----:B------:R0:W-:Y:S04]  /*96a0*/  @!P2 ST.E.128 desc[UR50][R6.64], RZ ;  /* 0x000000ff0600a985 */ /* 0x0001e8000c101d32 */
[----:B------:R0:W-:Y:S02]  /*96b0*/  @!P3 ST.E.128 desc[UR50][R4.64], RZ ;  /* 0x000000ff0400b985 */ /* 0x0001e4000c101d32 */
.L_x_240:
[----:B------:R-:W-:Y:S05]  /*96c0*/  BSYNC B0 ;  /* 0x0000000000007941 */ /* 0x000fea0003800000 */
.L_x_231:
[----:B------:R-:W-:Y:S02]  /*96d0*/  ULDC UR4, c[0x0][0xc3c] ;  /* 0x00030f0000047ab9 */ /* 0x000fe40000000800 */
[----:B------:R-:W-:-:S13]  /*96e0*/  ISETP.GE.AND P0, PT, R51, UR4, PT ;  /* 0x0000000433007c0c */ /* 0x000fda000bf06270 */
[----:B------:R-:W-:Y:S05]  /*96f0*/  @!P0 BRA `(.L_x_250) ;  /* 0xffffff7400948947 */ /* 0x000fea000383ffff */
[----:B------:R-:W-:Y:S05]  /*9700*/  EXIT ;  /* 0x000000000000794d */ /* 0x000fea0003800000 */
.L_x_203:
[----:B------:R-:W-:-:S08]  /*9710*/  NOP ;  /* 0x0000000000007918 */ /* 0x000fd00000000000 */
[----:B------:R-:W0:-:S00]  /*9720*/  USETMAXREG.DEALLOC.CTAPOOL 0x28 ;  /* 0x00000028000079c8 */ /* 0x000e0000080e0500 */
[----:B0-----:R-:W-:Y:S02]  /*9730*/  LOP3.LUT R0, R0, 0x3, RZ, 0xc0, !PT ;  /* 0x0000000300007812 */ /* 0x001fe400078ec0ff */
[----:B------:R-:W-:-:S04]  /*9740*/  LOP3.LUT R27, R27, 0xffffffdf, RZ, 0xc0, !PT ;  /* 0xffffffdf1b1b7812 */ /* 0x000fc800078ec0ff */
[----:B------:R-:W0:Y:S02]  /*9750*/  SHFL.IDX PT, R0, R0, RZ, 0x1f ;  /* 0x00001fff00007589 */ /* 0x000e2400000e0000 */
[----:B0-----:R-:W-:Y:S01]  /*9760*/  ISETP.NE.AND P0, PT, R0, RZ, PT ;  /* 0x000000ff0000720c */ /* 0x001fe20003f05270 */
[----:B------:R-:W-:-:S12]  /*9770*/  IMAD.MOV.U32 R0, RZ, RZ, RZ ;  /* 0x000000ffff007224 */ /* 0x000fd800078e00ff */
[----:B------:R-:W-:Y:S01]  /*9780*/  @P0 LOP3.LUT R27, R27, 0x20, RZ, 0xfc, !PT ;  /* 0x000000201b1b0812 */ /* 0x000fe200078efcff */
[----:B------:R-:W-:Y:S06]  /*9790*/  @!P0 BRA `(.L_x_251) ;  /* 0x00000000001c8947 */ /* 0x000fec0003800000 */
[----:B------:R-:W0:Y:S08]  /*97a0*/  S2UR UR5, SR_CgaCtaId ;  /* 0x00000000000579c3 */ /* 0x000e300000008800 */
[----:B------:R-:W-:Y:S06]  /*97b0*/  BAR.SYNC.DEFER_BLOCKING 0x5, 0x180 ;  /* 0x0146000000007b1d */ /* 0x000fec0000010000 */
[----:B------:R-:W-:-:S02]  /*97c0*/  UMOV UR4, 0x400 ;  /* 0x0000040000047882 */ /* 0x000fc40000000000 */
[----:B0-----:R-:W-:-:S09]  /*97d0*/  ULEA UR4, UR5, UR4, 0x18 ;  /* 0x0000000405047291 */ /* 0x001fd2000f8ec03f */
[----:B------:R-:W0:Y:S01]  /*97e0*/  LDS.128 R16, [UR4+0x288d0] ;  /* 0x0288d004ff107984 */ /* 0x000e220008000c00 */
[----:B------:R-:W-:Y:S06]  /*97f0*/  BAR.ARV 0x4, 0x180 ;  /* 0x0106000000007b1d */ /* 0x000fec0000002000 */
[----:B------:R-:W-:Y:S05]  /*9800*/  BRA `(.L_x_252) ;  /* 0x0000000800007947 */ /* 0x000fea0003800000 */
.L_x_251:
[----:B------:R-:W0:Y:S01]  /*9810*/  S2R R2, SR_TID.X ;  /* 0x0000000000027919 */ /* 0x000e220000002100 */
[----:B------:R-:W-:Y:S01]  /*9820*/  ULDC UR4, c[0x0][0xc3c] ;  /* 0x00030f0000047ab9 */ /* 0x000fe20000000800 */
[----:B------:R-:W1:Y:S01]  /*9830*/  S2UR UR6, SR_CTAID.X ;  /* 0x00000000000679c3 */ /* 0x000e620000002500 */
[----:B------:R-:W-:Y:S01]  /*9840*/  ULDC UR5, c[0x0][0xc38] ;  /* 0x00030e0000057ab9 */ /* 0x000fe20000000800 */
[----:B0-----:R-:W-:-:S04]  /*9850*/  LOP3.LUT R5, R2, 0x1f, RZ, 0xc0, !PT ;  /* 0x0000001f02057812 */ /* 0x001fc800078ec0ff */
[----:B------:R-:W-:-:S04]  /*9860*/  ISETP.NE.AND P0, PT, R5, 0x1f, PT ;  /* 0x0000001f0500780c */ /* 0x000fc80003f05270 */
[----:B------:R-:W-:-:S13]  /*9870*/  ISETP.GE.OR P1, PT, R5, UR4, !P0 ;  /* 0x0000000405007c0c */ /* 0x000fda000c726670 */
[----:B------:R-:W0:Y:S02]  /*9880*/  @!P1 LDC.64 R2, c[0x0][0xc80] ;  /* 0x00032000ff029b82 */ /* 0x000e240000000a00 */
[----:B0-----:R-:W-:-:S05]  /*9890*/  @!P1 IMAD.WIDE.U32 R2, R5, 0x4, R2 ;  /* 0x0000000405029825 */ /* 0x001fca00078e0002 */
[----:B------:R-:W2:Y:S01]  /*98a0*/  @!P1 LDG.E R0, desc[UR50][R2.64] ;  /* 0x0000003202009981 */ /* 0x000ea2000c1e1900 */
[C---:B------:R-:W-:Y:S01]  /*98b0*/  ISETP.NE.AND P1, PT, R5.reuse, RZ, PT ;  /* 0x000000ff0500720c */ /* 0x040fe20003f25270 */
[----:B------:R-:W-:Y:S01]  /*98c0*/  UMOV UR4, URZ ;  /* 0x0000003f00047c82 */ /* 0x000fe20008000000 */
[C---:B------:R-:W-:Y:S02]  /*98d0*/  ISETP.GE.U32.AND P2, PT, R5.reuse, 0x2, PT ;  /* 0x000000020500780c */ /* 0x040fe40003f46070 */
[C---:B------:R-:W-:Y:S02]  /*98e0*/  ISETP.GE.U32.AND P3, PT, R5.reuse, 0x4, PT ;  /* 0x000000040500780c */ /* 0x040fe40003f66070 */
[C---:B------:R-:W-:Y:S02]  /*98f0*/  ISETP.GE.U32.AND P4, PT, R5.reuse, 0x8, PT ;  /* 0x000000080500780c */ /* 0x040fe40003f86070 */
[----:B------:R-:W-:Y:S02]  /*9900*/  ISETP.GE.U32.AND P5, PT, R5, 0x10, PT ;  /* 0x000000100500780c */ /* 0x000fe40003fa6070 */
[----:B------:R-:W-:Y:S01]  /*9910*/  MOV R16, RZ ;  /* 0x000000ff00107202 */ /* 0x000fe20000000f00 */
[----:B--2---:R-:W0:Y:S02]  /*9920*/  SHFL.UP PT, R4, R0, 0x1, RZ ;  /* 0x0420000000047989 */ /* 0x004e2400000e00ff */
[----:B0-----:R-:W-:-:S04]  /*9930*/  SEL R7, R4, RZ, P1 ;  /* 0x000000ff04077207 */ /* 0x001fc80000800000 */
[----:B------:R-:W-:-:S05]  /*9940*/  IADD3 R7, R0, R7, RZ ;  /* 0x0000000700077210 */ /* 0x000fca0007ffe0ff */
[----:B------:R-:W0:Y:S02]  /*9950*/  SHFL.UP PT, R4, R7, 0x2, RZ ;  /* 0x0440000007047989 */ /* 0x000e2400000e00ff */
[----:B0-----:R-:W-:-:S05]  /*9960*/  SEL R4, R4, RZ, P2 ;  /* 0x000000ff04047207 */ /* 0x001fca0001000000 */
[----:B------:R-:W-:-:S05]  /*9970*/  IMAD.IADD R4, R7, 0x1, R4 ;  /* 0x0000000107047824 */ /* 0x000fca00078e0204 */
        /* <DEDUP_REMOVED lines=9> */
[----:B------:R-:W0:Y:S02]  /*9a10*/  SHFL.IDX PT, R4, R7, 0x1f, 0x1f ;  /* 0x03e01f0007047f89 */ /* 0x000e2400000e0000 */
[----:B0-----:R-:W-:-:S04]  /*9a20*/  IMAD R4, R4, UR5, RZ ;  /* 0x0000000504047c24 */ /* 0x001fc8000f8e02ff */
[----:B------:R-:W-:Y:S01]  /*9a30*/  IMAD.MOV.U32 R3, RZ, RZ, R4 ;  /* 0x000000ffff037224 */ /* 0x000fe200078e0004 */
[----:B-1----:R-:W-:-:S13]  /*9a40*/  ISETP.GT.AND P6, PT, R4, UR6, PT ;  /* 0x0000000604007c0c */ /* 0x002fda000bfc4270 */
[----:B------:R-:W-:Y:S05]  /*9a50*/  @P6 BRA `(.L_x_253) ;  /* 0x0000000000946947 */ /* 0x000fea0003800000 */
[----:B------:R-:W-:Y:S01]  /*9a60*/  IMAD.MOV.U32 R4, RZ, RZ, R3 ;  /* 0x000000ffff047224 */ /* 0x000fe200078e0003 */
[----:B------:R-:W-:Y:S01]  /*9a70*/  UMOV UR4, URZ ;  /* 0x0000003f00047c82 */ /* 0x000fe20008000000 */
[----:B------:R-:W-:-:S05]  /*9a80*/  ULDC UR5, c[0x0][0xc38] ;  /* 0x00030e0000057ab9 */ /* 0x000fca0000000800 */
.L_x_257:
[----:B------:R-:W0:Y:S01]  /*9a90*/  LDC R2, c[0x0][0xc3c] ;  /* 0x00030f00ff027b82 */ /* 0x000e220000000800 */
[----:B------:R-:W-:-:S06]  /*9aa0*/  UIADD3 UR4, UR4, 0x1f, URZ ;  /* 0x0000001f04047890 */ /* 0x000fcc000fffe03f */
[----:B0-----:R-:W-:-:S13]  /*9ab0*/  ISETP.LE.AND P6, PT, R2, UR4, PT ;  /* 0x0000000402007c0c */ /* 0x001fda000bfc3270 */
[----:B------:R-:W-:Y:S05]  /*9ac0*/  @P6 BRA `(.L_x_254) ;  /* 0x0000000400246947 */ /* 0x000fea0003800000 */
[----:B------:R-:W-:Y:S01]  /*9ad0*/  VIADD R7, R5, UR4 ;  /* 0x0000000405077c36 */ /* 0x000fe20008000000 */
[----:B------:R-:W-:Y:S01]  /*9ae0*/  BSSY B0, `(.L_x_255) ;  /* 0x0000007000007945 */ /* 0x000fe20003800000 */
[----:B------:R-:W-:-:S03]  /*9af0*/  IMAD.MOV.U32 R0, RZ, RZ, RZ ;  /* 0x000000ffff007224 */ /* 0x000fc600078e00ff */
[----:B------:R-:W-:-:S13]  /*9b00*/  ISETP.GE.OR P6, PT, R7, R2, !P0 ;  /* 0x000000020700720c */ /* 0x000fda00047c6670 */
[----:B------:R-:W-:Y:S05]  /*9b10*/  @P6 BRA `(.L_x_256) ;  /* 0x00000000000c6947 */ /* 0x000fea0003800000 */
[----:B------:R-:W0:Y:S02]  /*9b20*/  LDC.64 R2, c[0x0][0xc80] ;  /* 0x00032000ff027b82 */ /* 0x000e240000000a00 */
[----:B0-----:R-:W-:-:S05]  /*9b30*/  IMAD.WIDE R2, R7, 0x4, R2 ;  /* 0x0000000407027825 */ /* 0x001fca00078e0202 */
[----:B------:R0:W5:Y:S02]  /*9b40*/  LDG.E R0, desc[UR50][R2.64] ;  /* 0x0000003202007981 */ /* 0x000164000c1e1900 */
.L_x_256:
[----:B------:R-:W-:Y:S05]  /*9b50*/  BSYNC B0 ;  /* 0x0000000000007941 */ /* 0x000fea0003800000 */
.L_x_255:
[----:B0----5:R-:W0:Y:S02]  /*9b60*/  SHFL.UP PT, R2, R0, 0x1, RZ ;  /* 0x0420000000027989 */ /* 0x021e2400000e00ff */
        /* <DEDUP_REMOVED lines=15> */
[----:B0-----:R-:W-:-:S05]  /*9c60*/  IMAD R3, R3, UR5, RZ ;  /* 0x0000000503037c24 */ /* 0x001fca000f8e02ff */
[----:B------:R-:W-:-:S04]  /*9c70*/  IADD3 R4, R3, R4, RZ ;  /* 0x0000000403047210 */ /* 0x000fc80007ffe0ff */
[----:B------:R-:W-:-:S13]  /*9c80*/  ISETP.GT.AND P6, PT, R4, UR6, PT ;  /* 0x0000000604007c0c */ /* 0x000fda000bfc4270 */
[----:B------:R-:W-:Y:S05]  /*9c90*/  @!P6 BRA `(.L_x_257) ;  /* 0xfffffffc007ce947 */ /* 0x000fea000383ffff */
[----:B------:R-:W-:-:S07]  /*9ca0*/  IMAD.MOV.U32 R7, RZ, RZ, R9 ;  /* 0x000000ffff077224 */ /* 0x000fce00078e0009 */
.L_x_253:
[----:B------:R-:W-:-:S04]  /*9cb0*/  IMAD.IADD R8, R4, 0x1, -R3 ;  /* 0x0000000104087824 */ /* 0x000fc800078e0a03 */
[----:B------:R-:W-:-:S05]  /*9cc0*/  IMAD R2, R7, UR5, R8 ;  /* 0x0000000507027c24 */ /* 0x000fca000f8e0208 */
[----:B------:R-:W-:-:S13]  /*9cd0*/  ISETP.GT.AND P0, PT, R2, UR6, PT ;  /* 0x0000000602007c0c */ /* 0x000fda000bf04270 */
[----:B------:R-:W-:-:S04]  /*9ce0*/  VOTE.ANY R4, PT, !P0 ;  /* 0x0000000000047806 */ /* 0x000fc800040e0100 */
[----:B------:R-:W0:Y:S01]  /*9cf0*/  POPC R19, R4 ;  /* 0x0000000400137309 */ /* 0x000e220000000000 */
[----:B------:R-:W-:Y:S01]  /*9d00*/  ISETP.NE.AND P0, PT, R4, RZ, PT ;  /* 0x000000ff0400720c */ /* 0x000fe20003f05270 */
[----:B0-----:R-:W0:Y:S02]  /*9d10*/  SHFL.IDX PT, R10, R0, R19, 0x1f ;  /* 0x00001f13000a7589 */ /* 0x001e2400000e0000 */
[----:B0-----:R-:W-:-:S04]  /*9d20*/  IABS R9, R10 ;  /* 0x0000000a00097213 */ /* 0x001fc80000000000 */
[----:B------:R-:W0:Y:S08]  /*9d30*/  I2F.RP R6, R9 ;  /* 0x0000000900067306 */ /* 0x000e300000209400 */
[----:B0-----:R-:W0:Y:S02]  /*9d40*/  MUFU.RCP R6, R6 ;  /* 0x0000000600067308 */ /* 0x001e240000001000 */
[----:B0-----:R-:W-:-:S06]  /*9d50*/  VIADD R2, R6, 0xffffffe ;  /* 0x0ffffffe06027836 */ /* 0x001fcc0000000000 */
[----:B------:R0:W1:Y:S01]  /*9d60*/  F2I.FTZ.U32.TRUNC.NTZ R3, R2 ;  /* 0x0000000200037305 */ /* 0x000062000021f000 */
[----:B------:R-:W-:Y:S05]  /*9d70*/  @!P0 BRA `(.L_x_258) ;  /* 0x0000000000088947 */ /* 0x000fea0003800000 */
[----:B------:R-:W-:-:S06]  /*9d80*/  VIADD R16, R19, 0xffffffff ;  /* 0xffffffff13107836 */ /* 0x000fcc0000000000 */
[----:B------:R2:W3:Y:S02]  /*9d90*/  SHFL.IDX PT, R16, R7, R16, 0x1f ;  /* 0x00001f1007107589 */ /* 0x0004e400000e0000 */
.L_x_258:
[----:B---3--:R-:W-:Y:S01]  /*9da0*/  IMAD R16, R16, UR5, R8 ;  /* 0x0000000510107c24 */ /* 0x008fe2000f8e0208 */
[----:B0-----:R-:W-:Y:S02]  /*9db0*/  IABS R2, R10 ;  /* 0x0000000a00027213 */ /* 0x001fe40000000000 */
[----:B-1----:R-:W-:Y:S02]  /*9dc0*/  IADD3 R0, RZ, -R3, RZ ;  /* 0x80000003ff007210 */ /* 0x002fe40007ffe0ff */
[----:B------:R-:W-:Y:S01]  /*9dd0*/  IADD3 R11, -R16, UR6, RZ ;  /* 0x00000006100b7c10 */ /* 0x000fe2000fffe1ff */
[----:B------:R-:W-:Y:S01]  /*9de0*/  IMAD.MOV R4, RZ, RZ, -R2 ;  /* 0x000000ffff047224 */ /* 0x000fe200078e0a02 */
[----:B------:R-:W-:Y:S01]  /*9df0*/  IADD3 R19, R19, UR4, RZ ;  /* 0x0000000413137c10 */ /* 0x000fe2000fffe0ff */
[----:B--2---:R-:W-:Y:S01]  /*9e00*/  IMAD R7, R0, R9, RZ ;  /* 0x0000000900077224 */ /* 0x004fe200078e02ff */
[----:B------:R-:W-:Y:S01]  /*9e10*/  IABS R0, R11 ;  /* 0x0000000b00007213 */ /* 0x000fe20000000000 */
[----:B------:R-:W-:-:S04]  /*9e20*/  IMAD.MOV.U32 R2, RZ, RZ, RZ ;  /* 0x000000ffff027224 */ /* 0x000fc800078e00ff */
[----:B------:R-:W-:-:S04]  /*9e30*/  IMAD.HI.U32 R2, R3, R7, R2 ;  /* 0x0000000703027227 */ /* 0x000fc800078e0002 */
[----:B------:R-:W-:Y:S02]  /*9e40*/  IMAD.MOV.U32 R3, RZ, RZ, R0 ;  /* 0x000000ffff037224 */ /* 0x000fe400078e0000 */
[----:B------:R-:W-:Y:S02]  /*9e50*/  IMAD.MOV.U32 R0, RZ, RZ, R4 ;  /* 0x000000ffff007224 */ /* 0x000fe400078e0004 */
[----:B------:R-:W-:-:S04]  /*9e60*/  IMAD.HI.U32 R2, R2, R3, RZ ;  /* 0x0000000302027227 */ /* 0x000fc800078e00ff */
[----:B------:R-:W-:-:S05]  /*9e70*/  IMAD R0, R2, R0, R3 ;  /* 0x0000000002007224 */ /* 0x000fca00078e0203 */
[----:B------:R-:W-:-:S13]  /*9e80*/  ISETP.GT.U32.AND P1, PT, R9, R0, PT ;  /* 0x000000000900720c */ /* 0x000fda0003f24070 */
[-C--:B------:R-:W-:Y:S01]  /*9e90*/  @!P1 IADD3 R0, R0, -R9.reuse, RZ ;  /* 0x8000000900009210 */ /* 0x080fe20007ffe0ff */
[----:B------:R-:W-:Y:S01]  /*9ea0*/  @!P1 VIADD R2, R2, 0x1 ;  /* 0x0000000102029836 */ /* 0x000fe20000000000 */
[----:B------:R-:W-:Y:S02]  /*9eb0*/  ISETP.NE.AND P1, PT, R10, RZ, PT ;  /* 0x000000ff0a00720c */ /* 0x000fe40003f25270 */
[----:B------:R-:W-:Y:S02]  /*9ec0*/  ISETP.GE.U32.AND P0, PT, R0, R9, PT ;  /* 0x000000090000720c */ /* 0x000fe40003f06070 */
[----:B------:R-:W-:-:S04]  /*9ed0*/  LOP3.LUT R0, R11, R10, RZ, 0x3c, !PT ;  /* 0x0000000a0b007212 */ /* 0x000fc800078e3cff */
[----:B------:R-:W-:-:S07]  /*9ee0*/  ISETP.GE.AND P2, PT, R0, RZ, PT ;  /* 0x000000ff0000720c */ /* 0x000fce0003f46270 */
[----:B------:R-:W-:-:S06]  /*9ef0*/  @P0 VIADD R2, R2, 0x1 ;  /* 0x0000000102020836 */ /* 0x000fcc0000000000 */
[----:B------:R-:W-:Y:S01]  /*9f00*/  @!P2 IMAD.MOV R2, RZ, RZ, -R2 ;  /* 0x000000ffff02a224 */ /* 0x000fe200078e0a02 */
[----:B------:R-:W-:-:S05]  /*9f10*/  @!P1 LOP3.LUT R2, RZ, R10, RZ, 0x33, !PT ;  /* 0x0000000aff029212 */ /* 0x000fca00078e33ff */
[--C-:B------:R-:W-:Y:S02]  /*9f20*/  IMAD.MOV R17, RZ, RZ, -R2.reuse ;  /* 0x000000ffff117224 */ /* 0x100fe400078e0a02 */
[----:B------:R-:W-:Y:S02]  /*9f30*/  IMAD.MOV.U32 R18, RZ, RZ, R2 ;  /* 0x000000ffff127224 */ /* 0x000fe400078e0002 */
[----:B------:R-:W-:Y:S01]  /*9f40*/  IMAD R17, R10, R17, R11 ;  /* 0x000000110a117224 */ /* 0x000fe200078e020b */
[----:B------:R-:W-:Y:S06]  /*9f50*/  BRA `(.L_x_259) ;  /* 0x0000000000147947 */ /* 0x000fec0003800000 */
.L_x_254:
[----:B------:R-:W-:Y:S01]  /*9f60*/  ULDC UR4, c[0x0][0xc3c] ;  /* 0x00030f0000047ab9 */ /* 0x000fe20000000800 */
[----:B------:R-:W-:Y:S01]  /*9f70*/  IMAD.MOV.U32 R17, RZ, RZ, RZ ;  /* 0x000000ffff117224 */ /* 0x000fe200078e00ff */
[----:B------:R-:W-:Y:S01]  /*9f80*/  MOV R19, UR4 ;  /* 0x0000000400137c02 */ /* 0x000fe20008000f00 */
[----:B------:R-:W-:Y:S02]  /*9f90*/  IMAD.U32 R16, RZ, RZ, UR6 ;  /* 0x00000006ff107e24 */ /* 0x000fe4000f8e00ff */
[----:B------:R-:W-:-:S07]  /*9fa0*/  IMAD.MOV.U32 R18, RZ, RZ, RZ ;  /* 0x000000ffff127224 */ /* 0x000fce00078e00ff */
.L_x_259:
[----:B------:R-:W-:-:S13]  /*9fb0*/  ISETP.NE.AND P0, PT, R5, RZ, PT ;  /* 0x000000ff0500720c */ /* 0x000fda0003f05270 */
[----:B------:R-:W0:Y:S01]  /*9fc0*/  @!P0 S2R R3, SR_CgaCtaId ;  /* 0x0000000000038919 */ /* 0x000e220000008800 */
[----:B------:R-:W-:-:S04]  /*9fd0*/  @!P0 MOV R0, 0x400 ;  /* 0x0000040000008802 */ /* 0x000fc80000000f00 */
[----:B0-----:R-:W-:-:S05]  /*9fe0*/  @!P0 LEA R0, R3, R0, 0x18 ;  /* 0x0000000003008211 */ /* 0x001fca00078ec0ff */
[----:B------:R1:W-:Y:S01]  /*9ff0*/  @!P0 STS.128 [R0+0x288d0], R16 ;  /* 0x0288d01000008388 */ /* 0x0003e20000000c00 */
[----:B------:R-:W-:Y:S06]  /*a000*/  BAR.ARV 0x5, 0x180 ;  /* 0x0146000000007b1d */ /* 0x000fec0000002000 */
.L_x_252:
[----:B------:R2:W-:Y:S01]  /*a010*/  STL [R1+0x1c], RZ ;  /* 0x00001cff01007387 */ /* 0x0005e20000100800 */
[----:B------:R-:W-:Y:S01]  /*a020*/  ULDC UR4, c[0x0][0xc3c] ;  /* 0x00030f0000047ab9 */ /* 0x000fe20000000800 */
[----:B------:R-:W-:Y:S01]  /*a030*/  IMAD.MOV.U32 R28, RZ, RZ, 0x1 ;  /* 0x00000001ff1c7424 */ /* 0x000fe200078e00ff */
[----:B0-----:R-:W-:Y:S01]  /*a040*/  ISETP.GE.AND P0, PT, R19, UR4, PT ;  /* 0x0000000413007c0c */ /* 0x001fe2000bf06270 */
[----:B------:R-:W-:-:S12]  /*a050*/  IMAD.MOV.U32 R25, RZ, RZ, RZ ;  /* 0x000000ffff197224 */ /* 0x000fd800078e00ff */
[----:B--2---:R-:W-:Y:S05]  /*a060*/  @P0 BRA `(.L_x_260) ;  /* 0x0000004400b80947 */ /* 0x004fea0003800000 */
[----:B------:R-:W0:Y:S01]  /*a070*/  S2R R3, SR_TID.X ;  /* 0x0000000000037919 */ /* 0x000e220000002100 */
[----:B------:R-:W2:Y:S01]  /*a080*/  S2UR UR5, SR_CgaCtaId ;  /* 0x00000000000579c3 */ /* 0x000ea20000008800 */
[----:B------:R-:W-:Y:S01]  /*a090*/  UMOV UR4, 0x400 ;  /* 0x0000040000047882 */ /* 0x000fe20000000000 */
[----:B------:R-:W-:Y:S01]  /*a0a0*/  BSSY B8, `(.L_x_260) ;  /* 0x000046a000087945 */ /* 0x000fe20003800000 */
[----:B------:R3:W-:Y:S01]  /*a0b0*/  STL [R1+0x1c], RZ ;  /* 0x00001cff01007387 */ /* 0x0007e20000100800 */
[----:B------:R-:W-:Y:S01]  /*a0c0*/  IMAD.MOV.U32 R28, RZ, RZ, 0x1 ;  /* 0x00000001ff1c7424 */ /* 0x000fe200078e00ff */
[----:B------:R-:W-:Y:S01]  /*a0d0*/  MOV R25, RZ ;  /* 0x000000ff00197202 */ /* 0x000fe20000000f00 */
[----:B------:R-:W-:Y:S01]  /*a0e0*/  ULOP3.LUT UR37, UR36, 0x2, URZ, 0xfc, !UPT ;  /* 0x0000000224257892 */ /* 0x000fe2000f8efc3f */
[----:B------:R-:W-:Y:S01]  /*a0f0*/  ULDC UR38, c[0x0][0xc] ;  /* 0x0000030000267ab9 */ /* 0x000fe20000000800 */
[----:B--2---:R-:W-:-:S06]  /*a100*/  ULEA UR4, UR5, UR4, 0x18 ;  /* 0x0000000405047291 */ /* 0x004fcc000f8ec03f */
[----:B------:R-:W-:Y:S02]  /*a110*/  IMAD.U32 R22, RZ, RZ, UR4 ;  /* 0x00000004ff167e24 */ /* 0x000fe4000f8e00ff */
[----:B0-----:R-:W-:-:S05]  /*a120*/  IMAD.SHL.U32 R30, R3, 0x8, RZ ;  /* 0x00000008031e7824 */ /* 0x001fca00078e00ff */
[----:B-1----:R-:W-:-:S04]  /*a130*/  LOP3.LUT R0, R30, 0x1f8, RZ, 0xc0, !PT ;  /* 0x000001f81e007812 */ /* 0x002fc800078ec0ff */
[----:B------:R-:W-:-:S04]  /*a140*/  LOP3.LUT R3, R0, 0x38, R3, 0x78, !PT ;  /* 0x0000003800037812 */ /* 0x000fc800078e7803 */
[----:B------:R-:W-:Y:S02]  /*a150*/  LOP3.LUT R34, R3, 0x200, R30, 0xf8, !PT ;  /* 0x0000020003227812 */ /* 0x000fe400078ef81e */
[----:B------:R-:W-:-:S03]  /*a160*/  LOP3.LUT R30, R30, 0x38, RZ, 0xc0, !PT ;  /* 0x000000381e1e7812 */ /* 0x000fc600078ec0ff */
[----:B------:R-:W-:Y:S01]  /*a170*/  IMAD R0, R34, 0x2, R22 ;  /* 0x0000000222007824 */ /* 0x000fe200078e0216 */
[----:B------:R-:W-:-:S04]  /*a180*/  LOP3.LUT R29, R30, 0x40, RZ, 0xfc, !PT ;  /* 0x000000401e1d7812 */ /* 0x000fc800078efcff */
[----:B------:R3:W-:Y:S03]  /*a190*/  STL [R1], R0 ;  /* 0x0000000001007387 */ /* 0x0007e60000100800 */
.L_x_323:
[----:B0-----:R-:W0:Y:S02]  /*a1a0*/  LDC.64 R2, c[0x0][0xc88] ;  /* 0x00032200ff027b82 */ /* 0x001e240000000a00 */
[----:B0-----:R-:W-:-:S05]  /*a1b0*/  IMAD.WIDE R2, R19, 0x4, R2 ;  /* 0x0000000413027825 */ /* 0x001fca00078e0202 */
[----:B---3--:R-:W3:Y:S01]  /*a1c0*/  LDG.E R31, desc[UR50][R2.64] ;  /* 0x00000032021f7981 */ /* 0x008ee2000c1e1900 */
[----:B------:R-:W-:Y:S05]  /*a1d0*/  YIELD ;  /* 0x0000000000007946 */ /* 0x000fea0003800000 */
[----:B------:R-:W-:Y:S01]  /*a1e0*/  ULDC.64 UR4, c[0x0][0xa28] ;  /* 0x00028a0000047ab9 */ /* 0x000fe20000000a00 */
[----:B------:R-:W-:Y:S01]  /*a1f0*/  IMAD.MOV.U32 R36, RZ, RZ, RZ ;  /* 0x000000ffff247224 */ /* 0x000fe200078e00ff */
[----:B------:R-:W-:Y:S01]  /*a200*/  ISETP.NE.U32.AND P0, PT, RZ, UR4, PT ;  /* 0x00000004ff007c0c */ /* 0x000fe2000bf05070 */
[----:B------:R-:W-:-:S03]  /*a210*/  ULDC.64 UR6, c[0x0][0xa18] ;  /* 0x0002860000067ab9 */ /* 0x000fc60000000a00 */
[----:B------:R-:W-:Y:S02]  /*a220*/  ISETP.NE.AND.EX P0, PT, RZ, UR5, PT, P0 ;  /* 0x00000005ff007c0c */ /* 0x000fe4000bf05300 */
[----:B---3--:R-:W-:-:S11]  /*a230*/  SHF.R.S32.HI R0, RZ, 0x1f, R31 ;  /* 0x0000001fff007819 */ /* 0x008fd6000001141f */
[C---:B------:R-:W-:Y:S01]  /*a240*/  @P0 LEA R2, P1, R31.reuse, UR4, 0x2 ;  /* 0x000000041f020c11 */ /* 0x040fe2000f8210ff */
[C---:B------:R-:W-:Y:S01]  /*a250*/  IMAD.SHL.U32 R23, R31.reuse, 0x4, RZ ;  /* 0x000000041f177824 */ /* 0x040fe200078e00ff */
[C-C-:B------:R-:W-:Y:S01]  /*a260*/  SHF.L.U64.HI R24, R31.reuse, 0x2, R0.reuse ;  /* 0x000000021f187819 */ /* 0x140fe20000010200 */
[----:B------:R0:W-:Y:S01]  /*a270*/  STL [R1+0x10], R0 ;  /* 0x0000100001007387 */ /* 0x0001e20000100800 */
[----:B------:R-:W-:Y:S01]  /*a280*/  @P0 LEA.HI.X R3, R31, UR5, R0, 0x2, P1 ;  /* 0x000000051f030c11 */ /* 0x000fe200088f1400 */
[----:B------:R-:W-:-:S04]  /*a290*/  ULDC.64 UR4, c[0x0][0xa00] ;  /* 0x0002800000047ab9 */ /* 0x000fc80000000a00 */
[----:B-1----:R1:W5:Y:S01]  /*a2a0*/  @P0 LDG.E R36, desc[UR50][R2.64] ;  /* 0x0000003202240981 */ /* 0x002362000c1e1900 */
[----:B------:R-:W-:Y:S02]  /*a2b0*/  ISETP.NE.U32.AND P0, PT, RZ, UR4, PT ;  /* 0x00000004ff007c0c */ /* 0x000fe4000bf05070 */
[----:B------:R-:W-:Y:S02]  /*a2c0*/  LOP3.LUT R27, R27, 0xffffffef, RZ, 0xc0, !PT ;  /* 0xffffffef1b1b7812 */ /* 0x000fe400078ec0ff */
[----:B------:R-:W-:Y:S02]  /*a2d0*/  ISETP.NE.AND.EX P2, PT, RZ, UR5, PT, P0 ;  /* 0x00000005ff007c0c */ /* 0x000fe4000bf45300 */
[----:B0-----:R-:W-:Y:S02]  /*a2e0*/  MOV R0, RZ ;  /* 0x000000ff00007202 */ /* 0x001fe40000000f00 */
[----:B------:R-:W-:Y:S02]  /*a2f0*/  ISETP.NE.U32.AND P0, PT, RZ, UR6, PT ;  /* 0x00000006ff007c0c */ /* 0x000fe4000bf05070 */
[----:B-1----:R-:W-:-:S02]  /*a300*/  IADD3 R2, P1, R23, UR4, RZ ;  /* 0x0000000417027c10 */ /* 0x002fc4000ff3e0ff */
[----:B------:R-:W-:Y:S02]  /*a310*/  ISETP.NE.AND.EX P0, PT, RZ, UR7, PT, P0 ;  /* 0x00000007ff007c0c */ /* 0x000fe4000bf05300 */
[----:B------:R-:W-:Y:S01]  /*a320*/  IADD3.X R3, R24, UR5, RZ, P1, !PT ;  /* 0x0000000518037c10 */ /* 0x000fe20008ffe4ff */
[----:B------:R-:W-:Y:S02]  /*a330*/  ULDC.64 UR4, c[0x0][0x418] ;  /* 0x0001060000047ab9 */ /* 0x000fe40000000a00 */
[----:B------:R-:W-:Y:S02]  /*a340*/  @P2 LOP3.LUT R27, R27, 0x10, RZ, 0xfc, !PT ;  /* 0x000000101b1b2812 */ /* 0x000fe400078efcff */
[----:B------:R-:W2:Y:S06]  /*a350*/  @P2 LDG.E R0, desc[UR50][R2.64] ;  /* 0x0000003202002981 */ /* 0x000eac000c1e1900 */
[----:B------:R-:W-:-:S04]  /*a360*/  @P0 IADD3 R4, P1, R23, UR6, RZ ;  /* 0x0000000617040c10 */ /* 0x000fc8000ff3e0ff */
[----:B------:R-:W-:Y:S01]  /*a370*/  @P0 IADD3.X R5, R24, UR7, RZ, P1, !PT ;  /* 0x0000000718050c10 */ /* 0x000fe20008ffe4ff */
[----:B--2---:R0:W-:Y:S04]  /*a380*/  STL [R1+0x4], R0 ;  /* 0x0000040001007387 */ /* 0x0041e80000100800 */
[----:B0-----:R-:W2:Y:S01]  /*a390*/  @P0 LDG.E R0, desc[UR50][R4.64] ;  /* 0x0000003204000981 */ /* 0x001ea2000c1e1900 */
[----:B------:R-:W-:-:S03]  /*a3a0*/  UISETP.NE.U32.AND UP0, UPT, UR4, URZ, UPT ;  /* 0x0000003f0400728c */ /* 0x000fc6000bf05070 */
[----:B------:R-:W-:Y:S01]  /*a3b0*/  ULDC UR4, c[0x0][0x424] ;  /* 0x0001090000047ab9 */ /* 0x000fe20000000800 */
[----:B------:R-:W-:-:S03]  /*a3c0*/  UISETP.NE.AND.EX UP0, UPT, UR5, URZ, UPT, UP0 ;  /* 0x0000003f0500728c */ /* 0x000fc6000bf05300 */
[----:B------:R-:W-:Y:S01]  /*a3d0*/  ULDC UR5, c[0x0][0x2f0] ;  /* 0x0000bc0000057ab9 */ /* 0x000fe20000000800 */
[----:B------:R-:W-:-:S04]  /*a3e0*/  USEL UR4, UR4, 0x1, UP0 ;  /* 0x0000000104047887 */ /* 0x000fc80008000000 */
[----:B------:R-:W-:-:S06]  /*a3f0*/  UIMAD UR4, UR4, UR5, URZ ;  /* 0x00000005040472a4 */ /* 0x000fcc000f8e023f */
[----:B------:R-:W-:Y:S01]  /*a400*/  IMAD.U32 R35, RZ, RZ, UR4 ;  /* 0x00000004ff237e24 */ /* 0x000fe2000f8e00ff */
[----:B--2---:R0:W-:Y:S01]  /*a410*/  @P0 STL [R1+0x14], R0 ;  /* 0x0000140001000387 */ /* 0x0041e20000100800 */
[----:B------:R-:W-:Y:S05]  /*a420*/  @P0 BRA `(.L_x_261) ;  /* 0x0000000000200947 */ /* 0x000fea0003800000 */
[----:B------:R-:W-:Y:S02]  /*a430*/  ULDC UR4, c[0x0][0x288] ;  /* 0x0000a20000047ab9 */ /* 0x000fe40000000800 */
[----:B0-----:R-:W-:-:S05]  /*a440*/  IMAD.U32 R0, RZ, RZ, UR4 ;  /* 0x00000004ff007e24 */ /* 0x001fca000f8e00ff */
[----:B------:R1:W-:Y:S01]  /*a450*/  STL [R1+0x14], R0 ;  /* 0x0000140001007387 */ /* 0x0003e20000100800 */
[----:B------:R-:W-:Y:S05]  /*a460*/  @!P2 BRA `(.L_x_261) ;  /* 0x000000000010a947 */ /* 0x000fea0003800000 */
[----:B------:R-:W2:Y:S04]  /*a470*/  LDG.E R5, desc[UR50][R2.64] ;  /* 0x0000003202057981 */ /* 0x000ea8000c1e1900 */
[----:B-1----:R-:W2:Y:S02]  /*a480*/  LDG.E R0, desc[UR50][R2.64+0x4] ;  /* 0x0000043202007981 */ /* 0x002ea4000c1e1900 */
[----:B--2---:R-:W-:-:S05]  /*a490*/  IMAD.IADD R0, R0, 0x1, -R5 ;  /* 0x0000000100007824 */ /* 0x004fca00078e0a05 */
[----:B------:R2:W-:Y:S02]  /*a4a0*/  STL [R1+0x14], R0 ;  /* 0x0000140001007387 */ /* 0x0005e40000100800 */
.L_x_261:
[----:B------:R-:W-:Y:S01]  /*a4b0*/  ULDC.64 UR4, c[0x0][0xa20] ;  /* 0x0002880000047ab9 */ /* 0x000fe20000000a00 */
[----:B------:R-:W-:Y:S01]  /*a4c0*/  IMAD.MOV.U32 R33, RZ, RZ, R31 ;  /* 0x000000ffff217224 */ /* 0x000fe200078e001f */
[----:B------:R-:W-:-:S04]  /*a4d0*/  ISETP.NE.U32.AND P0, PT, RZ, UR4, PT ;  /* 0x00000004ff007c0c */ /* 0x000fc8000bf05070 */
[----:B------:R-:W-:-:S13]  /*a4e0*/  ISETP.NE.AND.EX P0, PT, RZ, UR5, PT, P0 ;  /* 0x00000005ff007c0c */ /* 0x000fda000bf05300 */
[----:B------:R-:W-:Y:S05]  /*a4f0*/  @!P0 BRA `(.L_x_262) ;  /* 0x0000000000108947 */ /* 0x000fea0003800000 */
[----:B------:R-:W-:-:S04]  /*a500*/  IADD3 R2, P0, R23, UR4, RZ ;  /* 0x0000000417027c10 */ /* 0x000fc8000ff1e0ff */
[----:B------:R-:W-:-:S05]  /*a510*/  IADD3.X R3, R24, UR5, RZ, P0, !PT ;  /* 0x0000000518037c10 */ /* 0x000fca00087fe4ff */
[----:B------:R3:W5:Y:S01]  /*a520*/  LDG.E R35, desc[UR50][R2.64] ;  /* 0x0000003202237981 */ /* 0x000762000c1e1900 */
[----:B------:R-:W-:Y:S05]  /*a530*/  BRA `(.L_x_263) ;  /* 0x0000000000247947 */ /* 0x000fea0003800000 */
.L_x_262:
[----:B------:R-:W-:Y:S02]  /*a540*/  ULDC.64 UR4, c[0x0][0xa08] ;  /* 0x0002820000047ab9 */ /* 0x000fe40000000a00 */
[----:B------:R-:W-:-:S04]  /*a550*/  ISETP.NE.U32.AND P0, PT, RZ, UR4, PT ;  /* 0x00000004ff007c0c */ /* 0x000fc8000bf05070 */
[----:B------:R-:W-:-:S13]  /*a560*/  ISETP.NE.AND.EX P0, PT, RZ, UR5, PT, P0 ;  /* 0x00000005ff007c0c */ /* 0x000fda000bf05300 */
[----:B------:R-:W-:Y:S05]  /*a570*/  @!P0 BRA `(.L_x_263) ;  /* 0x0000000000148947 */ /* 0x000fea0003800000 */
[----:B------:R-:W3:Y:S02]  /*a580*/  LDC.64 R2, c[0x0][0xa08] ;  /* 0x00028200ff027b82 */ /* 0x000ee40000000a00 */
[----:B---3--:R-:W-:-:S05]  /*a590*/  IMAD.WIDE R2, R33, 0x4, R2 ;  /* 0x0000000421027825 */ /* 0x008fca00078e0202 */
[----:B------:R-:W3:Y:S04]  /*a5a0*/  LDG.E R35, desc[UR50][R2.64] ;  /* 0x0000003202237981 */ /* 0x000ee8000c1e1900 */
[----:B012---:R-:W3:Y:S02]  /*a5b0*/  LDG.E R0, desc[UR50][R2.64+0x4] ;  /* 0x0000043202007981 */ /* 0x007ee4000c1e1900 */
[----:B---3--:R-:W-:-:S07]  /*a5c0*/  IADD3 R35, -R35, R0, RZ ;  /* 0x0000000023237210 */ /* 0x008fce0007ffe1ff */
.L_x_263:
[----:B-----5:R-:W-:Y:S01]  /*a5d0*/  IMAD.IADD R35, R35, 0x1, -R36 ;  /* 0x0000000123237824 */ /* 0x020fe200078e0a24 */
[----:B------:R-:W-:Y:S03]  /*a5e0*/  BSSY B7, `(.L_x_264) ;  /* 0x0000377000077945 */ /* 0x000fe60003800000 */
[C---:B012---:R-:W-:Y:S01]  /*a5f0*/  VIADD R0, R35.reuse, 0x7f ;  /* 0x0000007f23007836 */ /* 0x047fe20000000000 */
[----:B------:R-:W-:-:S04]  /*a600*/  ISETP.GT.AND P0, PT, R35, RZ, PT ;  /* 0x000000ff2300720c */ /* 0x000fc80003f04270 */
[----:B---3--:R-:W-:-:S04]  /*a610*/  SHF.R.S32.HI R3, RZ, 0x1f, R0 ;  /* 0x0000001fff037819 */ /* 0x008fc80000011400 */
[----:B------:R-:W-:-:S05]  /*a620*/  LEA.HI R32, R3, R0, RZ, 0x7 ;  /* 0x0000000003207211 */ /* 0x000fca00078f38ff */
[----:B------:R0:W-:Y:S01]  /*a630*/  STL [R1+0x18], R32 ;  /* 0x0000182001007387 */ /* 0x0001e20000100800 */
[----:B------:R-:W-:Y:S05]  /*a640*/  @P0 BRA `(.L_x_265) ;  /* 0x0000000000440947 */ /* 0x000fea0003800000 */
[----:B------:R-:W1:Y:S02]  /*a650*/  S2R R2, SR_TID.X ;  /* 0x0000000000027919 */ /* 0x000e640000002100 */
[----:B-1----:R-:W-:-:S04]  /*a660*/  LOP3.LUT R2, R2, 0x7f, RZ, 0xc0, !PT ;  /* 0x0000007f02027812 */ /* 0x002fc800078ec0ff */
[----:B------:R-:W-:-:S13]  /*a670*/  ISETP.NE.AND P0, PT, R2, RZ, PT ;  /* 0x000000ff0200720c */ /* 0x000fda0003f05270 */
[----:B------:R-:W-:Y:S05]  /*a680*/  @P0 BRA `(.L_x_266) ;  /* 0x0000003400b00947 */ /* 0x000fea0003800000 */
[----:B------:R-:W1:Y:S01]  /*a690*/  S2R R7, SR_LANEID ;  /* 0x0000000000077919 */ /* 0x000e620000000000 */
[----:B------:R-:W-:Y:S01]  /*a6a0*/  VOTEU.ANY UR4, UPT, PT ;  /* 0x0000000000047886 */ /* 0x000fe200038e0100 */
[----:B------:R-:W2:Y:S01]  /*a6b0*/  LDC.64 R2, c[0x0][0xc60] ;  /* 0x00031800ff027b82 */ /* 0x000ea20000000a00 */
[----:B------:R-:W1:Y:S08]  /*a6c0*/  FLO.U32 R0, UR4 ;  /* 0x0000000400007d00 */ /* 0x000e7000080e0000 */
[----:B------:R-:W2:Y:S01]  /*a6d0*/  POPC R5, UR4 ;  /* 0x0000000400057d09 */ /* 0x000ea20008000000 */
[----:B-1----:R-:W-:-:S13]  /*a6e0*/  ISETP.EQ.U32.AND P0, PT, R0, R7, PT ;  /* 0x000000070000720c */ /* 0x002fda0003f02070 */
[----:B--2---:R-:W2:Y:S01]  /*a6f0*/  @P0 ATOMG.E.ADD.STRONG.GPU PT, R3, desc[UR50][R2.64], R5 ;  /* 0x00000005020309a8 */ /* 0x004ea200081ee1f2 */
[----:B------:R-:W1:Y:S02]  /*a700*/  S2R R4, SR_LTMASK ;  /* 0x0000000000047919 */ /* 0x000e640000003900 */
[----:B-1----:R-:W-:-:S04]  /*a710*/  LOP3.LUT R4, R4, UR4, RZ, 0xc0, !PT ;  /* 0x0000000404047c12 */ /* 0x002fc8000f8ec0ff */
[----:B------:R-:W1:Y:S01]  /*a720*/  POPC R7, R4 ;  /* 0x0000000400077309 */ /* 0x000e620000000000 */
[----:B--2---:R-:W1:Y:S02]  /*a730*/  SHFL.IDX PT, R0, R3, R0, 0x1f ;  /* 0x00001f0003007589 */ /* 0x004e6400000e0000 */
[----:B-1----:R-:W-:Y:S01]  /*a740*/  IADD3 R16, R0, UR38, R7 ;  /* 0x0000002600107c10 */ /* 0x002fe2000fffe007 */
[----:B------:R-:W-:Y:S06]  /*a750*/  BRA `(.L_x_266) ;  /* 0x00000034007c7947 */ /* 0x000fec0003800000 */
.L_x_265:
[----:B------:R-:W-:Y:S01]  /*a760*/  VIADD R0, R22, 0x18400 ;  /* 0x0001840016007836 */ /* 0x000fe20000000000 */
[----:B------:R-:W-:Y:S04]  /*a770*/  BSSY B6, `(.L_x_267) ;  /* 0x0000013000067945 */ /* 0x000fe80003800000 */
[----:B------:R-:W-:-:S13]  /*a780*/  LOP3.LUT P0, RZ, R0, 0x3ff, RZ, 0xc0, !PT ;  /* 0x000003ff00ff7812 */ /* 0x000fda000780c0ff */
        /* <DEDUP_REMOVED lines=9> */
[----:B------:R-:W-:Y:S01]  /*a820*/  MOV R8, 0x70 ;  /* 0x0000007000087802 */ /* 0x000fe20000000f00 */
[----:B------:R-:W-:Y:S02]  /*a830*/  IMAD.U32 R7, RZ, RZ, UR9 ;  /* 0x00000009ff077e24 */ /* 0x000fe4000f8e00ff */
[----:B------:R-:W-:-:S02]  /*a840*/  IMAD.U32 R10, RZ, RZ, UR4 ;  /* 0x00000004ff0a7e24 */ /* 0x000fc4000f8e00ff */
[----:B------:R-:W-:Y:S02]  /*a850*/  IMAD.U32 R11, RZ, RZ, UR5 ;  /* 0x00000005ff0b7e24 */ /* 0x000fe4000f8e00ff */
[----:B------:R-:W-:Y:S02]  /*a860*/  IMAD.MOV.U32 R12, RZ, RZ, 0x1 ;  /* 0x00000001ff0c7424 */ /* 0x000fe400078e00ff */
[----:B------:R-:W-:-:S07]  /*a870*/  IMAD.MOV.U32 R13, RZ, RZ, RZ ;  /* 0x000000ffff0d7224 */ /* 0x000fce00078e00ff */
[----:B------:R-:W-:-:S07]  /*a880*/  LEPC R20, `(.L_x_268) ;  /* 0x000000001014794e */ /* 0x000fce0000000000 */
[----:B01----:R-:W-:Y:S05]  /*a890*/  CALL.ABS.NOINC R2 ;  /* 0x0000000002007343 */ /* 0x003fea0003c00000 */
.L_x_268:
[----:B------:R-:W-:Y:S05]  /*a8a0*/  BSYNC B6 ;  /* 0x0000000000067941 */ /* 0x000fea0003800000 */
.L_x_267:
        /* <DEDUP_REMOVED lines=8> */
[----:B------:R1:W2:Y:S01]  /*a930*/  LDC.64 R2, c[0x4][R26] ;  /* 0x010000001a027b82 */ /* 0x0002a20000000a00 */
[----:B------:R-:W-:Y:S01]  /*a940*/  IMAD.U32 R4, RZ, RZ, UR6 ;  /* 0x00000006ff047e24 */ /* 0x000fe2000f8e00ff */
[----:B------:R-:W-:Y:S01]  /*a950*/  MOV R5, UR7 ;  /* 0x0000000700057c02 */ /* 0x000fe20008000f00 */
[----:B------:R-:W-:Y:S01]  /*a960*/  IMAD.U32 R6, RZ, RZ, UR8 ;  /* 0x00000008ff067e24 */ /* 0x000fe2000f8e00ff */
[----:B------:R-:W-:Y:S01]  /*a970*/  MOV R8, 0x70 ;  /* 0x0000007000087802 */ /* 0x000fe20000000f00 */
[----:B------:R-:W-:Y:S02]  /*a980*/  IMAD.U32 R7, RZ, RZ, UR9 ;  /* 0x00000009ff077e24 */ /* 0x000fe4000f8e00ff */
[----:B------:R-:W-:-:S02]  /*a990*/  IMAD.U32 R10, RZ, RZ, UR4 ;  /* 0x00000004ff0a7e24 */ /* 0x000fc4000f8e00ff */
[----:B------:R-:W-:Y:S02]  /*a9a0*/  IMAD.U32 R11, RZ, RZ, UR5 ;  /* 0x00000005ff0b7e24 */ /* 0x000fe4000f8e00ff */
[----:B------:R-:W-:Y:S02]  /*a9b0*/  IMAD.MOV.U32 R12, RZ, RZ, 0x1 ;  /* 0x00000001ff0c7424 */ /* 0x000fe400078e00ff */
[----:B-1----:R-:W-:-:S07]  /*a9c0*/  IMAD.MOV.U32 R13, RZ, RZ, RZ ;  /* 0x000000ffff0d7224 */ /* 0x002fce00078e00ff */
[----:B------:R-:W-:-:S07]  /*a9d0*/  LEPC R20, `(.L_x_271) ;  /* 0x000000001014794e */ /* 0x000fce0000000000 */
[----:B0-2---:R-:W-:Y:S05]  /*a9e0*/  CALL.ABS.NOINC R2 ;  /* 0x0000000002007343 */ /* 0x005fea0003c00000 */
.L_x_271:
[----:B------:R0:W1:Y:S01]  /*a9f0*/  LDC.64 R2, c[0x4][R26] ;  /* 0x010000001a027b82 */ /* 0x0000620000000a00 */
[----:B------:R-:W-:Y:S01]  /*aa00*/  ULDC.64 UR6, c[0x4][0x80] ;  /* 0x0100200000067ab9 */ /* 0x000fe20000000a00 */
[----:B------:R-:W-:Y:S01]  /*aa10*/  ULDC.64 UR8, c[0x4][0x88] ;  /* 0x0100220000087ab9 */ /* 0x000fe20000000a00 */
[----:B------:R-:W-:Y:S01]  /*aa20*/  ULDC.64 UR4, c[0x4][0x18] ;  /* 0x0100060000047ab9 */ /* 0x000fe20000000a00 */
        /* <DEDUP_REMOVED lines=8> */
[----:B0-----:R-:W-:-:S07]  /*aab0*/  IMAD.MOV.U32 R13, RZ, RZ, RZ ;  /* 0x000000ffff0d7224 */ /* 0x001fce00078e00ff */
[----:B------:R-:W-:-:S07]  /*aac0*/  LEPC R20, `(.L_x_270) ;  /* 0x000000001014794e */ /* 0x000fce0000000000 */
[----:B-1----:R-:W-:Y:S05]  /*aad0*/  CALL.ABS.NOINC R2 ;  /* 0x0000000002007343 */ /* 0x002fea0003c00000 */
.L_x_270:
[----:B------:R-:W-:Y:S05]  /*aae0*/  BSYNC B6 ;  /* 0x0000000000067941 */ /* 0x000fea0003800000 */
.L_x_269:
[----:B------:R-:W-:Y:S01]  /*aaf0*/  ULDC.64 UR4, c[0x0][0x9f8] ;  /* 0x00027e0000047ab9 */ /* 0x000fe20000000a00 */
[----:B------:R-:W1:Y:S01]  /*ab00*/  S2R R20, SR_TID.X ;  /* 0x0000000000147919 */ /* 0x000e620000002100 */
[----:B------:R-:W-:Y:S01]  /*ab10*/  ISETP.NE.U32.AND P0, PT, RZ, UR4, PT ;  /* 0x00000004ff007c0c */ /* 0x000fe2000bf05070 */
[----:B------:R-:W2:Y:S03]  /*ab20*/  LDC R6, c[0x0][0x430] ;  /* 0x00010c00ff067b82 */ /* 0x000ea60000000800 */
[----:B------:R-:W-:-:S13]  /*ab30*/  ISETP.NE.AND.EX P0, PT, RZ, UR5, PT, P0 ;  /* 0x00000005ff007c0c */ /* 0x000fda000bf05300 */
[----:B------:R-:W-:Y:S01]  /*ab40*/  @P0 IADD3 R2, P1, R23, UR4, RZ ;  /* 0x0000000417020c10 */ /* 0x000fe2000ff3e0ff */
[----:B------:R-:W3:Y:S01]  /*ab50*/  S2R R21, SR_TID.X ;  /* 0x0000000000157919 */ /* 0x000ee20000002100 */
[----:B------:R-:W-:Y:S01]  /*ab60*/  LEA.HI.SX32 R26, R32, 0xffffffff, 0x19 ;  /* 0xffffffff201a7811 */ /* 0x000fe200078fcaff */
[----:B------:R-:W-:Y:S01]  /*ab70*/  IMAD.U32 R10, RZ, RZ, UR37 ;  /* 0x00000025ff0a7e24 */ /* 0x000fe2000f8e00ff */
[----:B------:R-:W-:Y:S01]  /*ab80*/  @P0 IADD3.X R3, R24, UR5, RZ, P1, !PT ;  /* 0x0000000518030c10 */ /* 0x000fe20008ffe4ff */
[----:B------:R-:W-:-:S04]  /*ab90*/  ULDC UR4, c[0x0][0x2f4] ;  /* 0x0000bd0000047ab9 */ /* 0x000fc80000000800 */
[----:B------:R4:W4:Y:S01]  /*aba0*/  @P0 LDG.E R33, desc[UR50][R2.64] ;  /* 0x0000003202210981 */ /* 0x000922000c1e1900 */
[----:B--2---:R-:W-:Y:S01]  /*abb0*/  ISETP.NE.AND P2, PT, R6, 0x1, PT ;  /* 0x000000010600780c */ /* 0x004fe20003f45270 */
[----:B------:R-:W-:Y:S01]  /*abc0*/  IMAD.SHL.U32 R8, R26, 0x80, RZ ;  /* 0x000000801a087824 */ /* 0x000fe200078e00ff */
[----:B------:R-:W-:Y:S02]  /*abd0*/  LOP3.LUT R27, R27, 0xfffffff7, RZ, 0xc0, !PT ;  /* 0xfffffff71b1b7812 */ /* 0x000fe400078ec0ff */
[----:B-1----:R-:W-:-:S04]  /*abe0*/  LOP3.LUT R20, R20, 0x7f, RZ, 0xc0, !PT ;  /* 0x0000007f14147812 */ /* 0x002fc800078ec0ff */
[----:B------:R-:W-:-:S05]  /*abf0*/  SHF.R.U32.HI R20, RZ, 0x3, R20 ;  /* 0x00000003ff147819 */ /* 0x000fca0000011614 */
[----:B------:R-:W1:Y:S01]  /*ac00*/  @P2 LDC R0, c[0x0][0x434] ;  /* 0x00010d00ff002b82 */ /* 0x000e620000000800 */
[----:B------:R-:W-:-:S07]  /*ac10*/  @P2 LOP3.LUT R27, R27, 0x8, RZ, 0xfc, !PT ;  /* 0x000000081b1b2812 */ /* 0x000fce00078efcff */
[----:B------:R-:W2:Y:S01]  /*ac20*/  @P2 LDC R7, c[0x0][0x438] ;  /* 0x00010e00ff072b82 */ /* 0x000ea20000000800 */
[----:B---3--:R-:W-:-:S05]  /*ac30*/  IMAD.SHL.U32 R21, R21, 0x10, RZ ;  /* 0x0000001015157824 */ /* 0x008fca00078e00ff */
[----:B------:R-:W-:-:S04]  /*ac40*/  LOP3.LUT R21, R21, 0x70, RZ, 0xc0, !PT ;  /* 0x0000007015157812 */ /* 0x000fc800078ec0ff */
[----:B------:R-:W-:-:S04]  /*ac50*/  LOP3.LUT R4, R8, R20, R21, 0xfe, !PT ;  /* 0x0000001408047212 */ /* 0x000fc800078efe15 */
[C---:B------:R-:W-:Y:S01]  /*ac60*/  ISETP.GE.AND P0, PT, R4.reuse, R35, PT ;  /* 0x000000230400720c */ /* 0x040fe20003f06270 */
[----:B------:R-:W-:-:S04]  /*ac70*/  IMAD.IADD R9, R4, 0x1, R36 ;  /* 0x0000000104097824 */ /* 0x000fc800078e0224 */
[----:B-1----:R-:W-:Y:S01]  /*ac80*/  @P2 IMAD.HI.U32 R0, R9, R0, RZ ;  /* 0x0000000009002227 */ /* 0x002fe200078e00ff */
[----:B----4-:R-:W-:-:S04]  /*ac90*/  MOV R2, R9 ;  /* 0x0000000900027202 */ /* 0x010fc80000000f00 */
[----:B--2---:R-:W-:-:S03]  /*aca0*/  @P2 SHF.R.U32.HI R2, RZ, R7, R0 ;  /* 0x00000007ff022219 */ /* 0x004fc60000011600 */
[----:B------:R-:W1:Y:S01]  /*acb0*/  @!P0 LDC.64 R4, c[0x0][0x428] ;  /* 0x00010a00ff048b82 */ /* 0x000e620000000a00 */
[--C-:B------:R-:W-:Y:S01]  /*acc0*/  @!P0 SHF.R.S32.HI R3, RZ, 0x1f, R2.reuse ;  /* 0x0000001fff038819 */ /* 0x100fe20000011402 */
[----:B------:R-:W-:-:S04]  /*acd0*/  IMAD.MOV R0, RZ, RZ, -R2 ;  /* 0x000000ffff007224 */ /* 0x000fc800078e0a02 */
[----:B------:R-:W-:Y:S01]  /*ace0*/  IMAD R0, R6, R0, R9 ;  /* 0x0000000006007224 */ /* 0x000fe200078e0209 */
[----:B------:R-:W-:Y:S02]  /*acf0*/  ISETP.NE.AND P2, PT, R10, 0x3, PT ;  /* 0x000000030a00780c */ /* 0x000fe40003f45270 */
[----:B------:R-:W-:-:S11]  /*ad00*/  LOP3.LUT R27, R27, 0xfffffffb, RZ, 0xc0, !PT ;  /* 0xfffffffb1b1b7812 */ /* 0x000fd600078ec0ff */
[----:B------:R-:W-:-:S04]  /*ad10*/  @P2 LOP3.LUT R27, R27, 0x4, RZ, 0xfc, !PT ;  /* 0x000000041b1b2812 */ /* 0x000fc800078efcff */
[----:B------:R-:W-:Y:S01]  /*ad20*/  LOP3.LUT R27, R27, 0xfffffffd, RZ, 0xc0, !PT ;  /* 0xfffffffd1b1b7812 */ /* 0x000fe200078ec0ff */
[----:B------:R-:W-:Y:S01]  /*ad30*/  UMOV UR5, 0xffffffff ;  /* 0xffffffff00057882 */ /* 0x000fe20000000000 */
[-C--:B-1----:R-:W-:Y:S01]  /*ad40*/  @!P0 IMAD.WIDE.U32 R6, R33, R4.reuse, R2 ;  /* 0x0000000421068225 */ /* 0x082fe200078e0002 */
[----:B------:R-:W-:Y:S01]  /*ad50*/  SHF.R.S32.HI R37, RZ, 0x1f, R33 ;  /* 0x0000001fff257819 */ /* 0x000fe20000011421 */
[----:B------:R-:W1:Y:S04]  /*ad60*/  @!P0 LDC.64 R2, c[0x0][0x418] ;  /* 0x00010600ff028b82 */ /* 0x000e680000000a00 */
[----:B------:R-:W-:Y:S02]  /*ad70*/  @!P0 IMAD R9, R37, R4, RZ ;  /* 0x0000000425098224 */ /* 0x000fe400078e02ff */
[----:B------:R-:W-:-:S02]  /*ad80*/  IMAD.MOV.U32 R4, RZ, RZ, RZ ;  /* 0x000000ffff047224 */ /* 0x000fc400078e00ff */
[----:B------:R-:W-:-:S04]  /*ad90*/  @!P0 IMAD R5, R33, R5, R9 ;  /* 0x0000000521058224 */ /* 0x000fc800078e0209 */
[----:B------:R-:W-:Y:S01]  /*ada0*/  @!P0 IMAD.IADD R5, R7, 0x1, R5 ;  /* 0x0000000107058824 */ /* 0x000fe200078e0205 */
[----:B-1----:R-:W-:-:S04]  /*adb0*/  @!P0 LEA R2, P1, R6, R2, 0x2 ;  /* 0x0000000206028211 */ /* 0x002fc800078210ff */
[----:B------:R-:W-:-:S05]  /*adc0*/  @!P0 LEA.HI.X R3, R6, R3, R5, 0x2, P1 ;  /* 0x0000000306038211 */ /* 0x000fca00008f1405 */
[----:B------:R1:W5:Y:S01]  /*add0*/  @!P0 LDG.E R4, desc[UR50][R2.64] ;  /* 0x0000003202048981 */ /* 0x000362000c1e1900 */
[----:B------:R-:W-:-:S13]  /*ade0*/  ISETP.GE.AND P0, PT, R30, UR4, PT ;  /* 0x000000041e007c0c */ /* 0x000fda000bf06270 */
[----:B------:R-:W-:Y:S02]  /*adf0*/  @P0 LOP3.LUT R27, R27, 0x2, RZ, 0xfc, !PT ;  /* 0x000000021b1b0812 */ /* 0x000fe400078efcff */
[----:B------:R-:W-:Y:S02]  /*ae00*/  ISETP.GE.AND P0, PT, R29, UR4, PT ;  /* 0x000000041d007c0c */ /* 0x000fe4000bf06270 */
[----:B------:R-:W-:-:S11]  /*ae10*/  LOP3.LUT R27, R27, 0xfffffffe, RZ, 0xc0, !PT ;  /* 0xfffffffe1b1b7812 */ /* 0x000fd600078ec0ff */
[----:B------:R-:W-:Y:S01]  /*ae20*/  @P0 LOP3.LUT R27, R27, 0x1, RZ, 0xfc, !PT ;  /* 0x000000011b1b0812 */ /* 0x000fe200078efcff */
[----:B-1----:R-:W-:Y:S06]  /*ae30*/  BRA.DIV UR5, `(.L_x_272) ;  /* 0x0000003e05a07947 */ /* 0x002fec000b800000 */
.L_x_340:
[----:B0-----:R-:W-:Y:S01]  /*ae40*/  SHF.R.S32.HI R32, RZ, 0x1f, R18 ;  /* 0x0000001fff207819 */ /* 0x001fe20000011412 */
[----:B------:R-:W-:Y:S06]  /*ae50*/  @!P2 BRA `(.L_x_273) ;  /* 0x000000000004a947 */ /* 0x000fec0003800000 */
[----:B------:R-:W-:Y:S01]  /*ae60*/  BPT.TRAP 0x1 ;  /* 0x000000040000795c */ /* 0x000fe20000300000 */
.L_x_273:
[----:B------:R-:W-:Y:S01]  /*ae70*/  SHF.R.S32.HI R6, RZ, 0x1f, R0 ;  /* 0x0000001fff067819 */ /* 0x000fe20000011400 */
[----:B------:R-:W-:Y:S01]  /*ae80*/  ULDC.64 UR4, c[0x0][0x328] ;  /* 0x0000ca0000047ab9 */ /* 0x000fe20000000a00 */
[----:B------:R-:W-:Y:S01]  /*ae90*/  BSSY B0, `(.L_x_274) ;  /* 0x0000017000007945 */ /* 0x000fe20003800000 */
[----:B------:R-:W-:-:S04]  /*aea0*/  IMAD.WIDE.U32 R2, R0, UR4, RZ ;  /* 0x0000000400027c25 */ /* 0x000fc8000f8e00ff */
[----:B------:R-:W-:-:S04]  /*aeb0*/  IMAD R5, R6, UR4, RZ ;  /* 0x0000000406057c24 */ /* 0x000fc8000f8e02ff */
[----:B------:R-:W-:Y:S01]  /*aec0*/  IMAD R5, R0, UR5, R5 ;  /* 0x0000000500057c24 */ /* 0x000fe2000f8e0205 */
[----:B------:R-:W-:-:S04]  /*aed0*/  ULDC.64 UR4, c[0x0][0x338] ;  /* 0x0000ce0000047ab9 */ /* 0x000fc80000000a00 */
[----:B------:R-:W-:Y:S02]  /*aee0*/  IADD3 R3, R3, R5, RZ ;  /* 0x0000000503037210 */ /* 0x000fe40007ffe0ff */
[----:B-----5:R-:W-:Y:S01]  /*aef0*/  SHF.R.S32.HI R5, RZ, 0x1f, R4 ;  /* 0x0000001fff057819 */ /* 0x020fe20000011404 */
[----:B------:R-:W-:-:S04]  /*af00*/  IMAD.WIDE.U32 R2, R4, UR4, R2 ;  /* 0x0000000404027c25 */ /* 0x000fc8000f8e0002 */
[----:B------:R-:W-:-:S04]  /*af10*/  IMAD R7, R5, UR4, RZ ;  /* 0x0000000405077c24 */ /* 0x000fc8000f8e02ff */
[----:B------:R-:W-:Y:S01]  /*af20*/  IMAD R7, R4, UR5, R7 ;  /* 0x0000000504077c24 */ /* 0x000fe2000f8e0207 */
[----:B------:R-:W-:-:S03]  /*af30*/  ULDC.64 UR4, c[0x0][0x330] ;  /* 0x0000cc0000047ab9 */ /* 0x000fc60000000a00 */
[----:B------:R-:W-:Y:S02]  /*af40*/  IMAD.IADD R3, R3, 0x1, R7 ;  /* 0x0000000103037824 */ /* 0x000fe400078e0207 */
[----:B------:R-:W-:Y:S02]  /*af50*/  IMAD R7, R32, UR4, RZ ;  /* 0x0000000420077c24 */ /* 0x000fe4000f8e02ff */
[----:B------:R-:W-:-:S04]  /*af60*/  IMAD.WIDE.U32 R2, R18, UR4, R2 ;  /* 0x0000000412027c25 */ /* 0x000fc8000f8e0002 */
[----:B------:R-:W-:Y:S01]  /*af70*/  IMAD R7, R18, UR5, R7 ;  /* 0x0000000512077c24 */ /* 0x000fe2000f8e0207 */
[----:B------:R-:W-:Y:S02]  /*af80*/  ULDC.64 UR4, c[0x0][0x318] ;  /* 0x0000c60000047ab9 */ /* 0x000fe40000000a00 */
[----:B------:R-:W-:Y:S01]  /*af90*/  LEA R23, P0, R2, UR4, 0x1 ;  /* 0x0000000402177c11 */ /* 0x000fe2000f8008ff */
[----:B------:R-:W-:-:S05]  /*afa0*/  IMAD.IADD R7, R3, 0x1, R7 ;  /* 0x0000000103077824 */ /* 0x000fca00078e0207 */
[----:B------:R-:W-:Y:S01]  /*afb0*/  LEA.HI.X R24, R2, UR5, R7, 0x1, P0 ;  /* 0x0000000502187c11 */ /* 0x000fe200080f0c07 */
[----:B------:R-:W-:Y:S01]  /*afc0*/  IMAD R7, R25, 0x8, R22 ;  /* 0x0000000819077824 */ /* 0x000fe200078e0216 */
[----:B------:R-:W-:-:S04]  /*afd0*/  SHF.L.U32 R2, R28, 0x1f, RZ ;  /* 0x0000001f1c027819 */ /* 0x000fc800000006ff */
[----:B------:R-:W0:Y:S02]  /*afe0*/  SYNCS.PHASECHK.TRANS64.TRYWAIT P0, [R7+URZ+0x28840], R2 ;  /* 0x02884002070075a7 */ /* 0x000e24000800017f */
[----:B0-----:R-:W-:Y:S05]  /*aff0*/  @!P0 BRA `(.L_x_275) ;  /* 0x0000003c00648947 */ /* 0x001fea0003800000 */
.L_x_341:
[----:B------:R-:W-:Y:S05]  /*b000*/  BSYNC B0 ;  /* 0x0000000000007941 */ /* 0x000fea0003800000 */
.L_x_274:
[----:B------:R-:W1:Y:S01]  /*b010*/  S2R R9, SR_TID.X ;  /* 0x0000000000097919 */ /* 0x000e620000002100 */
        /* <DEDUP_REMOVED lines=12> */
[----:B------:R-:W-:Y:S01]  /*b0e0*/  IMAD R0, R32, UR4, RZ ;  /* 0x0000000420007c24 */ /* 0x000fe2000f8e02ff */
[----:B------:R-:W-:Y:S01]  /*b0f0*/  IADD3 R3, R3, R5, RZ ;  /* 0x0000000503037210 */ /* 0x000fe20007ffe0ff */
[----:B------:R-:W-:Y:S02]  /*b100*/  IMAD R5, R25, 0x4000, R34 ;  /* 0x0000400019057824 */ /* 0x000fe400078e0222 */
[C---:B------:R-:W-:Y:S02]  /*b110*/  IMAD R0, R18.reuse, UR5, R0 ;  /* 0x0000000512007c24 */ /* 0x040fe4000f8e0200 */
[----:B------:R-:W-:Y:S01]  /*b120*/  IMAD.WIDE.U32 R2, R18, UR4, R2 ;  /* 0x0000000412027c25 */ /* 0x000fe2000f8e0002 */
[----:B------:R-:W-:Y:S01]  /*b130*/  ULDC.64 UR4, c[0x0][0x2e8] ;  /* 0x0000ba0000047ab9 */ /* 0x000fe20000000a00 */
[----:B-1----:R-:W-:Y:S02]  /*b140*/  LOP3.LUT R9, R9, 0x7f, RZ, 0xc0, !PT ;  /* 0x0000007f09097812 */ /* 0x002fe400078ec0ff */
[----:B------:R-:W-:Y:S01]  /*b150*/  IMAD.IADD R0, R3, 0x1, R0 ;  /* 0x0000000103007824 */ /* 0x000fe200078e0200 */
[----:B------:R-:W-:Y:S01]  /*b160*/  LEA R4, P0, R2, UR4, 0x1 ;  /* 0x0000000402047c11 */ /* 0x000fe2000f8008ff */
[----:B------:R-:W-:Y:S01]  /*b170*/  UMOV UR4, 0xffffffff ;  /* 0xffffffff00047882 */ /* 0x000fe20000000000 */
[----:B------:R-:W-:-:S02]  /*b180*/  SHF.R.U32.HI R9, RZ, 0x3, R9 ;  /* 0x00000003ff097819 */ /* 0x000fc40000011609 */
[----:B------:R-:W-:Y:S02]  /*b190*/  LEA.HI.X R0, R2, UR5, R0, 0x1, P0 ;  /* 0x0000000502007c11 */ /* 0x000fe400080f0c00 */
[----:B------:R-:W-:-:S04]  /*b1a0*/  IADD3 R6, -R9, R35, -R8 ;  /* 0x0000002309067210 */ /* 0x000fc80007ffe908 */
[----:B------:R-:W-:Y:S01]  /*b1b0*/  ISETP.GE.AND P0, PT, R6, 0x1, PT ;  /* 0x000000010600780c */ /* 0x000fe20003f06270 */
[----:B------:R-:W-:-:S12]  /*b1c0*/  BRA.DIV UR4, `(.L_x_276) ;  /* 0x0000003e04047947 */ /* 0x000fd8000b800000 */
[----:B------:R-:W0:Y:S01]  /*b1d0*/  SHFL.IDX PT, R3, R4, RZ, 0x181f ;  /* 0x00181fff04037589 */ /* 0x000e2200000e0000 */
[----:B------:R-:W-:-:S03]  /*b1e0*/  @P0 IMAD R8, R5, 0x2, R22 ;  /* 0x0000000205080824 */ /* 0x000fc600078e0216 */
[----:B------:R-:W1:Y:S01]  /*b1f0*/  SHFL.IDX PT, R2, R0, RZ, 0x181f ;  /* 0x00181fff00027589 */ /* 0x000e6200000e0000 */
[----:B0-----:R-:W-:-:S05]  /*b200*/  @P0 LEA R3, P1, R30, R3, 0x1 ;  /* 0x000000031e030211 */ /* 0x001fca00078208ff */
[----:B-1----:R-:W-:Y:S01]  /*b210*/  @P0 IMAD.X R2, RZ, RZ, R2, P1 ;  /* 0x000000ffff020224 */ /* 0x002fe200008e0602 */
[----:B------:R-:W-:-:S04]  /*b220*/  ISETP.GE.AND P1, PT, R6, 0x11, PT ;  /* 0x000000110600780c */ /* 0x000fc80003f26270 */
[----:B------:R-:W-:-:S04]  /*b230*/  @P0 LOP3.LUT R3, R3, R2, RZ, 0x3c, !PT ;  /* 0x0000000203030212 */ /* 0x000fc800078e3cff */
[----:B------:R-:W-:-:S04]  /*b240*/  @P0 LOP3.LUT R2, R3, R2, RZ, 0x3c, !PT ;  /* 0x0000000203020212 */ /* 0x000fc800078e3cff */
[----:B------:R-:W-:-:S05]  /*b250*/  @P0 LOP3.LUT R3, R3, R2, RZ, 0x3c, !PT ;  /* 0x0000000203030212 */ /* 0x000fca00078e3cff */
[----:B------:R-:W-:Y:S01]  /*b260*/  @!PT LDS RZ, [RZ] ;  /* 0x00000000fffff984 */ /* 0x000fe20000000800 */
[----:B------:R-:W-:Y:S04]  /*b270*/  @P0 LDGSTS.E.BYPASS.LTC128B.128 [R8+0x18400], desc[UR50][R2.64], !P3 ;  /* 0x1840000002080fae */ /* 0x000fe8000d901d72 */
[----:B------:R0:W-:Y:S04]  /*b280*/  @P0 LDGSTS.E.BYPASS.LTC128B.128 [R8+0x1c400], desc[UR50][R2.64+0x80], !P2 ;  /* 0x1c40008002080fae */ /* 0x0001e8000d101d72 */
[----:B0-----:R-:W0:Y:S01]  /*b290*/  SHFL.IDX PT, R3, R4, 0x1, 0x181f ;  /* 0x00381f0004037f89 */ /* 0x001e2200000e0000 */
[----:B------:R-:W-:-:S03]  /*b2a0*/  @P1 IMAD R8, R5, 0x2, R22 ;  /* 0x0000000205081824 */ /* 0x000fc600078e0216 */
[----:B------:R-:W1:Y:S01]  /*b2b0*/  SHFL.IDX PT, R2, R0, 0x1, 0x181f ;  /* 0x00381f0000027f89 */ /* 0x000e6200000e0000 */
[----:B0-----:R-:W-:-:S04]  /*b2c0*/  @P1 LEA R3, P0, R30, R3, 0x1 ;  /* 0x000000031e031211 */ /* 0x001fc800078008ff */
[----:B-1----:R-:W-:-:S04]  /*b2d0*/  @P1 IADD3.X R2, RZ, R2, RZ, P0, !PT ;  /* 0x00000002ff021210 */ /* 0x002fc800007fe4ff */
[----:B------:R-:W-:-:S04]  /*b2e0*/  @P1 LOP3.LUT R3, R3, R2, RZ, 0x3c, !PT ;  /* 0x0000000203031212 */ /* 0x000fc800078e3cff */
[----:B------:R-:W-:-:S04]  /*b2f0*/  @P1 LOP3.LUT R2, R3, R2, RZ, 0x3c, !PT ;  /* 0x0000000203021212 */ /* 0x000fc800078e3cff */
[----:B------:R-:W-:-:S05]  /*b300*/  @P1 LOP3.LUT R3, R3, R2, RZ, 0x3c, !PT ;  /* 0x0000000203031212 */ /* 0x000fca00078e3cff */
[----:B------:R-:W-:Y:S04]  /*b310*/  @P1 LDGSTS.E.BYPASS.LTC128B.128 [R8+0x18c00], desc[UR50][R2.64], !P3 ;  /* 0x18c0000002081fae */ /* 0x000fe8000d901d72 */
[----:B------:R0:W-:Y:S01]  /*b320*/  @P1 LDGSTS.E.BYPASS.LTC128B.128 [R8+0x1cc00], desc[UR50][R2.64+0x80], !P2 ;  /* 0x1cc0008002081fae */ /* 0x0001e2000d101d72 */
[----:B------:R-:W-:-:S03]  /*b330*/  ISETP.GE.AND P1, PT, R6, 0x21, PT ;  /* 0x000000210600780c */ /* 0x000fc60003f26270 */
[----:B0-----:R-:W0:Y:S10]  /*b340*/  SHFL.IDX PT, R3, R4, 0x2, 0x181f ;  /* 0x00581f0004037f89 */ /* 0x001e3400000e0000 */
[----:B------:R-:W-:Y:S01]  /*b350*/  @P1 IMAD R8, R5, 0x2, R22 ;  /* 0x0000000205081824 */ /* 0x000fe200078e0216 */
[----:B------:R-:W1:Y:S01]  /*b360*/  SHFL.IDX PT, R2, R0, 0x2, 0x181f ;  /* 0x00581f0000027f89 */ /* 0x000e6200000e0000 */
[----:B0-----:R-:W-:-:S05]  /*b370*/  @P1 LEA R3, P0, R30, R3, 0x1 ;  /* 0x000000031e031211 */ /* 0x001fca00078008ff */
[----:B-1----:R-:W-:-:S05]  /*b380*/  @P1 IMAD.X R2, RZ, RZ, R2, P0 ;  /* 0x000000ffff021224 */ /* 0x002fca00000e0602 */
[----:B------:R-:W-:-:S04]  /*b390*/  @P1 LOP3.LUT R3, R3, R2, RZ, 0x3c, !PT ;  /* 0x0000000203031212 */ /* 0x000fc800078e3cff */
[----:B------:R-:W-:-:S04]  /*b3a0*/  @P1 LOP3.LUT R2, R3, R2, RZ, 0x3c, !PT ;  /* 0x0000000203021212 */ /* 0x000fc800078e3cff */
[----:B------:R-:W-:-:S05]  /*b3b0*/  @P1 LOP3.LUT R3, R3, R2, RZ, 0x3c, !PT ;  /* 0x0000000203031212 */ /* 0x000fca00078e3cff */
[----:B------:R-:W-:Y:S04]  /*b3c0*/  @P1 LDGSTS.E.BYPASS.LTC128B.128 [R8+0x19400], desc[UR50][R2.64], !P3 ;  /* 0x1940000002081fae */ /* 0x000fe8000d901d72 */
[----:B------:R0:W-:Y:S01]  /*b3d0*/  @P1 LDGSTS.E.BYPASS.LTC128B.128 [R8+0x1d400], desc[UR50][R2.64+0x80], !P2 ;  /* 0x1d40008002081fae */ /* 0x0001e2000d101d72 */
[----:B------:R-:W-:-:S03]  /*b3e0*/  ISETP.GE.AND P1, PT, R6, 0x31, PT ;  /* 0x000000310600780c */ /* 0x000fc60003f26270 */
[----:B0-----:R-:W0:Y:S10]  /*b3f0*/  SHFL.IDX PT, R3, R4, 0x3, 0x181f ;  /* 0x00781f0004037f89 */ /* 0x001e3400000e0000 */
[----:B------:R-:W-:Y:S01]  /*b400*/  @P1 LEA R8, R5, R22, 0x1 ;  /* 0x0000001605081211 */ /* 0x000fe200078e08ff */
        /* <DEDUP_REMOVED lines=33> */
[----:B------:R-:W1:Y:S04]  /*b620*/  SHFL.IDX PT, R2, R0, 0x6, 0x181f ;  /* 0x00d81f0000027f89 */ /* 0x000e6800000e0000 */
[----:B------:R-:W2:Y:S01]  /*b630*/  SHFL.IDX PT, R0, R0, 0x7, 0x181f ;  /* 0x00f81f0000007f89 */ /* 0x000ea200000e0000 */
[----:B0-----:R-:W-:-:S04]  /*b640*/  @P1 LEA R3, P0, R30, R3, 0x1 ;  /* 0x000000031e031211 */ /* 0x001fc800078008ff */
[----:B-1----:R-:W-:-:S04]  /*b650*/  @P1 IADD3.X R2, RZ, R2, RZ, P0, !PT ;  /* 0x00000002ff021210 */ /* 0x002fc800007fe4ff */
[----:B------:R-:W-:-:S04]  /*b660*/  @P1 LOP3.LUT R3, R3, R2, RZ, 0x3c, !PT ;  /* 0x0000000203031212 */ /* 0x000fc800078e3cff */
[----:B------:R-:W-:-:S04]  /*b670*/  @P1 LOP3.LUT R2, R3, R2, RZ, 0x3c, !PT ;  /* 0x0000000203021212 */ /* 0x000fc800078e3cff */
[----:B------:R-:W-:-:S05]  /*b680*/  @P1 LOP3.LUT R3, R3, R2, RZ, 0x3c, !PT ;  /* 0x0000000203031212 */ /* 0x000fca00078e3cff */
[----:B------:R-:W-:Y:S04]  /*b690*/  @P1 LDGSTS.E.BYPASS.LTC128B.128 [R8+0x1b400], desc[UR50][R2.64], !P3 ;  /* 0x1b40000002081fae */ /* 0x000fe8000d901d72 */
[----:B------:R0:W-:Y:S04]  /*b6a0*/  @P1 LDGSTS.E.BYPASS.LTC128B.128 [R8+0x1f400], desc[UR50][R2.64+0x80], !P2 ;  /* 0x1f40008002081fae */ /* 0x0001e8000d101d72 */
[----:B0-2---:R0:W1:Y:S02]  /*b6b0*/  SHFL.IDX PT, R2, R4, 0x7, 0x181f ;  /* 0x00f81f0004027f89 */ /* 0x00506400000e0000 */
.L_x_359:
[----:B------:R-:W-:-:S13]  /*b6c0*/  ISETP.GE.AND P0, PT, R6, 0x71, PT ;  /* 0x000000710600780c */ /* 0x000fda0003f06270 */
[----:B-1----:R-:W-:Y:S01]  /*b6d0*/  @P0 LEA R2, P1, R30, R2, 0x1 ;  /* 0x000000021e020211 */ /* 0x002fe200078208ff */
[----:B------:R-:W-:-:S04]  /*b6e0*/  @P0 IMAD R5, R5, 0x2, R22 ;  /* 0x0000000205050824 */ /* 0x000fc800078e0216 */
[----:B------:R-:W-:-:S05]  /*b6f0*/  @P0 IMAD.X R3, RZ, RZ, R0, P1 ;  /* 0x000000ffff030224 */ /* 0x000fca00008e0600 */
[----:B------:R-:W-:Y:S01]  /*b700*/  @!PT LDS RZ, [RZ] ;  /* 0x00000000fffff984 */ /* 0x000fe20000000800 */
[----:B------:R-:W-:Y:S01]  /*b710*/  @!PT LDS RZ, [RZ] ;  /* 0x00000000fffff984 */ /* 0x000fe20000000800 */
[----:B------:R-:W-:Y:S01]  /*b720*/  @!PT LDS RZ, [RZ] ;  /* 0x00000000fffff984 */ /* 0x000fe20000000800 */
[----:B------:R1:W-:Y:S04]  /*b730*/  @P0 LDGSTS.E.BYPASS.LTC128B.128 [R5+0x1bc00], desc[UR50][R2.64], !P3 ;  /* 0x1bc0000002050fae */ /* 0x0003e8000d901d72 */
[----:B------:R1:W-:Y:S01]  /*b740*/  @P0 LDGSTS.E.BYPASS.LTC128B.128 [R5+0x1fc00], desc[UR50][R2.64+0x80], !P2 ;  /* 0x1fc0008002050fae */ /* 0x0003e2000d101d72 */
[----:B------:R-:W-:Y:S01]  /*b750*/  PLOP3.LUT P0, PT, PT, PT, PT, 0x80, 0x0 ;  /* 0x000000000000781c */ /* 0x000fe20003f0f070 */
[----:B------:R-:W-:-:S12]  /*b760*/  NOP ;  /* 0x0000000000007918 */ /* 0x000fd80000000000 */
.L_x_277:
[----:B------:R-:W-:Y:S02]  /*b770*/  PLOP3.LUT P1, PT, P1, P0, PT, 0xa2, 0x0 ;  /* 0x000000000000781c */ /* 0x000fe40000f21472 */
[----:B------:R-:W-:-:S08]  /*b780*/  @P0 R2UR P1, UR4, R7 ;  /* 0x00000000070402ca */ /* 0x000fd00000020000 */
[----:B------:R-:W-:-:S05]  /*b790*/  @P0 PLOP3.LUT P0, PT, P1, PT, PT, 0x80, 0x0 ;  /* 0x000000000000081c */ /* 0x000fca0000f0f070 */
[----:B------:R-:W-:Y:S01]  /*b7a0*/  @!P1 SYNCS.ARRIVE.TRANS64.RED.A0T1 RZ, [UR4+0x28830], RZ ;  /* 0x028830ffffff99a7 */ /* 0x000fe20008200404 */
[----:B------:R-:W-:Y:S07]  /*b7b0*/  @!P1 ARRIVES.LDGSTSBAR.64.TRANSCNT [UR4+0x28830] ;  /* 0x02883000ff0099b0 */ /* 0x000fee0008000a84 */
[----:B------:R-:W-:Y:S05]  /*b7c0*/  @P0 BRA.U.ANY `(.L_x_277) ;  /* 0xfffffffd00e80947 */ /* 0x000fea000393ffff */
[----:B------:R-:W-:Y:S01]  /*b7d0*/  NOP ;  /* 0x0000000000007918 */ /* 0x000fe20000000000 */
[----:B------:R-:W-:-:S05]  /*b7e0*/  IMAD.U32 R0, RZ, RZ, UR37 ;  /* 0x00000025ff007e24 */ /* 0x000fca000f8e00ff */
[----:B------:R-:W-:-:S13]  /*b7f0*/  ISETP.NE.AND P2, PT, R0, 0x3, PT ;  /* 0x000000030000780c */ /* 0x000fda0003f45270 */
[----:B------:R-:W-:Y:S05]  /*b800*/  @!P2 BRA `(.L_x_278) ;  /* 0x000000000004a947 */ /* 0x000fea0003800000 */
[----:B------:R-:W-:Y:S01]  /*b810*/  BPT.TRAP 0x1 ;  /* 0x000000040000795c */ /* 0x000fe20000300000 */
.L_x_278:
[----:B-1----:R1:W5:Y:S01]  /*b820*/  LDL.LU R3, [R1+0x4] ;  /* 0x0000040001037983 */ /* 0x0023620000300800 */
[----:B------:R1:W-:Y:S03]  /*b830*/  SYNCS.ARRIVE.TRANS64.A1T0 RZ, [R7+URZ+0x28830], RZ ;  /* 0x028830ff07ff79a7 */ /* 0x0003e6000810003f */
[----:B0-----:R1:W5:Y:S02]  /*b840*/  LDL.LU R4, [R1+0x10] ;  /* 0x0000100001047983 */ /* 0x0013640000300800 */
[----:B------:R-:W-:Y:S05]  /*b850*/  WARPSYNC.ALL ;  /* 0x0000000000007948 */ /* 0x000fea0003800000 */
[----:B------:R-:W-:Y:S01]  /*b860*/  ULDC.64 UR4, c[0x0][0x298] ;  /* 0x0000a60000047ab9 */ /* 0x000fe20000000a00 */
[----:B------:R-:W-:Y:S01]  /*b870*/  IADD3 R2, R22, 0x10400, RZ ;  /* 0x0001040016027810 */ /* 0x000fe20007ffe0ff */
[----:B------:R-:W-:Y:S01]  /*b880*/  BSSY B6, `(.L_x_279) ;  /* 0x000001f000067945 */ /* 0x000fe20003800000 */
[----:B------:R-:W-:Y:S01]  /*b890*/  BAR.SYNC.DEFER_BLOCKING 0x8, 0x180 ;  /* 0x0206000000007b1d */ /* 0x000fe20000010000 */
[----:B------:R-:W-:Y:S02]  /*b8a0*/  LOP3.LUT P1, RZ, R27, 0x10, RZ, 0xc0, !PT ;  /* 0x000000101bff7812 */ /* 0x000fe4000782c0ff */
[----:B------:R-:W-:-:S02]  /*b8b0*/  LOP3.LUT P0, RZ, R2, 0x3ff, RZ, 0xc0, !PT ;  /* 0x000003ff02ff7812 */ /* 0x000fc4000780c0ff */
[----:B------:R-:W-:Y:S02]  /*b8c0*/  SEL R31, R31, RZ, !P1 ;  /* 0x000000ff1f1f7207 */ /* 0x000fe40004800000 */
[----:B-----5:R-:W-:Y:S02]  /*b8d0*/  SHF.R.S32.HI R0, RZ, 0x1f, R3 ;  /* 0x0000001fff007819 */ /* 0x020fe40000011403 */
[----:B------:R-:W-:-:S03]  /*b8e0*/  SEL R4, R4, RZ, !P1 ;  /* 0x000000ff04047207 */ /* 0x000fc60004800000 */
[----:B------:R-:W-:-:S04]  /*b8f0*/  IMAD R0, R0, UR4, RZ ;  /* 0x0000000400007c24 */ /* 0x000fc8000f8e02ff */
[C---:B------:R-:W-:Y:S02]  /*b900*/  IMAD R0, R3.reuse, UR5, R0 ;  /* 0x0000000503007c24 */ /* 0x040fe4000f8e0200 */
[----:B------:R-:W-:-:S04]  /*b910*/  IMAD.WIDE.U32 R2, R3, UR4, RZ ;  /* 0x0000000403027c25 */ /* 0x000fc8000f8e00ff */
[----:B------:R-:W-:Y:S01]  /*b920*/  IMAD.IADD R0, R3, 0x1, R0 ;  /* 0x0000000103007824 */ /* 0x000fe200078e0200 */
[----:B------:R0:W-:Y:S04]  /*b930*/  STL.64 [R1+0x8], R2 ;  /* 0x0000080201007387 */ /* 0x0001e80000100a00 */
[----:B------:R0:W-:Y:S04]  /*b940*/  STL [R1+0x10], R4 ;  /* 0x0000100401007387 */ /* 0x0001e80000100800 */
[----:B------:R0:W-:Y:S01]  /*b950*/  STL [R1+0x4], R0 ;  /* 0x0000040001007387 */ /* 0x0001e20000100800 */
[----:B------:R-:W-:Y:S05]  /*b960*/  @!P0 BRA `(.L_x_280) ;  /* 0x0000000000408947 */ /* 0x000fea0003800000 */
[----:B0-----:R-:W-:Y:S01]  /*b970*/  MOV R2, 0x0 ;  /* 0x0000000000027802 */ /* 0x001fe20000000f00 */
[----:B------:R-:W-:Y:S01]  /*b980*/  ULDC.64 UR4, c[0x4][0x80] ;  /* 0x0100200000047ab9 */ /* 0x000fe20000000a00 */
[----:B------:R-:W-:Y:S01]  /*b990*/  ULDC.64 UR6, c[0x4][0x88] ;  /* 0x0100220000067ab9 */ /* 0x000fe20000000a00 */
[----:B------:R-:W-:Y:S01]  /*b9a0*/  ULDC.64 UR8, c[0x4][0x20] ;  /* 0x0100080000087ab9 */ /* 0x000fe20000000a00 */
[----:B------:R-:W-:Y:S01]  /*b9b0*/  IMAD.U32 R4, RZ, RZ, UR4 ;  /* 0x00000004ff047e24 */ /* 0x000fe2000f8e00ff */
[----:B-1----:R-:W-:Y:S01]  /*b9c0*/  MOV R7, UR7 ;  /* 0x0000000700077c02 */ /* 0x002fe20008000f00 */
[----:B------:R-:W0:Y:S01]  /*b9d0*/  LDC.64 R2, c[0x4][R2] ;  /* 0x0100000002027b82 */ /* 0x000e220000000a00 */
[----:B------:R-:W-:Y:S01]  /*b9e0*/  IMAD.U32 R5, RZ, RZ, UR5 ;  /* 0x00000005ff057e24 */ /* 0x000fe2000f8e00ff */
[----:B------:R-:W-:Y:S01]  /*b9f0*/  MOV R13, RZ ;  /* 0x000000ff000d7202 */ /* 0x000fe20000000f00 */
[----:B------:R-:W-:Y:S02]  /*ba00*/  IMAD.U32 R6, RZ, RZ, UR6 ;  /* 0x00000006ff067e24 */ /* 0x000fe4000f8e00ff */
[----:B------:R-:W-:-:S02]  /*ba10*/  IMAD.U32 R10, RZ, RZ, UR8 ;  /* 0x00000008ff0a7e24 */ /* 0x000fc4000f8e00ff */
[----:B------:R-:W-:Y:S02]  /*ba20*/  IMAD.U32 R11, RZ, RZ, UR9 ;  /* 0x00000009ff0b7e24 */ /* 0x000fe4000f8e00ff */
[----:B------:R-:W-:Y:S02]  /*ba30*/  IMAD.MOV.U32 R8, RZ, RZ, 0x70 ;  /* 0x00000070ff087424 */ /* 0x000fe400078e00ff */
[----:B------:R-:W-:-:S07]  /*ba40*/  IMAD.MOV.U32 R12, RZ, RZ, 0x1 ;  /* 0x00000001ff0c7424 */ /* 0x000fce00078e00ff */
[----:B------:R-:W-:-:S07]  /*ba50*/  LEPC R20, `(.L_x_280) ;  /* 0x000000001014794e */ /* 0x000fce0000000000 */
[----:B0-----:R-:W-:Y:S05]  /*ba60*/  CALL.ABS.NOINC R2 ;  /* 0x0000000002007343 */ /* 0x001fea0003c00000 */
.L_x_280:
[----:B------:R-:W-:Y:S05]  /*ba70*/  BSYNC B6 ;  /* 0x0000000000067941 */ /* 0x000fea0003800000 */
.L_x_279:
[----:B------:R-:W2:Y:S01]  /*ba80*/  LDL.LU R21, [R1+0x4] ;  /* 0x0000040001157983 */ /* 0x000ea20000300800 */
[----:B------:R-:W3:Y:S01]  /*ba90*/  LDC R6, c[0x0][0x448] ;  /* 0x00011200ff067b82 */ /* 0x000ee20000000800 */
[----:B------:R-:W-:Y:S02]  /*baa0*/  ULDC.64 UR4, c[0x0][0x2d8] ;  /* 0x0000b60000047ab9 */ /* 0x000fe40000000a00 */
[----:B0-----:R-:W2:Y:S04]  /*bab0*/  LDL.LU.64 R2, [R1+0x8] ;  /* 0x0000080001027983 */ /* 0x001ea80000300a00 */
[----:B------:R-:W4:Y:S01]  /*bac0*/  LDL.LU R20, [R1+0x10] ;  /* 0x0000100001147983 */ /* 0x000f220000300800 */
[----:B------:R-:W-:-:S03]  /*bad0*/  IMAD R0, R32, UR4, RZ ;  /* 0x0000000420007c24 */ /* 0x000fc6000f8e02ff */
[----:B------:R0:W5:Y:S01]  /*bae0*/  LDL R10, [R1] ;  /* 0x00000000010a7983 */ /* 0x0001620000100800 */
[----:B------:R-:W-:Y:S01]  /*baf0*/  IMAD R5, R18, UR5, R0 ;  /* 0x0000000512057c24 */ /* 0x000fe2000f8e0200 */
[----:B------:R-:W0:Y:S01]  /*bb00*/  S2R R4, SR_TID.X ;  /* 0x0000000000047919 */ /* 0x000e220000002100 */
[----:B---3--:R-:W-:-:S13]  /*bb10*/  ISETP.NE.AND P0, PT, R6, 0x1, PT ;  /* 0x000000010600780c */ /* 0x008fda0003f05270 */
[----:B-1----:R-:W1:Y:S01]  /*bb20*/  @P0 LDC R7, c[0x0][0x450] ;  /* 0x00011400ff070b82 */ /* 0x002e620000000800 */
[----:B0-----:R-:W-:Y:S01]  /*bb30*/  IMAD.SHL.U32 R8, R4, 0x10, RZ ;  /* 0x0000001004087824 */ /* 0x001fe200078e00ff */
[----:B------:R-:W-:-:S04]  /*bb40*/  SHF.L.U32 R4, R17, 0x7, RZ ;  /* 0x0000000711047819 */ /* 0x000fc800000006ff */
[----:B------:R-:W-:Y:S01]  /*bb50*/  LOP3.LUT R8, R8, 0x70, RZ, 0xc0, !PT ;  /* 0x0000007008087812 */ /* 0x000fe200078ec0ff */
[----:B--2---:R-:W-:Y:S02]  /*bb60*/  IMAD.MOV.U32 R3, RZ, RZ, R21 ;  /* 0x000000ffff037224 */ /* 0x004fe400078e0015 */
[----:B------:R0:W5:Y:S01]  /*bb70*/  LDL R21, [R1+0x14] ;  /* 0x0000140001157983 */ /* 0x0001620000100800 */
[----:B------:R-:W-:Y:S01]  /*bb80*/  IMAD.WIDE.U32 R2, R18, UR4, R2 ;  /* 0x0000000412027c25 */ /* 0x000fe2000f8e0002 */
[----:B------:R-:W-:-:S03]  /*bb90*/  ULDC.64 UR4, c[0x0][0x2e0] ;  /* 0x0000b80000047ab9 */ /* 0x000fc60000000a00 */
[----:B----4-:R-:W-:Y:S02]  /*bba0*/  IMAD R0, R20, UR4, RZ ;  /* 0x0000000414007c24 */ /* 0x010fe4000f8e02ff */
[----:B------:R-:W2:Y:S01]  /*bbb0*/  S2R R20, SR_TID.X ;  /* 0x0000000000147919 */ /* 0x000ea20000002100 */
[----:B------:R-:W-:Y:S02]  /*bbc0*/  IMAD.IADD R3, R3, 0x1, R5 ;  /* 0x0000000103037824 */ /* 0x000fe400078e0205 */
[----:B------:R-:W3:Y:S01]  /*bbd0*/  @P0 LDC R5, c[0x0][0x44c] ;  /* 0x00011300ff050b82 */ /* 0x000ee20000000800 */
[C---:B------:R-:W-:Y:S02]  /*bbe0*/  IMAD R0, R31.reuse, UR5, R0 ;  /* 0x000000051f007c24 */ /* 0x040fe4000f8e0200 */
[----:B------:R-:W-:Y:S01]  /*bbf0*/  IMAD.WIDE.U32 R2, R31, UR4, R2 ;  /* 0x000000041f027c25 */ /* 0x000fe2000f8e0002 */
[----:B------:R-:W-:-:S03]  /*bc00*/  ULDC.64 UR4, c[0x0][0x2d0] ;  /* 0x0000b40000047ab9 */ /* 0x000fc60000000a00 */
[----:B------:R-:W-:Y:S01]  /*bc10*/  IMAD.IADD R3, R3, 0x1, R0 ;  /* 0x0000000103037824 */ /* 0x000fe200078e0200 */
[----:B--2---:R-:W-:-:S04]  /*bc20*/  LOP3.LUT R20, R20, 0x7f, RZ, 0xc0, !PT ;  /* 0x0000007f14147812 */ /* 0x004fc800078ec0ff */
[----:B------:R-:W-:-:S04]  /*bc30*/  SHF.R.U32.HI R20, RZ, 0x3, R20 ;  /* 0x00000003ff147819 */ /* 0x000fc80000011614 */
[----:B------:R-:W-:-:S05]  /*bc40*/  LOP3.LUT R0, R4, R20, R8, 0xfe, !PT ;  /* 0x0000001404007212 */ /* 0x000fca00078efe08 */
[----:B---3--:R-:W-:-:S04]  /*bc50*/  @P0 IMAD.HI.U32 R8, R0, R5, RZ ;  /* 0x0000000500080227 */ /* 0x008fc800078e00ff */
[----:B------:R-:W-:Y:S01]  /*bc60*/  IMAD.MOV.U32 R9, RZ, RZ, R0 ;  /* 0x000000ffff097224 */ /* 0x000fe200078e0000 */
[----:B-1----:R-:W-:-:S04]  /*bc70*/  @P0 SHF.R.U32.HI R9, RZ, R7, R8 ;  /* 0x00000007ff090219 */ /* 0x002fc80000011608 */
[--C-:B------:R-:W-:Y:S01]  /*bc80*/  SHF.R.S32.HI R8, RZ, 0x1f, R9.reuse ;  /* 0x0000001fff087819 */ /* 0x100fe20000011409 */
[----:B------:R-:W-:-:S04]  /*bc90*/  IMAD.MOV R5, RZ, RZ, -R9 ;  /* 0x000000ffff057224 */ /* 0x000fc800078e0a09 */
[----:B------:R-:W-:Y:S02]  /*bca0*/  IMAD R0, R6, R5, R0 ;  /* 0x0000000506007224 */ /* 0x000fe400078e0200 */
[----:B------:R-:W-:Y:S02]  /*bcb0*/  IMAD R8, R8, UR4, RZ ;  /* 0x0000000408087c24 */ /* 0x000fe4000f8e02ff */
[----:B------:R-:W-:Y:S01]  /*bcc0*/  IMAD.WIDE.U32 R2, R9, UR4, R2 ;  /* 0x0000000409027c25 */ /* 0x000fe2000f8e0002 */
[----:B------:R-:W-:-:S03]  /*bcd0*/  SHF.R.S32.HI R7, RZ, 0x1f, R0 ;  /* 0x0000001fff077819 */ /* 0x000fc60000011400 */
[----:B------:R-:W-:Y:S01]  /*bce0*/  IMAD R5, R9, UR5, R8 ;  /* 0x0000000509057c24 */ /* 0x000fe2000f8e0208 */
[----:B------:R-:W-:Y:S02]  /*bcf0*/  ULDC.64 UR4, c[0x0][0x2c8] ;  /* 0x0000b20000047ab9 */ /* 0x000fe40000000a00 */
[----:B------:R-:W-:Y:S02]  /*bd00*/  IMAD R7, R7, UR4, RZ ;  /* 0x0000000407077c24 */ /* 0x000fe4000f8e02ff */
[----:B------:R-:W-:Y:S02]  /*bd10*/  IMAD.IADD R3, R3, 0x1, R5 ;  /* 0x0000000103037824 */ /* 0x000fe400078e0205 */
[C---:B------:R-:W-:Y:S02]  /*bd20*/  IMAD R5, R0.reuse, UR5, R7 ;  /* 0x0000000500057c24 */ /* 0x040fe4000f8e0207 */
[----:B------:R-:W-:Y:S01]  /*bd30*/  IMAD.WIDE.U32 R2, R0, UR4, R2 ;  /* 0x0000000400027c25 */ /* 0x000fe2000f8e0002 */
[----:B------:R-:W-:-:S03]  /*bd40*/  ULDC.64 UR4, c[0x0][0x280] ;  /* 0x0000a00000047ab9 */ /* 0x000fc60000000a00 */
[----:B------:R-:W-:Y:S01]  /*bd50*/  IMAD.IADD R5, R3, 0x1, R5 ;  /* 0x0000000103057824 */ /* 0x000fe200078e0205 */
[C---:B------:R-:W-:Y:S01]  /*bd60*/  LEA R0, P0, R2.reuse, UR4, 0x1 ;  /* 0x0000000402007c11 */ /* 0x040fe2000f8008ff */
[----:B------:R-:W-:Y:S02]  /*bd70*/  ULDC UR4, c[0x0][0x2b8] ;  /* 0x0000ae0000047ab9 */ /* 0x000fe40000000800 */
[----:B------:R-:W-:Y:S02]  /*bd80*/  ISETP.GE.AND P1, PT, R29, UR4, PT ;  /* 0x000000041d007c0c */ /* 0x000fe4000bf26270 */
[----:B------:R-:W-:Y:S02]  /*bd90*/  LEA.HI.X R5, R2, UR5, R5, 0x1, P0 ;  /* 0x0000000502057c11 */ /* 0x000fe400080f0c05 */
[----:B------:R-:W-:Y:S01]  /*bda0*/  ISETP.GE.AND P0, PT, R30, UR4, PT ;  /* 0x000000041e007c0c */ /* 0x000fe2000bf06270 */
[----:B------:R-:W-:-:S03]  /*bdb0*/  UMOV UR4, 0xffffffff ;  /* 0xffffffff00047882 */ /* 0x000fc60000000000 */
[----:B0-----:R-:W-:Y:S09]  /*bdc0*/  BRA.DIV UR4, `(.L_x_281) ;  /* 0x0000003a04dc7947 */ /* 0x001ff2000b800000 */
[----:B------:R-:W0:Y:S01]  /*bdd0*/  SHFL.IDX PT, R14, R0, RZ, 0x181f ;  /* 0x00181fff000e7589 */ /* 0x000e2200000e0000 */
[----:B-----5:R-:W-:Y:S01]  /*bde0*/  IMAD R6, R21, R6, RZ ;  /* 0x0000000615067224 */ /* 0x020fe200078e02ff */
[----:B------:R-:W-:Y:S02]  /*bdf0*/  IADD3 R4, R20, R4, RZ ;  /* 0x0000000414047210 */ /* 0x000fe40007ffe0ff */
[----:B------:R-:W1:Y:S02]  /*be00*/  SHFL.IDX PT, R2, R5, RZ, 0x181f ;  /* 0x00181fff05027589 */ /* 0x000e6400000e0000 */
[C---:B------:R-:W-:Y:S01]  /*be10*/  ISETP.GE.AND P2, PT, R4.reuse, R6, PT ;  /* 0x000000060400720c */ /* 0x040fe20003f46270 */
[----:B------:R-:W-:-:S12]  /*be20*/  VIADD R7, R4, 0x10 ;  /* 0x0000001004077836 */ /* 0x000fd80000000000 */
[----:B0-----:R-:W-:-:S05]  /*be30*/  @!P2 LEA R14, P3, R30, R14, 0x1 ;  /* 0x0000000e1e0ea211 */ /* 0x001fca00078608ff */
[----:B-1----:R-:W-:Y:S02]  /*be40*/  @!P2 IMAD.X R3, RZ, RZ, R2, P3 ;  /* 0x000000ffff03a224 */ /* 0x002fe400018e0602 */
[----:B------:R-:W-:Y:S02]  /*be50*/  @!P2 IMAD.MOV.U32 R2, RZ, RZ, R14 ;  /* 0x000000ffff02a224 */ /* 0x000fe400078e000e */
[----:B------:R-:W0:Y:S04]  /*be60*/  SHFL.IDX PT, R14, R0, 0x1, 0x181f ;  /* 0x00381f00000e7f89 */ /* 0x000e2800000e0000 */
[----:B------:R-:W-:Y:S04]  /*be70*/  @!P2 LDGSTS.E.BYPASS.LTC128B.128 [R10+0x10400], desc[UR50][R2.64], !P0 ;  /* 0x10400000020aafae */ /* 0x000fe8000c101d72 */
[----:B------:R1:W-:Y:S01]  /*be80*/  @!P2 LDGSTS.E.BYPASS.LTC128B.128 [R10+0x14400], desc[UR50][R2.64+0x80], !P1 ;  /* 0x14400080020aafae */ /* 0x0003e2000c901d72 */
[----:B------:R-:W-:-:S03]  /*be90*/  ISETP.GE.AND P2, PT, R7, R6, PT ;  /* 0x000000060700720c */ /* 0x000fc60003f46270 */
[----:B-1----:R-:W1:Y:S10]  /*bea0*/  SHFL.IDX PT, R2, R5, 0x1, 0x181f ;  /* 0x00381f0005027f89 */ /* 0x002e7400000e0000 */
[----:B0-----:R-:W-:-:S05]  /*beb0*/  @!P2 LEA R14, P3, R30, R14, 0x1 ;  /* 0x0000000e1e0ea211 */ /* 0x001fca00078608ff */
[----:B-1----:R-:W-:Y:S01]  /*bec0*/  @!P2 IMAD.X R7, RZ, RZ, R2, P3 ;  /* 0x000000ffff07a224 */ /* 0x002fe200018e0602 */
[----:B------:R-:W-:Y:S02]  /*bed0*/  @!P2 MOV R2, R14 ;  /* 0x0000000e0002a202 */ /* 0x000fe40000000f00 */
[----:B------:R-:W0:Y:S01]  /*bee0*/  SHFL.IDX PT, R14, R0, 0x2, 0x181f ;  /* 0x00581f00000e7f89 */ /* 0x000e2200000e0000 */
[----:B------:R-:W-:Y:S02]  /*bef0*/  @!P2 IMAD.MOV.U32 R3, RZ, RZ, R7 ;  /* 0x000000ffff03a224 */ /* 0x000fe400078e0007 */
[----:B------:R-:W-:-:S03]  /*bf00*/  VIADD R7, R4, 0x20 ;  /* 0x0000002004077836 */ /* 0x000fc60000000000 */
[----:B------:R-:W-:Y:S04]  /*bf10*/  @!P2 LDGSTS.E.BYPASS.LTC128B.128 [R10+0x10c00], desc[UR50][R2.64], !P0 ;  /* 0x10c00000020aafae */ /* 0x000fe8000c101d72 */
[----:B------:R1:W-:Y:S01]  /*bf20*/  @!P2 LDGSTS.E.BYPASS.LTC128B.128 [R10+0x14c00], desc[UR50][R2.64+0x80], !P1 ;  /* 0x14c00080020aafae */ /* 0x0003e2000c901d72 */
[----:B------:R-:W-:-:S03]  /*bf30*/  ISETP.GE.AND P2, PT, R7, R6, PT ;  /* 0x000000060700720c */ /* 0x000fc60003f46270 */
[----:B-1----:R-:W1:Y:S10]  /*bf40*/  SHFL.IDX PT, R2, R5, 0x2, 0x181f ;  /* 0x00581f0005027f89 */ /* 0x002e7400000e0000 */
[----:B0-----:R-:W-:-:S05]  /*bf50*/  @!P2 LEA R14, P3, R30, R14, 0x1 ;  /* 0x0000000e1e0ea211 */ /* 0x001fca00078608ff */
[----:B-1----:R-:W-:Y:S02]  /*bf60*/  @!P2 IMAD.X R7, RZ, RZ, R2, P3 ;  /* 0x000000ffff07a224 */ /* 0x002fe400018e0602 */
[----:B------:R-:W-:Y:S02]  /*bf70*/  @!P2 IMAD.MOV.U32 R2, RZ, RZ, R14 ;  /* 0x000000ffff02a224 */ /* 0x000fe400078e000e */
[----:B------:R-:W0:Y:S01]  /*bf80*/  SHFL.IDX PT, R14, R0, 0x3, 0x181f ;  /* 0x00781f00000e7f89 */ /* 0x000e2200000e0000 */
[----:B------:R-:W-:Y:S01]  /*bf90*/  @!P2 MOV R3, R7 ;  /* 0x000000070003a202 */ /* 0x000fe20000000f00 */
[----:B------:R-:W-:-:S04]  /*bfa0*/  VIADD R7, R4, 0x30 ;  /* 0x0000003004077836 */ /* 0x000fc80000000000 */
[----:B------:R-:W-:Y:S04]  /*bfb0*/  @!P2 LDGSTS.E.BYPASS.LTC128B.128 [R10+0x11400], desc[UR50][R2.64], !P0 ;  /* 0x11400000020aafae */ /* 0x000fe8000c101d72 */
[----:B------:R1:W-:Y:S01]  /*bfc0*/  @!P2 LDGSTS.E.BYPASS.LTC128B.128 [R10+0x15400], desc[UR50][R2.64+0x80], !P1 ;  /* 0x15400080020aafae */ /* 0x0003e2000c901d72 */
[----:B------:R-:W-:-:S03]  /*bfd0*/  ISETP.GE.AND P2, PT, R7, R6, PT ;  /* 0x000000060700720c */ /* 0x000fc60003f46270 */
[----:B-1----:R-:W1:Y:S10]  /*bfe0*/  SHFL.IDX PT, R2, R5, 0x3, 0x181f ;  /* 0x00781f0005027f89 */ /* 0x002e7400000e0000 */
[----:B0-----:R-:W-:-:S05]  /*bff0*/  @!P2 LEA R14, P3, R30, R14, 0x1 ;  /* 0x0000000e1e0ea211 */ /* 0x001fca00078608ff */
[----:B-1----:R-:W-:Y:S02]  /*c000*/  @!P2 IMAD.X R7, RZ, RZ, R2, P3 ;  /* 0x000000ffff07a224 */ /* 0x002fe400018e0602 */
[----:B------:R-:W-:Y:S02]  /*c010*/  @!P2 IMAD.MOV.U32 R2, RZ, RZ, R14 ;  /* 0x000000ffff02a224 */ /* 0x000fe400078e000e */
[----:B------:R-:W-:Y:S01]  /*c020*/  @!P2 IMAD.MOV.U32 R3, RZ, RZ, R7 ;  /* 0x000000ffff03a224 */ /* 0x000fe200078e0007 */
[----:B------:R-:W0:Y:S01]  /*c030*/  SHFL.IDX PT, R14, R0, 0x4, 0x181f ;  /* 0x00981f00000e7f89 */ /* 0x000e2200000e0000 */
[----:B------:R-:W-:-:S03]  /*c040*/  IADD3 R7, R4, 0x40, RZ ;  /* 0x0000004004077810 */ /* 0x000fc60007ffe0ff */
        /* <DEDUP_REMOVED lines=9> */
[----:B------:R-:W-:-:S03]  /*c0e0*/  VIADD R7, R4, 0x50 ;  /* 0x0000005004077836 */ /* 0x000fc60000000000 */
[----:B------:R-:W-:Y:S04]  /*c0f0*/  @!P2 LDGSTS.E.BYPASS.LTC128B.128 [R10+0x12400], desc[UR50][R2.64], !P0 ;  /* 0x12400000020aafae */ /* 0x000fe8000c101d72 */
[----:B------:R1:W-:Y:S01]  /*c100*/  @!P2 LDGSTS.E.BYPASS.LTC128B.128 [R10+0x16400], desc[UR50][R2.64+0x80], !P1 ;  /* 0x16400080020aafae */ /* 0x0003e2000c901d72 */
[----:B------:R-:W-:-:S03]  /*c110*/  ISETP.GE.AND P2, PT, R7, R6, PT ;  /* 0x000000060700720c */ /* 0x000fc60003f46270 */
[----:B-1----:R-:W1:Y:S10]  /*c120*/  SHFL.IDX PT, R2, R5, 0x5, 0x181f ;  /* 0x00b81f0005027f89 */ /* 0x002e7400000e0000 */
[----:B0-----:R-:W-:-:S04]  /*c130*/  @!P2 LEA R14, P3, R30, R14, 0x1 ;  /* 0x0000000e1e0ea211 */ /* 0x001fc800078608ff */
[----:B-1----:R-:W-:Y:S01]  /*c140*/  @!P2 IADD3.X R7, RZ, R2, RZ, P3, !PT ;  /* 0x00000002ff07a210 */ /* 0x002fe20001ffe4ff */
[----:B------:R-:W-:Y:S02]  /*c150*/  @!P2 IMAD.MOV.U32 R2, RZ, RZ, R14 ;  /* 0x000000ffff02a224 */ /* 0x000fe400078e000e */
[----:B------:R-:W0:Y:S02]  /*c160*/  SHFL.IDX PT, R14, R0, 0x6, 0x181f ;  /* 0x00d81f00000e7f89 */ /* 0x000e2400000e0000 */
[----:B------:R-:W-:Y:S02]  /*c170*/  @!P2 IMAD.MOV.U32 R3, RZ, RZ, R7 ;  /* 0x000000ffff03a224 */ /* 0x000fe400078e0007 */
[----:B------:R-:W-:-:S03]  /*c180*/  VIADD R7, R4, 0x60 ;  /* 0x0000006004077836 */ /* 0x000fc60000000000 */
[----:B------:R-:W-:Y:S04]  /*c190*/  @!P2 LDGSTS.E.BYPASS.LTC128B.128 [R10+0x12c00], desc[UR50][R2.64], !P0 ;  /* 0x12c00000020aafae */ /* 0x000fe8000c101d72 */
[----:B------:R1:W-:Y:S01]  /*c1a0*/  @!P2 LDGSTS.E.BYPASS.LTC128B.128 [R10+0x16c00], desc[UR50][R2.64+0x80], !P1 ;  /* 0x16c00080020aafae */ /* 0x0003e2000c901d72 */
[----:B------:R-:W-:-:S03]  /*c1b0*/  ISETP.GE.AND P2, PT, R7, R6, PT ;  /* 0x000000060700720c */ /* 0x000fc60003f46270 */
[----:B-1----:R-:W1:Y:S10]  /*c1c0*/  SHFL.IDX PT, R2, R5, 0x6, 0x181f ;  /* 0x00d81f0005027f89 */ /* 0x002e7400000e0000 */
[----:B0-----:R-:W-:Y:S01]  /*c1d0*/  @!P2 LEA R14, P3, R30, R14, 0x1 ;  /* 0x0000000e1e0ea211 */ /* 0x001fe200078608ff */
[----:B------:R-:W0:Y:S04]  /*c1e0*/  SHFL.IDX PT, R5, R5, 0x7, 0x181f ;  /* 0x00f81f0005057f89 */ /* 0x000e2800000e0000 */
[----:B-1----:R-:W-:Y:S01]  /*c1f0*/  @!P2 IMAD.X R7, RZ, RZ, R2, P3 ;  /* 0x000000ffff07a224 */ /* 0x002fe200018e0602 */
[----:B------:R-:W-:-:S02]  /*c200*/  @!P2 MOV R2, R14 ;  /* 0x0000000e0002a202 */ /* 0x000fc40000000f00 */
[----:B------:R1:W2:Y:S01]  /*c210*/  SHFL.IDX PT, R14, R0, 0x7, 0x181f ;  /* 0x00f81f00000e7f89 */ /* 0x0002a200000e0000 */
[----:B------:R-:W-:-:S05]  /*c220*/  @!P2 IMAD.MOV.U32 R3, RZ, RZ, R7 ;  /* 0x000000ffff03a224 */ /* 0x000fca00078e0007 */
[----:B------:R1:W-:Y:S04]  /*c230*/  @!P2 LDGSTS.E.BYPASS.LTC128B.128 [R10+0x13400], desc[UR50][R2.64], !P0 ;  /* 0x13400000020aafae */ /* 0x0003e8000c101d72 */
[----:B0-----:R1:W-:Y:S02]  /*c240*/  @!P2 LDGSTS.E.BYPASS.LTC128B.128 [R10+0x17400], desc[UR50][R2.64+0x80], !P1 ;  /* 0x17400080020aafae */ /* 0x0013e4000c901d72 */
.L_x_376:
[----:B-1----:R-:W-:Y:S01]  /*c250*/  VIADD R3, R4, 0x70 ;  /* 0x0000007004037836 */ /* 0x002fe20000000000 */
[----:B------:R-:W-:Y:S04]  /*c260*/  BSSY B0, `(.L_x_282) ;  /* 0x000000a000007945 */ /* 0x000fe80003800000 */
[----:B------:R-:W-:-:S13]  /*c270*/  ISETP.GE.AND P2, PT, R3, R6, PT ;  /* 0x000000060300720c */ /* 0x000fda0003f46270 */
[----:B------:R-:W-:Y:S05]  /*c280*/  @P2 BRA `(.L_x_283) ;  /* 0x00000000001c2947 */ /* 0x000fea0003800000 */
[----:B--2---:R-:W-:-:S05]  /*c290*/  LEA R2, P2, R30, R14, 0x1 ;  /* 0x0000000e1e027211 */ /* 0x004fca00078408ff */
[----:B------:R-:W-:-:S05]  /*c2a0*/  IMAD.X R3, RZ, RZ, R5, P2 ;  /* 0x000000ffff037224 */ /* 0x000fca00010e0605 */
[----:B------:R-:W-:Y:S01]  /*c2b0*/  @!PT LDS RZ, [RZ] ;  /* 0x00000000fffff984 */ /* 0x000fe20000000800 */
[----:B------:R-:W-:Y:S01]  /*c2c0*/  @!PT LDS RZ, [RZ] ;  /* 0x00000000fffff984 */ /* 0x000fe20000000800 */
[----:B------:R-:W-:Y:S01]  /*c2d0*/  @!PT LDS RZ, [RZ] ;  /* 0x00000000fffff984 */ /* 0x000fe20000000800 */
[----:B------:R0:W-:Y:S04]  /*c2e0*/  LDGSTS.E.BYPASS.LTC128B.128 [R10+0x13c00], desc[UR50][R2.64], !P0 ;  /* 0x13c00000020a7fae */ /* 0x0001e8000c101d72 */
[----:B------:R0:W-:Y:S02]  /*c2f0*/  LDGSTS.E.BYPASS.LTC128B.128 [R10+0x17c00], desc[UR50][R2.64+0x80], !P1 ;  /* 0x17c00080020a7fae */ /* 0x0001e4000c901d72 */
.L_x_283:
[----:B------:R-:W-:Y:S05]  /*c300*/  BSYNC B0 ;  /* 0x0000000000007941 */ /* 0x000fea0003800000 */
.L_x_282:
[----:B------:R-:W-:Y:S01]  /*c310*/  NOP ;  /* 0x0000000000007918 */ /* 0x000fe20000000000 */
[----:B------:R-:W-:-:S13]  /*c320*/  PLOP3.LUT P0, PT, PT, PT, PT, 0x80, 0x0 ;  /* 0x000000000000781c */ /* 0x000fda0003f0f070 */
.L_x_284:
[----:B------:R-:W-:Y:S02]  /*c330*/  PLOP3.LUT P1, PT, P1, P0, PT, 0xa2, 0x0 ;  /* 0x000000000000781c */ /* 0x000fe40000f21472 */
[----:B------:R-:W-:-:S08]  /*c340*/  @P0 R2UR P1, UR4, R22 ;  /* 0x00000000160402ca */ /* 0x000fd00000020000 */
[----:B------:R-:W-:-:S05]  /*c350*/  @P0 PLOP3.LUT P0, PT, P1, PT, PT, 0x80, 0x0 ;  /* 0x000000000000081c */ /* 0x000fca0000f0f070 */
[----:B------:R-:W-:Y:S01]  /*c360*/  @!P1 SYNCS.ARRIVE.TRANS64.RED.A0T1 RZ, [UR4+0x28800], RZ ;  /* 0x028800ffffff99a7 */ /* 0x000fe20008200404 */
[----:B------:R-:W-:Y:S07]  /*c370*/  @!P1 ARRIVES.LDGSTSBAR.64.TRANSCNT [UR4+0x28800] ;  /* 0x02880000ff0099b0 */ /* 0x000fee0008000a84 */
[----:B------:R-:W-:Y:S05]  /*c380*/  @P0 BRA.U.ANY `(.L_x_284) ;  /* 0xfffffffd00e80947 */ /* 0x000fea000393ffff */
[----:B0-----:R-:W3:Y:S02]  /*c390*/  LDL.LU R2, [R1+0x1c] ;  /* 0x00001c0001027983 */ /* 0x001ee40000300800 */
[----:B---3--:R-:W-:-:S05]  /*c3a0*/  VIADD R2, R2, 0x1 ;  /* 0x0000000102027836 */ /* 0x008fca0000000000 */
[----:B------:R0:W-:Y:S01]  /*c3b0*/  STL [R1+0x1c], R2 ;  /* 0x00001c0201007387 */ /* 0x0001e20000100800 */
[----:B------:R-:W-:-:S04]  /*c3c0*/  LEA.HI R0, R2, R2, RZ, 0x1 ;  /* 0x0000000202007211 */ /* 0x000fc800078f08ff */
[----:B------:R-:W-:-:S04]  /*c3d0*/  LOP3.LUT R0, R0, 0xfffffffe, RZ, 0xc0, !PT ;  /* 0xfffffffe00007812 */ /* 0x000fc800078ec0ff */
[----:B------:R-:W-:-:S04]  /*c3e0*/  IADD3 R0, R2, -R0, RZ ;  /* 0x8000000002007210 */ /* 0x000fc80007ffe0ff */
[----:B------:R-:W-:Y:S01]  /*c3f0*/  SHF.L.U32 R3, R0, 0x1f, RZ ;  /* 0x0000001f00037819 */ /* 0x000fe200000006ff */
[----:B------:R-:W-:Y:S01]  /*c400*/  NOP ;  /* 0x0000000000007918 */ /* 0x000fe20000000000 */
[----:B------:R0:W-:Y:S01]  /*c410*/  SYNCS.ARRIVE.TRANS64.A1T0 RZ, [R22+URZ+0x28800], RZ ;  /* 0x028800ff16ff79a7 */ /* 0x0001e2000810003f */
[----:B------:R-:W-:Y:S01]  /*c420*/  BSSY B0, `(.L_x_285) ;  /* 0x0000004000007945 */ /* 0x000fe20003800000 */
[----:B------:R-:W-:Y:S01]  /*c430*/  ISETP.GE.AND P0, PT, R35, 0x81, PT ;  /* 0x000000812300780c */ /* 0x000fe20003f06270 */
[----:B------:R-:W1:Y:S02]  /*c440*/  SYNCS.PHASECHK.TRANS64.TRYWAIT P1, [R22+URZ+0x28820], R3 ;  /* 0x02882003160075a7 */ /* 0x000e64000802017f */
[----:B01----:R-:W-:Y:S10]  /*c450*/  @!P1 BRA `(.L_x_286) ;  /* 0x0000003c00b89947 */ /* 0x003ff40003800000 */
.L_x_377:
[----:B------:R-:W-:Y:S05]  /*c460*/  BSYNC B0 ;  /* 0x0000000000007941 */ /* 0x000fea0003800000 */
.L_x_285:
[----:B------:R-:W-:Y:S04]  /*c470*/  BSSY B0, `(.L_x_287) ;  /* 0x000010e000007945 */ /* 0x000fe80003800000 */
[----:B------:R-:W-:Y:S05]  /*c480*/  @!P0 BRA `(.L_x_288) ;  /* 0x0000001000308947 */ /* 0x000fea0003800000 */
[----:B------:R-:W3:Y:S01]  /*c490*/  LDL.LU R0, [R1+0x18] ;  /* 0x0000180001007983 */ /* 0x000ee20000300800 */
[----:B------:R-:W-:Y:S01]  /*c4a0*/  ULDC UR4, c[0x0][0x2f4] ;  /* 0x0000bd0000047ab9 */ /* 0x000fe20000000800 */
[----:B------:R-:W-:Y:S01]  /*c4b0*/  IMAD.MOV.U32 R17, RZ, RZ, R28 ;  /* 0x000000ffff117224 */ /* 0x000fe200078e001c */
[----:B------:R-:W-:Y:S01]  /*c4c0*/  ISETP.GE.AND P2, PT, R30, UR4, PT ;  /* 0x000000041e007c0c */ /* 0x000fe2000bf46270 */
[----:B------:R-:W-:Y:S01]  /*c4d0*/  IMAD.MOV.U32 R10, RZ, RZ, R25 ;  /* 0x000000ffff0a7224 */ /* 0x000fe200078e0019 */
[----:B------:R-:W-:Y:S01]  /*c4e0*/  ISETP.GE.AND P1, PT, R29, UR4, PT ;  /* 0x000000041d007c0c */ /* 0x000fe2000bf26270 */
[----:B------:R-:W-:Y:S01]  /*c4f0*/  IMAD.MOV.U32 R31, RZ, RZ, R26 ;  /* 0x000000ffff1f7224 */ /* 0x000fe200078e001a */
[----:B---3--:R-:W-:-:S11]  /*c500*/  LEA.HI.SX32 R6, R0, 0xfffffffe, 0x19 ;  /* 0xfffffffe00067811 */ /* 0x008fd600078fcaff */
.L_x_301:
[----:B0-----:R-:W0:Y:S01]  /*c510*/  S2R R3, SR_TID.X ;  /* 0x0000000000037919 */ /* 0x001e220000002100 */
[----:B------:R-:W1:Y:S01]  /*c520*/  LDC R4, c[0x0][0x430] ;  /* 0x00010c00ff047b82 */ /* 0x000e620000000800 */
[----:B------:R-:W-:Y:S05]  /*c530*/  YIELD ;  /* 0x0000000000007946 */ /* 0x000fea0003800000 */
[----:B------:R-:W-:Y:S01]  /*c540*/  ULDC.64 UR4, c[0x0][0x428] ;  /* 0x00010a0000047ab9 */ /* 0x000fe20000000a00 */
[----:B------:R-:W-:Y:S01]  /*c550*/  VIADD R25, R10, 0x1 ;  /* 0x000000010a197836 */ /* 0x000fe20000000000 */
[----:B-1----:R-:W-:Y:S02]  /*c560*/  ISETP.NE.AND P0, PT, R4, 0x1, PT ;  /* 0x000000010400780c */ /* 0x002fe40003f05270 */
[C---:B0-----:R-:W-:Y:S01]  /*c570*/  LOP3.LUT R0, R3.reuse, 0x7f, RZ, 0xc0, !PT ;  /* 0x0000007f03007812 */ /* 0x041fe200078ec0ff */
[----:B------:R-:W-:-:S03]  /*c580*/  IMAD.SHL.U32 R4, R3, 0x10, RZ ;  /* 0x0000001003047824 */ /* 0x000fc600078e00ff */
[----:B------:R-:W-:-:S07]  /*c590*/  SHF.R.U32.HI R5, RZ, 0x3, R0 ;  /* 0x00000003ff057819 */ /* 0x000fce0000011600 */
[----:B------:R-:W0:Y:S01]  /*c5a0*/  @P0 LDC R0, c[0x0][0x434] ;  /* 0x00010d00ff000b82 */ /* 0x000e220000000800 */
[----:B------:R-:W-:Y:S02]  /*c5b0*/  LOP3.LUT R4, R4, 0x70, RZ, 0xc0, !PT ;  /* 0x0000007004047812 */ /* 0x000fe400078ec0ff */
[----:B------:R-:W-:-:S04]  /*c5c0*/  LEA R7, R6, R5, 0x7 ;  /* 0x0000000506077211 */ /* 0x000fc800078e38ff */
[----:B------:R-:W-:Y:S01]  /*c5d0*/  IADD3 R7, R4, R7, R36 ;  /* 0x0000000704077210 */ /* 0x000fe20007ffe024 */
[----:B------:R-:W1:Y:S04]  /*c5e0*/  @P0 LDC R3, c[0x0][0x438] ;  /* 0x00010e00ff030b82 */ /* 0x000e680000000800 */
        /* <DEDUP_REMOVED lines=10> */
[----:B------:R-:W-:Y:S01]  /*c690*/  LEA R4, P0, R2, UR4, 0x2 ;  /* 0x0000000402047c11 */ /* 0x000fe2000f8010ff */
[----:B------:R-:W-:-:S03]  /*c6a0*/  ULDC UR4, c[0x0][0x430] ;  /* 0x00010c0000047ab9 */ /* 0x000fc60000000800 */
[----:B------:R-:W-:Y:S02]  /*c6b0*/  LEA.HI.X R5, R2, UR5, R3, 0x2, P0 ;  /* 0x0000000502057c11 */ /* 0x000fe400080f1403 */
[----:B------:R-:W-:Y:S01]  /*c6c0*/  MOV R9, UR37 ;  /* 0x0000002500097c02 */ /* 0x000fe20008000f00 */
[----:B------:R-:W-:Y:S01]  /*c6d0*/  IMAD.MOV R2, RZ, RZ, -R8 ;  /* 0x000000ffff027224 */ /* 0x000fe200078e0a08 */
[----:B------:R-:W-:Y:S01]  /*c6e0*/  ISETP.NE.AND P0, PT, R25, 0x2, PT ;  /* 0x000000021900780c */ /* 0x000fe20003f05270 */
[----:B------:R0:W3:Y:S01]  /*c6f0*/  LDG.E R0, desc[UR50][R4.64] ;  /* 0x0000003204007981 */ /* 0x0000e2000c1e1900 */
[----:B------:R-:W-:Y:S02]  /*c700*/  ISETP.NE.AND P3, PT, R9, 0x3, PT ;  /* 0x000000030900780c */ /* 0x000fe40003f65270 */
[----:B------:R-:W-:Y:S01]  /*c710*/  SEL R28, RZ, 0x1, P0 ;  /* 0x00000001ff1c7807 */ /* 0x000fe20000000000 */
[----:B------:R-:W-:Y:S01]  /*c720*/  IMAD.MOV.U32 R26, RZ, RZ, R6 ;  /* 0x000000ffff1a7224 */ /* 0x000fe200078e0006 */
[----:B------:R-:W-:-:S02]  /*c730*/  SEL R25, R25, RZ, P0 ;  /* 0x000000ff19197207 */ /* 0x000fc40000000000 */
[----:B------:R-:W-:Y:S01]  /*c740*/  LOP3.LUT R28, R17, R28, RZ, 0x3c, !PT ;  /* 0x0000001c111c7212 */ /* 0x000fe200078e3cff */
[----:B0-----:R-:W-:Y:S01]  /*c750*/  IMAD R4, R2, UR4, R7 ;  /* 0x0000000402047c24 */ /* 0x001fe2000f8e0207 */
[----:B---3--:R-:W-:-:S05]  /*c760*/  SHF.R.S32.HI R21, RZ, 0x1f, R0 ;  /* 0x0000001fff157819 */ /* 0x008fca0000011400 */
[----:B------:R-:W-:Y:S05]  /*c770*/  @!P3 BRA `(.L_x_289) ;  /* 0x000000000004b947 */ /* 0x000fea0003800000 */
[----:B------:R-:W-:Y:S01]  /*c780*/  BPT.TRAP 0x1 ;  /* 0x000000040000795c */ /* 0x000fe20000300000 */
.L_x_289:
[----:B------:R-:W-:Y:S01]  /*c790*/  IMAD R6, R25, 0x8, R22 ;  /* 0x0000000819067824 */ /* 0x000fe200078e0216 */
[----:B------:R-:W-:Y:S01]  /*c7a0*/  SHF.L.U32 R3, R28, 0x1f, RZ ;  /* 0x0000001f1c037819 */ /* 0x000fe200000006ff */
[----:B------:R-:W-:Y:S03]  /*c7b0*/  BSSY B1, `(.L_x_290) ;  /* 0x0000003000017945 */ /* 0x000fe60003800000 */
[----:B------:R-:W0:Y:S02]  /*c7c0*/  SYNCS.PHASECHK.TRANS64.TRYWAIT P0, [R6+URZ+0x28840], R3 ;  /* 0x02884003060075a7 */ /* 0x000e24000800017f */
[----:B0-----:R-:W-:Y:S05]  /*c7d0*/  @!P0 BRA `(.L_x_291) ;  /* 0x0000003800ec8947 */ /* 0x001fea0003800000 */
.L_x_378:
[----:B------:R-:W-:Y:S05]  /*c7e0*/  BSYNC B1 ;  /* 0x0000000000017941 */ /* 0x000fea0003800000 */
.L_x_290:
[----:B------:R-:W-:Y:S01]  /*c7f0*/  SHF.R.S32.HI R20, RZ, 0x1f, R4 ;  /* 0x0000001fff147819 */ /* 0x000fe20000011404 */
[----:B------:R-:W-:Y:S01]  /*c800*/  ULDC.64 UR4, c[0x0][0x300] ;  /* 0x0000c00000047ab9 */ /* 0x000fe20000000a00 */
[C---:B------:R-:W-:Y:S01]  /*c810*/  LOP3.LUT P4, RZ, R27.reuse, 0x2, RZ, 0xc0, !PT ;  /* 0x000000021bff7812 */ /* 0x040fe2000788c0ff */
[----:B0-----:R-:W-:Y:S01]  /*c820*/  IMAD.WIDE.U32 R2, R4, UR4, RZ ;  /* 0x0000000404027c25 */ /* 0x001fe2000f8e00ff */
[----:B------:R-:W-:-:S03]  /*c830*/  LOP3.LUT P3, RZ, R27, 0x1, RZ, 0xc0, !PT ;  /* 0x000000011bff7812 */ /* 0x000fc6000786c0ff */
[----:B------:R-:W-:Y:S02]  /*c840*/  IMAD R5, R20, UR4, RZ ;  /* 0x0000000414057c24 */ /* 0x000fe4000f8e02ff */
[----:B------:R-:W-:Y:S02]  /*c850*/  IMAD R8, R25, 0x4000, R34 ;  /* 0x0000400019087824 */ /* 0x000fe400078e0222 */
[----:B------:R-:W-:Y:S01]  /*c860*/  IMAD R5, R4, UR5, R5 ;  /* 0x0000000504057c24 */ /* 0x000fe2000f8e0205 */
[----:B------:R-:W-:-:S03]  /*c870*/  ULDC.64 UR4, c[0x0][0x310] ;  /* 0x0000c40000047ab9 */ /* 0x000fc60000000a00 */
[----:B------:R-:W-:Y:S02]  /*c880*/  IMAD.IADD R3, R3, 0x1, R5 ;  /* 0x0000000103037824 */ /* 0x000fe400078e0205 */
[----:B------:R-:W-:Y:S02]  /*c890*/  IMAD R5, R21, UR4, RZ ;  /* 0x0000000415057c24 */ /* 0x000fe4000f8e02ff */
[----:B------:R-:W-:-:S04]  /*c8a0*/  IMAD.WIDE.U32 R2, R0, UR4, R2 ;  /* 0x0000000400027c25 */ /* 0x000fc8000f8e0002 */
[----:B------:R-:W-:Y:S01]  /*c8b0*/  IMAD R5, R0, UR5, R5 ;  /* 0x0000000500057c24 */ /* 0x000fe2000f8e0205 */
[----:B------:R-:W-:-:S04]  /*c8c0*/  ULDC.64 UR4, c[0x0][0x308] ;  /* 0x0000c20000047ab9 */ /* 0x000fc80000000a00 */
[----:B------:R-:W-:Y:S01]  /*c8d0*/  IADD3 R3, R3, R5, RZ ;  /* 0x0000000503037210 */ /* 0x000fe20007ffe0ff */
[----:B------:R-:W-:-:S04]  /*c8e0*/  IMAD R5, R32, UR4, RZ ;  /* 0x0000000420057c24 */ /* 0x000fc8000f8e02ff */
[C---:B------:R-:W-:Y:S02]  /*c8f0*/  IMAD R5, R18.reuse, UR5, R5 ;  /* 0x0000000512057c24 */ /* 0x040fe4000f8e0205 */
[----:B------:R-:W-:Y:S01]  /*c900*/  IMAD.WIDE.U32 R2, R18, UR4, R2 ;  /* 0x0000000412027c25 */ /* 0x000fe2000f8e0002 */
[----:B------:R-:W-:-:S03]  /*c910*/  ULDC.64 UR4, c[0x0][0x2e8] ;  /* 0x0000ba0000047ab9 */ /* 0x000fc60000000a00 */
[----:B------:R-:W-:Y:S01]  /*c920*/  IMAD.IADD R5, R5, 0x1, R3 ;  /* 0x0000000105057824 */ /* 0x000fe200078e0203 */
[----:B------:R-:W-:Y:S01]  /*c930*/  LEA R7, P0, R2, UR4, 0x1 ;  /* 0x0000000402077c11 */ /* 0x000fe2000f8008ff */
[----:B------:R-:W-:-:S03]  /*c940*/  UMOV UR4, 0xffffffff ;  /* 0xffffffff00047882 */ /* 0x000fc60000000000 */
[----:B------:R-:W-:Y:S01]  /*c950*/  LEA.HI.X R9, R2, UR5, R5, 0x1, P0 ;  /* 0x0000000502097c11 */ /* 0x000fe200080f0c05 */
[----:B------:R-:W-:Y:S08]  /*c960*/  BRA.DIV UR4, `(.L_x_292) ;  /* 0x0000003a049c7947 */ /* 0x000ff0000b800000 */
[----:B------:R-:W0:Y:S01]  /*c970*/  SHFL.IDX PT, R2, R7, RZ, 0x181f ;  /* 0x00181fff07027589 */ /* 0x000e2200000e0000 */
[----:B------:R-:W-:Y:S01]  /*c980*/  IMAD.SHL.U32 R5, R30, 0x2, RZ ;  /* 0x000000021e057824 */ /* 0x000fe200078e00ff */
[----:B------:R-:W-:Y:S02]  /*c990*/  LEA R8, R8, R22, 0x1 ;  /* 0x0000001608087211 */ /* 0x000fe400078e08ff */
[----:B------:R-:W1:Y:S02]  /*c9a0*/  SHFL.IDX PT, R3, R9, RZ, 0x181f ;  /* 0x00181fff09037589 */ /* 0x000e6400000e0000 */
[----:B0-----:R-:W-:-:S05]  /*c9b0*/  IADD3 R2, P0, R2, R5, RZ ;  /* 0x0000000502027210 */ /* 0x001fca0007f1e0ff */
[----:B-1----:R-:W-:-:S05]  /*c9c0*/  IMAD.X R3, RZ, RZ, R3, P0 ;  /* 0x000000ffff037224 */ /* 0x002fca00000e0603 */
[----:B------:R-:W-:Y:S01]  /*c9d0*/  @!PT LDS RZ, [RZ] ;  /* 0x00000000fffff984 */ /* 0x000fe20000000800 */
[----:B------:R-:W-:Y:S04]  /*c9e0*/  LDGSTS.E.BYPASS.LTC128B.128 [R8+0x18400], desc[UR50][R2.64], !P4 ;  /* 0x1840000002087fae */ /* 0x000fe8000e101d72 */
[----:B------:R0:W-:Y:S04]  /*c9f0*/  LDGSTS.E.BYPASS.LTC128B.128 [R8+0x1c400], desc[UR50][R2.64+0x80], !P3 ;  /* 0x1c40008002087fae */ /* 0x0001e8000d901d72 */
[----:B0-----:R-:W0:Y:S04]  /*ca00*/  SHFL.IDX PT, R2, R7, 0x1, 0x181f ;  /* 0x00381f0007027f89 */ /* 0x001e2800000e0000 */
[----:B------:R-:W1:Y:S01]  /*ca10*/  SHFL.IDX PT, R3, R9, 0x1, 0x181f ;  /* 0x00381f0009037f89 */ /* 0x000e6200000e0000 */
[----:B0-----:R-:W-:-:S05]  /*ca20*/  IADD3 R2, P0, R2, R5, RZ ;  /* 0x0000000502027210 */ /* 0x001fca0007f1e0ff */
[----:B-1----:R-:W-:-:S05]  /*ca30*/  IMAD.X R3, RZ, RZ, R3, P0 ;  /* 0x000000ffff037224 */ /* 0x002fca00000e0603 */
        /* <DEDUP_REMOVED lines=22> */
[----:B0-----:R-:W-:-:S04]  /*cba0*/  IADD3 R2, P0, R2, R5, RZ ;  /* 0x0000000502027210 */ /* 0x001fc80007f1e0ff */
[----:B-1----:R-:W-:-:S05]  /*cbb0*/  IADD3.X R3, RZ, R3, RZ, P0, !PT ;  /* 0x00000003ff037210 */ /* 0x002fca00007fe4ff */
[----:B------:R-:W-:Y:S04]  /*cbc0*/  LDGSTS.E.BYPASS.LTC128B.128 [R8+0x1ac00], desc[UR50][R2.64], !P4 ;  /* 0x1ac0000002087fae */ /* 0x000fe8000e101d72 */
[----:B------:R0:W-:Y:S04]  /*cbd0*/  LDGSTS.E.BYPASS.LTC128B.128 [R8+0x1ec00], desc[UR50][R2.64+0x80], !P3 ;  /* 0x1ec0008002087fae */ /* 0x0001e8000d901d72 */
[----:B0-----:R-:W0:Y:S04]  /*cbe0*/  SHFL.IDX PT, R2, R7, 0x6, 0x181f ;  /* 0x00d81f0007027f89 */ /* 0x001e2800000e0000 */
[----:B------:R-:W1:Y:S04]  /*cbf0*/  SHFL.IDX PT, R3, R9, 0x6, 0x181f ;  /* 0x00d81f0009037f89 */ /* 0x000e6800000e0000 */
[----:B------:R-:W3:Y:S01]  /*cc00*/  SHFL.IDX PT, R9, R9, 0x7, 0x181f ;  /* 0x00f81f0009097f89 */ /* 0x000ee200000e0000 */
[----:B0-----:R-:W-:-:S05]  /*cc10*/  IADD3 R2, P0, R2, R5, RZ ;  /* 0x0000000502027210 */ /* 0x001fca0007f1e0ff */
[----:B-1----:R-:W-:-:S05]  /*cc20*/  IMAD.X R3, RZ, RZ, R3, P0 ;  /* 0x000000ffff037224 */ /* 0x002fca00000e0603 */
[----:B------:R-:W-:Y:S04]  /*cc30*/  LDGSTS.E.BYPASS.LTC128B.128 [R8+0x1b400], desc[UR50][R2.64], !P4 ;  /* 0x1b40000002087fae */ /* 0x000fe8000e101d72 */
[----:B------:R0:W-:Y:S04]  /*cc40*/  LDGSTS.E.BYPASS.LTC128B.128 [R8+0x1f400], desc[UR50][R2.64+0x80], !P3 ;  /* 0x1f40008002087fae */ /* 0x0001e8000d901d72 */
[----:B0--3--:R0:W1:Y:S02]  /*cc50*/  SHFL.IDX PT, R2, R7, 0x7, 0x181f ;  /* 0x00f81f0007027f89 */ /* 0x00906400000e0000 */
.L_x_396:
[----:B-1----:R-:W-:-:S05]  /*cc60*/  IADD3 R2, P0, R2, R5, RZ ;  /* 0x0000000502027210 */ /* 0x002fca0007f1e0ff */
[----:B------:R-:W-:Y:S01]  /*cc70*/  IMAD.X R3, RZ, RZ, R9, P0 ;  /* 0x000000ffff037224 */ /* 0x000fe200000e0609 */
[----:B------:R-:W-:-:S04]  /*cc80*/  PLOP3.LUT P0, PT, PT, PT, PT, 0x80, 0x0 ;  /* 0x000000000000781c */ /* 0x000fc80003f0f070 */
[----:B------:R-:W-:Y:S01]  /*cc90*/  @!PT LDS RZ, [RZ] ;  /* 0x00000000fffff984 */ /* 0x000fe20000000800 */
[----:B------:R-:W-:Y:S01]  /*cca0*/  @!PT LDS RZ, [RZ] ;  /* 0x00000000fffff984 */ /* 0x000fe20000000800 */
[----:B------:R-:W-:Y:S01]  /*ccb0*/  @!PT LDS RZ, [RZ] ;  /* 0x00000000fffff984 */ /* 0x000fe20000000800 */
[----:B------:R1:W-:Y:S04]  /*ccc0*/  LDGSTS.E.BYPASS.LTC128B.128 [R8+0x1bc00], desc[UR50][R2.64], !P4 ;  /* 0x1bc0000002087fae */ /* 0x0003e8000e101d72 */
[----:B------:R1:W-:Y:S01]  /*ccd0*/  LDGSTS.E.BYPASS.LTC128B.128 [R8+0x1fc00], desc[UR50][R2.64+0x80], !P3 ;  /* 0x1fc0008002087fae */ /* 0x0003e2000d901d72 */
[----:B------:R-:W-:-:S04]  /*cce0*/  NOP ;  /* 0x0000000000007918 */ /* 0x000fc80000000000 */
.L_x_293:
[----:B------:R-:W-:Y:S02]  /*ccf0*/  PLOP3.LUT P3, PT, P3, P0, PT, 0xa2, 0x0 ;  /* 0x000000000000781c */ /* 0x000fe40001f61472 */
[----:B------:R-:W-:-:S08]  /*cd00*/  @P0 R2UR P3, UR4, R6 ;  /* 0x00000000060402ca */ /* 0x000fd00000060000 */
[----:B------:R-:W-:-:S05]  /*cd10*/  @P0 PLOP3.LUT P0, PT, P3, PT, PT, 0x80, 0x0 ;  /* 0x000000000000081c */ /* 0x000fca0001f0f070 */
[----:B------:R-:W-:Y:S01]  /*cd20*/  @!P3 SYNCS.ARRIVE.TRANS64.RED.A0T1 RZ, [UR4+0x28830], RZ ;  /* 0x028830ffffffb9a7 */ /* 0x000fe20008200404 */
[----:B------:R-:W-:Y:S07]  /*cd30*/  @!P3 ARRIVES.LDGSTSBAR.64.TRANSCNT [UR4+0x28830] ;  /* 0x02883000ff00b9b0 */ /* 0x000fee0008000a84 */
[----:B------:R-:W-:Y:S05]  /*cd40*/  @P0 BRA.U.ANY `(.L_x_293) ;  /* 0xfffffffd00e80947 */ /* 0x000fea000393ffff */
[----:B------:R-:W-:Y:S01]  /*cd50*/  NOP ;  /* 0x0000000000007918 */ /* 0x000fe20000000000 */
[----:B-1----:R-:W-:-:S05]  /*cd60*/  IMAD.U32 R2, RZ, RZ, UR37 ;  /* 0x00000025ff027e24 */ /* 0x002fca000f8e00ff */
[----:B------:R-:W-:-:S13]  /*cd70*/  ISETP.NE.AND P4, PT, R2, 0x3, PT ;  /* 0x000000030200780c */ /* 0x000fda0003f85270 */
[----:B------:R-:W-:Y:S05]  /*cd80*/  @!P4 BRA `(.L_x_294) ;  /* 0x000000000004c947 */ /* 0x000fea0003800000 */
[----:B------:R-:W-:Y:S01]  /*cd90*/  BPT.TRAP 0x1 ;  /* 0x000000040000795c */ /* 0x000fe20000300000 */
.L_x_294:
[----:B------:R1:W-:Y:S01]  /*cda0*/  SYNCS.ARRIVE.TRANS64.A1T0 RZ, [R6+URZ+0x28830], RZ ;  /* 0x028830ff06ff79a7 */ /* 0x0003e2000810003f */
[----:B------:R-:W-:Y:S05]  /*cdb0*/  @!P4 BRA `(.L_x_295) ;  /* 0x000000000004c947 */ /* 0x000fea0003800000 */
[----:B------:R-:W-:Y:S01]  /*cdc0*/  BPT.TRAP 0x1 ;  /* 0x000000040000795c */ /* 0x000fe20000300000 */
.L_x_295:
[----:B------:R-:W-:Y:S01]  /*cdd0*/  SHF.L.U32 R3, R17, 0x1f, RZ ;  /* 0x0000001f11037819 */ /* 0x000fe200000006ff */
[----:B-1----:R-:W-:Y:S01]  /*cde0*/  IMAD R6, R10, 0x8, R22 ;  /* 0x000000080a067824 */ /* 0x002fe200078e0216 */
[----:B------:R-:W-:Y:S01]  /*cdf0*/  BSSY B1, `(.L_x_296) ;  /* 0x0000004000017945 */ /* 0x000fe20003800000 */
[----:B------:R-:W-:Y:S02]  /*ce00*/  IMAD R8, R31, -0x80, R35 ;  /* 0xffffff801f087824 */ /* 0x000fe400078e0223 */
[----:B------:R-:W1:Y:S02]  /*ce10*/  SYNCS.PHASECHK.TRANS64.TRYWAIT P0, [R6+URZ+0x28860], R3 ;  /* 0x02886003060075a7 */ /* 0x000e64000800017f */
[----:B-1----:R-:W-:Y:S05]  /*ce20*/  @!P0 BRA `(.L_x_297) ;  /* 0x0000003c00b88947 */ /* 0x002fea0003800000 */
.L_x_397:
[----:B------:R-:W-:Y:S05]  /*ce30*/  BSYNC B1 ;  /* 0x0000000000017941 */ /* 0x000fea0003800000 */
.L_x_296:
[----:B------:R-:W3:Y:S01]  /*ce40*/  S2R R2, SR_TID.X ;  /* 0x0000000000027919 */ /* 0x000ee20000002100 */
[----:B------:R-:W-:Y:S01]  /*ce50*/  UMOV UR4, 0xffffffff ;  /* 0xffffffff00047882 */ /* 0x000fe20000000000 */
[----:B0-----:R-:W-:Y:S02]  /*ce60*/  LEA R7, R10, R34, 0xe ;  /* 0x000000220a077211 */ /* 0x001fe400078e70ff */
[----:B---3--:R-:W-:-:S04]  /*ce70*/  LOP3.LUT R2, R2, 0x7f, RZ, 0xc0, !PT ;  /* 0x0000007f02027812 */ /* 0x008fc800078ec0ff */
[----:B------:R-:W-:-:S05]  /*ce80*/  SHF.R.U32.HI R2, RZ, 0x3, R2 ;  /* 0x00000003ff027819 */ /* 0x000fca0000011602 */
[----:B------:R-:W-:Y:S01]  /*ce90*/  IMAD.IADD R8, R8, 0x1, -R2 ;  /* 0x0000000108087824 */ /* 0x000fe200078e0a02 */
[----:B------:R-:W-:Y:S06]  /*cea0*/  BRA.DIV UR4, `(.L_x_298) ;  /* 0x0000003e04ac7947 */ /* 0x000fec000b800000 */
[----:B--2---:R-:W0:Y:S01]  /*ceb0*/  SHFL.IDX PT, R14, R23, RZ, 0x181f ;  /* 0x00181fff170e7589 */ /* 0x004e2200000e0000 */
[----:B------:R-:W-:-:S03]  /*cec0*/  IMAD R7, R7, 0x2, R22 ;  /* 0x0000000207077824 */ /* 0x000fc600078e0216 */
[----:B-1----:R-:W1:Y:S01]  /*ced0*/  SHFL.IDX PT, R3, R24, RZ, 0x181f ;  /* 0x00181fff18037589 */ /* 0x002e6200000e0000 */
[----:B0-----:R-:W-:-:S03]  /*cee0*/  IADD3 R2, P0, R14, R5, RZ ;  /* 0x000000050e027210 */ /* 0x001fc60007f1e0ff */
[----:B------:R-:W0:Y:S02]  /*cef0*/  SHFL.IDX PT, R14, R23, 0x1, 0x181f ;  /* 0x00381f00170e7f89 */ /* 0x000e2400000e0000 */
[----:B-1----:R-:W-:Y:S01]  /*cf00*/  IMAD.X R3, RZ, RZ, R3, P0 ;  /* 0x000000ffff037224 */ /* 0x002fe200000e0603 */
[----:B------:R-:W-:-:S13]  /*cf10*/  ISETP.LT.OR P0, PT, R8, 0x1, P2 ;  /* 0x000000010800780c */ /* 0x000fda0001701670 */
[----:B------:R-:W-:Y:S01]  /*cf20*/  LDGSTS.E.BYPASS.LTC128B.128 [R7+0x400], desc[UR50][R2.64], !P0 ;  /* 0x0040000002077fae */ /* 0x000fe2000c101d72 */
[----:B------:R-:W-:-:S13]  /*cf30*/  ISETP.LT.OR P0, PT, R8, 0x1, P1 ;  /* 0x000000010800780c */ /* 0x000fda0000f01670 */
[----:B------:R1:W-:Y:S04]  /*cf40*/  LDGSTS.E.BYPASS.LTC128B.128 [R7+0x4400], desc[UR50][R2.64+0x80], !P0 ;  /* 0x0440008002077fae */ /* 0x0003e8000c101d72 */
[----:B-1----:R-:W1:Y:S01]  /*cf50*/  SHFL.IDX PT, R3, R24, 0x1, 0x181f ;  /* 0x00381f0018037f89 */ /* 0x002e6200000e0000 */
        /* <DEDUP_REMOVED lines=9> */
[----:B------:R-:W0:Y:S01]  /*cff0*/  SHFL.IDX PT, R14, R23, 0x3, 0x181f ;  /* 0x00781f00170e7f89 */ /* 0x000e2200000e0000 */
[----:B-1----:R-:W-:Y:S02]  /*d000*/  IADD3.X R3, RZ, R3, RZ, P0, !PT ;  /* 0x00000003ff037210 */ /* 0x002fe400007fe4ff */
        /* <DEDUP_REMOVED lines=30> */
[----:B------:R-:W2:Y:S04]  /*d1f0*/  SHFL.IDX PT, R24, R24, 0x7, 0x181f ;  /* 0x00f81f0018187f89 */ /* 0x000ea800000e0000 */
[----:B------:R3:W4:Y:S01]  /*d200*/  SHFL.IDX PT, R14, R23, 0x7, 0x181f ;  /* 0x00f81f00170e7f89 */ /* 0x00072200000e0000 */
[----:B-1----:R-:W-:Y:S01]  /*d210*/  IMAD.X R3, RZ, RZ, R3, P0 ;  /* 0x000000ffff037224 */ /* 0x002fe200000e0603 */
[----:B------:R-:W-:-:S13]  /*d220*/  ISETP.LT.OR P0, PT, R8, 0x61, P2 ;  /* 0x000000610800780c */ /* 0x000fda0001701670 */
[----:B------:R3:W-:Y:S01]  /*d230*/  LDGSTS.E.BYPASS.LTC128B.128 [R7+0x3400], desc[UR50][R2.64], !P0 ;  /* 0x0340000002077fae */ /* 0x0007e2000c101d72 */
[----:B------:R-:W-:-:S13]  /*d240*/  ISETP.LT.OR P0, PT, R8, 0x61, P1 ;  /* 0x000000610800780c */ /* 0x000fda0000f01670 */
[----:B--2-4-:R3:W-:Y:S02]  /*d250*/  LDGSTS.E.BYPASS.LTC128B.128 [R7+0x7400], desc[UR50][R2.64+0x80], !P0 ;  /* 0x0740008002077fae */ /* 0x0147e4000c101d72 */
.L_x_415:
[----:B0--3--:R-:W-:Y:S01]  /*d260*/  IADD3 R2, P0, R14, R5, RZ ;  /* 0x000000050e027210 */ /* 0x009fe20007f1e0ff */
        /* <DEDUP_REMOVED lines=17> */
[----:B------:R-:W-:Y:S01]  /*d380*/  ULDC.64 UR4, c[0x0][0x330] ;  /* 0x0000cc0000047ab9 */ /* 0x000fe20000000a00 */
[----:B------:R-:W-:Y:S01]  /*d390*/  NOP ;  /* 0x0000000000007918 */ /* 0x000fe20000000000 */
[----:B------:R-:W-:Y:S02]  /*d3a0*/  IMAD R5, R32, UR4, RZ ;  /* 0x0000000420057c24 */ /* 0x000fe4000f8e02ff */
[----:B------:R-:W-:Y:S02]  /*d3b0*/  IMAD.IADD R3, R3, 0x1, R21 ;  /* 0x0000000103037824 */ /* 0x000fe400078e0215 */
[C---:B------:R-:W-:Y:S02]  /*d3c0*/  IMAD R5, R18.reuse, UR5, R5 ;  /* 0x0000000512057c24 */ /* 0x040fe4000f8e0205 */
[----:B------:R-:W-:Y:S01]  /*d3d0*/  IMAD.WIDE.U32 R2, R18, UR4, R2 ;  /* 0x0000000412027c25 */ /* 0x000fe2000f8e0002 */
[----:B------:R-:W-:-:S03]  /*d3e0*/  ULDC.64 UR4, c[0x0][0x318] ;  /* 0x0000c60000047ab9 */ /* 0x000fc60000000a00 */
[----:B------:R-:W-:Y:S01]  /*d3f0*/  IMAD.IADD R3, R5, 0x1, R3 ;  /* 0x0000000105037824 */ /* 0x000fe200078e0203 */
[----:B------:R-:W-:-:S04]  /*d400*/  LEA R23, P0, R2, UR4, 0x1 ;  /* 0x0000000402177c11 */ /* 0x000fc8000f8008ff */
[----:B------:R-:W-:Y:S02]  /*d410*/  LEA.HI.X R24, R2, UR5, R3, 0x1, P0 ;  /* 0x0000000502187c11 */ /* 0x000fe400080f0c03 */
[----:B------:R-:W-:-:S13]  /*d420*/  PLOP3.LUT P0, PT, PT, PT, PT, 0x80, 0x0 ;  /* 0x000000000000781c */ /* 0x000fda0003f0f070 */
.L_x_299:
        /* <DEDUP_REMOVED lines=11> */
.L_x_300:
[C---:B------:R-:W-:Y:S01]  /*d4e0*/  ISETP.GT.AND P0, PT, R26.reuse, RZ, PT ;  /* 0x000000ff1a00720c */ /* 0x040fe20003f04270 */
[----:B------:R0:W-:Y:S01]  /*d4f0*/  SYNCS.ARRIVE.TRANS64.A1T0 RZ, [R6+URZ+0x28850], RZ ;  /* 0x028850ff06ff79a7 */ /* 0x0001e2000810003f */
[----:B------:R-:W-:Y:S02]  /*d500*/  IMAD.MOV.U32 R17, RZ, RZ, R28 ;  /* 0x000000ffff117224 */ /* 0x000fe400078e001c */
[----:B------:R-:W-:Y:S02]  /*d510*/  IMAD.MOV.U32 R10, RZ, RZ, R25 ;  /* 0x000000ffff0a7224 */ /* 0x000fe400078e0019 */
[----:B------:R-:W-:Y:S01]  /*d520*/  IMAD.MOV.U32 R31, RZ, RZ, R26 ;  /* 0x000000ffff1f7224 */ /* 0x000fe200078e001a */
[----:B0-----:R-:W-:-:S06]  /*d530*/  IADD3 R6, R26, -0x1, RZ ;  /* 0xffffffff1a067810 */ /* 0x001fcc0007ffe0ff */
[----:B------:R-:W-:Y:S05]  /*d540*/  @P0 BRA `(.L_x_301) ;  /* 0xffffffec00f00947 */ /* 0x000fea000383ffff */
.L_x_288:
[----:B------:R-:W-:Y:S05]  /*d550*/  BSYNC B0 ;  /* 0x0000000000007941 */ /* 0x000fea0003800000 */
.L_x_287:
[----:B------:R-:W1:Y:S01]  /*d560*/  S2R R0, SR_TID.X ;  /* 0x0000000000007919 */ /* 0x000e620000002100 */
[----:B------:R-:W-:Y:S01]  /*d570*/  BSSY B0, `(.L_x_302) ;  /* 0x0000010000007945 */ /* 0x000fe20003800000 */
[----:B-1----:R-:W-:-:S04]  /*d580*/  LOP3.LUT R0, R0, 0x7f, RZ, 0xc0, !PT ;  /* 0x0000007f00007812 */ /* 0x002fc800078ec0ff */
[----:B------:R-:W-:-:S13]  /*d590*/  ISETP.NE.AND P0, PT, R0, RZ, PT ;  /* 0x000000ff0000720c */ /* 0x000fda0003f05270 */
[----:B------:R-:W-:Y:S05]  /*d5a0*/  @P0 BRA `(.L_x_303) ;  /* 0x0000000000300947 */ /* 0x000fea0003800000 */
[----:B------:R-:W1:Y:S01]  /*d5b0*/  S2R R5, SR_LANEID ;  /* 0x0000000000057919 */ /* 0x000e620000000000 */
[----:B------:R-:W-:Y:S01]  /*d5c0*/  VOTEU.ANY UR4, UPT, PT ;  /* 0x0000000000047886 */ /* 0x000fe200038e0100 */
[----:B0-----:R-:W0:Y:S01]  /*d5d0*/  LDC.64 R2, c[0x0][0xc60] ;  /* 0x00031800ff027b82 */ /* 0x001e220000000a00 */
[----:B------:R-:W1:Y:S02]  /*d5e0*/  FLO.U32 R0, UR4 ;  /* 0x0000000400007d00 */ /* 0x000e6400080e0000 */
[----:B-1----:R-:W-:-:S06]  /*d5f0*/  ISETP.EQ.U32.AND P0, PT, R0, R5, PT ;  /* 0x000000050000720c */ /* 0x002fcc0003f02070 */
[----:B------:R-:W0:Y:S07]  /*d600*/  POPC R5, UR4 ;  /* 0x0000000400057d09 */ /* 0x000e2e0008000000 */
[----:B0-----:R-:W3:Y:S01]  /*d610*/  @P0 ATOMG.E.ADD.STRONG.GPU PT, R3, desc[UR50][R2.64], R5 ;  /* 0x00000005020309a8 */ /* 0x001ee200081ee1f2 */
[----:B------:R-:W0:Y:S02]  /*d620*/  S2R R4, SR_LTMASK ;  /* 0x0000000000047919 */ /* 0x000e240000003900 */
[----:B0-----:R-:W-:-:S04]  /*d630*/  LOP3.LUT R4, R4, UR4, RZ, 0xc0, !PT ;  /* 0x0000000404047c12 */ /* 0x001fc8000f8ec0ff */
[----:B------:R-:W0:Y:S01]  /*d640*/  POPC R7, R4 ;  /* 0x0000000400077309 */ /* 0x000e220000000000 */
[----:B---3--:R-:W0:Y:S02]  /*d650*/  SHFL.IDX PT, R0, R3, R0, 0x1f ;  /* 0x00001f0003007589 */ /* 0x008e2400000e0000 */
[----:B0-----:R-:W-:-:S07]  /*d660*/  IADD3 R16, R0, UR38, R7 ;  /* 0x0000002600107c10 */ /* 0x001fce000fffe007 */
.L_x_303:
[----:B------:R-:W-:Y:S05]  /*d670*/  BSYNC B0 ;  /* 0x0000000000007941 */ /* 0x000fea0003800000 */
.L_x_302:
[----:B------:R-:W-:-:S05]  /*d680*/  IMAD.U32 R0, RZ, RZ, UR37 ;  /* 0x00000025ff007e24 */ /* 0x000fca000f8e00ff */
[----:B------:R-:W-:-:S13]  /*d690*/  ISETP.NE.AND P0, PT, R0, 0x3, PT ;  /* 0x000000030000780c */ /* 0x000fda0003f05270 */
[----:B------:R-:W-:Y:S05]  /*d6a0*/  @!P0 BRA `(.L_x_304) ;  /* 0x0000000000048947 */ /* 0x000fea0003800000 */
[----:B------:R-:W-:Y:S01]  /*d6b0*/  BPT.TRAP 0x1 ;  /* 0x000000040000795c */ /* 0x000fe20000300000 */
.L_x_304:
[----:B------:R-:W-:Y:S01]  /*d6c0*/  LEA R0, R25, R22, 0x3 ;  /* 0x0000001619007211 */ /* 0x000fe200078e18ff */
[----:B------:R-:W-:Y:S01]  /*d6d0*/  BSSY B0, `(.L_x_305) ;  /* 0x0000005000007945 */ /* 0x000fe20003800000 */
[----:B0-----:R-:W-:Y:S01]  /*d6e0*/  SHF.L.U32 R3, R28, 0x1f, RZ ;  /* 0x0000001f1c037819 */ /* 0x001fe200000006ff */
[----:B------:R-:W-:-:S03]  /*d6f0*/  IMAD R6, R26, -0x80, R35 ;  /* 0xffffff801a067824 */ /* 0x000fc600078e0223 */
[----:B------:R-:W0:Y:S02]  /*d700*/  SYNCS.PHASECHK.TRANS64.TRYWAIT P0, [R0+URZ+0x28860], R3 ;  /* 0x02886003000075a7 */ /* 0x000e24000800017f */
[----:B0-----:R-:W-:Y:S05]  /*d710*/  @!P0 BRA `(.L_x_306) ;  /* 0x0000003c00fc8947 */ /* 0x001fea0003800000 */
.L_x_416:
[----:B------:R-:W-:Y:S05]  /*d720*/  BSYNC B0 ;  /* 0x0000000000007941 */ /* 0x000fea0003800000 */
.L_x_305:
[----:B------:R-:W1:Y:S01]  /*d730*/  S2R R2, SR_TID.X ;  /* 0x0000000000027919 */ /* 0x000e620000002100 */
[----:B------:R-:W-:Y:S01]  /*d740*/  UMOV UR4, 0xffffffff ;  /* 0xffffffff00047882 */ /* 0x000fe20000000000 */
[----:B------:R-:W-:Y:S01]  /*d750*/  IMAD R9, R25, 0x4000, R34 ;  /* 0x0000400019097824 */ /* 0x000fe200078e0222 */
[----:B-1----:R-:W-:-:S04]  /*d760*/  LOP3.LUT R2, R2, 0x7f, RZ, 0xc0, !PT ;  /* 0x0000007f02027812 */ /* 0x002fc800078ec0ff */
[----:B------:R-:W-:-:S05]  /*d770*/  SHF.R.U32.HI R2, RZ, 0x3, R2 ;  /* 0x00000003ff027819 */ /* 0x000fca0000011602 */
[----:B------:R-:W-:Y:S01]  /*d780*/  IMAD.IADD R6, R6, 0x1, -R2 ;  /* 0x0000000106067824 */ /* 0x000fe200078e0a02 */
[----:B------:R-:W-:Y:S06]  /*d790*/  BRA.DIV UR4, `(.L_x_307) ;  /* 0x0000003e04f07947 */ /* 0x000fec000b800000 */
[----:B--2---:R-:W1:Y:S01]  /*d7a0*/  SHFL.IDX PT, R14, R23, RZ, 0x181f ;  /* 0x00181fff170e7589 */ /* 0x004e6200000e0000 */
[----:B------:R-:W-:Y:S01]  /*d7b0*/  ULDC UR4, c[0x0][0x2f4] ;  /* 0x0000bd0000047ab9 */ /* 0x000fe20000000800 */
[C---:B------:R-:W-:Y:S01]  /*d7c0*/  IMAD.SHL.U32 R5, R30.reuse, 0x2, RZ ;  /* 0x000000021e057824 */ /* 0x040fe200078e00ff */
[----:B------:R-:W-:Y:S01]  /*d7d0*/  ISETP.GE.AND P1, PT, R30, UR4, PT ;  /* 0x000000041e007c0c */ /* 0x000fe2000bf26270 */
[----:B0-----:R-:W0:Y:S01]  /*d7e0*/  SHFL.IDX PT, R3, R24, RZ, 0x181f ;  /* 0x00181fff18037589 */ /* 0x001e2200000e0000 */
[----:B------:R-:W-:Y:S01]  /*d7f0*/  ISETP.GE.AND P0, PT, R29, UR4, PT ;  /* 0x000000041d007c0c */ /* 0x000fe2000bf06270 */
[----:B------:R-:W-:Y:S01]  /*d800*/  IMAD R4, R9, 0x2, R22 ;  /* 0x0000000209047824 */ /* 0x000fe200078e0216 */
[C---:B------:R-:W-:Y:S01]  /*d810*/  ISETP.LT.OR P2, PT, R6.reuse, 0x1, P1 ;  /* 0x000000010600780c */ /* 0x040fe20000f41670 */
[----:B------:R-:W2:Y:S01]  /*d820*/  SHFL.IDX PT, R10, R23, 0x1, 0x181f ;  /* 0x00381f00170a7f89 */ /* 0x000ea200000e0000 */
[----:B------:R-:W-:-:S03]  /*d830*/  ISETP.LT.OR P3, PT, R6, 0x1, P0 ;  /* 0x000000010600780c */ /* 0x000fc60000761670 */
[----:B------:R-:W3:Y:S04]  /*d840*/  SHFL.IDX PT, R7, R24, 0x1, 0x181f ;  /* 0x00381f0018077f89 */ /* 0x000ee800000e0000 */
[----:B------:R-:W-:Y:S01]  /*d850*/  SHFL.IDX PT, R8, R24, 0x2, 0x181f ;  /* 0x00581f0018087f89 */ /* 0x000fe200000e0000 */
[----:B-1----:R-:W-:-:S03]  /*d860*/  IADD3 R2, P4, R14, R5, RZ ;  /* 0x000000050e027210 */ /* 0x002fc60007f9e0ff */
[----:B------:R-:W1:Y:S01]  /*d870*/  SHFL.IDX PT, R14, R23, 0x2, 0x181f ;  /* 0x00581f00170e7f89 */ /* 0x000e6200000e0000 */
[----:B0-----:R-:W-:-:S05]  /*d880*/  IADD3.X R3, RZ, R3, RZ, P4, !PT ;  /* 0x00000003ff037210 */ /* 0x001fca00027fe4ff */
[----:B------:R-:W-:Y:S01]  /*d890*/  LDGSTS.E.BYPASS.LTC128B.128 [R4+0x400], desc[UR50][R2.64], !P2 ;  /* 0x0040000002047fae */ /* 0x000fe2000d101d72 */
[----:B------:R-:W-:-:S03]  /*d8a0*/  ISETP.LT.OR P2, PT, R6, 0x11, P1 ;  /* 0x000000110600780c */ /* 0x000fc60000f41670 */
[----:B------:R2:W-:Y:S01]  /*d8b0*/  LDGSTS.E.BYPASS.LTC128B.128 [R4+0x4400], desc[UR50][R2.64+0x80], !P3 ;  /* 0x0440008002047fae */ /* 0x0005e2000d901d72 */
[----:B------:R-:W-:Y:S02]  /*d8c0*/  ISETP.LT.OR P3, PT, R6, 0x11, P0 ;  /* 0x000000110600780c */ /* 0x000fe40000761670 */
[----:B--2---:R-:W-:Y:S02]  /*d8d0*/  IADD3 R2, P4, R10, R5, RZ ;  /* 0x000000050a027210 */ /* 0x004fe40007f9e0ff */
[----:B------:R-:W-:Y:S03]  /*d8e0*/  SHFL.IDX PT, R10, R23, 0x4, 0x181f ;  /* 0x00981f00170a7f89 */ /* 0x000fe600000e0000 */
[----:B---3--:R-:W-:Y:S02]  /*d8f0*/  IMAD.X R3, RZ, RZ, R7, P4 ;  /* 0x000000ffff037224 */ /* 0x008fe400020e0607 */
[----:B------:R-:W-:Y:S04]  /*d900*/  SHFL.IDX PT, R7, R24, 0x3, 0x181f ;  /* 0x00781f0018077f89 */ /* 0x000fe800000e0000 */
[----:B------:R-:W-:Y:S01]  /*d910*/  LDGSTS.E.BYPASS.LTC128B.128 [R4+0xc00], desc[UR50][R2.64], !P2 ;  /* 0x00c0000002047fae */ /* 0x000fe2000d101d72 */
[----:B------:R-:W-:-:S03]  /*d920*/  ISETP.LT.OR P2, PT, R6, 0x21, P1 ;  /* 0x000000210600780c */ /* 0x000fc60000f41670 */
[----:B------:R1:W-:Y:S01]  /*d930*/  LDGSTS.E.BYPASS.LTC128B.128 [R4+0x4c00], desc[UR50][R2.64+0x80], !P3 ;  /* 0x04c0008002047fae */ /* 0x0003e2000d901d72 */
[----:B------:R-:W-:Y:S02]  /*d940*/  ISETP.LT.OR P3, PT, R6, 0x21, P0 ;  /* 0x000000210600780c */ /* 0x000fe40000761670 */
[----:B-1----:R-:W-:Y:S02]  /*d950*/  IADD3 R2, P4, R14, R5, RZ ;  /* 0x000000050e027210 */ /* 0x002fe40007f9e0ff */
[----:B------:R-:W0:Y:S03]  /*d960*/  SHFL.IDX PT, R14, R23, 0x3, 0x181f ;  /* 0x00781f00170e7f89 */ /* 0x000e2600000e0000 */
[----:B------:R-:W-:Y:S02]  /*d970*/  IMAD.X R3, RZ, RZ, R8, P4 ;  /* 0x000000ffff037224 */ /* 0x000fe400020e0608 */
[----:B------:R-:W1:Y:S04]  /*d980*/  SHFL.IDX PT, R8, R24, 0x4, 0x181f ;  /* 0x00981f0018087f89 */ /* 0x000e6800000e0000 */
[----:B------:R-:W-:Y:S01]  /*d990*/  LDGSTS.E.BYPASS.LTC128B.128 [R4+0x1400], desc[UR50][R2.64], !P2 ;  /* 0x0140000002047fae */ /* 0x000fe2000d101d72 */
[----:B------:R-:W-:-:S03]  /*d9a0*/  ISETP.LT.OR P2, PT, R6, 0x31, P1 ;  /* 0x000000310600780c */ /* 0x000fc60000f41670 */
[----:B------:R0:W-:Y:S01]  /*d9b0*/  LDGSTS.E.BYPASS.LTC128B.128 [R4+0x5400], desc[UR50][R2.64+0x80], !P3 ;  /* 0x0540008002047fae */ /* 0x0001e2000d901d72 */
[----:B------:R-:W-:Y:S02]  /*d9c0*/  ISETP.LT.OR P3, PT, R6, 0x31, P0 ;  /* 0x000000310600780c */ /* 0x000fe40000761670 */
[----:B0-----:R-:W-:Y:S02]  /*d9d0*/  IADD3 R2, P4, R14, R5, RZ ;  /* 0x000000050e027210 */ /* 0x001fe40007f9e0ff */
[----:B------:R-:W0:Y:S03]  /*d9e0*/  SHFL.IDX PT, R14, R23, 0x5, 0x181f ;  /* 0x00b81f00170e7f89 */ /* 0x000e2600000e0000 */
[----:B------:R-:W-:Y:S02]  /*d9f0*/  IMAD.X R3, RZ, RZ, R7, P4 ;  /* 0x000000ffff037224 */ /* 0x000fe400020e0607 */
[----:B------:R-:W2:Y:S04]  /*da00*/  SHFL.IDX PT, R7, R24, 0x5, 0x181f ;  /* 0x00b81f0018077f89 */ /* 0x000ea800000e0000 */
[----:B------:R-:W-:Y:S01]  /*da10*/  LDGSTS.E.BYPASS.LTC128B.128 [R4+0x1c00], desc[UR50][R2.64], !P2 ;  /* 0x01c0000002047fae */ /* 0x000fe2000d101d72 */
[----:B------:R-:W-:-:S03]  /*da20*/  ISETP.LT.OR P2, PT, R6, 0x41, P1 ;  /* 0x000000410600780c */ /* 0x000fc60000f41670 */
[----:B------:R3:W-:Y:S01]  /*da30*/  LDGSTS.E.BYPASS.LTC128B.128 [R4+0x5c00], desc[UR50][R2.64+0x80], !P3 ;  /* 0x05c0008002047fae */ /* 0x0007e2000d901d72 */
[----:B------:R-:W-:Y:S02]  /*da40*/  ISETP.LT.OR P3, PT, R6, 0x41, P0 ;  /* 0x000000410600780c */ /* 0x000fe40000761670 */
[----:B---3--:R-:W-:Y:S02]  /*da50*/  IADD3 R2, P4, R10, R5, RZ ;  /* 0x000000050a027210 */ /* 0x008fe40007f9e0ff */
[----:B------:R-:W3:Y:S03]  /*da60*/  SHFL.IDX PT, R10, R23, 0x6, 0x181f ;  /* 0x00d81f00170a7f89 */ /* 0x000ee600000e0000 */
[----:B-1----:R-:W-:Y:S02]  /*da70*/  IMAD.X R3, RZ, RZ, R8, P4 ;  /* 0x000000ffff037224 */ /* 0x002fe400020e0608 */
[----:B------:R-:W1:Y:S04]  /*da80*/  SHFL.IDX PT, R8, R24, 0x6, 0x181f ;  /* 0x00d81f0018087f89 */ /* 0x000e6800000e0000 */
[----:B------:R-:W-:Y:S01]  /*da90*/  LDGSTS.E.BYPASS.LTC128B.128 [R4+0x2400], desc[UR50][R2.64], !P2 ;  /* 0x0240000002047fae */ /* 0x000fe2000d101d72 */
[----:B------:R-:W-:-:S03]  /*daa0*/  ISETP.LT.OR P2, PT, R6, 0x51, P1 ;  /* 0x000000510600780c */ /* 0x000fc60000f41670 */
[----:B------:R0:W-:Y:S01]  /*dab0*/  LDGSTS.E.BYPASS.LTC128B.128 [R4+0x6400], desc[UR50][R2.64+0x80], !P3 ;  /* 0x0640008002047fae */ /* 0x0001e2000d901d72 */
[----:B------:R-:W-:-:S03]  /*dac0*/  ISETP.LT.OR P3, PT, R6, 0x51, P0 ;  /* 0x000000510600780c */ /* 0x000fc60000761670 */
[----:B------:R-:W4:Y:S01]  /*dad0*/  SHFL.IDX PT, R24, R24, 0x7, 0x181f ;  /* 0x00f81f0018187f89 */ /* 0x000f2200000e0000 */
[----:B0-----:R-:W-:-:S03]  /*dae0*/  IADD3 R2, P4, R14, R5, RZ ;  /* 0x000000050e027210 */ /* 0x001fc60007f9e0ff */
[----:B------:R0:W0:Y:S01]  /*daf0*/  SHFL.IDX PT, R14, R23, 0x7, 0x181f ;  /* 0x00f81f00170e7f89 */ /* 0x00002200000e0000 */
[----:B--2---:R-:W-:-:S05]  /*db00*/  IADD3.X R3, RZ, R7, RZ, P4, !PT ;  /* 0x00000007ff037210 */ /* 0x004fca00027fe4ff */
[----:B------:R-:W-:Y:S01]  /*db10*/  LDGSTS.E.BYPASS.LTC128B.128 [R4+0x2c00], desc[UR50][R2.64], !P2 ;  /* 0x02c0000002047fae */ /* 0x000fe2000d101d72 */
[----:B------:R-:W-:-:S03]  /*db20*/  ISETP.LT.OR P2, PT, R6, 0x61, P1 ;  /* 0x000000610600780c */ /* 0x000fc60000f41670 */
[----:B------:R3:W-:Y:S01]  /*db30*/  LDGSTS.E.BYPASS.LTC128B.128 [R4+0x6c00], desc[UR50][R2.64+0x80], !P3 ;  /* 0x06c0008002047fae */ /* 0x0007e2000d901d72 */
[----:B------:R-:W-:Y:S02]  /*db40*/  ISETP.LT.OR P3, PT, R6, 0x61, P0 ;  /* 0x000000610600780c */ /* 0x000fe40000761670 */
[----:B---3--:R-:W-:-:S05]  /*db50*/  IADD3 R2, P4, R10, R5, RZ ;  /* 0x000000050a027210 */ /* 0x008fca0007f9e0ff */
[----:B-1----:R-:W-:-:S05]  /*db60*/  IMAD.X R3, RZ, RZ, R8, P4 ;  /* 0x000000ffff037224 */ /* 0x002fca00020e0608 */
[----:B------:R1:W-:Y:S04]  /*db70*/  LDGSTS.E.BYPASS.LTC128B.128 [R4+0x3400], desc[UR50][R2.64], !P2 ;  /* 0x0340000002047fae */ /* 0x0003e8000d101d72 */
[----:B0---4-:R1:W-:Y:S02]  /*db80*/  LDGSTS.E.BYPASS.LTC128B.128 [R4+0x7400], desc[UR50][R2.64+0x80], !P3 ;  /* 0x0740008002047fae */ /* 0x0113e4000d901d72 */
.L_x_434:
[C---:B------:R-:W-:Y:S02]  /*db90*/  ISETP.LT.OR P1, PT, R6.reuse, 0x71, P1 ;  /* 0x000000710600780c */ /* 0x040fe40000f21670 */
[----:B------:R-:W-:Y:S02]  /*dba0*/  ISETP.LT.OR P0, PT, R6, 0x71, P0 ;  /* 0x000000710600780c */ /* 0x000fe40000701670 */
[----:B-1----:R-:W-:-:S05]  /*dbb0*/  IADD3 R2, P2, R14, R5, RZ ;  /* 0x000000050e027210 */ /* 0x002fca0007f5e0ff */
[----:B------:R-:W-:-:S05]  /*dbc0*/  IMAD.X R3, RZ, RZ, R24, P2 ;  /* 0x000000ffff037224 */ /* 0x000fca00010e0618 */
[----:B------:R-:W-:Y:S01]  /*dbd0*/  @!PT LDS RZ, [RZ] ;  /* 0x00000000fffff984 */ /* 0x000fe20000000800 */
[----:B------:R-:W-:Y:S01]  /*dbe0*/  @!PT LDS RZ, [RZ] ;  /* 0x00000000fffff984 */ /* 0x000fe20000000800 */
[----:B------:R-:W-:Y:S01]  /*dbf0*/  @!PT LDS RZ, [RZ] ;  /* 0x00000000fffff984 */ /* 0x000fe20000000800 */
[----:B------:R0:W-:Y:S04]  /*dc00*/  LDGSTS.E.BYPASS.LTC128B.128 [R4+0x3c00], desc[UR50][R2.64], !P1 ;  /* 0x03c0000002047fae */ /* 0x0001e8000c901d72 */
[----:B------:R0:W-:Y:S01]  /*dc10*/  LDGSTS.E.BYPASS.LTC128B.128 [R4+0x7c00], desc[UR50][R2.64+0x80], !P0 ;  /* 0x07c0008002047fae */ /* 0x0001e2000c101d72 */
[----:B------:R-:W-:Y:S01]  /*dc20*/  PLOP3.LUT P0, PT, PT, PT, PT, 0x80, 0x0 ;  /* 0x000000000000781c */ /* 0x000fe20003f0f070 */
[----:B------:R-:W-:-:S12]  /*dc30*/  NOP ;  /* 0x0000000000007918 */ /* 0x000fd80000000000 */
.L_x_308:
        /* <DEDUP_REMOVED lines=11> */
.L_x_309:
[----:B------:R1:W-:Y:S01]  /*dcf0*/  SYNCS.ARRIVE.TRANS64.A1T0 RZ, [R0+URZ+0x28850], RZ ;  /* 0x028850ff00ff79a7 */ /* 0x0003e2000810003f */
[----:B------:R-:W-:-:S05]  /*dd00*/  VIADD R25, R25, 0x1 ;  /* 0x0000000119197836 */ /* 0x000fca0000000000 */
[----:B------:R-:W-:-:S04]  /*dd10*/  ISETP.NE.AND P0, PT, R25, 0x2, PT ;  /* 0x000000021900780c */ /* 0x000fc80003f05270 */
[----:B------:R-:W-:Y:S02]  /*dd20*/  SEL R3, RZ, 0x1, P0 ;  /* 0x00000001ff037807 */ /* 0x000fe40000000000 */
[----:B------:R-:W-:Y:S02]  /*dd30*/  SEL R25, R25, RZ, P0 ;  /* 0x000000ff19197207 */ /* 0x000fe40000000000 */
[----:B-1----:R-:W-:-:S07]  /*dd40*/  LOP3.LUT R28, R28, R3, RZ, 0x3c, !PT ;  /* 0x000000031c1c7212 */ /* 0x002fce00078e3cff */
.L_x_266:
[----:B------:R-:W-:Y:S05]  /*dd50*/  BSYNC B7 ;  /* 0x0000000000077941 */ /* 0x000fea0003800000 */
.L_x_264:
[----:B------:R-:W-:-:S13]  /*dd60*/  LOP3.LUT P0, RZ, R27, 0x20, RZ, 0xc0, !PT ;  /* 0x000000201bff7812 */ /* 0x000fda000780c0ff */
[----:B------:R-:W-:Y:S05]  /*dd70*/  @!P0 BRA `(.L_x_310) ;  /* 0x0000000000248947 */ /* 0x000fea0003800000 */
[----:B------:R-:W-:Y:S05]  /*dd80*/  WARPSYNC.ALL ;  /* 0x0000000000007948 */ /* 0x000fea0003800000 */
[----:B------:R-:W1:Y:S08]  /*dd90*/  S2UR UR5, SR_CgaCtaId ;  /* 0x00000000000579c3 */ /* 0x000e700000008800 */
[----:B------:R-:W-:Y:S06]  /*dda0*/  BAR.SYNC.DEFER_BLOCKING 0x5, 0x180 ;  /* 0x0146000000007b1d */ /* 0x000fec0000010000 */
[----:B------:R-:W-:-:S02]  /*ddb0*/  UMOV UR4, 0x400 ;  /* 0x0000040000047882 */ /* 0x000fc40000000000 */
[----:B-1----:R-:W-:-:S06]  /*ddc0*/  ULEA UR4, UR5, UR4, 0x18 ;  /* 0x0000000405047291 */ /* 0x002fcc000f8ec03f */
[----:B------:R-:W-:-:S05]  /*ddd0*/  MOV R22, UR4 ;  /* 0x0000000400167c02 */ /* 0x000fca0008000f00 */
[----:B------:R1:W2:Y:S01]  /*dde0*/  LDS.128 R16, [R22+0x288d0] ;  /* 0x0288d00016107984 */ /* 0x0002a20000000c00 */
[----:B------:R-:W-:Y:S06]  /*ddf0*/  BAR.ARV 0x4, 0x180 ;  /* 0x0106000000007b1d */ /* 0x000fec0000002000 */
[----:B------:R-:W-:Y:S05]  /*de00*/  BRA `(.L_x_311) ;  /* 0x0000000800407947 */ /* 0x000fea0003800000 */
.L_x_310:
[----:B------:R-:W1:Y:S01]  /*de10*/  S2R R0, SR_TID.X ;  /* 0x0000000000007919 */ /* 0x000e620000002100 */
[----:B------:R-:W-:Y:S01]  /*de20*/  UMOV UR4, 0xffffffff ;  /* 0xffffffff00047882 */ /* 0x000fe20000000000 */
[----:B-1----:R-:W-:-:S04]  /*de30*/  LOP3.LUT R8, R0, 0x1f, RZ, 0xc0, !PT ;  /* 0x0000001f00087812 */ /* 0x002fc800078ec0ff */
[----:B------:R-:W-:Y:S01]  /*de40*/  ISETP.NE.AND P0, PT, R8, 0x1f, PT ;  /* 0x0000001f0800780c */ /* 0x000fe20003f05270 */
[----:B------:R-:W-:-:S12]  /*de50*/  BRA.DIV UR4, `(.L_x_312) ;  /* 0x0000004204bc7947 */ /* 0x000fd8000b800000 */
[----:B------:R-:W-:Y:S01]  /*de60*/  IMAD.IADD R5, R19, 0x1, R8 ;  /* 0x0000000113057824 */ /* 0x000fe200078e0208 */
[----:B------:R-:W-:-:S04]  /*de70*/  ULDC UR4, c[0x0][0xc3c] ;  /* 0x00030f0000047ab9 */ /* 0x000fc80000000800 */
[----:B------:R-:W-:-:S13]  /*de80*/  ISETP.GE.OR P1, PT, R5, UR4, !P0 ;  /* 0x0000000405007c0c */ /* 0x000fda000c726670 */
[----:B------:R-:W1:Y:S02]  /*de90*/  @!P1 LDC.64 R2, c[0x0][0xc80] ;  /* 0x00032000ff029b82 */ /* 0x000e640000000a00 */
[----:B-1----:R-:W-:-:S06]  /*dea0*/  @!P1 IMAD.WIDE R2, R5, 0x4, R2 ;  /* 0x0000000405029825 */ /* 0x002fcc00078e0202 */
[----:B------:R-:W2:Y:S01]  /*deb0*/  @!P1 LDG.E R2, desc[UR50][R2.64] ;  /* 0x0000003202029981 */ /* 0x000ea2000c1e1900 */
[----:B------:R-:W-:Y:S01]  /*dec0*/  IMAD.MOV.U32 R4, RZ, RZ, RZ ;  /* 0x000000ffff047224 */ /* 0x000fe200078e00ff */
[C---:B------:R-:W-:Y:S02]  /*ded0*/  ISETP.GE.U32.AND P2, PT, R8.reuse, 0x2, PT ;  /* 0x000000020800780c */ /* 0x040fe40003f46070 */
[C---:B------:R-:W-:Y:S01]  /*dee0*/  ISETP.GE.U32.AND P3, PT, R8.reuse, 0x4, PT ;  /* 0x000000040800780c */ /* 0x040fe20003f66070 */
[----:B------:R-:W-:Y:S01]  /*def0*/  SHFL.IDX PT, R0, R16, 0x1, 0x1f ;  /* 0x00201f0010007f89 */ /* 0x000fe200000e0000 */
[C---:B------:R-:W-:Y:S02]  /*df00*/  ISETP.GE.U32.AND P4, PT, R8.reuse, 0x8, PT ;  /* 0x000000080800780c */ /* 0x040fe40003f86070 */
[C---:B------:R-:W-:Y:S01]  /*df10*/  ISETP.GE.U32.AND P5, PT, R8.reuse, 0x10, PT ;  /* 0x000000100800780c */ /* 0x040fe20003fa6070 */
[----:B--2---:R-:W-:Y:S01]  /*df20*/  @!P1 IMAD.MOV.U32 R4, RZ, RZ, R2 ;  /* 0x000000ffff049224 */ /* 0x004fe200078e0002 */
[----:B------:R-:W-:-:S04]  /*df30*/  ISETP.NE.AND P1, PT, R8, RZ, PT ;  /* 0x000000ff0800720c */ /* 0x000fc80003f25270 */
[----:B------:R-:W1:Y:S02]  /*df40*/  SHFL.UP PT, R14, R4, 0x1, RZ ;  /* 0x04200000040e7989 */ /* 0x000e6400000e00ff */
[----:B-1----:R-:W-:-:S05]  /*df50*/  SEL R5, R14, RZ, P1 ;  /* 0x000000ff0e057207 */ /* 0x002fca0000800000 */
[----:B------:R-:W-:Y:S02]  /*df60*/  IMAD.IADD R6, R4, 0x1, R5 ;  /* 0x0000000104067824 */ /* 0x000fe400078e0205 */
[----:B------:R-:W-:Y:S04]  /*df70*/  SHFL.IDX PT, R5, R16, RZ, 0x1f ;  /* 0x00001fff10057589 */ /* 0x000fe800000e0000 */
[----:B------:R-:W1:Y:S02]  /*df80*/  SHFL.UP PT, R14, R6, 0x2, RZ ;  /* 0x04400000060e7989 */ /* 0x000e6400000e00ff */
[----:B-1----:R-:W-:-:S04]  /*df90*/  SEL R7, R14, RZ, P2 ;  /* 0x000000ff0e077207 */ /* 0x002fc80001000000 */
[----:B------:R-:W-:-:S05]  /*dfa0*/  IADD3 R7, R6, R7, RZ ;  /* 0x0000000706077210 */ /* 0x000fca0007ffe0ff */
[----:B------:R-:W1:Y:S02]  /*dfb0*/  SHFL.UP PT, R14, R7, 0x4, RZ ;  /* 0x04800000070e7989 */ /* 0x000e6400000e00ff */
[----:B-1----:R-:W-:-:S05]  /*dfc0*/  SEL R2, R14, RZ, P3 ;  /* 0x000000ff0e027207 */ /* 0x002fca0001800000 */
[----:B------:R-:W-:-:S05]  /*dfd0*/  IMAD.IADD R2, R7, 0x1, R2 ;  /* 0x0000000107027824 */ /* 0x000fca00078e0202 */
[----:B------:R-:W1:Y:S02]  /*dfe0*/  SHFL.UP PT, R14, R2, 0x8, RZ ;  /* 0x05000000020e7989 */ /* 0x000e6400000e00ff */
[----:B-1----:R-:W-:-:S05]  /*dff0*/  SEL R3, R14, RZ, P4 ;  /* 0x000000ff0e037207 */ /* 0x002fca0002000000 */
[----:B------:R-:W-:-:S05]  /*e000*/  IMAD.IADD R3, R2, 0x1, R3 ;  /* 0x0000000102037824 */ /* 0x000fca00078e0203 */
[----:B------:R-:W1:Y:S02]  /*e010*/  SHFL.UP PT, R14, R3, 0x10, RZ ;  /* 0x06000000030e7989 */ /* 0x000e6400000e00ff */
[----:B-1----:R-:W-:-:S05]  /*e020*/  SEL R6, R14, RZ, P5 ;  /* 0x000000ff0e067207 */ /* 0x002fca0002800000 */
[----:B------:R-:W-:-:S05]  /*e030*/  IMAD.IADD R6, R3, 0x1, R6 ;  /* 0x0000000103067824 */ /* 0x000fca00078e0206 */
[----:B------:R1:W2:Y:S02]  /*e040*/  SHFL.IDX PT, R14, R6, 0x1f, 0x1f ;  /* 0x03e01f00060e7f89 */ /* 0x0002a400000e0000 */
.L_x_444:
[----:B------:R-:W-:Y:S02]  /*e050*/  ULDC UR4, c[0x0][0xc38] ;  /* 0x00030e0000047ab9 */ /* 0x000fe40000000800 */
[----:B------:R-:W-:-:S04]  /*e060*/  IMAD.U32 R7, RZ, RZ, UR4 ;  /* 0x00000004ff077e24 */ /* 0x000fc8000f8e00ff */
[----:B--2---:R-:W-:-:S05]  /*e070*/  IMAD R3, R14, R7, RZ ;  /* 0x000000070e037224 */ /* 0x004fca00078e02ff */
[----:B------:R-:W-:-:S04]  /*e080*/  IADD3 R8, R0, R3, RZ ;  /* 0x0000000300087210 */ /* 0x000fc80007ffe0ff */
[----:B------:R-:W-:-:S13]  /*e090*/  ISETP.GT.AND P6, PT, R8, R5, PT ;  /* 0x000000050800720c */ /* 0x000fda0003fc4270 */
[----:B------:R-:W-:Y:S05]  /*e0a0*/  @P6 BRA `(.L_x_313) ;  /* 0x00000000009c6947 */ /* 0x000fea0003800000 */
.L_x_318:
[----:B------:R-:W2:Y:S01]  /*e0b0*/  LDC R0, c[0x0][0xc3c] ;  /* 0x00030f00ff007b82 */ /* 0x000ea20000000800 */
[----:B------:R-:W-:-:S05]  /*e0c0*/  VIADD R19, R19, 0x1f ;  /* 0x0000001f13137836 */ /* 0x000fca0000000000 */
[----:B--2---:R-:W-:-:S13]  /*e0d0*/  ISETP.GE.AND P6, PT, R19, R0, PT ;  /* 0x000000001300720c */ /* 0x004fda0003fc6270 */
[----:B------:R-:W-:Y:S05]  /*e0e0*/  @P6 BRA `(.L_x_314) ;  /* 0x0000000400446947 */ /* 0x000fea0003800000 */
[----:B------:R-:W2:Y:S01]  /*e0f0*/  S2R R2, SR_TID.X ;  /* 0x0000000000027919 */ /* 0x000ea20000002100 */
[----:B------:R-:W-:Y:S01]  /*e100*/  BSSY B0, `(.L_x_315) ;  /* 0x0000009000007945 */ /* 0x000fe20003800000 */
[----:B------:R-:W-:Y:S01]  /*e110*/  IMAD.MOV.U32 R4, RZ, RZ, RZ ;  /* 0x000000ffff047224 */ /* 0x000fe200078e00ff */
[----:B--2---:R-:W-:-:S05]  /*e120*/  LOP3.LUT R2, R2, 0x1f, RZ, 0xc0, !PT ;  /* 0x0000001f02027812 */ /* 0x004fca00078ec0ff */
[----:B------:R-:W-:-:S05]  /*e130*/  IMAD.IADD R7, R19, 0x1, R2 ;  /* 0x0000000113077824 */ /* 0x000fca00078e0202 */
[----:B------:R-:W-:-:S13]  /*e140*/  ISETP.GE.OR P6, PT, R7, R0, !P0 ;  /* 0x000000000700720c */ /* 0x000fda00047c6670 */
[----:B------:R-:W-:Y:S05]  /*e150*/  @P6 BRA `(.L_x_316) ;  /* 0x00000000000c6947 */ /* 0x000fea0003800000 */
[----:B------:R-:W2:Y:S02]  /*e160*/  LDC.64 R2, c[0x0][0xc80] ;  /* 0x00032000ff027b82 */ /* 0x000ea40000000a00 */
[----:B--2---:R-:W-:-:S05]  /*e170*/  IMAD.WIDE R2, R7, 0x4, R2 ;  /* 0x0000000407027825 */ /* 0x004fca00078e0202 */
[----:B------:R2:W5:Y:S02]  /*e180*/  LDG.E R4, desc[UR50][R2.64] ;  /* 0x0000003202047981 */ /* 0x000564000c1e1900 */
.L_x_316:
[----:B------:R-:W-:Y:S05]  /*e190*/  BSYNC B0 ;  /* 0x0000000000007941 */ /* 0x000fea0003800000 */
.L_x_315:
[----:B------:R-:W-:-:S03]  /*e1a0*/  UMOV UR4, 0xffffffff ;  /* 0xffffffff00047882 */ /* 0x000fc60000000000 */
[----:B------:R-:W-:Y:S05]  /*e1b0*/  BRA.DIV UR4, `(.L_x_317) ;  /* 0x0000004604087947 */ /* 0x000fea000b800000 */
[----:B-----5:R-:W3:Y:S02]  /*e1c0*/  SHFL.UP PT, R14, R4, 0x1, RZ ;  /* 0x04200000040e7989 */ /* 0x020ee400000e00ff */
[----:B---3--:R-:W-:-:S05]  /*e1d0*/  SEL R13, R14, RZ, P1 ;  /* 0x000000ff0e0d7207 */ /* 0x008fca0000800000 */
[----:B------:R-:W-:-:S05]  /*e1e0*/  IMAD.IADD R13, R4, 0x1, R13 ;  /* 0x00000001040d7824 */ /* 0x000fca00078e020d */
[----:B------:R-:W3:Y:S02]  /*e1f0*/  SHFL.UP PT, R14, R13, 0x2, RZ ;  /* 0x044000000d0e7989 */ /* 0x000ee400000e00ff */
[----:B---3--:R-:W-:-:S04]  /*e200*/  SEL R0, R14, RZ, P2 ;  /* 0x000000ff0e007207 */ /* 0x008fc80001000000 */
[----:B------:R-:W-:-:S05]  /*e210*/  IADD3 R0, R13, R0, RZ ;  /* 0x000000000d007210 */ /* 0x000fca0007ffe0ff */
[----:B------:R-:W2:Y:S02]  /*e220*/  SHFL.UP PT, R14, R0, 0x4, RZ ;  /* 0x04800000000e7989 */ /* 0x000ea400000e00ff */
[----:B--2---:R-:W-:-:S05]  /*e230*/  SEL R3, R14, RZ, P3 ;  /* 0x000000ff0e037207 */ /* 0x004fca0001800000 */
[----:B------:R-:W-:-:S05]  /*e240*/  IMAD.IADD R2, R0, 0x1, R3 ;  /* 0x0000000100027824 */ /* 0x000fca00078e0203 */
[----:B------:R-:W2:Y:S02]  /*e250*/  SHFL.UP PT, R14, R2, 0x8, RZ ;  /* 0x05000000020e7989 */ /* 0x000ea400000e00ff */
[----:B--2---:R-:W-:-:S05]  /*e260*/  SEL R3, R14, RZ, P4 ;  /* 0x000000ff0e037207 */ /* 0x004fca0002000000 */
[----:B------:R-:W-:-:S05]  /*e270*/  IMAD.IADD R3, R2, 0x1, R3 ;  /* 0x0000000102037824 */ /* 0x000fca00078e0203 */
[----:B------:R-:W1:Y:S02]  /*e280*/  SHFL.UP PT, R14, R3, 0x10, RZ ;  /* 0x06000000030e7989 */ /* 0x000e6400000e00ff */
[----:B-1----:R-:W-:-:S05]  /*e290*/  SEL R6, R14, RZ, P5 ;  /* 0x000000ff0e067207 */ /* 0x002fca0002800000 */
[----:B------:R-:W-:-:S05]  /*e2a0*/  IMAD.IADD R6, R3, 0x1, R6 ;  /* 0x0000000103067824 */ /* 0x000fca00078e0206 */
[----:B------:R1:W2:Y:S02]  /*e2b0*/  SHFL.IDX PT, R14, R6, 0x1f, 0x1f ;  /* 0x03e01f00060e7f89 */ /* 0x0002a400000e0000 */
.L_x_452:
[----:B------:R-:W-:Y:S02]  /*e2c0*/  ULDC UR4, c[0x0][0xc38] ;  /* 0x00030e0000047ab9 */ /* 0x000fe40000000800 */
[----:B------:R-:W-:-:S04]  /*e2d0*/  IMAD.U32 R7, RZ, RZ, UR4 ;  /* 0x00000004ff077e24 */ /* 0x000fc8000f8e00ff */
[----:B--2---:R-:W-:-:S05]  /*e2e0*/  IMAD R3, R14, R7, RZ ;  /* 0x000000070e037224 */ /* 0x004fca00078e02ff */
[----:B------:R-:W-:-:S04]  /*e2f0*/  IADD3 R8, R3, R8, RZ ;  /* 0x0000000803087210 */ /* 0x000fc80007ffe0ff */
[----:B------:R-:W-:-:S13]  /*e300*/  ISETP.GT.AND P6, PT, R8, R5, PT ;  /* 0x000000050800720c */ /* 0x000fda0003fc4270 */
[----:B------:R-:W-:Y:S05]  /*e310*/  @!P6 BRA `(.L_x_318) ;  /* 0xfffffffc0064e947 */ /* 0x000fea000383ffff */
.L_x_313:
[----:B------:R-:W-:Y:S01]  /*e320*/  IMAD.IADD R8, R8, 0x1, -R3 ;  /* 0x0000000108087824 */ /* 0x000fe200078e0a03 */
[----:B------:R-:W-:-:S03]  /*e330*/  UMOV UR4, 0xffffffff ;  /* 0xffffffff00047882 */ /* 0x000fc60000000000 */
[----:B------:R-:W-:-:S05]  /*e340*/  IMAD R0, R6, R7, R8 ;  /* 0x0000000706007224 */ /* 0x000fca00078e0208 */
[----:B------:R-:W-:Y:S01]  /*e350*/  ISETP.GT.AND P6, PT, R0, R5, PT ;  /* 0x000000050000720c */ /* 0x000fe20003fc4270 */
[----:B------:R-:W-:-:S12]  /*e360*/  BRA.DIV UR4, `(.L_x_319) ;  /* 0x0000004604587947 */ /* 0x000fd8000b800000 */
[----:B------:R-:W-:-:S04]  /*e370*/  VOTE.ANY R2, PT, !P6 ;  /* 0x0000000000027806 */ /* 0x000fc800070e0100 */
[----:B------:R-:W2:Y:S02]  /*e380*/  POPC R0, R2 ;  /* 0x0000000200007309 */ /* 0x000ea40000000000 */
[----:B--2---:R2:W3:Y:S02]  /*e390*/  SHFL.IDX PT, R4, R4, R0, 0x1f ;  /* 0x00001f0004047589 */ /* 0x0044e400000e0000 */
.L_x_456:
[----:B------:R-:W-:Y:S01]  /*e3a0*/  ISETP.NE.AND P0, PT, R2, RZ, PT ;  /* 0x000000ff0200720c */ /* 0x000fe20003f05270 */
[----:B------:R-:W-:-:S12]  /*e3b0*/  IMAD.MOV.U32 R14, RZ, RZ, RZ ;  /* 0x000000ffff0e7224 */ /* 0x000fd800078e00ff */
[----:B------:R-:W-:Y:S05]  /*e3c0*/  @!P0 BRA `(.L_x_320) ;  /* 0x0000000000108947 */ /* 0x000fea0003800000 */
[----:B------:R-:W-:Y:S01]  /*e3d0*/  UMOV UR4, 0xffffffff ;  /* 0xffffffff00047882 */ /* 0x000fe20000000000 */
[----:B------:R-:W-:Y:S02]  /*e3e0*/  VIADD R12, R0, 0xffffffff ;  /* 0xffffffff000c7836 */ /* 0x000fe40000000000 */
[----:B------:R-:W-:Y:S05]  /*e3f0*/  BRA.DIV UR4, `(.L_x_321) ;  /* 0x00000046047c7947 */ /* 0x000fea000b800000 */
[----:B------:R4:W0:Y:S02]  /*e400*/  SHFL.IDX PT, R14, R6, R12, 0x1f ;  /* 0x00001f0c060e7589 */ /* 0x00082400000e0000 */
.L_x_320:
[----:B-1-34-:R-:W-:Y:S01]  /*e410*/  IABS R6, R4 ;  /* 0x0000000400067213 */ /* 0x01afe20000000000 */
[----:B0-----:R-:W-:Y:S02]  /*e420*/  IMAD R16, R14, R7, R8 ;  /* 0x000000070e107224 */ /* 0x001fe400078e0208 */
[----:B------:R-:W-:Y:S01]  /*e430*/  IMAD.IADD R19, R0, 0x1, R19 ;  /* 0x0000000100137824 */ /* 0x000fe200078e0213 */
[----:B------:R-:W0:Y:S08]  /*e440*/  I2F.RP R9, R6 ;  /* 0x0000000600097306 */ /* 0x000e300000209400 */
[----:B0-----:R-:W0:Y:S02]  /*e450*/  MUFU.RCP R9, R9 ;  /* 0x0000000900097308 */ /* 0x001e240000001000 */
[----:B0-----:R-:W-:-:S06]  /*e460*/  VIADD R2, R9, 0xffffffe ;  /* 0x0ffffffe09027836 */ /* 0x001fcc0000000000 */
[----:B------:R0:W1:Y:S02]  /*e470*/  F2I.FTZ.U32.TRUNC.NTZ R3, R2 ;  /* 0x0000000200037305 */ /* 0x000064000021f000 */
[----:B0-----:R-:W-:Y:S01]  /*e480*/  IMAD.MOV.U32 R2, RZ, RZ, RZ ;  /* 0x000000ffff027224 */ /* 0x001fe200078e00ff */
[----:B-1----:R-:W-:-:S05]  /*e490*/  IADD3 R7, RZ, -R3, RZ ;  /* 0x80000003ff077210 */ /* 0x002fca0007ffe0ff */
[----:B------:R-:W-:-:S04]  /*e4a0*/  IMAD R7, R7, R6, RZ ;  /* 0x0000000607077224 */ /* 0x000fc800078e02ff */
[----:B------:R-:W-:-:S04]  /*e4b0*/  IMAD.HI.U32 R3, R3, R7, R2 ;  /* 0x0000000703037227 */ /* 0x000fc800078e0002 */
[----:B------:R-:W-:Y:S01]  /*e4c0*/  IMAD.IADD R7, R5, 0x1, -R16 ;  /* 0x0000000105077824 */ /* 0x000fe200078e0a10 */
[----:B------:R-:W-:-:S04]  /*e4d0*/  IABS R5, R4 ;  /* 0x0000000400057213 */ /* 0x000fc80000000000 */
[----:B------:R-:W-:Y:S01]  /*e4e0*/  IABS R2, R7 ;  /* 0x0000000700027213 */ /* 0x000fe20000000000 */
[----:B------:R-:W-:-:S04]  /*e4f0*/  IMAD.MOV R5, RZ, RZ, -R5 ;  /* 0x000000ffff057224 */ /* 0x000fc800078e0a05 */
[----:B------:R-:W-:-:S04]  /*e500*/  IMAD.HI.U32 R3, R3, R2, RZ ;  /* 0x0000000203037227 */ /* 0x000fc800078e00ff */
[----:B------:R-:W-:Y:S01]  /*e510*/  IMAD R5, R3, R5, R2 ;  /* 0x0000000503057224 */ /* 0x000fe200078e0202 */
[----:B------:R-:W-:-:S04]  /*e520*/  LOP3.LUT R2, R7, R4, RZ, 0x3c, !PT ;  /* 0x0000000407027212 */ /* 0x000fc800078e3cff */
[----:B------:R-:W-:Y:S02]  /*e530*/  ISETP.GT.U32.AND P1, PT, R6, R5, PT ;  /* 0x000000050600720c */ /* 0x000fe40003f24070 */
[----:B------:R-:W-:-:S11]  /*e540*/  ISETP.GE.AND P2, PT, R2, RZ, PT ;  /* 0x000000ff0200720c */ /* 0x000fd60003f46270 */
[----:B------:R-:W-:Y:S01]  /*e550*/  @!P1 IMAD.IADD R5, R5, 0x1, -R6 ;  /* 0x0000000105059824 */ /* 0x000fe200078e0a06 */
[----:B------:R-:W-:Y:S02]  /*e560*/  @!P1 IADD3 R3, R3, 0x1, RZ ;  /* 0x0000000103039810 */ /* 0x000fe40007ffe0ff */
[----:B------:R-:W-:Y:S02]  /*e570*/  ISETP.NE.AND P1, PT, R4, RZ, PT ;  /* 0x000000ff0400720c */ /* 0x000fe40003f25270 */
[----:B------:R-:W-:-:S13]  /*e580*/  ISETP.GE.U32.AND P0, PT, R5, R6, PT ;  /* 0x000000060500720c */ /* 0x000fda0003f06070 */
[----:B------:R-:W-:-:S04]  /*e590*/  @P0 VIADD R3, R3, 0x1 ;  /* 0x0000000103030836 */ /* 0x000fc80000000000 */
[----:B------:R-:W-:Y:S01]  /*e5a0*/  @!P2 IMAD.MOV R3, RZ, RZ, -R3 ;  /* 0x000000ffff03a224 */ /* 0x000fe200078e0a03 */
[----:B------:R-:W-:-:S04]  /*e5b0*/  @!P1 LOP3.LUT R3, RZ, R4, RZ, 0x33, !PT ;  /* 0x00000004ff039212 */ /* 0x000fc800078e33ff */
[----:B------:R-:W-:Y:S01]  /*e5c0*/  MOV R18, R3 ;  /* 0x0000000300127202 */ /* 0x000fe20000000f00 */
[----:B------:R-:W-:-:S04]  /*e5d0*/  IMAD.MOV R17, RZ, RZ, -R3 ;  /* 0x000000ffff117224 */ /* 0x000fc800078e0a03 */
[----:B------:R-:W-:Y:S01]  /*e5e0*/  IMAD R17, R4, R17, R7 ;  /* 0x0000001104117224 */ /* 0x000fe200078e0207 */
[----:B------:R-:W-:Y:S06]  /*e5f0*/  BRA `(.L_x_322) ;  /* 0x00000000001c7947 */ /* 0x000fec0003800000 */
.L_x_314:
[----:B------:R-:W-:Y:S01]  /*e600*/  UMOV UR4, URZ ;  /* 0x0000003f00047c82 */ /* 0x000fe20008000000 */
[----:B------:R-:W-:Y:S01]  /*e610*/  UMOV UR5, URZ ;  /* 0x0000003f00057c82 */ /* 0x000fe20008000000 */
[----:B------:R-:W-:Y:S01]  /*e620*/  ULDC UR6, c[0x0][0xc3c] ;  /* 0x00030f0000067ab9 */ /* 0x000fe20000000800 */
[----:B------:R-:W-:Y:S02]  /*e630*/  IMAD.MOV.U32 R16, RZ, RZ, R5 ;  /* 0x000000ffff107224 */ /* 0x000fe400078e0005 */
[----:B------:R-:W-:Y:S02]  /*e640*/  IMAD.U32 R17, RZ, RZ, UR4 ;  /* 0x00000004ff117e24 */ /* 0x000fe4000f8e00ff */
[----:B------:R-:W-:Y:S02]  /*e650*/  IMAD.U32 R18, RZ, RZ, UR5 ;  /* 0x00000005ff127e24 */ /* 0x000fe4000f8e00ff */
[----:B------:R-:W-:-:S07]  /*e660*/  IMAD.U32 R19, RZ, RZ, UR6 ;  /* 0x00000006ff137e24 */ /* 0x000fce000f8e00ff */
.L_x_322:
[----:B--2---:R-:W2:Y:S01]  /*e670*/  S2R R0, SR_TID.X ;  /* 0x0000000000007919 */ /* 0x004ea20000002100 */
[----:B------:R-:W-:Y:S05]  /*e680*/  WARPSYNC.ALL ;  /* 0x0000000000007948 */ /* 0x000fea0003800000 */
[----:B------:R-:W-:Y:S01]  /*e690*/  BAR.SYNC.DEFER_BLOCKING 0x4, 0x180 ;  /* 0x0106000000007b1d */ /* 0x000fe20000010000 */
[----:B--2---:R-:W-:-:S04]  /*e6a0*/  LOP3.LUT R0, R0, 0x1f, RZ, 0xc0, !PT ;  /* 0x0000001f00007812 */ /* 0x004fc800078ec0ff */
[----:B------:R-:W-:-:S13]  /*e6b0*/  ISETP.NE.AND P0, PT, R0, RZ, PT ;  /* 0x000000ff0000720c */ /* 0x000fda0003f05270 */
[----:B------:R-:W2:Y:S01]  /*e6c0*/  @!P0 S2R R3, SR_CgaCtaId ;  /* 0x0000000000038919 */ /* 0x000ea20000008800 */
[----:B------:R-:W-:-:S04]  /*e6d0*/  @!P0 MOV R0, 0x400 ;  /* 0x0000040000008802 */ /* 0x000fc80000000f00 */
[----:B--2---:R-:W-:-:S05]  /*e6e0*/  @!P0 LEA R22, R3, R0, 0x18 ;  /* 0x0000000003168211 */ /* 0x004fca00078ec0ff */
[----:B------:R3:W-:Y:S01]  /*e6f0*/  @!P0 STS.128 [R22+0x288d0], R16 ;  /* 0x0288d01016008388 */ /* 0x0007e20000000c00 */
[----:B------:R-:W-:Y:S06]  /*e700*/  BAR.ARV 0x5, 0x180 ;  /* 0x0146000000007b1d */ /* 0x000fec0000002000 */
.L_x_311:
[----:B------:R-:W-:Y:S02]  /*e710*/  ULDC UR4, c[0x0][0xc3c] ;  /* 0x00030f0000047ab9 */ /* 0x000fe40000000800 */
[----:B--2---:R-:W-:-:S13]  /*e720*/  ISETP.GE.AND P0, PT, R19, UR4, PT ;  /* 0x0000000413007c0c */ /* 0x004fda000bf06270 */
[----:B------:R-:W-:Y:S05]  /*e730*/  @!P0 BRA `(.L_x_323) ;  /* 0xffffffb800988947 */ /* 0x000fea000383ffff */
[----:B------:R-:W-:Y:S05]  /*e740*/  BSYNC B8 ;  /* 0x0000000000087941 */ /* 0x000fea0003800000 */
.L_x_260:
[----:B-1----:R-:W2:Y:S01]  /*e750*/  LDL.LU R0, [R1+0x1c] ;  /* 0x00001c0001007983 */ /* 0x002ea20000300800 */
[----:B------:R-:W-:Y:S01]  /*e760*/  BSSY B0, `(.L_x_324) ;  /* 0x000000b000007945 */ /* 0x000fe20003800000 */
[----:B------:R-:W1:Y:S01]  /*e770*/  S2R R5, SR_CgaCtaId ;  /* 0x0000000000057919 */ /* 0x000e620000008800 */
[----:B--2---:R-:W-:-:S04]  /*e780*/  IADD3 R0, R0, 0x1, RZ ;  /* 0x0000000100007810 */ /* 0x004fc80007ffe0ff */
[----:B------:R-:W-:-:S04]  /*e790*/  LEA.HI R2, R0, R0, RZ, 0x1 ;  /* 0x0000000000027211 */ /* 0x000fc800078f08ff */
[----:B------:R-:W-:Y:S02]  /*e7a0*/  LOP3.LUT R3, R2, 0xfffffffe, RZ, 0xc0, !PT ;  /* 0xfffffffe02037812 */ /* 0x000fe400078ec0ff */
[----:B------:R-:W-:-:S03]  /*e7b0*/  MOV R2, 0x400 ;  /* 0x0000040000027802 */ /* 0x000fc60000000f00 */
[----:B------:R-:W-:Y:S01]  /*e7c0*/  IMAD.IADD R0, R0, 0x1, -R3 ;  /* 0x0000000100007824 */ /* 0x000fe200078e0a03 */
[----:B-1----:R-:W-:-:S04]  /*e7d0*/  LEA R4, R5, R2, 0x18 ;  /* 0x0000000205047211 */ /* 0x002fc800078ec0ff */
[----:B------:R-:W-:-:S04]  /*e7e0*/  SHF.L.U32 R0, R0, 0x1f, RZ ;  /* 0x0000001f00007819 */ /* 0x000fc800000006ff */
[----:B------:R-:W1:Y:S02]  /*e7f0*/  SYNCS.PHASECHK.TRANS64.TRYWAIT P0, [R4+URZ+0x28820], R0 ;  /* 0x02882000040075a7 */ /* 0x000e64000800017f */
[----:B-1----:R-:W-:Y:S05]  /*e800*/  @!P0 BRA `(.L_x_325) ;  /* 0x00000040009c8947 */ /* 0x002fea0003800000 */
.L_x_459:
[----:B------:R-:W-:Y:S05]  /*e810*/  BSYNC B0 ;  /* 0x0000000000007941 */ /* 0x000fea0003800000 */
.L_x_324:
[----:B------:R-:W-:-:S03]  /*e820*/  UMOV UR4, 0xffffffff ;  /* 0xffffffff00047882 */ /* 0x000fc60000000000 */
[----:B------:R-:W-:Y:S05]  /*e830*/  BRA.DIV UR4, `(.L_x_326) ;  /* 0x0000004204a47947 */ /* 0x000fea000b800000 */
[----:B-1----:R-:W1:Y:S02]  /*e840*/  S2R R0, SR_TID.X ;  /* 0x0000000000007919 */ /* 0x002e640000002100 */
[----:B-1----:R-:W-:-:S04]  /*e850*/  SHF.R.U32.HI R0, RZ, 0x5, R0 ;  /* 0x00000005ff007819 */ /* 0x002fc80000011600 */
[----:B------:R-:W-:-:S05]  /*e860*/  LOP3.LUT R0, R0, 0x3, RZ, 0xc0, !PT ;  /* 0x0000000300007812 */ /* 0x000fca00078ec0ff */
[----:B------:R1:W2:Y:S02]  /*e870*/  SHFL.IDX PT, R14, R0, RZ, 0x1f ;  /* 0x00001fff000e7589 */ /* 0x0002a400000e0000 */
.L_x_462:
[----:B--2---:R-:W-:Y:S01]  /*e880*/  ISETP.NE.AND P0, PT, R14, RZ, PT ;  /* 0x000000ff0e00720c */ /* 0x004fe20003f05270 */
[----:B------:R-:W-:-:S12]  /*e890*/  BSSY B0, `(.L_x_327) ;  /* 0x0000024000007945 */ /* 0x000fd80003800000 */
[----:B------:R-:W-:Y:S05]  /*e8a0*/  @P0 BRA `(.L_x_328) ;  /* 0x0000000000880947 */ /* 0x000fea0003800000 */
[----:B------:R-:W-:-:S03]  /*e8b0*/  UMOV UR4, 0xffffffff ;  /* 0xffffffff00047882 */ /* 0x000fc60000000000 */
[----:B------:R-:W-:Y:S05]  /*e8c0*/  BRA.DIV UR4, `(.L_x_329) ;  /* 0x0000004204b47947 */ /* 0x000fea000b800000 */
[----:B------:R-:W-:-:S13]  /*e8d0*/  ELECT P6, URZ, PT ;  /* 0x00000000003f782f */ /* 0x000fda00038c0000 */
.L_x_465:
[----:B------:R-:W-:Y:S05]  /*e8e0*/  @!P6 BRA `(.L_x_328) ;  /* 0x000000000078e947 */ /* 0x000fea0003800000 */
[----:B------:R-:W-:-:S06]  /*e8f0*/  ULOP3.LUT UR4, UR36, 0x2, URZ, 0xfc, !UPT ;  /* 0x0000000224047892 */ /* 0x000fcc000f8efc3f */
[----:B-1----:R-:W-:-:S05]  /*e900*/  IMAD.U32 R0, RZ, RZ, UR4 ;  /* 0x00000004ff007e24 */ /* 0x002fca000f8e00ff */
[----:B------:R-:W-:-:S13]  /*e910*/  ISETP.NE.AND P0, PT, R0, 0x3, PT ;  /* 0x000000030000780c */ /* 0x000fda0003f05270 */
[----:B------:R-:W-:Y:S05]  /*e920*/  @!P0 BRA `(.L_x_330) ;  /* 0x0000000000048947 */ /* 0x000fea0003800000 */
[----:B------:R-:W-:Y:S01]  /*e930*/  BPT.TRAP 0x1 ;  /* 0x000000040000795c */ /* 0x000fe20000300000 */
.L_x_330:
[C---:B------:R-:W-:Y:S01]  /*e940*/  IMAD R5, R25.reuse, 0x8, R4 ;  /* 0x0000000819057824 */ /* 0x040fe200078e0204 */
[----:B------:R-:W-:Y:S01]  /*e950*/  SHF.L.U32 R0, R28, 0x1f, RZ ;  /* 0x0000001f1c007819 */ /* 0x000fe200000006ff */
[----:B------:R-:W-:-:S03]  /*e960*/  VIADD R25, R25, 0x1 ;  /* 0x0000000119197836 */ /* 0x000fc60000000000 */
[----:B------:R-:W1:Y:S02]  /*e970*/  SYNCS.PHASECHK.TRANS64.TRYWAIT P1, [R5+URZ+0x28840], R0 ;  /* 0x02884000050075a7 */ /* 0x000e64000802017f */
[----:B------:R-:W-:-:S04]  /*e980*/  ISETP.NE.AND P2, PT, R25, 0x2, PT ;  /* 0x000000021900780c */ /* 0x000fc80003f45270 */
[----:B------:R-:W-:Y:S01]  /*e990*/  SEL R3, RZ, 0x1, P2 ;  /* 0x00000001ff037807 */ /* 0x000fe20001000000 */
[----:B-1----:R-:W-:Y:S08]  /*e9a0*/  @!P1 BRA `(.L_x_331) ;  /* 0x00000040009c9947 */ /* 0x002ff00003800000 */
.L_x_466:
[----:B------:R-:W-:Y:S02]  /*e9b0*/  SEL R25, R25, RZ, P2 ;  /* 0x000000ff19197207 */ /* 0x000fe40001000000 */
[----:B------:R-:W-:Y:S01]  /*e9c0*/  LOP3.LUT R2, R28, R3, RZ, 0x3c, !PT ;  /* 0x000000031c027212 */ /* 0x000fe200078e3cff */
[----:B------:R-:W-:Y:S06]  /*e9d0*/  @!P0 BRA `(.L_x_332) ;  /* 0x0000000000048947 */ /* 0x000fec0003800000 */
[----:B------:R-:W-:Y:S01]  /*e9e0*/  BPT.TRAP 0x1 ;  /* 0x000000040000795c */ /* 0x000fe20000300000 */
.L_x_332:
[----:B------:R-:W-:Y:S02]  /*e9f0*/  LEA R25, R25, R4, 0x3 ;  /* 0x0000000419197211 */ /* 0x000fe400078e18ff */
[----:B------:R-:W-:-:S04]  /*ea00*/  SHF.L.U32 R2, R2, 0x1f, RZ ;  /* 0x0000001f02027819 */ /* 0x000fc800000006ff */
[----:B------:R-:W2:Y:S02]  /*ea10*/  SYNCS.PHASECHK.TRANS64.TRYWAIT P1, [R25+URZ+0x28840], R2 ;  /* 0x02884002190075a7 */ /* 0x000ea4000802017f */
[----:B--2---:R-:W-:Y:S05]  /*ea20*/  @!P1 BRA `(.L_x_333) ;  /* 0x0000004000909947 */ /* 0x004fea0003800000 */
.L_x_467:
[----:B------:R-:W-:Y:S05]  /*ea30*/  @!P0 BRA `(.L_x_334) ;  /* 0x0000000000048947 */ /* 0x000fea0003800000 */
[----:B------:R-:W-:Y:S01]  /*ea40*/  BPT.TRAP 0x1 ;  /* 0x000000040000795c */ /* 0x000fe20000300000 */
.L_x_334:
[----:B------:R-:W4:Y:S02]  /*ea50*/  SYNCS.PHASECHK.TRANS64.TRYWAIT P1, [R5+URZ+0x28860], R0 ;  /* 0x02886000050075a7 */ /* 0x000f24000802017f */
[----:B----4-:R-:W-:Y:S05]  /*ea60*/  @!P1 BRA `(.L_x_335) ;  /* 0x0000004000949947 */ /* 0x010fea0003800000 */
.L_x_468:
[----:B------:R-:W-:Y:S05]  /*ea70*/  @!P0 BRA `(.L_x_336) ;  /* 0x0000000000048947 */ /* 0x000fea0003800000 */
[----:B------:R-:W-:Y:S01]  /*ea80*/  BPT.TRAP 0x1 ;  /* 0x000000040000795c */ /* 0x000fe20000300000 */
.L_x_336:
[----:B------:R0:W0:Y:S02]  /*ea90*/  SYNCS.PHASECHK.TRANS64.TRYWAIT P0, [R25+URZ+0x28860], R2 ;  /* 0x02886002190075a7 */ /* 0x000024000800017f */
[----:B0-----:R-:W-:Y:S05]  /*eaa0*/  @!P0 NANOSLEEP.SYNCS 0x989680 ;  /* 0x009896800000895d */ /* 0x001fea0003900000 */
[----:B------:R-:W0:Y:S02]  /*eab0*/  @!P0 SYNCS.PHASECHK.TRANS64 P0, [R25+URZ+0x28860], R2 ;  /* 0x02886002190085a7 */ /* 0x000e24000800007f */
[----:B0-----:R-:W-:Y:S05]  /*eac0*/  @!P0 BRA `(.L_x_336) ;  /* 0xfffffffc00f08947 */ /* 0x001fea000383ffff */
.L_x_328:
[----:B------:R-:W-:Y:S05]  /*ead0*/  BSYNC B0 ;  /* 0x0000000000007941 */ /* 0x000fea0003800000 */
.L_x_327:
[----:B------:R-:W-:Y:S05]  /*eae0*/  EXIT ;  /* 0x000000000000794d */ /* 0x000fea0003800000 */
.L_x_208:
[----:B0-----:R-:W-:-:S04]  /*eaf0*/  IMAD.U32 R3, RZ, RZ, UR49 ;  /* 0x00000031ff037e24 */ /* 0x001fc8000f8e00ff */
[----:B------:R0:W1:Y:S03]  /*eb00*/  SYNCS.PHASECHK.TRANS64.TRYWAIT P1, [R3+URZ+0x28800], R0 ;  /* 0x02880000030075a7 */ /* 0x000066000802017f */
[----:B-1----:R-:W-:Y:S05]  /*eb10*/  @!P1 NANOSLEEP.SYNCS 0x989680 ;  /* 0x009896800000995d */ /* 0x002fea0003900000 */
[----:B------:R-:W1:Y:S02]  /*eb20*/  @!P1 SYNCS.PHASECHK.TRANS64 P1, [R3+URZ+0x28800], R0 ;  /* 0x02880000030095a7 */ /* 0x000e64000802007f */
[----:B-1----:R-:W-:Y:S05]  /*eb30*/  @!P1 BRA `(.L_x_208) ;  /* 0xfffffffc00ec9947 */ /* 0x002fea000383ffff */
[----:B------:R-:W-:Y:S05]  /*eb40*/  BRA `(.L_x_337) ;  /* 0xffffff2800a07947 */ /* 0x000fea000383ffff */
.L_x_212:
[----:B-1----:R1:W2:Y:S02]  /*eb50*/  SYNCS.PHASECHK.TRANS64.TRYWAIT P1, [R0+URZ+0x28830], R3 ;  /* 0x02883003000075a7 */ /* 0x0022a4000802017f */
[----:B--2---:R-:W-:Y:S05]  /*eb60*/  @!P1 NANOSLEEP.SYNCS 0x989680 ;  /* 0x009896800000995d */ /* 0x004fea0003900000 */
[----:B------:R-:W2:Y:S02]  /*eb70*/  @!P1 SYNCS.PHASECHK.TRANS64 P1, [R0+URZ+0x28830], R3 ;  /* 0x02883003000095a7 */ /* 0x000ea4000802007f */
[----:B--2---:R-:W-:Y:S05]  /*eb80*/  @!P1 BRA `(.L_x_212) ;  /* 0xfffffffc00f09947 */ /* 0x004fea000383ffff */
[----:B------:R-:W-:Y:S05]  /*eb90*/  BRA `(.L_x_211) ;  /* 0xffffff2800c07947 */ /* 0x000fea000383ffff */
.L_x_218:
[----:B-1----:R-:W-:-:S04]  /*eba0*/  IMAD.U32 R7, RZ, RZ, UR6 ;  /* 0x00000006ff077e24 */ /* 0x002fc8000f8e00ff */
[----:B------:R1:W2:Y:S03]  /*ebb0*/  SYNCS.PHASECHK.TRANS64.TRYWAIT P1, [R7+URZ+0x28830], R6 ;  /* 0x02883006070075a7 */ /* 0x0002a6000802017f */
[----:B--2---:R-:W-:Y:S05]  /*ebc0*/  @!P1 NANOSLEEP.SYNCS 0x989680 ;  /* 0x009896800000995d */ /* 0x004fea0003900000 */
[----:B------:R-:W2:Y:S02]  /*ebd0*/  @!P1 SYNCS.PHASECHK.TRANS64 P1, [R7+URZ+0x28830], R6 ;  /* 0x02883006070095a7 */ /* 0x000ea4000802007f */
[----:B--2---:R-:W-:Y:S05]  /*ebe0*/  @!P1 BRA `(.L_x_218) ;  /* 0xfffffffc00ec9947 */ /* 0x004fea000383ffff */
[----:B------:R-:W-:Y:S05]  /*ebf0*/  BRA `(.L_x_215) ;  /* 0xffffff5400f47947 */ /* 0x000fea000383ffff */
.L_x_222:
[----:B-1----:R-:W-:-:S04]  /*ec00*/  IMAD.U32 R7, RZ, RZ, UR6 ;  /* 0x00000006ff077e24 */ /* 0x002fc8000f8e00ff */
[----:B------:R1:W2:Y:S03]  /*ec10*/  SYNCS.PHASECHK.TRANS64.TRYWAIT P1, [R7+URZ+0x28850], R6 ;  /* 0x02885006070075a7 */ /* 0x0002a6000802017f */
[----:B--2---:R-:W-:Y:S05]  /*ec20*/  @!P1 NANOSLEEP.SYNCS 0x989680 ;  /* 0x009896800000995d */ /* 0x004fea0003900000 */
[----:B------:R-:W2:Y:S02]  /*ec30*/  @!P1 SYNCS.PHASECHK.TRANS64 P1, [R7+URZ+0x28850], R6 ;  /* 0x02885006070095a7 */ /* 0x000ea4000802007f */
[----:B--2---:R-:W-:Y:S05]  /*ec40*/  @!P1 BRA `(.L_x_222) ;  /* 0xfffffffc00ec9947 */ /* 0x004fea000383ffff */
[----:B------:R-:W-:Y:S05]  /*ec50*/  BRA `(.L_x_219) ;  /* 0xffffff5800cc7947 */ /* 0x000fea000383ffff */
.L_x_229:
[----:B-1----:R-:W-:-:S04]  /*ec60*/  IMAD.U32 R5, RZ, RZ, UR5 ;  /* 0x00000005ff057e24 */ /* 0x002fc8000f8e00ff */
[----:B------:R1:W2:Y:S03]  /*ec70*/  SYNCS.PHASECHK.TRANS64.TRYWAIT P1, [R5+URZ+0x28850], R4 ;  /* 0x02885004050075a7 */ /* 0x0002a6000802017f */
[----:B--2---:R-:W-:Y:S05]  /*ec80*/  @!P1 NANOSLEEP.SYNCS 0x989680 ;  /* 0x009896800000995d */ /* 0x004fea0003900000 */
[----:B------:R-:W2:Y:S02]  /*ec90*/  @!P1 SYNCS.PHASECHK.TRANS64 P1, [R5+URZ+0x28850], R4 ;  /* 0x02885004050095a7 */ /* 0x000ea4000802007f */
[----:B--2---:R-:W-:Y:S05]  /*eca0*/  @!P1 BRA `(.L_x_229) ;  /* 0xfffffffc00ec9947 */ /* 0x004fea000383ffff */
[----:B------:R-:W-:Y:S05]  /*ecb0*/  BRA `(.L_x_228) ;  /* 0xffffff7c00cc7947 */ /* 0x000fea000383ffff */
.L_x_272:
[----:B------:R-:W1:Y:S01]  /*ecc0*/  S2R R20, SR_TID.X ;  /* 0x0000000000147919 */ /* 0x000e620000002100 */
[----:B------:R-:W-:Y:S01]  /*ecd0*/  BSSY B0, `(.L_x_338) ;  /* 0x000000a000007945 */ /* 0x000fe20003800000 */
[----:B------:R-:W-:Y:S02]  /*ece0*/  IMAD.MOV.U32 R12, RZ, RZ, RZ ;  /* 0x000000ffff0c7224 */ /* 0x000fe400078e00ff */
[----:B------:R-:W-:Y:S02]  /*ecf0*/  IMAD.MOV.U32 R11, RZ, RZ, 0x1f ;  /* 0x0000001fff0b7424 */ /* 0x000fe400078e00ff */
[----:B------:R-:W-:Y:S01]  /*ed00*/  IMAD.MOV.U32 R15, RZ, RZ, -0x1 ;  /* 0xffffffffff0f7424 */ /* 0x000fe200078e00ff */
[----:B-1----:R-:W-:-:S04]  /*ed10*/  SHF.R.U32.HI R10, RZ, 0x5, R20 ;  /* 0x00000005ff0a7819 */ /* 0x002fc80000011614 */
[----:B------:R-:W-:-:S04]  /*ed20*/  LOP3.LUT R10, R10, 0x3, RZ, 0xc0, !PT ;  /* 0x000000030a0a7812 */ /* 0x000fc800078ec0ff */
[----:B------:R-:W-:-:S07]  /*ed30*/  MOV R13, R10 ;  /* 0x0000000a000d7202 */ /* 0x000fce0000000f00 */
[----:B0----5:R-:W-:Y:S05]  /*ed40*/  WARPSYNC.COLLECTIVE R15, `(.L_x_339) ;  /* 0x000000000f087348 */ /* 0x021fea0003c00000 */
[----:B------:R1:W2:Y:S02]  /*ed50*/  SHFL.IDX P6, R14, R13, R12, R11 ;  /* 0x0000000c0d0e7389 */ /* 0x0002a400000c000b */
[----:B012--5:R-:W-:Y:S01]  /*ed60*/  ENDCOLLECTIVE ;  /* 0x000000000000791b */ /* 0x027fe20003800000 */
.L_x_339:
[----:B------:R-:W-:Y:S05]  /*ed70*/  BSYNC B0 ;  /* 0x0000000000007941 */ /* 0x000fea0003800000 */
.L_x_338:
[----:B------:R-:W-:Y:S05]  /*ed80*/  BRA `(.L_x_340) ;  /* 0xffffffc0002c7947 */ /* 0x000fea000383ffff */
.L_x_275:
[----:B0-----:R0:W1:Y:S02]  /*ed90*/  SYNCS.PHASECHK.TRANS64.TRYWAIT P0, [R7+URZ+0x28840], R2 ;  /* 0x02884002070075a7 */ /* 0x001064000800017f */
[----:B-1----:R-:W-:Y:S05]  /*eda0*/  @!P0 NANOSLEEP.SYNCS 0x989680 ;  /* 0x009896800000895d */ /* 0x002fea0003900000 */
[----:B------:R-:W1:Y:S02]  /*edb0*/  @!P0 SYNCS.PHASECHK.TRANS64 P0, [R7+URZ+0x28840], R2 ;  /* 0x02884002070085a7 */ /* 0x000e64000800007f */
[----:B-1----:R-:W-:Y:S05]  /*edc0*/  @!P0 BRA `(.L_x_275) ;  /* 0xfffffffc00f08947 */ /* 0x002fea000383ffff */
[----:B------:R-:W-:Y:S05]  /*edd0*/  BRA `(.L_x_341) ;  /* 0xffffffc000887947 */ /* 0x000fea000383ffff */
.L_x_276:
        /* <DEDUP_REMOVED lines=8> */
.L_x_343:
[----:B------:R-:W-:Y:S05]  /*ee60*/  BSYNC B0 ;  /* 0x0000000000007941 */ /* 0x000fea0003800000 */
.L_x_342:
[----:B------:R-:W-:Y:S01]  /*ee70*/  IMAD.MOV.U32 R13, RZ, RZ, R4 ;  /* 0x000000ffff0d7224 */ /* 0x000fe200078e0004 */
[----:B------:R-:W-:Y:S01]  /*ee80*/  MOV R12, RZ ;  /* 0x000000ff000c7202 */ /* 0x000fe20000000f00 */
[----:B------:R-:W-:Y:S01]  /*ee90*/  IMAD.MOV.U32 R11, RZ, RZ, 0x181f ;  /* 0x0000181fff0b7424 */ /* 0x000fe200078e00ff */
[----:B------:R-:W-:Y:S01]  /*eea0*/  @P0 LEA R8, R5, R22, 0x1 ;  /* 0x0000001605080211 */ /* 0x000fe200078e08ff */
[----:B------:R-:W-:Y:S02]  /*eeb0*/  IMAD.MOV.U32 R15, RZ, RZ, -0x1 ;  /* 0xffffffffff0f7424 */ /* 0x000fe400078e00ff */
[----:B------:R-:W-:-:S07]  /*eec0*/  IMAD.MOV.U32 R2, RZ, RZ, R14 ;  /* 0x000000ffff027224 */ /* 0x000fce00078e000e */
[----:B------:R-:W-:Y:S05]  /*eed0*/  WARPSYNC.COLLECTIVE R15, `(.L_x_344) ;  /* 0x000000000f087348 */ /* 0x000fea0003c00000 */
[----:B------:R0:W1:Y:S02]  /*eee0*/  SHFL.IDX P6, R14, R13, R12, R11 ;  /* 0x0000000c0d0e7389 */ /* 0x00006400000c000b */
[----:B01----:R-:W-:Y:S01]  /*eef0*/  ENDCOLLECTIVE ;  /* 0x000000000000791b */ /* 0x003fe20003800000 */
.L_x_344:
[----:B------:R-:W-:Y:S02]  /*ef00*/  IMAD.MOV.U32 R13, RZ, RZ, R0 ;  /* 0x000000ffff0d7224 */ /* 0x000fe400078e0000 */
[----:B------:R-:W-:Y:S02]  /*ef10*/  IMAD.MOV.U32 R12, RZ, RZ, 0x1 ;  /* 0x00000001ff0c7424 */ /* 0x000fe400078e00ff */
[----:B------:R-:W-:-:S07]  /*ef20*/  IMAD.MOV.U32 R3, RZ, RZ, R14 ;  /* 0x000000ffff037224 */ /* 0x000fce00078e000e */
[----:B------:R-:W-:Y:S05]  /*ef30*/  WARPSYNC.COLLECTIVE R15, `(.L_x_345) ;  /* 0x000000000f087348 */ /* 0x000fea0003c00000 */
[----:B------:R0:W1:Y:S02]  /*ef40*/  SHFL.IDX P6, R14, R13, R12, R11 ;  /* 0x0000000c0d0e7389 */ /* 0x00006400000c000b */
[----:B01----:R-:W-:Y:S01]  /*ef50*/  ENDCOLLECTIVE ;  /* 0x000000000000791b */ /* 0x003fe20003800000 */
.L_x_345:
[----:B------:R-:W-:-:S05]  /*ef60*/  @P0 LEA R3, P1, R30, R3, 0x1 ;  /* 0x000000031e030211 */ /* 0x000fca00078208ff */
[----:B------:R-:W-:Y:S01]  /*ef70*/  @P0 IMAD.X R2, RZ, RZ, R2, P1 ;  /* 0x000000ffff020224 */ /* 0x000fe200008e0602 */
[----:B------:R-:W-:-:S04]  /*ef80*/  ISETP.GE.AND P1, PT, R6, 0x11, PT ;  /* 0x000000110600780c */ /* 0x000fc80003f26270 */
[----:B------:R-:W-:Y:S01]  /*ef90*/  @P0 LOP3.LUT R3, R3, R2, RZ, 0x3c, !PT ;  /* 0x0000000203030212 */ /* 0x000fe200078e3cff */
[----:B------:R-:W-:-:S03]  /*efa0*/  IMAD.MOV.U32 R13, RZ, RZ, R4 ;  /* 0x000000ffff0d7224 */ /* 0x000fc600078e0004 */
[----:B------:R-:W-:-:S04]  /*efb0*/  @P0 LOP3.LUT R2, R3, R2, RZ, 0x3c, !PT ;  /* 0x0000000203020212 */ /* 0x000fc800078e3cff */
[----:B------:R-:W-:-:S05]  /*efc0*/  @P0 LOP3.LUT R3, R3, R2, RZ, 0x3c, !PT ;  /* 0x0000000203030212 */ /* 0x000fca00078e3cff */
[----:B------:R-:W-:Y:S01]  /*efd0*/  @!PT LDS RZ, [RZ] ;  /* 0x00000000fffff984 */ /* 0x000fe20000000800 */
[----:B------:R-:W-:Y:S01]  /*efe0*/  @!PT LDS RZ, [RZ] ;  /* 0x00000000fffff984 */ /* 0x000fe20000000800 */
[----:B------:R-:W-:Y:S01]  /*eff0*/  @!PT LDS RZ, [RZ] ;  /* 0x00000000fffff984 */ /* 0x000fe20000000800 */
[----:B------:R-:W-:Y:S04]  /*f000*/  @P0 LDGSTS.E.BYPASS.LTC128B.128 [R8+0x18400], desc[UR50][R2.64], !P3 ;  /* 0x1840000002080fae */ /* 0x000fe8000d901d72 */
[----:B------:R0:W-:Y:S02]  /*f010*/  @P0 LDGSTS.E.BYPASS.LTC128B.128 [R8+0x1c400], desc[UR50][R2.64+0x80], !P2 ;  /* 0x1c40008002080fae */ /* 0x0001e4000d101d72 */
[----:B0-----:R-:W-:-:S07]  /*f020*/  IMAD.MOV.U32 R2, RZ, RZ, R14 ;  /* 0x000000ffff027224 */ /* 0x001fce00078e000e */
[----:B------:R-:W-:Y:S05]  /*f030*/  WARPSYNC.COLLECTIVE R15, `(.L_x_346) ;  /* 0x000000000f087348 */ /* 0x000fea0003c00000 */
[----:B------:R0:W1:Y:S02]  /*f040*/  SHFL.IDX P6, R14, R13, R12, R11 ;  /* 0x0000000c0d0e7389 */ /* 0x00006400000c000b */
[----:B01----:R-:W-:Y:S01]  /*f050*/  ENDCOLLECTIVE ;  /* 0x000000000000791b */ /* 0x003fe20003800000 */
.L_x_346:
[----:B------:R-:W-:Y:S02]  /*f060*/  @P1 IMAD R8, R5, 0x2, R22 ;  /* 0x0000000205081824 */ /* 0x000fe400078e0216 */
[----:B------:R-:W-:Y:S02]  /*f070*/  IMAD.MOV.U32 R13, RZ, RZ, R0 ;  /* 0x000000ffff0d7224 */ /* 0x000fe400078e0000 */
[----:B------:R-:W-:Y:S01]  /*f080*/  IMAD.MOV.U32 R12, RZ, RZ, 0x2 ;  /* 0x00000002ff0c7424 */ /* 0x000fe200078e00ff */
[----:B------:R-:W-:-:S07]  /*f090*/  MOV R3, R14 ;  /* 0x0000000e00037202 */ /* 0x000fce0000000f00 */
[----:B------:R-:W-:Y:S05]  /*f0a0*/  WARPSYNC.COLLECTIVE R15, `(.L_x_347) ;  /* 0x000000000f087348 */ /* 0x000fea0003c00000 */
[----:B------:R0:W1:Y:S02]  /*f0b0*/  SHFL.IDX P6, R14, R13, R12, R11 ;  /* 0x0000000c0d0e7389 */ /* 0x00006400000c000b */
[----:B01----:R-:W-:Y:S01]  /*f0c0*/  ENDCOLLECTIVE ;  /* 0x000000000000791b */ /* 0x003fe20003800000 */
.L_x_347:
[----:B------:R-:W-:-:S05]  /*f0d0*/  @P1 LEA R3, P0, R30, R3, 0x1 ;  /* 0x000000031e031211 */ /* 0x000fca00078008ff */
[----:B------:R-:W-:-:S05]  /*f0e0*/  @P1 IMAD.X R2, RZ, RZ, R2, P0 ;  /* 0x000000ffff021224 */ /* 0x000fca00000e0602 */
        /* <DEDUP_REMOVED lines=8> */
[----:B------:R0:W-:Y:S01]  /*f170*/  @P1 LDGSTS.E.BYPASS.LTC128B.128 [R8+0x1cc00], desc[UR50][R2.64+0x80], !P2 ;  /* 0x1cc0008002081fae */ /* 0x0001e2000d101d72 */
[----:B------:R-:W-:Y:S02]  /*f180*/  ISETP.GE.AND P1, PT, R6, 0x21, PT ;  /* 0x000000210600780c */ /* 0x000fe40003f26270 */
[----:B0-----:R-:W-:-:S11]  /*f190*/  MOV R2, R14 ;  /* 0x0000000e00027202 */ /* 0x001fd60000000f00 */
[----:B------:R-:W-:Y:S05]  /*f1a0*/  WARPSYNC.COLLECTIVE R15, `(.L_x_348) ;  /* 0x000000000f087348 */ /* 0x000fea0003c00000 */
[----:B------:R0:W1:Y:S02]  /*f1b0*/  SHFL.IDX P6, R14, R13, R12, R11 ;  /* 0x0000000c0d0e7389 */ /* 0x00006400000c000b */
[----:B01----:R-:W-:Y:S01]  /*f1c0*/  ENDCOLLECTIVE ;  /* 0x000000000000791b */ /* 0x003fe20003800000 */
.L_x_348:
[----:B------:R-:W-:Y:S01]  /*f1d0*/  @P1 IMAD R8, R5, 0x2, R22 ;  /* 0x0000000205081824 */ /* 0x000fe200078e0216 */
[----:B------:R-:W-:Y:S01]  /*f1e0*/  MOV R13, R0 ;  /* 0x00000000000d7202 */ /* 0x000fe20000000f00 */
[----:B------:R-:W-:Y:S02]  /*f1f0*/  IMAD.MOV.U32 R12, RZ, RZ, 0x3 ;  /* 0x00000003ff0c7424 */ /* 0x000fe400078e00ff */
[----:B------:R-:W-:-:S07]  /*f200*/  IMAD.MOV.U32 R3, RZ, RZ, R14 ;  /* 0x000000ffff037224 */ /* 0x000fce00078e000e */
[----:B------:R-:W-:Y:S05]  /*f210*/  WARPSYNC.COLLECTIVE R15, `(.L_x_349) ;  /* 0x000000000f087348 */ /* 0x000fea0003c00000 */
[----:B------:R0:W1:Y:S02]  /*f220*/  SHFL.IDX P6, R14, R13, R12, R11 ;  /* 0x0000000c0d0e7389 */ /* 0x00006400000c000b */
[----:B01----:R-:W-:Y:S01]  /*f230*/  ENDCOLLECTIVE ;  /* 0x000000000000791b */ /* 0x003fe20003800000 */
.L_x_349:
        /* <DEDUP_REMOVED lines=11> */
[----:B------:R-:W-:Y:S01]  /*f2f0*/  ISETP.GE.AND P1, PT, R6, 0x31, PT ;  /* 0x000000310600780c */ /* 0x000fe20003f26270 */
[----:B0-----:R-:W-:-:S12]  /*f300*/  IMAD.MOV.U32 R2, RZ, RZ, R14 ;  /* 0x000000ffff027224 */ /* 0x001fd800078e000e */
[----:B------:R-:W-:Y:S05]  /*f310*/  WARPSYNC.COLLECTIVE R15, `(.L_x_350) ;  /* 0x000000000f087348 */ /* 0x000fea0003c00000 */
[----:B------:R0:W1:Y:S02]  /*f320*/  SHFL.IDX P6, R14, R13, R12, R11 ;  /* 0x0000000c0d0e7389 */ /* 0x00006400000c000b */
[----:B01----:R-:W-:Y:S01]  /*f330*/  ENDCOLLECTIVE ;  /* 0x000000000000791b */ /* 0x003fe20003800000 */
.L_x_350:
[----:B------:R-:W-:Y:S02]  /*f340*/  @P1 IMAD R8, R5, 0x2, R22 ;  /* 0x0000000205081824 */ /* 0x000fe400078e0216 */
[----:B------:R-:W-:Y:S02]  /*f350*/  IMAD.MOV.U32 R13, RZ, RZ, R0 ;  /* 0x000000ffff0d7224 */ /* 0x000fe400078e0000 */
[----:B------:R-:W-:Y:S02]  /*f360*/  IMAD.MOV.U32 R12, RZ, RZ, 0x4 ;  /* 0x00000004ff0c7424 */ /* 0x000fe400078e00ff */
[----:B------:R-:W-:-:S07]  /*f370*/  IMAD.MOV.U32 R3, RZ, RZ, R14 ;  /* 0x000000ffff037224 */ /* 0x000fce00078e000e */
[----:B------:R-:W-:Y:S05]  /*f380*/  WARPSYNC.COLLECTIVE R15, `(.L_x_351) ;  /* 0x000000000f087348 */ /* 0x000fea0003c00000 */
[----:B------:R0:W1:Y:S02]  /*f390*/  SHFL.IDX P6, R14, R13, R12, R11 ;  /* 0x0000000c0d0e7389 */ /* 0x00006400000c000b */
[----:B01----:R-:W-:Y:S01]  /*f3a0*/  ENDCOLLECTIVE ;  /* 0x000000000000791b */ /* 0x003fe20003800000 */
.L_x_351:
[----:B------:R-:W-:-:S04]  /*f3b0*/  @P1 LEA R3, P0, R30, R3, 0x1 ;  /* 0x000000031e031211 */ /* 0x000fc800078008ff */
[----:B------:R-:W-:-:S04]  /*f3c0*/  @P1 IADD3.X R2, RZ, R2, RZ, P0, !PT ;  /* 0x00000002ff021210 */ /* 0x000fc800007fe4ff */
[----:B------:R-:W-:Y:S02]  /*f3d0*/  @P1 LOP3.LUT R3, R3, R2, RZ, 0x3c, !PT ;  /* 0x0000000203031212 */ /* 0x000fe400078e3cff */
[----:B------:R-:W-:Y:S02]  /*f3e0*/  MOV R13, R4 ;  /* 0x00000004000d7202 */ /* 0x000fe40000000f00 */
        /* <DEDUP_REMOVED lines=12> */
.L_x_352:
[----:B------:R-:W-:Y:S02]  /*f4b0*/  @P1 IMAD R8, R5, 0x2, R22 ;  /* 0x0000000205081824 */ /* 0x000fe400078e0216 */
[----:B------:R-:W-:Y:S01]  /*f4c0*/  IMAD.MOV.U32 R13, RZ, RZ, R0 ;  /* 0x000000ffff0d7224 */ /* 0x000fe200078e0000 */
[----:B------:R-:W-:Y:S01]  /*f4d0*/  MOV R12, 0x5 ;  /* 0x00000005000c7802 */ /* 0x000fe20000000f00 */
[----:B------:R-:W-:-:S07]  /*f4e0*/  IMAD.MOV.U32 R3, RZ, RZ, R14 ;  /* 0x000000ffff037224 */ /* 0x000fce00078e000e */
[----:B------:R-:W-:Y:S05]  /*f4f0*/  WARPSYNC.COLLECTIVE R15, `(.L_x_353) ;  /* 0x000000000f087348 */ /* 0x000fea0003c00000 */
[----:B------:R0:W1:Y:S02]  /*f500*/  SHFL.IDX P6, R14, R13, R12, R11 ;  /* 0x0000000c0d0e7389 */ /* 0x00006400000c000b */
[----:B01----:R-:W-:Y:S01]  /*f510*/  ENDCOLLECTIVE ;  /* 0x000000000000791b */ /* 0x003fe20003800000 */
.L_x_353:
        /* <DEDUP_REMOVED lines=16> */
.L_x_354:
[----:B------:R-:W-:Y:S01]  /*f620*/  @P1 LEA R8, R5, R22, 0x1 ;  /* 0x0000001605081211 */ /* 0x000fe200078e08ff */
[----:B------:R-:W-:Y:S02]  /*f630*/  IMAD.MOV.U32 R13, RZ, RZ, R0 ;  /* 0x000000ffff0d7224 */ /* 0x000fe400078e0000 */
[----:B------:R-:W-:Y:S02]  /*f640*/  IMAD.MOV.U32 R12, RZ, RZ, 0x6 ;  /* 0x00000006ff0c7424 */ /* 0x000fe400078e00ff */
[----:B------:R-:W-:-:S07]  /*f650*/  IMAD.MOV.U32 R3, RZ, RZ, R14 ;  /* 0x000000ffff037224 */ /* 0x000fce00078e000e */
[----:B------:R-:W-:Y:S05]  /*f660*/  WARPSYNC.COLLECTIVE R15, `(.L_x_355) ;  /* 0x000000000f087348 */ /* 0x000fea0003c00000 */
[----:B------:R0:W1:Y:S02]  /*f670*/  SHFL.IDX P6, R14, R13, R12, R11 ;  /* 0x0000000c0d0e7389 */ /* 0x00006400000c000b */
[----:B01----:R-:W-:Y:S01]  /*f680*/  ENDCOLLECTIVE ;  /* 0x000000000000791b */ /* 0x003fe20003800000 */
.L_x_355:
        /* <DEDUP_REMOVED lines=16> */
.L_x_356:
[----:B------:R-:W-:Y:S02]  /*f790*/  @P1 IMAD R8, R5, 0x2, R22 ;  /* 0x0000000205081824 */ /* 0x000fe400078e0216 */
[----:B------:R-:W-:Y:S02]  /*f7a0*/  IMAD.MOV.U32 R13, RZ, RZ, R0 ;  /* 0x000000ffff0d7224 */ /* 0x000fe400078e0000 */
[----:B------:R-:W-:Y:S01]  /*f7b0*/  IMAD.MOV.U32 R12, RZ, RZ, 0x7 ;  /* 0x00000007ff0c7424 */ /* 0x000fe200078e00ff */
[----:B------:R-:W-:-:S07]  /*f7c0*/  MOV R3, R14 ;  /* 0x0000000e00037202 */ /* 0x000fce0000000f00 */
[----:B------:R-:W-:Y:S05]  /*f7d0*/  WARPSYNC.COLLECTIVE R15, `(.L_x_357) ;  /* 0x000000000f087348 */ /* 0x000fea0003c00000 */
[----:B------:R0:W1:Y:S02]  /*f7e0*/  SHFL.IDX P6, R14, R13, R12, R11 ;  /* 0x0000000c0d0e7389 */ /* 0x00006400000c000b */
[----:B01----:R-:W-:Y:S01]  /*f7f0*/  ENDCOLLECTIVE ;  /* 0x000000000000791b */ /* 0x003fe20003800000 */
.L_x_357:
[----:B------:R-:W-:-:S05]  /*f800*/  @P1 LEA R3, P0, R30, R3, 0x1 ;  /* 0x000000031e031211 */ /* 0x000fca00078008ff */
[----:B------:R-:W-:-:S05]  /*f810*/  @P1 IMAD.X R2, RZ, RZ, R2, P0 ;  /* 0x000000ffff021224 */ /* 0x000fca00000e0602 */
[----:B------:R-:W-:Y:S01]  /*f820*/  @P1 LOP3.LUT R3, R3, R2, RZ, 0x3c, !PT ;  /* 0x0000000203031212 */ /* 0x000fe200078e3cff */
[----:B------:R-:W-:-:S03]  /*f830*/  IMAD.MOV.U32 R13, RZ, RZ, R4 ;  /* 0x000000ffff0d7224 */ /* 0x000fc600078e0004 */
[----:B------:R-:W-:-:S04]  /*f840*/  @P1 LOP3.LUT R2, R3, R2, RZ, 0x3c, !PT ;  /* 0x0000000203021212 */ /* 0x000fc800078e3cff */
[----:B------:R-:W-:Y:S02]  /*f850*/  @P1 LOP3.LUT R3, R3, R2, RZ, 0x3c, !PT ;  /* 0x0000000203031212 */ /* 0x000fe400078e3cff */
[----:B------:R-:W-:-:S03]  /*f860*/  MOV R0, R14 ;  /* 0x0000000e00007202 */ /* 0x000fc60000000f00 */
[----:B------:R-:W-:Y:S01]  /*f870*/  @!PT LDS RZ, [RZ] ;  /* 0x00000000fffff984 */ /* 0x000fe20000000800 */
[----:B------:R-:W-:Y:S01]  /*f880*/  @!PT LDS RZ, [RZ] ;  /* 0x00000000fffff984 */ /* 0x000fe20000000800 */
[----:B------:R-:W-:Y:S01]  /*f890*/  @!PT LDS RZ, [RZ] ;  /* 0x00000000fffff984 */ /* 0x000fe20000000800 */
[----:B------:R0:W-:Y:S04]  /*f8a0*/  @P1 LDGSTS.E.BYPASS.LTC128B.128 [R8+0x1b400], desc[UR50][R2.64], !P3 ;  /* 0x1b40000002081fae */ /* 0x0001e8000d901d72 */
[----:B0-----:R-:W-:Y:S05]  /*f8b0*/  WARPSYNC.COLLECTIVE R15, `(.L_x_358) ;  /* 0x000000000f087348 */ /* 0x001fea0003c00000 */
[----:B------:R1:W2:Y:S02]  /*f8c0*/  SHFL.IDX P6, R14, R13, R12, R11 ;  /* 0x0000000c0d0e7389 */ /* 0x0002a400000c000b */
[----:B012---:R-:W-:Y:S01]  /*f8d0*/  ENDCOLLECTIVE ;  /* 0x000000000000791b */ /* 0x007fe20003800000 */
.L_x_358:
[----:B------:R-:W-:Y:S01]  /*f8e0*/  @!PT LDS RZ, [RZ] ;  /* 0x00000000fffff984 */ /* 0x000fe20000000800 */
[----:B------:R-:W-:Y:S01]  /*f8f0*/  @!PT LDS RZ, [RZ] ;  /* 0x00000000fffff984 */ /* 0x000fe20000000800 */
[----:B------:R-:W-:Y:S01]  /*f900*/  @!PT LDS RZ, [RZ] ;  /* 0x00000000fffff984 */ /* 0x000fe20000000800 */
[----:B------:R0:W-:Y:S02]  /*f910*/  @P1 LDGSTS.E.BYPASS.LTC128B.128 [R8+0x1f400], desc[UR50][R2.64+0x80], !P2 ;  /* 0x1f40008002081fae */ /* 0x0001e4000d101d72 */
[----:B0-----:R-:W-:Y:S01]  /*f920*/  IMAD.MOV.U32 R2, RZ, RZ, R14 ;  /* 0x000000ffff027224 */ /* 0x001fe200078e000e */
[----:B------:R-:W-:Y:S06]  /*f930*/  BRA `(.L_x_359) ;  /* 0xffffffbc00607947 */ /* 0x000fec000383ffff */
.L_x_281:
[----:B------:R-:W-:Y:S01]  /*f940*/  IMAD.MOV.U32 R13, RZ, RZ, R5 ;  /* 0x000000ffff0d7224 */ /* 0x000fe200078e0005 */
[----:B------:R-:W-:Y:S01]  /*f950*/  MOV R11, 0x181f ;  /* 0x0000181f000b7802 */ /* 0x000fe20000000f00 */
[----:B------:R-:W-:Y:S02]  /*f960*/  IMAD.MOV.U32 R12, RZ, RZ, RZ ;  /* 0x000000ffff0c7224 */ /* 0x000fe400078e00ff */
[----:B------:R-:W-:Y:S02]  /*f970*/  IMAD.MOV.U32 R15, RZ, RZ, -0x1 ;  /* 0xffffffffff0f7424 */ /* 0x000fe400078e00ff */
[----:B-----5:R-:W-:Y:S02]  /*f980*/  IMAD R6, R21, R6, RZ ;  /* 0x0000000615067224 */ /* 0x020fe400078e02ff */
[----:B------:R-:W-:-:S07]  /*f990*/  IMAD.IADD R4, R20, 0x1, R4 ;  /* 0x0000000114047824 */ /* 0x000fce00078e0204 */
[----:B------:R-:W-:Y:S05]  /*f9a0*/  WARPSYNC.COLLECTIVE R15, `(.L_x_360) ;  /* 0x000000000f087348 */ /* 0x000fea0003c00000 */
[----:B------:R0:W1:Y:S02]  /*f9b0*/  SHFL.IDX P6, R14, R13, R12, R11 ;  /* 0x0000000c0d0e7389 */ /* 0x00006400000c000b */
[----:B01----:R-:W-:Y:S01]  /*f9c0*/  ENDCOLLECTIVE ;  /* 0x000000000000791b */ /* 0x003fe20003800000 */
.L_x_360:
[C---:B------:R-:W-:Y:S01]  /*f9d0*/  VIADD R7, R4.reuse, 0x10 ;  /* 0x0000001004077836 */ /* 0x040fe20000000000 */
[----:B------:R-:W-:Y:S01]  /*f9e0*/  ISETP.GE.AND P2, PT, R4, R6, PT ;  /* 0x000000060400720c */ /* 0x000fe20003f46270 */
[----:B------:R-:W-:Y:S02]  /*f9f0*/  IMAD.MOV.U32 R13, RZ, RZ, R0 ;  /* 0x000000ffff0d7224 */ /* 0x000fe400078e0000 */
[----:B------:R-:W-:-:S10]  /*fa00*/  IMAD.MOV.U32 R2, RZ, RZ, R14 ;  /* 0x000000ffff027224 */ /* 0x000fd400078e000e */
[----:B------:R-:W-:Y:S05]  /*fa10*/  WARPSYNC.COLLECTIVE R15, `(.L_x_361) ;  /* 0x000000000f087348 */ /* 0x000fea0003c00000 */
[----:B------:R0:W1:Y:S02]  /*fa20*/  SHFL.IDX P6, R14, R13, R12, R11 ;  /* 0x0000000c0d0e7389 */ /* 0x00006400000c000b */
[----:B01----:R-:W-:Y:S01]  /*fa30*/  ENDCOLLECTIVE ;  /* 0x000000000000791b */ /* 0x003fe20003800000 */
.L_x_361:
[----:B------:R-:W-:Y:S02]  /*fa40*/  IMAD.MOV.U32 R13, RZ, RZ, R5 ;  /* 0x000000ffff0d7224 */ /* 0x000fe400078e0005 */
[----:B------:R-:W-:Y:S01]  /*fa50*/  IMAD.MOV.U32 R12, RZ, RZ, 0x1 ;  /* 0x00000001ff0c7424 */ /* 0x000fe200078e00ff */
[----:B------:R-:W-:-:S04]  /*fa60*/  @!P2 LEA R14, P3, R30, R14, 0x1 ;  /* 0x0000000e1e0ea211 */ /* 0x000fc800078608ff */
[----:B------:R-:W-:Y:S01]  /*fa70*/  @!P2 IADD3.X R3, RZ, R2, RZ, P3, !PT ;  /* 0x00000002ff03a210 */ /* 0x000fe20001ffe4ff */
[----:B------:R-:W-:-:S08]  /*fa80*/  @!P2 IMAD.MOV.U32 R2, RZ, RZ, R14 ;  /* 0x000000ffff02a224 */ /* 0x000fd000078e000e */
[----:B------:R-:W-:Y:S05]  /*fa90*/  WARPSYNC.COLLECTIVE R15, `(.L_x_362) ;  /* 0x000000000f087348 */ /* 0x000fea0003c00000 */
[----:B------:R0:W1:Y:S02]  /*faa0*/  SHFL.IDX P6, R14, R13, R12, R11 ;  /* 0x0000000c0d0e7389 */ /* 0x00006400000c000b */
[----:B01----:R-:W-:Y:S01]  /*fab0*/  ENDCOLLECTIVE ;  /* 0x000000000000791b */ /* 0x003fe20003800000 */
.L_x_362:
[----:B------:R-:W-:Y:S01]  /*fac0*/  @!PT LDS RZ, [RZ] ;  /* 0x00000000fffff984 */ /* 0x000fe20000000800 */
[----:B------:R-:W-:Y:S01]  /*fad0*/  @!PT LDS RZ, [RZ] ;  /* 0x00000000fffff984 */ /* 0x000fe20000000800 */
[----:B------:R-:W-:Y:S01]  /*fae0*/  @!PT LDS RZ, [RZ] ;  /* 0x00000000fffff984 */ /* 0x000fe20000000800 */
[----:B------:R-:W-:Y:S04]  /*faf0*/  @!P2 LDGSTS.E.BYPASS.LTC128B.128 [R10+0x10400], desc[UR50][R2.64], !P0 ;  /* 0x10400000020aafae */ /* 0x000fe8000c101d72 */
[----:B------:R0:W-:Y:S01]  /*fb00*/  @!P2 LDGSTS.E.BYPASS.LTC128B.128 [R10+0x14400], desc[UR50][R2.64+0x80], !P1 ;  /* 0x14400080020aafae */ /* 0x0001e2000c901d72 */
[----:B------:R-:W-:Y:S01]  /*fb10*/  ISETP.GE.AND P2, PT, R7, R6, PT ;  /* 0x000000060700720c */ /* 0x000fe20003f46270 */
[----:B------:R-:W-:Y:S01]  /*fb20*/  IMAD.MOV.U32 R13, RZ, RZ, R0 ;  /* 0x000000ffff0d7224 */ /* 0x000fe200078e0000 */
[----:B0-----:R-:W-:-:S11]  /*fb30*/  MOV R2, R14 ;  /* 0x0000000e00027202 */ /* 0x001fd60000000f00 */
[----:B------:R-:W-:Y:S05]  /*fb40*/  WARPSYNC.COLLECTIVE R15, `(.L_x_363) ;  /* 0x000000000f087348 */ /* 0x000fea0003c00000 */
[----:B------:R0:W1:Y:S02]  /*fb50*/  SHFL.IDX P6, R14, R13, R12, R11 ;  /* 0x0000000c0d0e7389 */ /* 0x00006400000c000b */
[----:B01----:R-:W-:Y:S01]  /*fb60*/  ENDCOLLECTIVE ;  /* 0x000000000000791b */ /* 0x003fe20003800000 */
.L_x_363:
[----:B------:R-:W-:Y:S02]  /*fb70*/  IMAD.MOV.U32 R13, RZ, RZ, R5 ;  /* 0x000000ffff0d7224 */ /* 0x000fe400078e0005 */
[----:B------:R-:W-:Y:S01]  /*fb80*/  IMAD.MOV.U32 R12, RZ, RZ, 0x2 ;  /* 0x00000002ff0c7424 */ /* 0x000fe200078e00ff */
[----:B------:R-:W-:-:S05]  /*fb90*/  @!P2 LEA R14, P3, R30, R14, 0x1 ;  /* 0x0000000e1e0ea211 */ /* 0x000fca00078608ff */
[----:B------:R-:W-:Y:S02]  /*fba0*/  @!P2 IMAD.X R7, RZ, RZ, R2, P3 ;  /* 0x000000ffff07a224 */ /* 0x000fe400018e0602 */
[----:B------:R-:W-:-:S07]  /*fbb0*/  @!P2 IMAD.MOV.U32 R2, RZ, RZ, R14 ;  /* 0x000000ffff02a224 */ /* 0x000fce00078e000e */
[----:B------:R-:W-:Y:S05]  /*fbc0*/  WARPSYNC.COLLECTIVE R15, `(.L_x_364) ;  /* 0x000000000f087348 */ /* 0x000fea0003c00000 */
[----:B------:R0:W1:Y:S02]  /*fbd0*/  SHFL.IDX P6, R14, R13, R12, R11 ;  /* 0x0000000c0d0e7389 */ /* 0x00006400000c000b */
[----:B01----:R-:W-:Y:S01]  /*fbe0*/  ENDCOLLECTIVE ;  /* 0x000000000000791b */ /* 0x003fe20003800000 */
.L_x_364:
[----:B------:R-:W-:Y:S01]  /*fbf0*/  @!P2 IMAD.MOV.U32 R3, RZ, RZ, R7 ;  /* 0x000000ffff03a224 */ /* 0x000fe200078e0007 */
[----:B------:R-:W-:-:S04]  /*fc00*/  IADD3 R7, R4, 0x20, RZ ;  /* 0x0000002004077810 */ /* 0x000fc80007ffe0ff */
[----:B------:R-:W-:Y:S01]  /*fc10*/  @!PT LDS RZ, [RZ] ;  /* 0x00000000fffff984 */ /* 0x000fe20000000800 */
[----:B------:R-:W-:Y:S01]  /*fc20*/  @!PT LDS RZ, [RZ] ;  /* 0x00000000fffff984 */ /* 0x000fe20000000800 */
[----:B------:R-:W-:Y:S01]  /*fc30*/  @!PT LDS RZ, [RZ] ;  /* 0x00000000fffff984 */ /* 0x000fe20000000800 */
[----:B------:R-:W-:Y:S04]  /*fc40*/  @!P2 LDGSTS.E.BYPASS.LTC128B.128 [R10+0x10c00], desc[UR50][R2.64], !P0 ;  /* 0x10c00000020aafae */ /* 0x000fe8000c101d72 */
[----:B------:R0:W-:Y:S01]  /*fc50*/  @!P2 LDGSTS.E.BYPASS.LTC128B.128 [R10+0x14c00], desc[UR50][R2.64+0x80], !P1 ;  /* 0x14c00080020aafae */ /* 0x0001e2000c901d72 */
[----:B------:R-:W-:Y:S01]  /*fc60*/  ISETP.GE.AND P2, PT, R7, R6, PT ;  /* 0x000000060700720c */ /* 0x000fe20003f46270 */
[----:B------:R-:W-:Y:S02]  /*fc70*/  IMAD.MOV.U32 R13, RZ, RZ, R0 ;  /* 0x000000ffff0d7224 */ /* 0x000fe400078e0000 */
[----:B0-----:R-:W-:-:S10]  /*fc80*/  IMAD.MOV.U32 R2, RZ, RZ, R14 ;  /* 0x000000ffff027224 */ /* 0x001fd400078e000e */
[----:B------:R-:W-:Y:S05]  /*fc90*/  WARPSYNC.COLLECTIVE R15, `(.L_x_365) ;  /* 0x000000000f087348 */ /* 0x000fea0003c00000 */
[----:B------:R0:W1:Y:S02]  /*fca0*/  SHFL.IDX P6, R14, R13, R12, R11 ;  /* 0x0000000c0d0e7389 */ /* 0x00006400000c000b */
[----:B01----:R-:W-:Y:S01]  /*fcb0*/  ENDCOLLECTIVE ;  /* 0x000000000000791b */ /* 0x003fe20003800000 */
.L_x_365:
[----:B------:R-:W-:Y:S01]  /*fcc0*/  IMAD.MOV.U32 R13, RZ, RZ, R5 ;  /* 0x000000ffff0d7224 */ /* 0x000fe200078e0005 */
[----:B------:R-:W-:Y:S02]  /*fcd0*/  MOV R12, 0x3 ;  /* 0x00000003000c7802 */ /* 0x000fe40000000f00 */
[----:B------:R-:W-:-:S04]  /*fce0*/  @!P2 LEA R14, P3, R30, R14, 0x1 ;  /* 0x0000000e1e0ea211 */ /* 0x000fc800078608ff */
[----:B------:R-:W-:Y:S01]  /*fcf0*/  @!P2 IADD3.X R7, RZ, R2, RZ, P3, !PT ;  /* 0x00000002ff07a210 */ /* 0x000fe20001ffe4ff */
[----:B------:R-:W-:-:S08]  /*fd00*/  @!P2 IMAD.MOV.U32 R2, RZ, RZ, R14 ;  /* 0x000000ffff02a224 */ /* 0x000fd000078e000e */
[----:B------:R-:W-:Y:S05]  /*fd10*/  WARPSYNC.COLLECTIVE R15, `(.L_x_366) ;  /* 0x000000000f087348 */ /* 0x000fea0003c00000 */
[----:B------:R0:W1:Y:S02]  /*fd20*/  SHFL.IDX P6, R14, R13, R12, R11 ;  /* 0x0000000c0d0e7389 */ /* 0x00006400000c000b */
[----:B01----:R-:W-:Y:S01]  /*fd30*/  ENDCOLLECTIVE ;  /* 0x000000000000791b */ /* 0x003fe20003800000 */
.L_x_366:
[----:B------:R-:W-:Y:S02]  /*fd40*/  @!P2 IMAD.MOV.U32 R3, RZ, RZ, R7 ;  /* 0x000000ffff03a224 */ /* 0x000fe400078e0007 */
[----:B------:R-:W-:-:S03]  /*fd50*/  VIADD R7, R4, 0x30 ;  /* 0x0000003004077836 */ /* 0x000fc60000000000 */
        /* <DEDUP_REMOVED lines=11> */
.L_x_367:
        /* <DEDUP_REMOVED lines=8> */
.L_x_368:
[----:B------:R-:W-:Y:S01]  /*fe90*/  @!P2 MOV R3, R7 ;  /* 0x000000070003a202 */ /* 0x000fe20000000f00 */
[----:B------:R-:W-:-:S04]  /*fea0*/  VIADD R7, R4, 0x40 ;  /* 0x0000004004077836 */ /* 0x000fc80000000000 */
[----:B------:R-:W-:Y:S01]  /*feb0*/  @!PT LDS RZ, [RZ] ;  /* 0x00000000fffff984 */ /* 0x000fe20000000800 */
[----:B------:R-:W-:Y:S01]  /*fec0*/  @!PT LDS RZ, [RZ] ;  /* 0x00000000fffff984 */ /* 0x000fe20000000800 */
[----:B------:R-:W-:Y:S01]  /*fed0*/  @!PT LDS RZ, [RZ] ;  /* 0x00000000fffff984 */ /* 0x000fe20000000800 */
[----:B------:R-:W-:Y:S04]  /*fee0*/  @!P2 LDGSTS.E.BYPASS.LTC128B.128 [R10+0x11c00], desc[UR50][R2.64], !P0 ;  /* 0x11c00000020aafae */ /* 0x000fe8000c101d72 */
[----:B------:R0:W-:Y:S01]  /*fef0*/  @!P2 LDGSTS.E.BYPASS.LTC128B.128 [R10+0x15c00], desc[UR50][R2.64+0x80], !P1 ;  /* 0x15c00080020aafae */ /* 0x0001e2000c901d72 */
[----:B------:R-:W-:Y:S02]  /*ff00*/  ISETP.GE.AND P2, PT, R7, R6, PT ;  /* 0x000000060700720c */ /* 0x000fe40003f46270 */
[----:B------:R-:W-:Y:S01]  /*ff10*/  MOV R13, R0 ;  /* 0x00000000000d7202 */ /* 0x000fe20000000f00 */
[----:B0-----:R-:W-:-:S10]  /*ff20*/  IMAD.MOV.U32 R2, RZ, RZ, R14 ;  /* 0x000000ffff027224 */ /* 0x001fd400078e000e */
[----:B------:R-:W-:Y:S05]  /*ff30*/  WARPSYNC.COLLECTIVE R15, `(.L_x_369) ;  /* 0x000000000f087348 */ /* 0x000fea0003c00000 */
[----:B------:R0:W1:Y:S02]  /*ff40*/  SHFL.IDX P6, R14, R13, R12, R11 ;  /* 0x0000000c0d0e7389 */ /* 0x00006400000c000b */
[----:B01----:R-:W-:Y:S01]  /*ff50*/  ENDCOLLECTIVE ;  /* 0x000000000000791b */ /* 0x003fe20003800000 */
.L_x_369:
[----:B------:R-:W-:Y:S01]  /*ff60*/  MOV R13, R5 ;  /* 0x00000005000d7202 */ /* 0x000fe20000000f00 */
[----:B------:R-:W-:Y:S01]  /*ff70*/  IMAD.MOV.U32 R12, RZ, RZ, 0x5 ;  /* 0x00000005ff0c7424 */ /* 0x000fe200078e00ff */
[----:B------:R-:W-:-:S05]  /*ff80*/  @!P2 LEA R14, P3, R30, R14, 0x1 ;  /* 0x0000000e1e0ea211 */ /* 0x000fca00078608ff */
[----:B------:R-:W-:Y:S02]  /*ff90*/  @!P2 IMAD.X R7, RZ, RZ, R2, P3 ;  /* 0x000000ffff07a224 */ /* 0x000fe400018e0602 */
[----:B------:R-:W-:-:S07]  /*ffa0*/  @!P2 IMAD.MOV.U32 R2, RZ, RZ, R14 ;  /* 0x000000ffff02a224 */ /* 0x000fce00078e000e */
[----:B------:R-:W-:Y:S05]  /*ffb0*/  WARPSYNC.COLLECTIVE R15, `(.L_x_370) ;  /* 0x000000000f087348 */ /* 0x000fea0003c00000 */
[----:B------:R0:W1:Y:S02]  /*ffc0*/  SHFL.IDX P6, R14, R13, R12, R11 ;  /* 0x0000000c0d0e7389 */ /* 0x00006400000c000b */
[----:B01----:R-:W-:Y:S01]  /*ffd0*/  ENDCOLLECTIVE ;  /* 0x000000000000791b */ /* 0x003fe20003800000 */
.L_x_370:
        /* <DEDUP_REMOVED lines=13> */
.L_x_371:
[----:B------:R-:W-:Y:S02]  /*100b0*/  IMAD.MOV.U32 R13, RZ, RZ, R5 ;  /* 0x000000ffff0d7224 */ /* 0x000fe400078e0005 */
[----:B------:R-:W-:Y:S01]  /*100c0*/  IMAD.MOV.U32 R12, RZ, RZ, 0x6 ;  /* 0x00000006ff0c7424 */ /* 0x000fe200078e00ff */
[----:B------:R-:W-:-:S05]  /*100d0*/  @!P2 LEA R14, P3, R30, R14, 0x1 ;  /* 0x0000000e1e0ea211 */ /* 0x000fca00078608ff */
[----:B------:R-:W-:Y:S01]  /*100e0*/  @!P2 IMAD.X R7, RZ, RZ, R2, P3 ;  /* 0x000000ffff07a224 */ /* 0x000fe200018e0602 */
[----:B------:R-:W-:-:S07]  /*100f0*/  @!P2 MOV R2, R14 ;  /* 0x0000000e0002a202 */ /* 0x000fce0000000f00 */
[----:B------:R-:W-:Y:S05]  /*10100*/  WARPSYNC.COLLECTIVE R15, `(.L_x_372) ;  /* 0x000000000f087348 */ /* 0x000fea0003c00000 */
[----:B------:R0:W1:Y:S02]  /*10110*/  SHFL.IDX P6, R14, R13, R12, R11 ;  /* 0x0000000c0d0e7389 */ /* 0x00006400000c000b */
[----:B01----:R-:W-:Y:S01]  /*10120*/  ENDCOLLECTIVE ;  /* 0x000000000000791b */ /* 0x003fe20003800000 */
.L_x_372:
        /* <DEDUP_REMOVED lines=13> */
.L_x_373:
        /* <DEDUP_REMOVED lines=8> */
.L_x_374:
        /* <DEDUP_REMOVED lines=11> */
.L_x_375:
[----:B------:R-:W-:Y:S05]  /*10330*/  BRA `(.L_x_376) ;  /* 0xffffffbc00c47947 */ /* 0x000fea000383ffff */
.L_x_286:
[----:B0-----:R0:W1:Y:S02]  /*10340*/  SYNCS.PHASECHK.TRANS64.TRYWAIT P1, [R22+URZ+0x28820], R3 ;  /* 0x02882003160075a7 */ /* 0x001064000802017f */
[----:B-1----:R-:W-:Y:S05]  /*10350*/  @!P1 NANOSLEEP.SYNCS 0x989680 ;  /* 0x009896800000995d */ /* 0x002fea0003900000 */
[----:B------:R-:W1:Y:S02]  /*10360*/  @!P1 SYNCS.PHASECHK.TRANS64 P1, [R22+URZ+0x28820], R3 ;  /* 0x02882003160095a7 */ /* 0x000e64000802007f */
[----:B-1----:R-:W-:Y:S05]  /*10370*/  @!P1 BRA `(.L_x_286) ;  /* 0xfffffffc00f09947 */ /* 0x002fea000383ffff */
[----:B------:R-:W-:Y:S05]  /*10380*/  BRA `(.L_x_377) ;  /* 0xffffffc000347947 */ /* 0x000fea000383ffff */
.L_x_291:
[----:B0-----:R0:W1:Y:S02]  /*10390*/  SYNCS.PHASECHK.TRANS64.TRYWAIT P0, [R6+URZ+0x28840], R3 ;  /* 0x02884003060075a7 */ /* 0x001064000800017f */
[----:B-1----:R-:W-:Y:S05]  /*103a0*/  @!P0 NANOSLEEP.SYNCS 0x989680 ;  /* 0x009896800000895d */ /* 0x002fea0003900000 */
[----:B------:R-:W1:Y:S02]  /*103b0*/  @!P0 SYNCS.PHASECHK.TRANS64 P0, [R6+URZ+0x28840], R3 ;  /* 0x02884003060085a7 */ /* 0x000e64000800007f */
[----:B-1----:R-:W-:Y:S05]  /*103c0*/  @!P0 BRA `(.L_x_291) ;  /* 0xfffffffc00f08947 */ /* 0x002fea000383ffff */
[----:B------:R-:W-:Y:S05]  /*103d0*/  BRA `(.L_x_378) ;  /* 0xffffffc400007947 */ /* 0x000fea000383ffff */
.L_x_292:
[----:B------:R-:W-:Y:S01]  /*103e0*/  BSSY B1, `(.L_x_379) ;  /* 0x0000008000017945 */ /* 0x000fe20003800000 */
[----:B------:R-:W-:Y:S01]  /*103f0*/  IMAD.MOV.U32 R13, RZ, RZ, R9 ;  /* 0x000000ffff0d7224 */ /* 0x000fe200078e0009 */
[----:B------:R-:W-:Y:S01]  /*10400*/  MOV R12, RZ ;  /* 0x000000ff000c7202 */ /* 0x000fe20000000f00 */
[----:B------:R-:W-:Y:S02]  /*10410*/  IMAD.MOV.U32 R11, RZ, RZ, 0x181f ;  /* 0x0000181fff0b7424 */ /* 0x000fe400078e00ff */
[----:B------:R-:W-:-:S07]  /*10420*/  IMAD.MOV.U32 R15, RZ, RZ, -0x1 ;  /* 0xffffffffff0f7424 */ /* 0x000fce00078e00ff */
[----:B--2---:R-:W-:Y:S05]  /*10430*/  WARPSYNC.COLLECTIVE R15, `(.L_x_380) ;  /* 0x000000000f087348 */ /* 0x004fea0003c00000 */
[----:B--2---:R0:W1:Y:S02]  /*10440*/  SHFL.IDX P6, R14, R13, R12, R11 ;  /* 0x0000000c0d0e7389 */ /* 0x00406400000c000b */
[----:B01----:R-:W-:Y:S01]  /*10450*/  ENDCOLLECTIVE ;  /* 0x000000000000791b */ /* 0x003fe20003800000 */
.L_x_380:
[----:B------:R-:W-:Y:S05]  /*10460*/  BSYNC B1 ;  /* 0x0000000000017941 */ /* 0x000fea0003800000 */
.L_x_379:
[----:B------:R-:W-:Y:S01]  /*10470*/  IMAD.MOV.U32 R13, RZ, RZ, R7 ;  /* 0x000000ffff0d7224 */ /* 0x000fe200078e0007 */
[----:B------:R-:W-:Y:S01]  /*10480*/  MOV R12, RZ ;  /* 0x000000ff000c7202 */ /* 0x000fe20000000f00 */
[----:B------:R-:W-:Y:S02]  /*10490*/  IMAD.MOV.U32 R11, RZ, RZ, 0x181f ;  /* 0x0000181fff0b7424 */ /* 0x000fe400078e00ff */
[----:B------:R-:W-:Y:S02]  /*104a0*/  IMAD.MOV.U32 R15, RZ, RZ, -0x1 ;  /* 0xffffffffff0f7424 */ /* 0x000fe400078e00ff */
[----:B------:R-:W-:Y:S02]  /*104b0*/  IMAD.MOV.U32 R3, RZ, RZ, R14 ;  /* 0x000000ffff037224 */ /* 0x000fe400078e000e */
[----:B------:R-:W-:-:S07]  /*104c0*/  IMAD.SHL.U32 R5, R30, 0x2, RZ ;  /* 0x000000021e057824 */ /* 0x000fce00078e00ff */
[----:B------:R-:W-:Y:S05]  /*104d0*/  WARPSYNC.COLLECTIVE R15, `(.L_x_381) ;  /* 0x000000000f087348 */ /* 0x000fea0003c00000 */
[----:B------:R0:W1:Y:S02]  /*104e0*/  SHFL.IDX P6, R14, R13, R12, R11 ;  /* 0x0000000c0d0e7389 */ /* 0x00006400000c000b */
[----:B01----:R-:W-:Y:S01]  /*104f0*/  ENDCOLLECTIVE ;  /* 0x000000000000791b */ /* 0x003fe20003800000 */
.L_x_381:
[----:B------:R-:W-:Y:S02]  /*10500*/  IMAD R8, R8, 0x2, R22 ;  /* 0x0000000208087824 */ /* 0x000fe400078e0216 */
[----:B------:R-:W-:Y:S02]  /*10510*/  IMAD.MOV.U32 R13, RZ, RZ, R9 ;  /* 0x000000ffff0d7224 */ /* 0x000fe400078e0009 */
[----:B------:R-:W-:Y:S02]  /*10520*/  IMAD.MOV.U32 R12, RZ, RZ, 0x1 ;  /* 0x00000001ff0c7424 */ /* 0x000fe400078e00ff */
[----:B------:R-:W-:-:S07]  /*10530*/  IMAD.MOV.U32 R2, RZ, RZ, R14 ;  /* 0x000000ffff027224 */ /* 0x000fce00078e000e */
[----:B------:R-:W-:Y:S05]  /*10540*/  WARPSYNC.COLLECTIVE R15, `(.L_x_382) ;  /* 0x000000000f087348 */ /* 0x000fea0003c00000 */
[----:B------:R0:W1:Y:S02]  /*10550*/  SHFL.IDX P6, R14, R13, R12, R11 ;  /* 0x0000000c0d0e7389 */ /* 0x00006400000c000b */
[----:B01----:R-:W-:Y:S01]  /*10560*/  ENDCOLLECTIVE ;  /* 0x000000000000791b */ /* 0x003fe20003800000 */
.L_x_382:
[----:B------:R-:W-:-:S04]  /*10570*/  IADD3 R2, P0, R2, R5, RZ ;  /* 0x0000000502027210 */ /* 0x000fc80007f1e0ff */
[----:B------:R-:W-:-:S05]  /*10580*/  IADD3.X R3, RZ, R3, RZ, P0, !PT ;  /* 0x00000003ff037210 */ /* 0x000fca00007fe4ff */
[----:B------:R-:W-:Y:S01]  /*10590*/  @!PT LDS RZ, [RZ] ;  /* 0x00000000fffff984 */ /* 0x000fe20000000800 */
[----:B------:R-:W-:Y:S01]  /*105a0*/  @!PT LDS RZ, [RZ] ;  /* 0x00000000fffff984 */ /* 0x000fe20000000800 */
[----:B------:R-:W-:Y:S01]  /*105b0*/  @!PT LDS RZ, [RZ] ;  /* 0x00000000fffff984 */ /* 0x000fe20000000800 */
[----:B------:R-:W-:Y:S01]  /*105c0*/  LDGSTS.E.BYPASS.LTC128B.128 [R8+0x18400], desc[UR50][R2.64], !P4 ;  /* 0x1840000002087fae */ /* 0x000fe2000e101d72 */
[----:B------:R-:W-:-:S03]  /*105d0*/  MOV R13, R7 ;  /* 0x00000007000d7202 */ /* 0x000fc60000000f00 */
[----:B------:R0:W-:Y:S02]  /*105e0*/  LDGSTS.E.BYPASS.LTC128B.128 [R8+0x1c400], desc[UR50][R2.64+0x80], !P3 ;  /* 0x1c40008002087fae */ /* 0x0001e4000d901d72 */
[----:B0-----:R-:W-:-:S07]  /*105f0*/  IMAD.MOV.U32 R3, RZ, RZ, R14 ;  /* 0x000000ffff037224 */ /* 0x001fce00078e000e */
[----:B------:R-:W-:Y:S05]  /*10600*/  WARPSYNC.COLLECTIVE R15, `(.L_x_383) ;  /* 0x000000000f087348 */ /* 0x000fea0003c00000 */
[----:B------:R0:W1:Y:S02]  /*10610*/  SHFL.IDX P6, R14, R13, R12, R11 ;  /* 0x0000000c0d0e7389 */ /* 0x00006400000c000b */
[----:B01----:R-:W-:Y:S01]  /*10620*/  ENDCOLLECTIVE ;  /* 0x000000000000791b */ /* 0x003fe20003800000 */
.L_x_383:
[----:B------:R-:W-:Y:S02]  /*10630*/  IMAD.MOV.U32 R13, RZ, RZ, R9 ;  /* 0x000000ffff0d7224 */ /* 0x000fe400078e0009 */
[----:B------:R-:W-:Y:S02]  /*10640*/  IMAD.MOV.U32 R12, RZ, RZ, 0x2 ;  /* 0x00000002ff0c7424 */ /* 0x000fe400078e00ff */
[----:B------:R-:W-:-:S07]  /*10650*/  IMAD.MOV.U32 R2, RZ, RZ, R14 ;  /* 0x000000ffff027224 */ /* 0x000fce00078e000e */
[----:B------:R-:W-:Y:S05]  /*10660*/  WARPSYNC.COLLECTIVE R15, `(.L_x_384) ;  /* 0x000000000f087348 */ /* 0x000fea0003c00000 */
[----:B------:R0:W1:Y:S02]  /*10670*/  SHFL.IDX P6, R14, R13, R12, R11 ;  /* 0x0000000c0d0e7389 */ /* 0x00006400000c000b */
[----:B01----:R-:W-:Y:S01]  /*10680*/  ENDCOLLECTIVE ;  /* 0x000000000000791b */ /* 0x003fe20003800000 */
.L_x_384:
[----:B------:R-:W-:-:S05]  /*10690*/  IADD3 R2, P0, R2, R5, RZ ;  /* 0x0000000502027210 */ /* 0x000fca0007f1e0ff */
[----:B------:R-:W-:-:S05]  /*106a0*/  IMAD.X R3, RZ, RZ, R3, P0 ;  /* 0x000000ffff037224 */ /* 0x000fca00000e0603 */
[----:B------:R-:W-:Y:S01]  /*106b0*/  @!PT LDS RZ, [RZ] ;  /* 0x00000000fffff984 */ /* 0x000fe20000000800 */
[----:B------:R-:W-:Y:S01]  /*106c0*/  @!PT LDS RZ, [RZ] ;  /* 0x00000000fffff984 */ /* 0x000fe20000000800 */
[----:B------:R-:W-:Y:S01]  /*106d0*/  @!PT LDS RZ, [RZ] ;  /* 0x00000000fffff984 */ /* 0x000fe20000000800 */
[----:B------:R-:W-:Y:S01]  /*106e0*/  LDGSTS.E.BYPASS.LTC128B.128 [R8+0x18c00], desc[UR50][R2.64], !P4 ;  /* 0x18c0000002087fae */ /* 0x000fe2000e101d72 */
[----:B------:R-:W-:-:S03]  /*106f0*/  IMAD.MOV.U32 R13, RZ, RZ, R7 ;  /* 0x000000ffff0d7224 */ /* 0x000fc600078e0007 */
[----:B------:R0:W-:Y:S02]  /*10700*/  LDGSTS.E.BYPASS.LTC128B.128 [R8+0x1cc00], desc[UR50][R2.64+0x80], !P3 ;  /* 0x1cc0008002087fae */ /* 0x0001e4000d901d72 */
[----:B0-----:R-:W-:-:S07]  /*10710*/  MOV R3, R14 ;  /* 0x0000000e00037202 */ /* 0x001fce0000000f00 */
[----:B------:R-:W-:Y:S05]  /*10720*/  WARPSYNC.COLLECTIVE R15, `(.L_x_385) ;  /* 0x000000000f087348 */ /* 0x000fea0003c00000 */
[----:B------:R0:W1:Y:S02]  /*10730*/  SHFL.IDX P6, R14, R13, R12, R11 ;  /* 0x0000000c0d0e7389 */ /* 0x00006400000c000b */
[----:B01----:R-:W-:Y:S01]  /*10740*/  ENDCOLLECTIVE ;  /* 0x000000000000791b */ /* 0x003fe20003800000 */
.L_x_385:
[----:B------:R-:W-:Y:S01]  /*10750*/  IMAD.MOV.U32 R13, RZ, RZ, R9 ;  /* 0x000000ffff0d7224 */ /* 0x000fe200078e0009 */
[----:B------:R-:W-:Y:S01]  /*10760*/  MOV R12, 0x3 ;  /* 0x00000003000c7802 */ /* 0x000fe20000000f00 */
[----:B------:R-:W-:-:S07]  /*10770*/  IMAD.MOV.U32 R2, RZ, RZ, R14 ;  /* 0x000000ffff027224 */ /* 0x000fce00078e000e */
[----:B------:R-:W-:Y:S05]  /*10780*/  WARPSYNC.COLLECTIVE R15, `(.L_x_386) ;  /* 0x000000000f087348 */ /* 0x000fea0003c00000 */
[----:B------:R0:W1:Y:S02]  /*10790*/  SHFL.IDX P6, R14, R13, R12, R11 ;  /* 0x0000000c0d0e7389 */ /* 0x00006400000c000b */
[----:B01----:R-:W-:Y:S01]  /*107a0*/  ENDCOLLECTIVE ;  /* 0x000000000000791b */ /* 0x003fe20003800000 */
.L_x_386:
        /* <DEDUP_REMOVED lines=8> */
[----:B0-----:R-:W-:-:S07]  /*10830*/  IMAD.MOV.U32 R3, RZ, RZ, R14 ;  /* 0x000000ffff037224 */ /* 0x001fce00078e000e */
[----:B------:R-:W-:Y:S05]  /*10840*/  WARPSYNC.COLLECTIVE R15, `(.L_x_387) ;  /* 0x000000000f087348 */ /* 0x000fea0003c00000 */
[----:B------:R0:W1:Y:S02]  /*10850*/  SHFL.IDX P6, R14, R13, R12, R11 ;  /* 0x0000000c0d0e7389 */ /* 0x00006400000c000b */
[----:B01----:R-:W-:Y:S01]  /*10860*/  ENDCOLLECTIVE ;  /* 0x000000000000791b */ /* 0x003fe20003800000 */
.L_x_387:
[----:B------:R-:W-:Y:S01]  /*10870*/  MOV R13, R9 ;  /* 0x00000009000d7202 */ /* 0x000fe20000000f00 */
[----:B------:R-:W-:Y:S02]  /*10880*/  IMAD.MOV.U32 R12, RZ, RZ, 0x4 ;  /* 0x00000004ff0c7424 */ /* 0x000fe400078e00ff */
[----:B------:R-:W-:-:S07]  /*10890*/  IMAD.MOV.U32 R2, RZ, RZ, R14 ;  /* 0x000000ffff027224 */ /* 0x000fce00078e000e */
[----:B------:R-:W-:Y:S05]  /*108a0*/  WARPSYNC.COLLECTIVE R15, `(.L_x_388) ;  /* 0x000000000f087348 */ /* 0x000fea0003c00000 */
[----:B------:R0:W1:Y:S02]  /*108b0*/  SHFL.IDX P6, R14, R13, R12, R11 ;  /* 0x0000000c0d0e7389 */ /* 0x00006400000c000b */
[----:B01----:R-:W-:Y:S01]  /*108c0*/  ENDCOLLECTIVE ;  /* 0x000000000000791b */ /* 0x003fe20003800000 */
.L_x_388:
        /* <DEDUP_REMOVED lines=12> */
.L_x_389:
[----:B------:R-:W-:Y:S02]  /*10990*/  IMAD.MOV.U32 R13, RZ, RZ, R9 ;  /* 0x000000ffff0d7224 */ /* 0x000fe400078e0009 */
[----:B------:R-:W-:Y:S02]  /*109a0*/  IMAD.MOV.U32 R12, RZ, RZ, 0x5 ;  /* 0x00000005ff0c7424 */ /* 0x000fe400078e00ff */
[----:B------:R-:W-:-:S07]  /*109b0*/  IMAD.MOV.U32 R2, RZ, RZ, R14 ;  /* 0x000000ffff027224 */ /* 0x000fce00078e000e */
[----:B------:R-:W-:Y:S05]  /*109c0*/  WARPSYNC.COLLECTIVE R15, `(.L_x_390) ;  /* 0x000000000f087348 */ /* 0x000fea0003c00000 */
[----:B------:R0:W1:Y:S02]  /*109d0*/  SHFL.IDX P6, R14, R13, R12, R11 ;  /* 0x0000000c0d0e7389 */ /* 0x00006400000c000b */
[----:B01----:R-:W-:Y:S01]  /*109e0*/  ENDCOLLECTIVE ;  /* 0x000000000000791b */ /* 0x003fe20003800000 */
.L_x_390:
[----:B------:R-:W-:-:S04]  /*109f0*/  IADD3 R2, P0, R2, R5, RZ ;  /* 0x0000000502027210 */ /* 0x000fc80007f1e0ff */
[----:B------:R-:W-:-:S05]  /*10a00*/  IADD3.X R3, RZ, R3, RZ, P0, !PT ;  /* 0x00000003ff037210 */ /* 0x000fca00007fe4ff */
        /* <DEDUP_REMOVED lines=10> */
.L_x_391:
[----:B------:R-:W-:Y:S02]  /*10ab0*/  IMAD.MOV.U32 R13, RZ, RZ, R9 ;  /* 0x000000ffff0d7224 */ /* 0x000fe400078e0009 */
[----:B------:R-:W-:Y:S01]  /*10ac0*/  IMAD.MOV.U32 R12, RZ, RZ, 0x6 ;  /* 0x00000006ff0c7424 */ /* 0x000fe200078e00ff */
[----:B------:R-:W-:-:S07]  /*10ad0*/  MOV R2, R14 ;  /* 0x0000000e00027202 */ /* 0x000fce0000000f00 */
[----:B------:R-:W-:Y:S05]  /*10ae0*/  WARPSYNC.COLLECTIVE R15, `(.L_x_392) ;  /* 0x000000000f087348 */ /* 0x000fea0003c00000 */
[----:B------:R0:W1:Y:S02]  /*10af0*/  SHFL.IDX P6, R14, R13, R12, R11 ;  /* 0x0000000c0d0e7389 */ /* 0x00006400000c000b */
[----:B01----:R-:W-:Y:S01]  /*10b00*/  ENDCOLLECTIVE ;  /* 0x000000000000791b */ /* 0x003fe20003800000 */
.L_x_392:
[----:B------:R-:W-:-:S05]  /*10b10*/  IADD3 R2, P0, R2, R5, RZ ;  /* 0x0000000502027210 */ /* 0x000fca0007f1e0ff */
[----:B------:R-:W-:-:S05]  /*10b20*/  IMAD.X R3, RZ, RZ, R3, P0 ;  /* 0x000000ffff037224 */ /* 0x000fca00000e0603 */
        /* <DEDUP_REMOVED lines=10> */
.L_x_393:
[----:B------:R-:W-:Y:S02]  /*10bd0*/  IMAD.MOV.U32 R13, RZ, RZ, R9 ;  /* 0x000000ffff0d7224 */ /* 0x000fe400078e0009 */
[----:B------:R-:W-:Y:S02]  /*10be0*/  IMAD.MOV.U32 R12, RZ, RZ, 0x7 ;  /* 0x00000007ff0c7424 */ /* 0x000fe400078e00ff */
[----:B------:R-:W-:-:S07]  /*10bf0*/  IMAD.MOV.U32 R2, RZ, RZ, R14 ;  /* 0x000000ffff027224 */ /* 0x000fce00078e000e */
[----:B------:R-:W-:Y:S05]  /*10c00*/  WARPSYNC.COLLECTIVE R15, `(.L_x_394) ;  /* 0x000000000f087348 */ /* 0x000fea0003c00000 */
[----:B------:R0:W1:Y:S02]  /*10c10*/  SHFL.IDX P6, R14, R13, R12, R11 ;  /* 0x0000000c0d0e7389 */ /* 0x00006400000c000b */
[----:B01----:R-:W-:Y:S01]  /*10c20*/  ENDCOLLECTIVE ;  /* 0x000000000000791b */ /* 0x003fe20003800000 */
.L_x_394:
[----:B------:R-:W-:-:S05]  /*10c30*/  IADD3 R2, P0, R2, R5, RZ ;  /* 0x0000000502027210 */ /* 0x000fca0007f1e0ff */
[----:B------:R-:W-:-:S05]  /*10c40*/  IMAD.X R3, RZ, RZ, R3, P0 ;  /* 0x000000ffff037224 */ /* 0x000fca00000e0603 */
[----:B------:R-:W-:Y:S01]  /*10c50*/  @!PT LDS RZ, [RZ] ;  /* 0x00000000fffff984 */ /* 0x000fe20000000800 */
[----:B------:R-:W-:Y:S01]  /*10c60*/  @!PT LDS RZ, [RZ] ;  /* 0x00000000fffff984 */ /* 0x000fe20000000800 */
[----:B------:R-:W-:Y:S01]  /*10c70*/  @!PT LDS RZ, [RZ] ;  /* 0x00000000fffff984 */ /* 0x000fe20000000800 */
[----:B------:R0:W-:Y:S01]  /*10c80*/  LDGSTS.E.BYPASS.LTC128B.128 [R8+0x1b400], desc[UR50][R2.64], !P4 ;  /* 0x1b40000002087fae */ /* 0x0001e2000e101d72 */
[----:B------:R-:W-:-:S03]  /*10c90*/  IMAD.MOV.U32 R13, RZ, RZ, R7 ;  /* 0x000000ffff0d7224 */ /* 0x000fc600078e0007 */
[----:B------:R0:W-:Y:S01]  /*10ca0*/  LDGSTS.E.BYPASS.LTC128B.128 [R8+0x1f400], desc[UR50][R2.64+0x80], !P3 ;  /* 0x1f40008002087fae */ /* 0x0001e2000d901d72 */
[----:B------:R-:W-:-:S07]  /*10cb0*/  MOV R9, R14 ;  /* 0x0000000e00097202 */ /* 0x000fce0000000f00 */
[----:B0-----:R-:W-:Y:S05]  /*10cc0*/  WARPSYNC.COLLECTIVE R15, `(.L_x_395) ;  /* 0x000000000f087348 */ /* 0x001fea0003c00000 */
[----:B------:R1:W2:Y:S02]  /*10cd0*/  SHFL.IDX P6, R14, R13, R12, R11 ;  /* 0x0000000c0d0e7389 */ /* 0x0002a400000c000b */
[----:B012---:R-:W-:Y:S01]  /*10ce0*/  ENDCOLLECTIVE ;  /* 0x000000000000791b */ /* 0x007fe20003800000 */
.L_x_395:
[----:B------:R-:W-:Y:S01]  /*10cf0*/  IMAD.MOV.U32 R2, RZ, RZ, R14 ;  /* 0x000000ffff027224 */ /* 0x000fe200078e000e */
[----:B------:R-:W-:Y:S06]  /*10d00*/  BRA `(.L_x_396) ;  /* 0xffffffbc00d47947 */ /* 0x000fec000383ffff */
.L_x_297:
[----:B-1----:R1:W3:Y:S02]  /*10d10*/  SYNCS.PHASECHK.TRANS64.TRYWAIT P0, [R6+URZ+0x28860], R3 ;  /* 0x02886003060075a7 */ /* 0x0022e4000800017f */
[----:B---3--:R-:W-:Y:S05]  /*10d20*/  @!P0 NANOSLEEP.SYNCS 0x989680 ;  /* 0x009896800000895d */ /* 0x008fea0003900000 */
[----:B------:R-:W3:Y:S02]  /*10d30*/  @!P0 SYNCS.PHASECHK.TRANS64 P0, [R6+URZ+0x28860], R3 ;  /* 0x02886003060085a7 */ /* 0x000ee4000800007f */
[----:B---3--:R-:W-:Y:S05]  /*10d40*/  @!P0 BRA `(.L_x_297) ;  /* 0xfffffffc00f08947 */ /* 0x008fea000383ffff */
[----:B------:R-:W-:Y:S05]  /*10d50*/  BRA `(.L_x_397) ;  /* 0xffffffc000347947 */ /* 0x000fea000383ffff */
.L_x_298:
[----:B------:R-:W-:Y:S01]  /*10d60*/  BSSY B1, `(.L_x_398) ;  /* 0x0000008000017945 */ /* 0x000fe20003800000 */
[----:B------:R-:W-:Y:S01]  /*10d70*/  IMAD.MOV.U32 R13, RZ, RZ, R24 ;  /* 0x000000ffff0d7224 */ /* 0x000fe200078e0018 */
[----:B------:R-:W-:Y:S01]  /*10d80*/  MOV R11, 0x181f ;  /* 0x0000181f000b7802 */ /* 0x000fe20000000f00 */
[----:B------:R-:W-:Y:S02]  /*10d90*/  IMAD.MOV.U32 R12, RZ, RZ, RZ ;  /* 0x000000ffff0c7224 */ /* 0x000fe400078e00ff */
[----:B------:R-:W-:-:S07]  /*10da0*/  IMAD.MOV.U32 R15, RZ, RZ, -0x1 ;  /* 0xffffffffff0f7424 */ /* 0x000fce00078e00ff */
[----:B-12---:R-:W-:Y:S05]  /*10db0*/  WARPSYNC.COLLECTIVE R15, `(.L_x_399) ;  /* 0x000000000f087348 */ /* 0x006fea0003c00000 */
[----:B--2---:R0:W2:Y:S02]  /*10dc0*/  SHFL.IDX P6, R14, R13, R12, R11 ;  /* 0x0000000c0d0e7389 */ /* 0x0040a400000c000b */
[----:B012---:R-:W-:Y:S01]  /*10dd0*/  ENDCOLLECTIVE ;  /* 0x000000000000791b */ /* 0x007fe20003800000 */
.L_x_399:
[----:B------:R-:W-:Y:S05]  /*10de0*/  BSYNC B1 ;  /* 0x0000000000017941 */ /* 0x000fea0003800000 */
.L_x_398:
[----:B------:R-:W-:Y:S01]  /*10df0*/  IMAD.MOV.U32 R13, RZ, RZ, R23 ;  /* 0x000000ffff0d7224 */ /* 0x000fe200078e0017 */
[----:B------:R-:W-:Y:S01]  /*10e00*/  MOV R11, 0x181f ;  /* 0x0000181f000b7802 */ /* 0x000fe20000000f00 */
[----:B------:R-:W-:Y:S02]  /*10e10*/  IMAD.MOV.U32 R12, RZ, RZ, RZ ;  /* 0x000000ffff0c7224 */ /* 0x000fe400078e00ff */
[----:B------:R-:W-:Y:S02]  /*10e20*/  IMAD.MOV.U32 R15, RZ, RZ, -0x1 ;  /* 0xffffffffff0f7424 */ /* 0x000fe400078e00ff */
[----:B------:R-:W-:Y:S02]  /*10e30*/  IMAD.MOV.U32 R3, RZ, RZ, R14 ;  /* 0x000000ffff037224 */ /* 0x000fe400078e000e */
[----:B------:R-:W-:-:S07]  /*10e40*/  IMAD R7, R7, 0x2, R22 ;  /* 0x0000000207077824 */ /* 0x000fce00078e0216 */
[----:B------:R-:W-:Y:S05]  /*10e50*/  WARPSYNC.COLLECTIVE R15, `(.L_x_400) ;  /* 0x000000000f087348 */ /* 0x000fea0003c00000 */
[----:B------:R0:W1:Y:S02]  /*10e60*/  SHFL.IDX P6, R14, R13, R12, R11 ;  /* 0x0000000c0d0e7389 */ /* 0x00006400000c000b */
[----:B01----:R-:W-:Y:S01]  /*10e70*/  ENDCOLLECTIVE ;  /* 0x000000000000791b */ /* 0x003fe20003800000 */
.L_x_400:
[----:B------:R-:W-:Y:S01]  /*10e80*/  IMAD.MOV.U32 R13, RZ, RZ, R24 ;  /* 0x000000ffff0d7224 */ /* 0x000fe200078e0018 */
[----:B------:R-:W-:Y:S02]  /*10e90*/  MOV R12, 0x1 ;  /* 0x00000001000c7802 */ /* 0x000fe40000000f00 */
[----:B------:R-:W-:-:S13]  /*10ea0*/  IADD3 R2, P0, R14, R5, RZ ;  /* 0x000000050e027210 */ /* 0x000fda0007f1e0ff */
[----:B------:R-:W-:Y:S05]  /*10eb0*/  WARPSYNC.COLLECTIVE R15, `(.L_x_401) ;  /* 0x000000000f087348 */ /* 0x000fea0003c00000 */
[----:B------:R0:W1:Y:S02]  /*10ec0*/  SHFL.IDX P6, R14, R13, R12, R11 ;  /* 0x0000000c0d0e7389 */ /* 0x00006400000c000b */
[----:B01----:R-:W-:Y:S01]  /*10ed0*/  ENDCOLLECTIVE ;  /* 0x000000000000791b */ /* 0x003fe20003800000 */
.L_x_401:
        /* <DEDUP_REMOVED lines=13> */
.L_x_402:
[----:B------:R-:W-:Y:S01]  /*10fb0*/  IMAD.MOV.U32 R13, RZ, RZ, R24 ;  /* 0x000000ffff0d7224 */ /* 0x000fe200078e0018 */
[----:B------:R-:W-:Y:S02]  /*10fc0*/  MOV R12, 0x2 ;  /* 0x00000002000c7802 */ /* 0x000fe40000000f00 */
[----:B------:R-:W-:-:S13]  /*10fd0*/  IADD3 R2, P0, R14, R5, RZ ;  /* 0x000000050e027210 */ /* 0x000fda0007f1e0ff */
[----:B------:R-:W-:Y:S05]  /*10fe0*/  WARPSYNC.COLLECTIVE R15, `(.L_x_403) ;  /* 0x000000000f087348 */ /* 0x000fea0003c00000 */
[----:B------:R0:W1:Y:S02]  /*10ff0*/  SHFL.IDX P6, R14, R13, R12, R11 ;  /* 0x0000000c0d0e7389 */ /* 0x00006400000c000b */
[----:B01----:R-:W-:Y:S01]  /*11000*/  ENDCOLLECTIVE ;  /* 0x000000000000791b */ /* 0x003fe20003800000 */
.L_x_403:
        /* <DEDUP_REMOVED lines=13> */
.L_x_404:
[----:B------:R-:W-:Y:S01]  /*110e0*/  IMAD.MOV.U32 R13, RZ, RZ, R24 ;  /* 0x000000ffff0d7224 */ /* 0x000fe200078e0018 */
[----:B------:R-:W-:Y:S02]  /*110f0*/  MOV R12, 0x3 ;  /* 0x00000003000c7802 */ /* 0x000fe40000000f00 */
[----:B------:R-:W-:-:S13]  /*11100*/  IADD3 R2, P0, R14, R5, RZ ;  /* 0x000000050e027210 */ /* 0x000fda0007f1e0ff */
[----:B------:R-:W-:Y:S05]  /*11110*/  WARPSYNC.COLLECTIVE R15, `(.L_x_405) ;  /* 0x000000000f087348 */ /* 0x000fea0003c00000 */
[----:B------:R0:W1:Y:S02]  /*11120*/  SHFL.IDX P6, R14, R13, R12, R11 ;  /* 0x0000000c0d0e7389 */ /* 0x00006400000c000b */
[----:B01----:R-:W-:Y:S01]  /*11130*/  ENDCOLLECTIVE ;  /* 0x000000000000791b */ /* 0x003fe20003800000 */
.L_x_405:
        /* <DEDUP_REMOVED lines=13> */
.L_x_406:
[----:B------:R-:W-:Y:S01]  /*11210*/  IMAD.MOV.U32 R13, RZ, RZ, R24 ;  /* 0x000000ffff0d7224 */ /* 0x000fe200078e0018 */
[----:B------:R-:W-:Y:S02]  /*11220*/  MOV R12, 0x4 ;  /* 0x00000004000c7802 */ /* 0x000fe40000000f00 */
[----:B------:R-:W-:-:S13]  /*11230*/  IADD3 R2, P0, R14, R5, RZ ;  /* 0x000000050e027210 */ /* 0x000fda0007f1e0ff */
[----:B------:R-:W-:Y:S05]  /*11240*/  WARPSYNC.COLLECTIVE R15, `(.L_x_407) ;  /* 0x000000000f087348 */ /* 0x000fea0003c00000 */
[----:B------:R0:W1:Y:S02]  /*11250*/  SHFL.IDX P6, R14, R13, R12, R11 ;  /* 0x0000000c0d0e7389 */ /* 0x00006400000c000b */
[----:B01----:R-:W-:Y:S01]  /*11260*/  ENDCOLLECTIVE ;  /* 0x000000000000791b */ /* 0x003fe20003800000 */
.L_x_407:
        /* <DEDUP_REMOVED lines=13> */
.L_x_408:
[----:B------:R-:W-:Y:S01]  /*11340*/  IMAD.MOV.U32 R13, RZ, RZ, R24 ;  /* 0x000000ffff0d7224 */ /* 0x000fe200078e0018 */
[----:B------:R-:W-:Y:S02]  /*11350*/  MOV R12, 0x5 ;  /* 0x00000005000c7802 */ /* 0x000fe40000000f00 */
[----:B------:R-:W-:-:S13]  /*11360*/  IADD3 R2, P0, R14, R5, RZ ;  /* 0x000000050e027210 */ /* 0x000fda0007f1e0ff */
[----:B------:R-:W-:Y:S05]  /*11370*/  WARPSYNC.COLLECTIVE R15, `(.L_x_409) ;  /* 0x000000000f087348 */ /* 0x000fea0003c00000 */
[----:B------:R0:W1:Y:S02]  /*11380*/  SHFL.IDX P6, R14, R13, R12, R11 ;  /* 0x0000000c0d0e7389 */ /* 0x00006400000c000b */
[----:B01----:R-:W-:Y:S01]  /*11390*/  ENDCOLLECTIVE ;  /* 0x000000000000791b */ /* 0x003fe20003800000 */
.L_x_409:
        /* <DEDUP_REMOVED lines=13> */
.L_x_410:
[----:B------:R-:W-:Y:S01]  /*11470*/  IMAD.MOV.U32 R13, RZ, RZ, R24 ;  /* 0x000000ffff0d7224 */ /* 0x000fe200078e0018 */
[----:B------:R-:W-:Y:S02]  /*11480*/  MOV R12, 0x6 ;  /* 0x00000006000c7802 */ /* 0x000fe40000000f00 */
[----:B------:R-:W-:-:S13]  /*11490*/  IADD3 R2, P0, R14, R5, RZ ;  /* 0x000000050e027210 */ /* 0x000fda0007f1e0ff */
[----:B------:R-:W-:Y:S05]  /*114a0*/  WARPSYNC.COLLECTIVE R15, `(.L_x_411) ;  /* 0x000000000f087348 */ /* 0x000fea0003c00000 */
[----:B------:R0:W1:Y:S02]  /*114b0*/  SHFL.IDX P6, R14, R13, R12, R11 ;  /* 0x0000000c0d0e7389 */ /* 0x00006400000c000b */
[----:B01----:R-:W-:Y:S01]  /*114c0*/  ENDCOLLECTIVE ;  /* 0x000000000000791b */ /* 0x003fe20003800000 */
.L_x_411:
        /* <DEDUP_REMOVED lines=13> */
.L_x_412:
[----:B------:R-:W-:Y:S01]  /*115a0*/  IMAD.MOV.U32 R13, RZ, RZ, R24 ;  /* 0x000000ffff0d7224 */ /* 0x000fe200078e0018 */
[----:B------:R-:W-:Y:S02]  /*115b0*/  MOV R12, 0x7 ;  /* 0x00000007000c7802 */ /* 0x000fe40000000f00 */
[----:B------:R-:W-:-:S13]  /*115c0*/  IADD3 R2, P0, R14, R5, RZ ;  /* 0x000000050e027210 */ /* 0x000fda0007f1e0ff */
[----:B------:R-:W-:Y:S05]  /*115d0*/  WARPSYNC.COLLECTIVE R15, `(.L_x_413) ;  /* 0x000000000f087348 */ /* 0x000fea0003c00000 */
[----:B------:R0:W1:Y:S02]  /*115e0*/  SHFL.IDX P6, R14, R13, R12, R11 ;  /* 0x0000000c0d0e7389 */ /* 0x00006400000c000b */
[----:B01----:R-:W-:Y:S01]  /*115f0*/  ENDCOLLECTIVE ;  /* 0x000000000000791b */ /* 0x003fe20003800000 */
.L_x_413:
        /* <DEDUP_REMOVED lines=12> */
.L_x_414:
[----:B------:R-:W-:Y:S01]  /*116c0*/  @!PT LDS RZ, [RZ] ;  /* 0x00000000fffff984 */ /* 0x000fe20000000800 */
[----:B------:R-:W-:Y:S01]  /*116d0*/  @!PT LDS RZ, [RZ] ;  /* 0x00000000fffff984 */ /* 0x000fe20000000800 */
[----:B------:R-:W-:Y:S01]  /*116e0*/  @!PT LDS RZ, [RZ] ;  /* 0x00000000fffff984 */ /* 0x000fe20000000800 */
[----:B------:R0:W-:Y:S01]  /*116f0*/  LDGSTS.E.BYPASS.LTC128B.128 [R7+0x7400], desc[UR50][R2.64+0x80], !P0 ;  /* 0x0740008002077fae */ /* 0x0001e2000c101d72 */
[----:B------:R-:W-:Y:S05]  /*11700*/  BRA `(.L_x_415) ;  /* 0xffffffb800d47947 */ /* 0x000fea000383ffff */
.L_x_306:
[----:B0-----:R0:W1:Y:S02]  /*11710*/  SYNCS.PHASECHK.TRANS64.TRYWAIT P0, [R0+URZ+0x28860], R3 ;  /* 0x02886003000075a7 */ /* 0x001064000800017f */
[----:B-1----:R-:W-:Y:S05]  /*11720*/  @!P0 NANOSLEEP.SYNCS 0x989680 ;  /* 0x009896800000895d */ /* 0x002fea0003900000 */
[----:B------:R-:W1:Y:S02]  /*11730*/  @!P0 SYNCS.PHASECHK.TRANS64 P0, [R0+URZ+0x28860], R3 ;  /* 0x02886003000085a7 */ /* 0x000e64000800007f */
[----:B-1----:R-:W-:Y:S05]  /*11740*/  @!P0 BRA `(.L_x_306) ;  /* 0xfffffffc00f08947 */ /* 0x002fea000383ffff */
[----:B------:R-:W-:Y:S05]  /*11750*/  BRA `(.L_x_416) ;  /* 0xffffffbc00f07947 */ /* 0x000fea000383ffff */
.L_x_307:
[----:B------:R-:W-:Y:S01]  /*11760*/  BSSY B0, `(.L_x_417) ;  /* 0x0000008000007945 */ /* 0x000fe20003800000 */
[----:B------:R-:W-:Y:S01]  /*11770*/  IMAD.MOV.U32 R13, RZ, RZ, R24 ;  /* 0x000000ffff0d7224 */ /* 0x000fe200078e0018 */
[----:B------:R-:W-:Y:S01]  /*11780*/  MOV R11, 0x181f ;  /* 0x0000181f000b7802 */ /* 0x000fe20000000f00 */
[----:B------:R-:W-:Y:S02]  /*11790*/  IMAD.MOV.U32 R12, RZ, RZ, RZ ;  /* 0x000000ffff0c7224 */ /* 0x000fe400078e00ff */
[----:B------:R-:W-:-:S07]  /*117a0*/  IMAD.MOV.U32 R15, RZ, RZ, -0x1 ;  /* 0xffffffffff0f7424 */ /* 0x000fce00078e00ff */
[----:B0-2---:R-:W-:Y:S05]  /*117b0*/  WARPSYNC.COLLECTIVE R15, `(.L_x_418) ;  /* 0x000000000f087348 */ /* 0x005fea0003c00000 */
[----:B--2---:R1:W2:Y:S02]  /*117c0*/  SHFL.IDX P6, R14, R13, R12, R11 ;  /* 0x0000000c0d0e7389 */ /* 0x0042a400000c000b */
[----:B012---:R-:W-:Y:S01]  /*117d0*/  ENDCOLLECTIVE ;  /* 0x000000000000791b */ /* 0x007fe20003800000 */
.L_x_418:
[----:B------:R-:W-:Y:S05]  /*117e0*/  BSYNC B0 ;  /* 0x0000000000007941 */ /* 0x000fea0003800000 */
.L_x_417:
[----:B------:R-:W-:Y:S01]  /*117f0*/  IMAD.MOV.U32 R13, RZ, RZ, R23 ;  /* 0x000000ffff0d7224 */ /* 0x000fe200078e0017 */
[----:B------:R-:W-:Y:S01]  /*11800*/  MOV R11, 0x181f ;  /* 0x0000181f000b7802 */ /* 0x000fe20000000f00 */
[----:B------:R-:W-:Y:S02]  /*11810*/  IMAD.MOV.U32 R12, RZ, RZ, RZ ;  /* 0x000000ffff0c7224 */ /* 0x000fe400078e00ff */
[----:B------:R-:W-:Y:S02]  /*11820*/  IMAD.MOV.U32 R15, RZ, RZ, -0x1 ;  /* 0xffffffffff0f7424 */ /* 0x000fe400078e00ff */
[----:B------:R-:W-:Y:S02]  /*11830*/  IMAD.MOV.U32 R3, RZ, RZ, R14 ;  /* 0x000000ffff037224 */ /* 0x000fe400078e000e */
[----:B------:R-:W-:-:S07]  /*11840*/  IMAD.SHL.U32 R5, R30, 0x2, RZ ;  /* 0x000000021e057824 */ /* 0x000fce00078e00ff */
[----:B------:R-:W-:Y:S05]  /*11850*/  WARPSYNC.COLLECTIVE R15, `(.L_x_419) ;  /* 0x000000000f087348 */ /* 0x000fea0003c00000 */
[----:B------:R0:W1:Y:S02]  /*11860*/  SHFL.IDX P6, R14, R13, R12, R11 ;  /* 0x0000000c0d0e7389 */ /* 0x00006400000c000b */
[----:B01----:R-:W-:Y:S01]  /*11870*/  ENDCOLLECTIVE ;  /* 0x000000000000791b */ /* 0x003fe20003800000 */
.L_x_419:
[----:B------:R-:W-:Y:S01]  /*11880*/  ULDC UR4, c[0x0][0x2f4] ;  /* 0x0000bd0000047ab9 */ /* 0x000fe20000000800 */
[----:B------:R-:W-:Y:S01]  /*11890*/  IMAD R4, R9, 0x2, R22 ;  /* 0x0000000209047824 */ /* 0x000fe200078e0216 */
[----:B------:R-:W-:Y:S02]  /*118a0*/  ISETP.GE.AND P1, PT, R30, UR4, PT ;  /* 0x000000041e007c0c */ /* 0x000fe4000bf26270 */
[----:B------:R-:W-:Y:S02]  /*118b0*/  ISETP.GE.AND P0, PT, R29, UR4, PT ;  /* 0x000000041d007c0c */ /* 0x000fe4000bf06270 */
[C---:B------:R-:W-:Y:S02]  /*118c0*/  ISETP.LT.OR P3, PT, R6.reuse, 0x1, P1 ;  /* 0x000000010600780c */ /* 0x040fe40000f61670 */
[----:B------:R-:W-:Y:S02]  /*118d0*/  ISETP.LT.OR P4, PT, R6, 0x1, P0 ;  /* 0x000000010600780c */ /* 0x000fe40000781670 */
[----:B------:R-:W-:Y:S01]  /*118e0*/  MOV R13, R24 ;  /* 0x00000018000d7202 */ /* 0x000fe20000000f00 */
[----:B------:R-:W-:Y:S01]  /*118f0*/  IMAD.MOV.U32 R12, RZ, RZ, 0x1 ;  /* 0x00000001ff0c7424 */ /* 0x000fe200078e00ff */
[----:B------:R-:W-:-:S13]  /*11900*/  IADD3 R2, P2, R14, R5, RZ ;  /* 0x000000050e027210 */ /* 0x000fda0007f5e0ff */
[----:B------:R-:W-:Y:S05]  /*11910*/  WARPSYNC.COLLECTIVE R15, `(.L_x_420) ;  /* 0x000000000f087348 */ /* 0x000fea0003c00000 */
[----:B------:R0:W1:Y:S02]  /*11920*/  SHFL.IDX P6, R14, R13, R12, R11 ;  /* 0x0000000c0d0e7389 */ /* 0x00006400000c000b */
[----:B01----:R-:W-:Y:S01]  /*11930*/  ENDCOLLECTIVE ;  /* 0x000000000000791b */ /* 0x003fe20003800000 */
.L_x_420:
[----:B------:R-:W-:-:S05]  /*11940*/  IMAD.X R3, RZ, RZ, R3, P2 ;  /* 0x000000ffff037224 */ /* 0x000fca00010e0603 */
[----:B------:R-:W-:Y:S01]  /*11950*/  @!PT LDS RZ, [RZ] ;  /* 0x00000000fffff984 */ /* 0x000fe20000000800 */
[----:B------:R-:W-:Y:S01]  /*11960*/  @!PT LDS RZ, [RZ] ;  /* 0x00000000fffff984 */ /* 0x000fe20000000800 */
[----:B------:R-:W-:Y:S01]  /*11970*/  @!PT LDS RZ, [RZ] ;  /* 0x00000000fffff984 */ /* 0x000fe20000000800 */
[----:B------:R0:W-:Y:S01]  /*11980*/  LDGSTS.E.BYPASS.LTC128B.128 [R4+0x400], desc[UR50][R2.64], !P3 ;  /* 0x0040000002047fae */ /* 0x0001e2000d901d72 */
[----:B------:R-:W-:-:S03]  /*11990*/  ISETP.LT.OR P3, PT, R6, 0x11, P1 ;  /* 0x000000110600780c */ /* 0x000fc60000f61670 */
[----:B------:R0:W-:Y:S01]  /*119a0*/  LDGSTS.E.BYPASS.LTC128B.128 [R4+0x4400], desc[UR50][R2.64+0x80], !P4 ;  /* 0x0440008002047fae */ /* 0x0001e2000e101d72 */
[----:B------:R-:W-:Y:S01]  /*119b0*/  ISETP.LT.OR P4, PT, R6, 0x11, P0 ;  /* 0x000000110600780c */ /* 0x000fe20000781670 */
[----:B------:R-:W-:Y:S02]  /*119c0*/  IMAD.MOV.U32 R13, RZ, RZ, R23 ;  /* 0x000000ffff0d7224 */ /* 0x000fe400078e0017 */
[----:B------:R-:W-:-:S10]  /*119d0*/  IMAD.MOV.U32 R7, RZ, RZ, R14 ;  /* 0x000000ffff077224 */ /* 0x000fd400078e000e */
[----:B0-----:R-:W-:Y:S05]  /*119e0*/  WARPSYNC.COLLECTIVE R15, `(.L_x_421) ;  /* 0x000000000f087348 */ /* 0x001fea0003c00000 */
[----:B------:R1:W2:Y:S02]  /*119f0*/  SHFL.IDX P6, R14, R13, R12, R11 ;  /* 0x0000000c0d0e7389 */ /* 0x0002a400000c000b */
[----:B012---:R-:W-:Y:S01]  /*11a00*/  ENDCOLLECTIVE ;  /* 0x000000000000791b */ /* 0x007fe20003800000 */
.L_x_421:
[----:B------:R-:W-:Y:S02]  /*11a10*/  IMAD.MOV.U32 R13, RZ, RZ, R24 ;  /* 0x000000ffff0d7224 */ /* 0x000fe400078e0018 */
[----:B------:R-:W-:Y:S02]  /*11a20*/  IMAD.MOV.U32 R12, RZ, RZ, 0x2 ;  /* 0x00000002ff0c7424 */ /* 0x000fe400078e00ff */
[----:B------:R-:W-:-:S07]  /*11a30*/  IMAD.MOV.U32 R10, RZ, RZ, R14 ;  /* 0x000000ffff0a7224 */ /* 0x000fce00078e000e */
[----:B------:R-:W-:Y:S05]  /*11a40*/  WARPSYNC.COLLECTIVE R15, `(.L_x_422) ;  /* 0x000000000f087348 */ /* 0x000fea0003c00000 */
[----:B------:R0:W1:Y:S02]  /*11a50*/  SHFL.IDX P6, R14, R13, R12, R11 ;  /* 0x0000000c0d0e7389 */ /* 0x00006400000c000b */
[----:B01----:R-:W-:Y:S01]  /*11a60*/  ENDCOLLECTIVE ;  /* 0x000000000000791b */ /* 0x003fe20003800000 */
.L_x_422:
[----:B------:R-:W-:-:S04]  /*11a70*/  IADD3 R2, P2, R10, R5, RZ ;  /* 0x000000050a027210 */ /* 0x000fc80007f5e0ff */
[----:B------:R-:W-:-:S05]  /*11a80*/  IADD3.X R3, RZ, R7, RZ, P2, !PT ;  /* 0x00000007ff037210 */ /* 0x000fca00017fe4ff */
[----:B------:R-:W-:Y:S01]  /*11a90*/  @!PT LDS RZ, [RZ] ;  /* 0x00000000fffff984 */ /* 0x000fe20000000800 */
[----:B------:R-:W-:Y:S01]  /*11aa0*/  @!PT LDS RZ, [RZ] ;  /* 0x00000000fffff984 */ /* 0x000fe20000000800 */
[----:B------:R-:W-:Y:S01]  /*11ab0*/  @!PT LDS RZ, [RZ] ;  /* 0x00000000fffff984 */ /* 0x000fe20000000800 */
[----:B------:R0:W-:Y:S01]  /*11ac0*/  LDGSTS.E.BYPASS.LTC128B.128 [R4+0xc00], desc[UR50][R2.64], !P3 ;  /* 0x00c0000002047fae */ /* 0x0001e2000d901d72 */
[C---:B------:R-:W-:Y:S01]  /*11ad0*/  ISETP.LT.OR P3, PT, R6.reuse, 0x21, P1 ;  /* 0x000000210600780c */ /* 0x040fe20000f61670 */
[----:B------:R-:W-:Y:S02]  /*11ae0*/  IMAD.MOV.U32 R13, RZ, RZ, R23 ;  /* 0x000000ffff0d7224 */ /* 0x000fe400078e0017 */
[----:B------:R0:W-:Y:S01]  /*11af0*/  LDGSTS.E.BYPASS.LTC128B.128 [R4+0x4c00], desc[UR50][R2.64+0x80], !P4 ;  /* 0x04c0008002047fae */ /* 0x0001e2000e101d72 */
[----:B------:R-:W-:Y:S01]  /*11b00*/  ISETP.LT.OR P4, PT, R6, 0x21, P0 ;  /* 0x000000210600780c */ /* 0x000fe20000781670 */
[----:B------:R-:W-:-:S12]  /*11b10*/  IMAD.MOV.U32 R8, RZ, RZ, R14 ;  /* 0x000000ffff087224 */ /* 0x000fd800078e000e */
[----:B0-----:R-:W-:Y:S05]  /*11b20*/  WARPSYNC.COLLECTIVE R15, `(.L_x_423) ;  /* 0x000000000f087348 */ /* 0x001fea0003c00000 */
[----:B------:R1:W2:Y:S02]  /*11b30*/  SHFL.IDX P6, R14, R13, R12, R11 ;  /* 0x0000000c0d0e7389 */ /* 0x0002a400000c000b */
[----:B012---:R-:W-:Y:S01]  /*11b40*/  ENDCOLLECTIVE ;  /* 0x000000000000791b */ /* 0x007fe20003800000 */
.L_x_423:
[----:B------:R-:W-:Y:S02]  /*11b50*/  IMAD.MOV.U32 R13, RZ, RZ, R24 ;  /* 0x000000ffff0d7224 */ /* 0x000fe400078e0018 */
[----:B------:R-:W-:Y:S01]  /*11b60*/  IMAD.MOV.U32 R12, RZ, RZ, 0x3 ;  /* 0x00000003ff0c7424 */ /* 0x000fe200078e00ff */
[----:B------:R-:W-:-:S13]  /*11b70*/  IADD3 R2, P2, R14, R5, RZ ;  /* 0x000000050e027210 */ /* 0x000fda0007f5e0ff */
[----:B------:R-:W-:Y:S05]  /*11b80*/  WARPSYNC.COLLECTIVE R15, `(.L_x_424) ;  /* 0x000000000f087348 */ /* 0x000fea0003c00000 */
[----:B------:R0:W1:Y:S02]  /*11b90*/  SHFL.IDX P6, R14, R13, R12, R11 ;  /* 0x0000000c0d0e7389 */ /* 0x00006400000c000b */
[----:B01----:R-:W-:Y:S01]  /*11ba0*/  ENDCOLLECTIVE ;  /* 0x000000000000791b */ /* 0x003fe20003800000 */
.L_x_424:
[----:B------:R-:W-:-:S05]  /*11bb0*/  IADD3.X R3, RZ, R8, RZ, P2, !PT ;  /* 0x00000008ff037210 */ /* 0x000fca00017fe4ff */
        /* <DEDUP_REMOVED lines=12> */
.L_x_425:
[----:B------:R-:W-:Y:S02]  /*11c80*/  IMAD.MOV.U32 R13, RZ, RZ, R24 ;  /* 0x000000ffff0d7224 */ /* 0x000fe400078e0018 */
[----:B------:R-:W-:Y:S01]  /*11c90*/  IMAD.MOV.U32 R12, RZ, RZ, 0x4 ;  /* 0x00000004ff0c7424 */ /* 0x000fe200078e00ff */
[----:B------:R-:W-:-:S13]  /*11ca0*/  IADD3 R2, P2, R14, R5, RZ ;  /* 0x000000050e027210 */ /* 0x000fda0007f5e0ff */
[----:B------:R-:W-:Y:S05]  /*11cb0*/  WARPSYNC.COLLECTIVE R15, `(.L_x_426) ;  /* 0x000000000f087348 */ /* 0x000fea0003c00000 */
[----:B------:R0:W1:Y:S02]  /*11cc0*/  SHFL.IDX P6, R14, R13, R12, R11 ;  /* 0x0000000c0d0e7389 */ /* 0x00006400000c000b */
[----:B01----:R-:W-:Y:S01]  /*11cd0*/  ENDCOLLECTIVE ;  /* 0x000000000000791b */ /* 0x003fe20003800000 */
.L_x_426:
        /* <DEDUP_REMOVED lines=13> */
.L_x_427:
[----:B------:R-:W-:Y:S02]  /*11db0*/  IMAD.MOV.U32 R13, RZ, RZ, R24 ;  /* 0x000000ffff0d7224 */ /* 0x000fe400078e0018 */
[----:B------:R-:W-:Y:S01]  /*11dc0*/  IMAD.MOV.U32 R12, RZ, RZ, 0x5 ;  /* 0x00000005ff0c7424 */ /* 0x000fe200078e00ff */
[----:B------:R-:W-:-:S07]  /*11dd0*/  MOV R10, R14 ;  /* 0x0000000e000a7202 */ /* 0x000fce0000000f00 */
[----:B------:R-:W-:Y:S05]  /*11de0*/  WARPSYNC.COLLECTIVE R15, `(.L_x_428) ;  /* 0x000000000f087348 */ /* 0x000fea0003c00000 */
[----:B------:R0:W1:Y:S02]  /*11df0*/  SHFL.IDX P6, R14, R13, R12, R11 ;  /* 0x0000000c0d0e7389 */ /* 0x00006400000c000b */
[----:B01----:R-:W-:Y:S01]  /*11e00*/  ENDCOLLECTIVE ;  /* 0x000000000000791b */ /* 0x003fe20003800000 */
.L_x_428:
[----:B------:R-:W-:-:S05]  /*11e10*/  IADD3 R2, P2, R10, R5, RZ ;  /* 0x000000050a027210 */ /* 0x000fca0007f5e0ff */
[----:B------:R-:W-:-:S05]  /*11e20*/  IMAD.X R3, RZ, RZ, R8, P2 ;  /* 0x000000ffff037224 */ /* 0x000fca00010e0608 */
[----:B------:R-:W-:Y:S01]  /*11e30*/  @!PT LDS RZ, [RZ] ;  /* 0x00000000fffff984 */ /* 0x000fe20000000800 */
[----:B------:R-:W-:Y:S01]  /*11e40*/  @!PT LDS RZ, [RZ] ;  /* 0x00000000fffff984 */ /* 0x000fe20000000800 */
[----:B------:R-:W-:Y:S01]  /*11e50*/  @!PT LDS RZ, [RZ] ;  /* 0x00000000fffff984 */ /* 0x000fe20000000800 */
[----:B------:R0:W-:Y:S01]  /*11e60*/  LDGSTS.E.BYPASS.LTC128B.128 [R4+0x2400], desc[UR50][R2.64], !P3 ;  /* 0x0240000002047fae */ /* 0x0001e2000d901d72 */
[C---:B------:R-:W-:Y:S02]  /*11e70*/  ISETP.LT.OR P3, PT, R6.reuse, 0x51, P1 ;  /* 0x000000510600780c */ /* 0x040fe40000f61670 */
[----:B------:R-:W-:Y:S01]  /*11e80*/  MOV R13, R23 ;  /* 0x00000017000d7202 */ /* 0x000fe20000000f00 */
[----:B------:R0:W-:Y:S01]  /*11e90*/  LDGSTS.E.BYPASS.LTC128B.128 [R4+0x6400], desc[UR50][R2.64+0x80], !P4 ;  /* 0x0640008002047fae */ /* 0x0001e2000e101d72 */
[----:B------:R-:W-:Y:S01]  /*11ea0*/  ISETP.LT.OR P4, PT, R6, 0x51, P0 ;  /* 0x000000510600780c */ /* 0x000fe20000781670 */
[----:B------:R-:W-:-:S12]  /*11eb0*/  IMAD.MOV.U32 R7, RZ, RZ, R14 ;  /* 0x000000ffff077224 */ /* 0x000fd800078e000e */
[----:B0-----:R-:W-:Y:S05]  /*11ec0*/  WARPSYNC.COLLECTIVE R15, `(.L_x_429) ;  /* 0x000000000f087348 */ /* 0x001fea0003c00000 */
[----:B------:R1:W2:Y:S02]  /*11ed0*/  SHFL.IDX P6, R14, R13, R12, R11 ;  /* 0x0000000c0d0e7389 */ /* 0x0002a400000c000b */
[----:B012---:R-:W-:Y:S01]  /*11ee0*/  ENDCOLLECTIVE ;  /* 0x000000000000791b */ /* 0x007fe20003800000 */
.L_x_429:
[----:B------:R-:W-:Y:S02]  /*11ef0*/  IMAD.MOV.U32 R13, RZ, RZ, R24 ;  /* 0x000000ffff0d7224 */ /* 0x000fe400078e0018 */
[----:B------:R-:W-:Y:S01]  /*11f00*/  IMAD.MOV.U32 R12, RZ, RZ, 0x6 ;  /* 0x00000006ff0c7424 */ /* 0x000fe200078e00ff */
[----:B------:R-:W-:-:S13]  /*11f10*/  IADD3 R2, P2, R14, R5, RZ ;  /* 0x000000050e027210 */ /* 0x000fda0007f5e0ff */
[----:B------:R-:W-:Y:S05]  /*11f20*/  WARPSYNC.COLLECTIVE R15, `(.L_x_430) ;  /* 0x000000000f087348 */ /* 0x000fea0003c00000 */
[----:B------:R0:W1:Y:S02]  /*11f30*/  SHFL.IDX P6, R14, R13, R12, R11 ;  /* 0x0000000c0d0e7389 */ /* 0x00006400000c000b */
[----:B01----:R-:W-:Y:S01]  /*11f40*/  ENDCOLLECTIVE ;  /* 0x000000000000791b */ /* 0x003fe20003800000 */
.L_x_430:
[----:B------:R-:W-:-:S05]  /*11f50*/  IMAD.X R3, RZ, RZ, R7, P2 ;  /* 0x000000ffff037224 */ /* 0x000fca00010e0607 */
[----:B------:R-:W-:Y:S01]  /*11f60*/  @!PT LDS RZ, [RZ] ;  /* 0x00000000fffff984 */ /* 0x000fe20000000800 */
[----:B------:R-:W-:Y:S01]  /*11f70*/  @!PT LDS RZ, [RZ] ;  /* 0x00000000fffff984 */ /* 0x000fe20000000800 */
[----:B------:R-:W-:Y:S01]  /*11f80*/  @!PT LDS RZ, [RZ] ;  /* 0x00000000fffff984 */ /* 0x000fe20000000800 */
[----:B------:R0:W-:Y:S01]  /*11f90*/  LDGSTS.E.BYPASS.LTC128B.128 [R4+0x2c00], desc[UR50][R2.64], !P3 ;  /* 0x02c0000002047fae */ /* 0x0001e2000d901d72 */
[----:B------:R-:W-:-:S03]  /*11fa0*/  ISETP.LT.OR P3, PT, R6, 0x61, P1 ;  /* 0x000000610600780c */ /* 0x000fc60000f61670 */
[----:B------:R0:W-:Y:S01]  /*11fb0*/  LDGSTS.E.BYPASS.LTC128B.128 [R4+0x6c00], desc[UR50][R2.64+0x80], !P4 ;  /* 0x06c0008002047fae */ /* 0x0001e2000e101d72 */
[----:B------:R-:W-:Y:S02]  /*11fc0*/  ISETP.LT.OR P4, PT, R6, 0x61, P0 ;  /* 0x000000610600780c */ /* 0x000fe40000781670 */
[----:B------:R-:W-:Y:S01]  /*11fd0*/  MOV R13, R23 ;  /* 0x00000017000d7202 */ /* 0x000fe20000000f00 */
[----:B------:R-:W-:-:S10]  /*11fe0*/  IMAD.MOV.U32 R8, RZ, RZ, R14 ;  /* 0x000000ffff087224 */ /* 0x000fd400078e000e */
[----:B0-----:R-:W-:Y:S05]  /*11ff0*/  WARPSYNC.COLLECTIVE R15, `(.L_x_431) ;  /* 0x000000000f087348 */ /* 0x001fea0003c00000 */
[----:B------:R1:W2:Y:S02]  /*12000*/  SHFL.IDX P6, R14, R13, R12, R11 ;  /* 0x0000000c0d0e7389 */ /* 0x0002a400000c000b */
[----:B012---:R-:W-:Y:S01]  /*12010*/  ENDCOLLECTIVE ;  /* 0x000000000000791b */ /* 0x007fe20003800000 */
.L_x_431:
[----:B------:R-:W-:Y:S02]  /*12020*/  IMAD.MOV.U32 R13, RZ, RZ, R24 ;  /* 0x000000ffff0d7224 */ /* 0x000fe400078e0018 */
[----:B------:R-:W-:Y:S02]  /*12030*/  IMAD.MOV.U32 R12, RZ, RZ, 0x7 ;  /* 0x00000007ff0c7424 */ /* 0x000fe400078e00ff */
[----:B------:R-:W-:-:S07]  /*12040*/  IMAD.MOV.U32 R10, RZ, RZ, R14 ;  /* 0x000000ffff0a7224 */ /* 0x000fce00078e000e */
[----:B------:R-:W-:Y:S05]  /*12050*/  WARPSYNC.COLLECTIVE R15, `(.L_x_432) ;  /* 0x000000000f087348 */ /* 0x000fea0003c00000 */
[----:B------:R0:W1:Y:S02]  /*12060*/  SHFL.IDX P6, R14, R13, R12, R11 ;  /* 0x0000000c0d0e7389 */ /* 0x00006400000c000b */
[----:B01----:R-:W-:Y:S01]  /*12070*/  ENDCOLLECTIVE ;  /* 0x000000000000791b */ /* 0x003fe20003800000 */
.L_x_432:
        /* <DEDUP_REMOVED lines=12> */
.L_x_433:
[----:B------:R-:W-:Y:S05]  /*12140*/  BRA `(.L_x_434) ;  /* 0xffffffb800907947 */ /* 0x000fea000383ffff */
.L_x_312:
[----:B------:R-:W-:Y:S01]  /*12150*/  BSSY B0, `(.L_x_435) ;  /* 0x0000008000007945 */ /* 0x000fe20003800000 */
[----:B------:R-:W-:Y:S01]  /*12160*/  IMAD.MOV.U32 R13, RZ, RZ, R16 ;  /* 0x000000ffff0d7224 */ /* 0x000fe200078e0010 */
[----:B------:R-:W-:Y:S01]  /*12170*/  MOV R15, 0xffffffff ;  /* 0xffffffff000f7802 */ /* 0x000fe20000000f00 */
[----:B------:R-:W-:Y:S02]  /*12180*/  IMAD.MOV.U32 R12, RZ, RZ, RZ ;  /* 0x000000ffff0c7224 */ /* 0x000fe400078e00ff */
[----:B------:R-:W-:-:S07]  /*12190*/  IMAD.MOV.U32 R11, RZ, RZ, 0x1f ;  /* 0x0000001fff0b7424 */ /* 0x000fce00078e00ff */
[----:B0-----:R-:W-:Y:S05]  /*121a0*/  WARPSYNC.COLLECTIVE R15, `(.L_x_436) ;  /* 0x000000000f087348 */ /* 0x001fea0003c00000 */
[----:B------:R1:W2:Y:S02]  /*121b0*/  SHFL.IDX P6, R14, R13, R12, R11 ;  /* 0x0000000c0d0e7389 */ /* 0x0002a400000c000b */
[----:B012---:R-:W-:Y:S01]  /*121c0*/  ENDCOLLECTIVE ;  /* 0x000000000000791b */ /* 0x007fe20003800000 */
.L_x_436:
[----:B------:R-:W-:Y:S05]  /*121d0*/  BSYNC B0 ;  /* 0x0000000000007941 */ /* 0x000fea0003800000 */
.L_x_435:
[----:B------:R-:W-:Y:S01]  /*121e0*/  IMAD.MOV.U32 R13, RZ, RZ, R16 ;  /* 0x000000ffff0d7224 */ /* 0x000fe200078e0010 */
[----:B------:R-:W-:Y:S01]  /*121f0*/  MOV R15, 0xffffffff ;  /* 0xffffffff000f7802 */ /* 0x000fe20000000f00 */
[----:B------:R-:W-:Y:S02]  /*12200*/  IMAD.MOV.U32 R12, RZ, RZ, 0x1 ;  /* 0x00000001ff0c7424 */ /* 0x000fe400078e00ff */
[----:B------:R-:W-:Y:S02]  /*12210*/  IMAD.MOV.U32 R11, RZ, RZ, 0x1f ;  /* 0x0000001fff0b7424 */ /* 0x000fe400078e00ff */
[----:B------:R-:W-:Y:S02]  /*12220*/  IMAD.IADD R7, R19, 0x1, R8 ;  /* 0x0000000113077824 */ /* 0x000fe400078e0208 */
[----:B------:R-:W-:-:S07]  /*12230*/  IMAD.MOV.U32 R5, RZ, RZ, R14 ;  /* 0x000000ffff057224 */ /* 0x000fce00078e000e */
[----:B------:R-:W-:Y:S05]  /*12240*/  WARPSYNC.COLLECTIVE R15, `(.L_x_437) ;  /* 0x000000000f087348 */ /* 0x000fea0003c00000 */
[----:B------:R0:W1:Y:S02]  /*12250*/  SHFL.IDX P6, R14, R13, R12, R11 ;  /* 0x0000000c0d0e7389 */ /* 0x00006400000c000b */
[----:B01----:R-:W-:Y:S01]  /*12260*/  ENDCOLLECTIVE ;  /* 0x000000000000791b */ /* 0x003fe20003800000 */
.L_x_437:
[----:B------:R-:W-:Y:S02]  /*12270*/  ULDC UR4, c[0x0][0xc3c] ;  /* 0x00030f0000047ab9 */ /* 0x000fe40000000800 */
[----:B------:R-:W-:-:S13]  /*12280*/  ISETP.GE.OR P1, PT, R7, UR4, !P0 ;  /* 0x0000000407007c0c */ /* 0x000fda000c726670 */
[----:B------:R-:W0:Y:S01]  /*12290*/  @!P1 LDC.64 R2, c[0x0][0xc80] ;  /* 0x00032000ff029b82 */ /* 0x000e220000000a00 */
[----:B------:R-:W-:Y:S02]  /*122a0*/  IMAD.MOV.U32 R4, RZ, RZ, RZ ;  /* 0x000000ffff047224 */ /* 0x000fe400078e00ff */
[----:B------:R-:W-:Y:S02]  /*122b0*/  IMAD.MOV.U32 R11, RZ, RZ, RZ ;  /* 0x000000ffff0b7224 */ /* 0x000fe400078e00ff */
[----:B------:R-:W-:Y:S02]  /*122c0*/  IMAD.MOV.U32 R0, RZ, RZ, R14 ;  /* 0x000000ffff007224 */ /* 0x000fe400078e000e */
[----:B0-----:R-:W-:-:S06]  /*122d0*/  @!P1 IMAD.WIDE R2, R7, 0x4, R2 ;  /* 0x0000000407029825 */ /* 0x001fcc00078e0202 */
[----:B------:R-:W2:Y:S01]  /*122e0*/  @!P1 LDG.E R2, desc[UR50][R2.64] ;  /* 0x0000003202029981 */ /* 0x000ea2000c1e1900 */
[C---:B------:R-:W-:Y:S02]  /*122f0*/  ISETP.GE.U32.AND P2, PT, R8.reuse, 0x2, PT ;  /* 0x000000020800780c */ /* 0x040fe40003f46070 */
[C---:B------:R-:W-:Y:S02]  /*12300*/  ISETP.GE.U32.AND P3, PT, R8.reuse, 0x4, PT ;  /* 0x000000040800780c */ /* 0x040fe40003f66070 */
[C---:B------:R-:W-:Y:S02]  /*12310*/  ISETP.GE.U32.AND P4, PT, R8.reuse, 0x8, PT ;  /* 0x000000080800780c */ /* 0x040fe40003f86070 */
[C---:B------:R-:W-:Y:S02]  /*12320*/  ISETP.GE.U32.AND P5, PT, R8.reuse, 0x10, PT ;  /* 0x000000100800780c */ /* 0x040fe40003fa6070 */
[----:B--2---:R-:W-:Y:S02]  /*12330*/  @!P1 MOV R4, R2 ;  /* 0x0000000200049202 */ /* 0x004fe40000000f00 */
[----:B------:R-:W-:-:S03]  /*12340*/  ISETP.NE.AND P1, PT, R8, RZ, PT ;  /* 0x000000ff0800720c */ /* 0x000fc60003f25270 */
[----:B------:R-:W-:-:S10]  /*12350*/  IMAD.MOV.U32 R13, RZ, RZ, R4 ;  /* 0x000000ffff0d7224 */ /* 0x000fd400078e0004 */
[----:B------:R-:W-:Y:S05]  /*12360*/  WARPSYNC.COLLECTIVE R15, `(.L_x_438) ;  /* 0x000000000f087348 */ /* 0x000fea0003c00000 */
[----:B------:R0:W1:Y:S02]  /*12370*/  SHFL.UP P6, R14, R13, R12, R11 ;  /* 0x0400000c0d0e7389 */ /* 0x00006400000c000b */
[----:B01----:R-:W-:Y:S01]  /*12380*/  ENDCOLLECTIVE ;  /* 0x000000000000791b */ /* 0x003fe20003800000 */
.L_x_438:
[----:B------:R-:W-:Y:S01]  /*12390*/  IMAD.MOV.U32 R12, RZ, RZ, 0x2 ;  /* 0x00000002ff0c7424 */ /* 0x000fe200078e00ff */
[----:B------:R-:W-:-:S05]  /*123a0*/  SEL R7, R14, RZ, P1 ;  /* 0x000000ff0e077207 */ /* 0x000fca0000800000 */
[----:B------:R-:W-:-:S05]  /*123b0*/  IMAD.IADD R6, R4, 0x1, R7 ;  /* 0x0000000104067824 */ /* 0x000fca00078e0207 */
[----:B------:R-:W-:-:S07]  /*123c0*/  MOV R13, R6 ;  /* 0x00000006000d7202 */ /* 0x000fce0000000f00 */
[----:B------:R-:W-:Y:S05]  /*123d0*/  WARPSYNC.COLLECTIVE R15, `(.L_x_439) ;  /* 0x000000000f087348 */ /* 0x000fea0003c00000 */
[----:B------:R0:W1:Y:S02]  /*123e0*/  SHFL.UP P6, R14, R13, R12, R11 ;  /* 0x0400000c0d0e7389 */ /* 0x00006400000c000b */
[----:B01----:R-:W-:Y:S01]  /*123f0*/  ENDCOLLECTIVE ;  /* 0x000000000000791b */ /* 0x003fe20003800000 */
.L_x_439:
[----:B------:R-:W-:Y:S02]  /*12400*/  MOV R12, 0x4 ;  /* 0x00000004000c7802 */ /* 0x000fe40000000f00 */
[----:B------:R-:W-:-:S05]  /*12410*/  SEL R7, R14, RZ, P2 ;  /* 0x000000ff0e077207 */ /* 0x000fca0001000000 */
[----:B------:R-:W-:-:S04]  /*12420*/  IMAD.IADD R7, R6, 0x1, R7 ;  /* 0x0000000106077824 */ /* 0x000fc800078e0207 */
[----:B------:R-:W-:-:S07]  /*12430*/  IMAD.MOV.U32 R13, RZ, RZ, R7 ;  /* 0x000000ffff0d7224 */ /* 0x000fce00078e0007 */
[----:B------:R-:W-:Y:S05]  /*12440*/  WARPSYNC.COLLECTIVE R15, `(.L_x_440) ;  /* 0x000000000f087348 */ /* 0x000fea0003c00000 */
[----:B------:R0:W1:Y:S02]  /*12450*/  SHFL.UP P6, R14, R13, R12, R11 ;  /* 0x0400000c0d0e7389 */ /* 0x00006400000c000b */
[----:B01----:R-:W-:Y:S01]  /*12460*/  ENDCOLLECTIVE ;  /* 0x000000000000791b */ /* 0x003fe20003800000 */
.L_x_440:
[----:B------:R-:W-:Y:S01]  /*12470*/  IMAD.MOV.U32 R12, RZ, RZ, 0x8 ;  /* 0x00000008ff0c7424 */ /* 0x000fe200078e00ff */
[----:B------:R-:W-:-:S05]  /*12480*/  SEL R2, R14, RZ, P3 ;  /* 0x000000ff0e027207 */ /* 0x000fca0001800000 */
[----:B------:R-:W-:-:S04]  /*12490*/  IMAD.IADD R2, R7, 0x1, R2 ;  /* 0x0000000107027824 */ /* 0x000fc800078e0202 */
[----:B------:R-:W-:-:S07]  /*124a0*/  IMAD.MOV.U32 R13, RZ, RZ, R2 ;  /* 0x000000ffff0d7224 */ /* 0x000fce00078e0002 */
[----:B------:R-:W-:Y:S05]  /*124b0*/  WARPSYNC.COLLECTIVE R15, `(.L_x_441) ;  /* 0x000000000f087348 */ /* 0x000fea0003c00000 */
[----:B------:R0:W1:Y:S02]  /*124c0*/  SHFL.UP P6, R14, R13, R12, R11 ;  /* 0x0400000c0d0e7389 */ /* 0x00006400000c000b */
[----:B01----:R-:W-:Y:S01]  /*124d0*/  ENDCOLLECTIVE ;  /* 0x000000000000791b */ /* 0x003fe20003800000 */
.L_x_441:
[----:B------:R-:W-:Y:S01]  /*124e0*/  IMAD.MOV.U32 R12, RZ, RZ, 0x10 ;  /* 0x00000010ff0c7424 */ /* 0x000fe200078e00ff */
[----:B------:R-:W-:-:S04]  /*124f0*/  SEL R3, R14, RZ, P4 ;  /* 0x000000ff0e037207 */ /* 0x000fc80002000000 */
[----:B------:R-:W-:-:S05]  /*12500*/  IADD3 R3, R2, R3, RZ ;  /* 0x0000000302037210 */ /* 0x000fca0007ffe0ff */
[----:B------:R-:W-:-:S07]  /*12510*/  IMAD.MOV.U32 R13, RZ, RZ, R3 ;  /* 0x000000ffff0d7224 */ /* 0x000fce00078e0003 */
[----:B------:R-:W-:Y:S05]  /*12520*/  WARPSYNC.COLLECTIVE R15, `(.L_x_442) ;  /* 0x000000000f087348 */ /* 0x000fea0003c00000 */
[----:B------:R0:W1:Y:S02]  /*12530*/  SHFL.UP P6, R14, R13, R12, R11 ;  /* 0x0400000c0d0e7389 */ /* 0x00006400000c000b */
[----:B01----:R-:W-:Y:S01]  /*12540*/  ENDCOLLECTIVE ;  /* 0x000000000000791b */ /* 0x003fe20003800000 */
.L_x_442:
[----:B------:R-:W-:Y:S02]  /*12550*/  IMAD.MOV.U32 R12, RZ, RZ, 0x1f ;  /* 0x0000001fff0c7424 */ /* 0x000fe400078e00ff */
[----:B------:R-:W-:Y:S01]  /*12560*/  IMAD.MOV.U32 R11, RZ, RZ, 0x1f ;  /* 0x0000001fff0b7424 */ /* 0x000fe200078e00ff */
[----:B------:R-:W-:-:S05]  /*12570*/  SEL R6, R14, RZ, P5 ;  /* 0x000000ff0e067207 */ /* 0x000fca0002800000 */
[----:B------:R-:W-:-:S05]  /*12580*/  IMAD.IADD R6, R3, 0x1, R6 ;  /* 0x0000000103067824 */ /* 0x000fca00078e0206 */
[----:B------:R-:W-:-:S07]  /*12590*/  MOV R13, R6 ;  /* 0x00000006000d7202 */ /* 0x000fce0000000f00 */
[----:B------:R-:W-:Y:S05]  /*125a0*/  WARPSYNC.COLLECTIVE R15, `(.L_x_443) ;  /* 0x000000000f087348 */ /* 0x000fea0003c00000 */
[----:B------:R0:W1:Y:S02]  /*125b0*/  SHFL.IDX P6, R14, R13, R12, R11 ;  /* 0x0000000c0d0e7389 */ /* 0x00006400000c000b */
[----:B01----:R-:W-:Y:S01]  /*125c0*/  ENDCOLLECTIVE ;  /* 0x000000000000791b */ /* 0x003fe20003800000 */
.L_x_443:
[----:B------:R-:W-:Y:S05]  /*125d0*/  BRA `(.L_x_444) ;  /* 0xffffffb8009c7947 */ /* 0x000fea000383ffff */
.L_x_317:
[----:B------:R-:W-:Y:S01]  /*125e0*/  BSSY B0, `(.L_x_445) ;  /* 0x0000008000007945 */ /* 0x000fe20003800000 */
[----:B-----5:R-:W-:Y:S01]  /*125f0*/  IMAD.MOV.U32 R13, RZ, RZ, R4 ;  /* 0x000000ffff0d7224 */ /* 0x020fe200078e0004 */
[----:B------:R-:W-:Y:S01]  /*12600*/  MOV R12, 0x1 ;  /* 0x00000001000c7802 */ /* 0x000fe20000000f00 */
[----:B------:R-:W-:Y:S02]  /*12610*/  IMAD.MOV.U32 R11, RZ, RZ, RZ ;  /* 0x000000ffff0b7224 */ /* 0x000fe400078e00ff */
[----:B------:R-:W-:-:S07]  /*12620*/  IMAD.MOV.U32 R15, RZ, RZ, -0x1 ;  /* 0xffffffffff0f7424 */ /* 0x000fce00078e00ff */
[----:B012---:R-:W-:Y:S05]  /*12630*/  WARPSYNC.COLLECTIVE R15, `(.L_x_446) ;  /* 0x000000000f087348 */ /* 0x007fea0003c00000 */
[----:B------:R3:W4:Y:S02]  /*12640*/  SHFL.UP P6, R14, R13, R12, R11 ;  /* 0x0400000c0d0e7389 */ /* 0x00072400000c000b */
[----:B01234-:R-:W-:Y:S01]  /*12650*/  ENDCOLLECTIVE ;  /* 0x000000000000791b */ /* 0x01ffe20003800000 */
.L_x_446:
[----:B------:R-:W-:Y:S05]  /*12660*/  BSYNC B0 ;  /* 0x0000000000007941 */ /* 0x000fea0003800000 */
.L_x_445:
[----:B------:R-:W-:Y:S01]  /*12670*/  SEL R13, R14, RZ, P1 ;  /* 0x000000ff0e0d7207 */ /* 0x000fe20000800000 */
[----:B------:R-:W-:Y:S01]  /*12680*/  IMAD.MOV.U32 R11, RZ, RZ, RZ ;  /* 0x000000ffff0b7224 */ /* 0x000fe200078e00ff */
[----:B------:R-:W-:Y:S01]  /*12690*/  MOV R12, 0x2 ;  /* 0x00000002000c7802 */ /* 0x000fe20000000f00 */
[----:B------:R-:W-:Y:S02]  /*126a0*/  IMAD.MOV.U32 R15, RZ, RZ, -0x1 ;  /* 0xffffffffff0f7424 */ /* 0x000fe400078e00ff */
[----:B------:R-:W-:-:S07]  /*126b0*/  IMAD.IADD R13, R4, 0x1, R13 ;  /* 0x00000001040d7824 */ /* 0x000fce00078e020d */
[----:B------:R-:W-:Y:S05]  /*126c0*/  WARPSYNC.COLLECTIVE R15, `(.L_x_447) ;  /* 0x000000000f087348 */ /* 0x000fea0003c00000 */
[----:B------:R0:W1:Y:S02]  /*126d0*/  SHFL.UP P6, R14, R13, R12, R11 ;  /* 0x0400000c0d0e7389 */ /* 0x00006400000c000b */
[----:B01----:R-:W-:Y:S01]  /*126e0*/  ENDCOLLECTIVE ;  /* 0x000000000000791b */ /* 0x003fe20003800000 */
.L_x_447:
[----:B------:R-:W-:Y:S01]  /*126f0*/  IMAD.MOV.U32 R12, RZ, RZ, 0x4 ;  /* 0x00000004ff0c7424 */ /* 0x000fe200078e00ff */
[----:B------:R-:W-:-:S05]  /*12700*/  SEL R0, R14, RZ, P2 ;  /* 0x000000ff0e007207 */ /* 0x000fca0001000000 */
[----:B------:R-:W-:-:S05]  /*12710*/  IMAD.IADD R0, R13, 0x1, R0 ;  /* 0x000000010d007824 */ /* 0x000fca00078e0200 */
[----:B------:R-:W-:-:S07]  /*12720*/  MOV R13, R0 ;  /* 0x00000000000d7202 */ /* 0x000fce0000000f00 */
[----:B------:R-:W-:Y:S05]  /*12730*/  WARPSYNC.COLLECTIVE R15, `(.L_x_448) ;  /* 0x000000000f087348 */ /* 0x000fea0003c00000 */
[----:B------:R0:W1:Y:S02]  /*12740*/  SHFL.UP P6, R14, R13, R12, R11 ;  /* 0x0400000c0d0e7389 */ /* 0x00006400000c000b */
[----:B01----:R-:W-:Y:S01]  /*12750*/  ENDCOLLECTIVE ;  /* 0x000000000000791b */ /* 0x003fe20003800000 */
.L_x_448:
[----:B------:R-:W-:Y:S02]  /*12760*/  MOV R12, 0x8 ;  /* 0x00000008000c7802 */ /* 0x000fe40000000f00 */
[----:B------:R-:W-:-:S05]  /*12770*/  SEL R3, R14, RZ, P3 ;  /* 0x000000ff0e037207 */ /* 0x000fca0001800000 */
[----:B------:R-:W-:-:S04]  /*12780*/  IMAD.IADD R2, R0, 0x1, R3 ;  /* 0x0000000100027824 */ /* 0x000fc800078e0203 */
[----:B------:R-:W-:-:S07]  /*12790*/  IMAD.MOV.U32 R13, RZ, RZ, R2 ;  /* 0x000000ffff0d7224 */ /* 0x000fce00078e0002 */
[----:B------:R-:W-:Y:S05]  /*127a0*/  WARPSYNC.COLLECTIVE R15, `(.L_x_449) ;  /* 0x000000000f087348 */ /* 0x000fea0003c00000 */
[----:B------:R0:W1:Y:S02]  /*127b0*/  SHFL.UP P6, R14, R13, R12, R11 ;  /* 0x0400000c0d0e7389 */ /* 0x00006400000c000b */
[----:B01----:R-:W-:Y:S01]  /*127c0*/  ENDCOLLECTIVE ;  /* 0x000000000000791b */ /* 0x003fe20003800000 */
.L_x_449:
[----:B------:R-:W-:Y:S01]  /*127d0*/  IMAD.MOV.U32 R12, RZ, RZ, 0x10 ;  /* 0x00000010ff0c7424 */ /* 0x000fe200078e00ff */
[----:B------:R-:W-:-:S05]  /*127e0*/  SEL R3, R14, RZ, P4 ;  /* 0x000000ff0e037207 */ /* 0x000fca0002000000 */
[----:B------:R-:W-:-:S04]  /*127f0*/  IMAD.IADD R3, R2, 0x1, R3 ;  /* 0x0000000102037824 */ /* 0x000fc800078e0203 */
[----:B------:R-:W-:-:S07]  /*12800*/  IMAD.MOV.U32 R13, RZ, RZ, R3 ;  /* 0x000000ffff0d7224 */ /* 0x000fce00078e0003 */
[----:B------:R-:W-:Y:S05]  /*12810*/  WARPSYNC.COLLECTIVE R15, `(.L_x_450) ;  /* 0x000000000f087348 */ /* 0x000fea0003c00000 */
[----:B------:R0:W1:Y:S02]  /*12820*/  SHFL.UP P6, R14, R13, R12, R11 ;  /* 0x0400000c0d0e7389 */ /* 0x00006400000c000b */
[----:B01----:R-:W-:Y:S01]  /*12830*/  ENDCOLLECTIVE ;  /* 0x000000000000791b */ /* 0x003fe20003800000 */
.L_x_450:
[----:B------:R-:W-:Y:S02]  /*12840*/  IMAD.MOV.U32 R12, RZ, RZ, 0x1f ;  /* 0x0000001fff0c7424 */ /* 0x000fe400078e00ff */
[----:B------:R-:W-:Y:S01]  /*12850*/  IMAD.MOV.U32 R11, RZ, RZ, 0x1f ;  /* 0x0000001fff0b7424 */ /* 0x000fe200078e00ff */
[----:B------:R-:W-:-:S04]  /*12860*/  SEL R6, R14, RZ, P5 ;  /* 0x000000ff0e067207 */ /* 0x000fc80002800000 */
[----:B------:R-:W-:-:S05]  /*12870*/  IADD3 R6, R3, R6, RZ ;  /* 0x0000000603067210 */ /* 0x000fca0007ffe0ff */
[----:B------:R-:W-:-:S07]  /*12880*/  IMAD.MOV.U32 R13, RZ, RZ, R6 ;  /* 0x000000ffff0d7224 */ /* 0x000fce00078e0006 */
[----:B------:R-:W-:Y:S05]  /*12890*/  WARPSYNC.COLLECTIVE R15, `(.L_x_451) ;  /* 0x000000000f087348 */ /* 0x000fea0003c00000 */
[----:B------:R0:W1:Y:S02]  /*128a0*/  SHFL.IDX P6, R14, R13, R12, R11 ;  /* 0x0000000c0d0e7389 */ /* 0x00006400000c000b */
[----:B01----:R-:W-:Y:S01]  /*128b0*/  ENDCOLLECTIVE ;  /* 0x000000000000791b */ /* 0x003fe20003800000 */
.L_x_451:
[----:B------:R-:W-:Y:S05]  /*128c0*/  BRA `(.L_x_452) ;  /* 0xffffffb8007c7947 */ /* 0x000fea000383ffff */
.L_x_319:
[----:B------:R-:W-:Y:S01]  /*128d0*/  BSSY B0, `(.L_x_453) ;  /* 0x0000006000007945 */ /* 0x000fe20003800000 */
[----:B------:R-:W-:Y:S02]  /*128e0*/  PLOP3.LUT P6, PT, P6, PT, PT, 0x8, 0x0 ;  /* 0x000000000000781c */ /* 0x000fe400037ce170 */
[----:B------:R-:W-:-:S11]  /*128f0*/  MOV R15, 0xffffffff ;  /* 0xffffffff000f7802 */ /* 0x000fd60000000f00 */
[----:B01----:R-:W-:Y:S05]  /*12900*/  WARPSYNC.COLLECTIVE R15, `(.L_x_454) ;  /* 0x000000000f087348 */ /* 0x003fea0003c00000 */
[----:B------:R-:W-:Y:S01]  /*12910*/  VOTE.ANY R14, PT, P6 ;  /* 0x00000000000e7806 */ /* 0x000fe200030e0100 */
[----:B01----:R-:W-:Y:S06]  /*12920*/  ENDCOLLECTIVE ;  /* 0x000000000000791b */ /* 0x003fec0003800000 */
.L_x_454:
[----:B------:R-:W-:Y:S05]  /*12930*/  BSYNC B0 ;  /* 0x0000000000007941 */ /* 0x000fea0003800000 */
.L_x_453:
[----:B------:R-:W-:Y:S01]  /*12940*/  IMAD.MOV.U32 R2, RZ, RZ, R14 ;  /* 0x000000ffff027224 */ /* 0x000fe200078e000e */
[----:B------:R-:W-:Y:S01]  /*12950*/  MOV R11, 0x1f ;  /* 0x0000001f000b7802 */ /* 0x000fe20000000f00 */
[----:B------:R-:W-:Y:S02]  /*12960*/  IMAD.MOV.U32 R13, RZ, RZ, R4 ;  /* 0x000000ffff0d7224 */ /* 0x000fe400078e0004 */
[----:B------:R-:W0:Y:S01]  /*12970*/  POPC R0, R2 ;  /* 0x0000000200007309 */ /* 0x000e220000000000 */
[----:B------:R-:W-:Y:S02]  /*12980*/  IMAD.MOV.U32 R15, RZ, RZ, -0x1 ;  /* 0xffffffffff0f7424 */ /* 0x000fe400078e00ff */
[----:B0-----:R-:W-:-:S07]  /*12990*/  IMAD.MOV.U32 R12, RZ, RZ, R0 ;  /* 0x000000ffff0c7224 */ /* 0x001fce00078e0000 */
[----:B------:R-:W-:Y:S05]  /*129a0*/  WARPSYNC.COLLECTIVE R15, `(.L_x_455) ;  /* 0x000000000f087348 */ /* 0x000fea0003c00000 */
[----:B------:R0:W1:Y:S02]  /*129b0*/  SHFL.IDX P6, R14, R13, R12, R11 ;  /* 0x0000000c0d0e7389 */ /* 0x00006400000c000b */
[----:B01----:R-:W-:Y:S01]  /*129c0*/  ENDCOLLECTIVE ;  /* 0x000000000000791b */ /* 0x003fe20003800000 */
.L_x_455:
[----:B------:R-:W-:Y:S01]  /*129d0*/  IMAD.MOV.U32 R4, RZ, RZ, R14 ;  /* 0x000000ffff047224 */ /* 0x000fe200078e000e */
[----:B------:R-:W-:Y:S06]  /*129e0*/  BRA `(.L_x_456) ;  /* 0xffffffb8006c7947 */ /* 0x000fec000383ffff */
.L_x_321:
[----:B------:R-:W-:Y:S01]  /*129f0*/  BSSY B0, `(.L_x_457) ;  /* 0x0000007000007945 */ /* 0x000fe20003800000 */
[----:B------:R-:W-:Y:S01]  /*12a00*/  IMAD.MOV.U32 R13, RZ, RZ, R6 ;  /* 0x000000ffff0d7224 */ /* 0x000fe200078e0006 */
[----:B------:R-:W-:Y:S01]  /*12a10*/  MOV R11, 0x1f ;  /* 0x0000001f000b7802 */ /* 0x000fe20000000f00 */
[----:B------:R-:W-:-:S07]  /*12a20*/  IMAD.MOV.U32 R15, RZ, RZ, -0x1 ;  /* 0xffffffffff0f7424 */ /* 0x000fce00078e00ff */
[----:B0123--:R-:W-:Y:S05]  /*12a30*/  WARPSYNC.COLLECTIVE R15, `(.L_x_458) ;  /* 0x000000000f087348 */ /* 0x00ffea0003c00000 */
[----:B------:R4:W0:Y:S02]  /*12a40*/  SHFL.IDX P6, R14, R13, R12, R11 ;  /* 0x0000000c0d0e7389 */ /* 0x00082400000c000b */
[----:B01234-:R-:W-:Y:S01]  /*12a50*/  ENDCOLLECTIVE ;  /* 0x000000000000791b */ /* 0x01ffe20003800000 */
.L_x_458:
[----:B------:R-:W-:Y:S05]  /*12a60*/  BSYNC B0 ;  /* 0x0000000000007941 */ /* 0x000fea0003800000 */
.L_x_457:
[----:B------:R-:W-:Y:S05]  /*12a70*/  BRA `(.L_x_320) ;  /* 0xffffffb800647947 */ /* 0x000fea000383ffff */
.L_x_325:
[----:B-1----:R1:W2:Y:S02]  /*12a80*/  SYNCS.PHASECHK.TRANS64.TRYWAIT P0, [R4+URZ+0x28820], R0 ;  /* 0x02882000040075a7 */ /* 0x0022a4000800017f */
[----:B--2---:R-:W-:Y:S05]  /*12a90*/  @!P0 NANOSLEEP.SYNCS 0x989680 ;  /* 0x009896800000895d */ /* 0x004fea0003900000 */
[----:B------:R-:W2:Y:S02]  /*12aa0*/  @!P0 SYNCS.PHASECHK.TRANS64 P0, [R4+URZ+0x28820], R0 ;  /* 0x02882000040085a7 */ /* 0x000ea4000800007f */
[----:B--2---:R-:W-:Y:S05]  /*12ab0*/  @!P0 BRA `(.L_x_325) ;  /* 0xfffffffc00f08947 */ /* 0x004fea000383ffff */
[----:B------:R-:W-:Y:S05]  /*12ac0*/  BRA `(.L_x_459) ;  /* 0xffffffbc00507947 */ /* 0x000fea000383ffff */
.L_x_326:
[----:B------:R-:W2:Y:S01]  /*12ad0*/  S2R R2, SR_TID.X ;  /* 0x0000000000027919 */ /* 0x000ea20000002100 */
[----:B------:R-:W-:Y:S01]  /*12ae0*/  BSSY B0, `(.L_x_460) ;  /* 0x000000a000007945 */ /* 0x000fe20003800000 */
[----:B------:R-:W-:Y:S01]  /*12af0*/  IMAD.MOV.U32 R12, RZ, RZ, RZ ;  /* 0x000000ffff0c7224 */ /* 0x000fe200078e00ff */
[----:B------:R-:W-:Y:S01]  /*12b00*/  MOV R11, 0x1f ;  /* 0x0000001f000b7802 */ /* 0x000fe20000000f00 */
[----:B------:R-:W-:Y:S01]  /*12b10*/  IMAD.MOV.U32 R15, RZ, RZ, -0x1 ;  /* 0xffffffffff0f7424 */ /* 0x000fe200078e00ff */
[----:B--2---:R-:W-:-:S04]  /*12b20*/  SHF.R.U32.HI R2, RZ, 0x5, R2 ;  /* 0x00000005ff027819 */ /* 0x004fc80000011602 */
[----:B------:R-:W-:-:S05]  /*12b30*/  LOP3.LUT R2, R2, 0x3, RZ, 0xc0, !PT ;  /* 0x0000000302027812 */ /* 0x000fca00078ec0ff */
[----:B------:R-:W-:-:S07]  /*12b40*/  IMAD.MOV.U32 R13, RZ, RZ, R2 ;  /* 0x000000ffff0d7224 */ /* 0x000fce00078e0002 */
[----:B01-3--:R-:W-:Y:S05]  /*12b50*/  WARPSYNC.COLLECTIVE R15, `(.L_x_461) ;  /* 0x000000000f087348 */ /* 0x00bfea0003c00000 */
[----:B------:R2:W4:Y:S02]  /*12b60*/  SHFL.IDX P6, R14, R13, R12, R11 ;  /* 0x0000000c0d0e7389 */ /* 0x00052400000c000b */
[----:B01234-:R-:W-:Y:S01]  /*12b70*/  ENDCOLLECTIVE ;  /* 0x000000000000791b */ /* 0x01ffe20003800000 */
.L_x_461:
[----:B------:R-:W-:Y:S05]  /*12b80*/  BSYNC B0 ;  /* 0x0000000000007941 */ /* 0x000fea0003800000 */
.L_x_460:
[----:B------:R-:W-:Y:S05]  /*12b90*/  BRA `(.L_x_462) ;  /* 0xffffffbc00387947 */ /* 0x000fea000383ffff */
.L_x_329:
[----:B------:R-:W-:Y:S01]  /*12ba0*/  BSSY B1, `(.L_x_463) ;  /* 0x0000006000017945 */ /* 0x000fe20003800000 */
[----:B------:R-:W-:-:S07]  /*12bb0*/  IMAD.MOV.U32 R15, RZ, RZ, -0x1 ;  /* 0xffffffffff0f7424 */ /* 0x000fce00078e00ff */
[----:B01-3--:R-:W-:Y:S05]  /*12bc0*/  WARPSYNC.COLLECTIVE R15, `(.L_x_464) ;  /* 0x000000000f0c7348 */ /* 0x00bfea0003c00000 */
[----:B------:R-:W-:Y:S02]  /*12bd0*/  ELECT P6, UR62, PT ;  /* 0x00000000003e782f */ /* 0x000fe400038c0000 */
[----:B------:R-:W-:Y:S01]  /*12be0*/  MOV R14, UR62 ;  /* 0x0000003e000e7c02 */ /* 0x000fe20008000f00 */
[----:B01-3--:R-:W-:Y:S10]  /*12bf0*/  ENDCOLLECTIVE ;  /* 0x000000000000791b */ /* 0x00bff40003800000 */
.L_x_464:
[----:B------:R-:W-:Y:S05]  /*12c00*/  BSYNC B1 ;  /* 0x0000000000017941 */ /* 0x000fea0003800000 */
.L_x_463:
[----:B------:R-:W-:Y:S05]  /*12c10*/  BRA `(.L_x_465) ;  /* 0xffffffbc00307947 */ /* 0x000fea000383ffff */
.L_x_331:
[----:B-1----:R1:W2:Y:S02]  /*12c20*/  SYNCS.PHASECHK.TRANS64.TRYWAIT P1, [R5+URZ+0x28840], R0 ;  /* 0x02884000050075a7 */ /* 0x0022a4000802017f */
[----:B--2---:R-:W-:Y:S05]  /*12c30*/  @!P1 NANOSLEEP.SYNCS 0x989680 ;  /* 0x009896800000995d */ /* 0x004fea0003900000 */
[----:B------:R-:W2:Y:S02]  /*12c40*/  @!P1 SYNCS.PHASECHK.TRANS64 P1, [R5+URZ+0x28840], R0 ;  /* 0x02884000050095a7 */ /* 0x000ea4000802007f */
[----:B--2---:R-:W-:Y:S05]  /*12c50*/  @!P1 BRA `(.L_x_331) ;  /* 0xfffffffc00f09947 */ /* 0x004fea000383ffff */
[----:B------:R-:W-:Y:S05]  /*12c60*/  BRA `(.L_x_466) ;  /* 0xffffffbc00507947 */ /* 0x000fea000383ffff */
.L_x_333:
[----:B--2---:R2:W4:Y:S02]  /*12c70*/  SYNCS.PHASECHK.TRANS64.TRYWAIT P1, [R25+URZ+0x28840], R2 ;  /* 0x02884002190075a7 */ /* 0x004524000802017f */
[----:B----4-:R-:W-:Y:S05]  /*12c80*/  @!P1 NANOSLEEP.SYNCS 0x989680 ;  /* 0x009896800000995d */ /* 0x010fea0003900000 */
[----:B------:R-:W4:Y:S02]  /*12c90*/  @!P1 SYNCS.PHASECHK.TRANS64 P1, [R25+URZ+0x28840], R2 ;  /* 0x02884002190095a7 */ /* 0x000f24000802007f */
[----:B----4-:R-:W-:Y:S05]  /*12ca0*/  @!P1 BRA `(.L_x_333) ;  /* 0xfffffffc00f09947 */ /* 0x010fea000383ffff */
[----:B------:R-:W-:Y:S05]  /*12cb0*/  BRA `(.L_x_467) ;  /* 0xffffffbc005c7947 */ /* 0x000fea000383ffff */
.L_x_335:
[----:B----4-:R4:W0:Y:S02]  /*12cc0*/  SYNCS.PHASECHK.TRANS64.TRYWAIT P1, [R5+URZ+0x28860], R0 ;  /* 0x02886000050075a7 */ /* 0x010824000802017f */
[----:B0-----:R-:W-:Y:S05]  /*12cd0*/  @!P1 NANOSLEEP.SYNCS 0x989680 ;  /* 0x009896800000995d */ /* 0x001fea0003900000 */
[----:B------:R-:W0:Y:S02]  /*12ce0*/  @!P1 SYNCS.PHASECHK.TRANS64 P1, [R5+URZ+0x28860], R0 ;  /* 0x02886000050095a7 */ /* 0x000e24000802007f */
[----:B0-----:R-:W-:Y:S05]  /*12cf0*/  @!P1 BRA `(.L_x_335) ;  /* 0xfffffffc00f09947 */ /* 0x001fea000383ffff */
[----:B------:R-:W-:Y:S05]  /*12d00*/  BRA `(.L_x_468) ;  /* 0xffffffbc00587947 */ /* 0x000fea000383ffff */
.L_x_469:
        /* <DEDUP_REMOVED lines=15> */
.L_x_3479:


//--------------------- .text._ZN7cutlass13device_kernelIN5flash11enable_sm90INS1_16FlashAttnFwdSm90INS1_25CollectiveMainloopFwdSm90ILi2EN4cute5tupleIJNS5_1CILi1EEES8_S8_EEENS6_IJNS7_ILi128EEESA_SA_EEELi128ENS_10bfloat16_tEfNS_4arch4Sm90ELb0ELb0ELb1ELb1ELb1ELb1ELb0ELb1ELb1ELb1ELb0ELb0EEENS1_21CollectiveEpilogueFwdISB_S9_SC_SE_Li256ELb1ELb1ELb0ELb0EEENS1_36VarlenDynamicPersistentTileSchedulerILi128ELi128ELi256ELi128ELb0ELb1ELb1ELb0ELb1ELb1EEEEEEEEEvNT_6ParamsE --------------------------
	.section	.text._ZN7cutlass13device_kernelIN5flash11enable_sm90INS1_16FlashAttnFwdSm90INS1_25CollectiveMainloopFwdSm90ILi2EN4cute5tupleIJNS5_1CILi1EEES8_S8_EEENS6_IJNS7_ILi128EEESA_SA_EEELi128ENS_10bfloat16_tEfNS_4arch4Sm90ELb0ELb0ELb1ELb1ELb1ELb1ELb0ELb1ELb1ELb1ELb0ELb0EEENS1_21CollectiveEpilogueFwdISB_S9_SC_SE_Li256ELb1ELb1ELb0ELb0EEENS1_36VarlenDynamicPersistentTileSchedulerILi128ELi128ELi256ELi128ELb0ELb1ELb1ELb0ELb1ELb1EEEEEEEEEvNT_6ParamsE,"ax",@progbits
	.align	128
.text._ZN7cutlass13device_kernelIN5flash11enable_sm90INS1_16FlashAttnFwdSm90INS1_25CollectiveMainloopFwdSm90ILi2EN4cute5tupleIJNS5_1CILi1EEES8_S8_EEENS6_IJNS7_ILi128EEESA_SA_EEELi128ENS_10bfloat16_tEfNS_4arch4Sm90ELb0ELb0ELb1ELb1ELb1ELb1ELb0ELb1ELb1ELb1ELb0ELb0EEENS1_21CollectiveEpilogueFwdISB_S9_SC_SE_Li256ELb1ELb1ELb0ELb0EEENS1_36VarlenDynamicPersistentTileSchedulerILi128ELi128ELi256ELi128ELb0ELb1ELb1ELb0ELb1ELb1EEEEEEEEEvNT_6ParamsE:
        .type           _ZN7cutlass13device_kernelIN5flash11enable_sm90INS1_16FlashAttnFwdSm90INS1_25CollectiveMainloopFwdSm90ILi2EN4cute5tupleIJNS5_1CILi1EEES8_S8_EEENS6_IJNS7_ILi128EEESA_SA_EEELi128ENS_10bfloat16_tEfNS_4arch4Sm90ELb0ELb0ELb1ELb1ELb1ELb1ELb0ELb1ELb1ELb1ELb0ELb0EEENS1_21CollectiveEpilogueFwdISB_S9_SC_SE_Li256ELb1ELb1ELb0ELb0EEENS1_36VarlenDynamicPersistentTileSchedulerILi128ELi128ELi256ELi128ELb0ELb1ELb1ELb0ELb1ELb1EEEEEEEEEvNT_6ParamsE,@function
        .size           _ZN7cutlass13device_kernelIN5flash11enable_sm90INS1_16FlashAttnFwdSm90INS1_25CollectiveMainloopFwdSm90ILi2EN4cute5tupleIJNS5_1CILi1EEES8_S8_EEENS6_IJNS7_ILi128EEESA_SA_EEELi128ENS_10bfloat16_tEfNS_4arch4Sm90ELb0ELb0ELb1ELb1ELb1ELb1ELb0ELb1ELb1ELb1ELb0ELb0EEENS1_21CollectiveEpilogueFwdISB_S9_SC_SE_Li256ELb1ELb1ELb0ELb0EEENS1_36VarlenDynamicPersistentTileSchedulerILi128ELi128ELi256ELi128ELb0ELb1ELb1ELb0ELb1ELb1EEEEEEEEEvNT_6ParamsE,(.L_x_3480 - _ZN7cutlass13device_kernelIN5flash11enable_sm90INS1_16FlashAttnFwdSm90INS1_25CollectiveMainloopFwdSm90ILi2EN4cute5tupleIJNS5_1CILi1EEES8_S8_EEENS6_IJNS7_ILi128EEESA_SA_EEELi128ENS_10bfloat16_tEfNS_4arch4Sm90ELb0ELb0ELb1ELb1ELb1ELb1ELb0ELb1ELb1ELb1ELb0ELb0EEENS1_21CollectiveEpilogueFwdISB_S9_SC_SE_Li256ELb1ELb1ELb0ELb0EEENS1_36VarlenDynamicPersistentTileSchedulerILi128ELi128ELi256ELi128ELb0ELb1ELb1ELb0ELb1ELb1EEEEEEEEEvNT_6ParamsE)
        .other          _ZN7cutlass13device_kernelIN5flash11enable_sm90INS1_16FlashAttnFwdSm90INS1_25CollectiveMainloopFwdSm90ILi2EN4cute5tupleIJNS5_1CILi1EEES8_S8_EEENS6_IJNS7_ILi128EEESA_SA_EEELi128ENS_10bfloat16_tEfNS_4arch4Sm90ELb0ELb0ELb1ELb1ELb1ELb1ELb0ELb1ELb1ELb1ELb0ELb0EEENS1_21CollectiveEpilogueFwdISB_S9_SC_SE_Li256ELb1ELb1ELb0ELb0EEENS1_36VarlenDynamicPersistentTileSchedulerILi128ELi128ELi256ELi128ELb0ELb1ELb1ELb0ELb1ELb1EEEEEEEEEvNT_6ParamsE,@"STO_CUDA_ENTRY STV_DEFAULT"
_ZN7cutlass13device_kernelIN5flash11enable_sm90INS1_16FlashAttnFwdSm90INS1_25CollectiveMainloopFwdSm90ILi2EN4cute5tupleIJNS5_1CILi1EEES8_S8_EEENS6_IJNS7_ILi128EEESA_SA_EEELi128ENS_10bfloat16_tEfNS_4arch4Sm90ELb0ELb0ELb1ELb1ELb1ELb1ELb0ELb1ELb1ELb1ELb0ELb0EEENS1_21CollectiveEpilogueFwdISB_S9_SC_SE_Li256ELb1ELb1ELb0ELb0EEENS1_36VarlenDynamicPersistentTileSchedulerILi128ELi128ELi256ELi128ELb0ELb1ELb1ELb0ELb1ELb1EEEEEEEEEvNT_6ParamsE:
[----:B------:R-:W0:Y:S02]  /*0000*/  LDC R1, c[0x0][0x28] ;  /* 0x00000a00ff017b82 */ /* 0x000e240000000800 */
[----:B0-----:R-:W-:Y:S01]  /*0010*/  VIADD R1, R1, 0xffffffd0 ;  /* 0xffffffd001017836 */ /* 0x001fe20000000000 */
[----:B------:R-:W0:Y:S01]  /*0020*/  S2R R0, SR_TID.X ;  /* 0x0000000000007919 */ /* 0x000e220000002100 */
[----:B------:R-:W-:Y:S01]  /*0030*/  ELECT P0, URZ, PT ;  /* 0x00000000003f782f */ /* 0x000fe20003800000 */
[----:B------:R-:W-:Y:S01]  /*0040*/  BSSY B0, `(.L_x_470) ;  /* 0x000000d000007945 */ /* 0x000fe20003800000 */
[----:B0-----:R-:W-:-:S05]  /*0050*/  SHF.R.U32.HI R2, RZ, 0x5, R0 ;  /* 0x00000005ff027819 */ /* 0x001fca0000011600 */
[----:B------:R-:W0:Y:S02]  /*0060*/  SHFL.IDX PT, R3, R2, RZ, 0x1f ;  /* 0x00001fff02037589 */ /* 0x000e2400000e0000 */
[----:B0-----:R-:W-:-:S13]  /*0070*/  ISETP.EQ.AND P0, PT, R3, RZ, P0 ;  /* 0x000000ff0300720c */ /* 0x001fda0000702270 */
[----:B------:R-:W-:Y:S05]  /*0080*/  @!P0 BRA `(.L_x_471) ;  /* 0x0000000000208947 */ /* 0x000fea0003800000 */
[----:B------:R-:W-:Y:S02]  /*0090*/  ULDC.64 UR4, c[0x0][0x198] ;  /* 0x0000660000047ab9 */ /* 0x000fe40000000a00 */
[----:B------:R-:W-:Y:S02]  /*00a0*/  UIADD3 UR6, UP0, UR4, 0x570, URZ ;  /* 0x0000057004067890 */ /* 0x000fe4000ff1e03f */
[----:B------:R-:W-:Y:S02]  /*00b0*/  UIADD3 UR4, UP1, UR4, 0x670, URZ ;  /* 0x0000067004047890 */ /* 0x000fe4000ff3e03f */
[----:B------:R-:W-:Y:S02]  /*00c0*/  UIADD3.X UR7, URZ, UR5, URZ, UP0, !UPT ;  /* 0x000000053f077290 */ /* 0x000fe400087fe43f */
[----:B------:R-:W-:-:S07]  /*00d0*/  UIADD3.X UR5, URZ, UR5, URZ, UP1, !UPT ;  /* 0x000000053f057290 */ /* 0x000fce0008ffe43f */
[----:B------:R0:W-:Y:S02]  /*00e0*/  UTMACCTL.PF [UR6] ;  /* 0x00000000060079b9 */ /* 0x0001e40008040000 */
[----:B------:R0:W-:Y:S02]  /*00f0*/  UTMACCTL.PF [UR4] ;  /* 0x00000000040079b9 */ /* 0x0001e40008040000 */
[----:B0-----:R-:W-:Y:S01]  /*0100*/  NOP ;  /* 0x0000000000007918 */ /* 0x001fe20000000000 */
.L_x_471:
[----:B------:R-:W-:Y:S05]  /*0110*/  BSYNC B0 ;  /* 0x0000000000007941 */ /* 0x000fea0003800000 */
.L_x_470:
[----:B------:R-:W-:Y:S01]  /*0120*/  VOTEU.ANY UP0, P0 ;  /* 0x00000000003f7886 */ /* 0x000fe20000000100 */
[----:B------:R-:W0:Y:S01]  /*0130*/  SHFL.IDX PT, R3, R2, RZ, 0x1f ;  /* 0x00001fff02037589 */ /* 0x000e2200000e0000 */
[----:B------:R-:W-:Y:S01]  /*0140*/  UMOV UR4, 0x80 ;  /* 0x0000008000047882 */ /* 0x000fe20000000000 */
[----:B------:R-:W-:Y:S01]  /*0150*/  UMOV UR7, 0x100 ;  /* 0x0000010000077882 */ /* 0x000fe20000000000 */
[----:B------:R-:W-:Y:S01]  /*0160*/  SHF.R.U32.HI R4, RZ, 0x7, R0 ;  /* 0x00000007ff047819 */ /* 0x000fe20000011600 */
[----:B------:R-:W1:Y:S01]  /*0170*/  @UP0 S2UR UR8, SR_CgaCtaId ;  /* 0x00000000000809c3 */ /* 0x000e620000008800 */
[----:B------:R-:W-:Y:S01]  /*0180*/  @UP0 UMOV UR6, 0x400 ;  /* 0x0000040000060882 */ /* 0x000fe20000000000 */
[----:B------:R-:W-:-:S04]  /*0190*/  @UP0 UIADD3 UR4, -UR4, 0x100000, URZ ;  /* 0x0010000004040890 */ /* 0x000fc8000fffe13f */
[----:B------:R-:W-:Y:S02]  /*01a0*/  @UP0 USHF.L.U32 UR5, UR4, 0xb, URZ ;  /* 0x0000000b04050899 */ /* 0x000fe4000800063f */
[----:B------:R-:W-:Y:S01]  /*01b0*/  @UP0 USHF.L.U32 UR4, UR4, 0x1, URZ ;  /* 0x0000000104040899 */ /* 0x000fe2000800063f */
[----:B------:R-:W-:Y:S01]  /*01c0*/  VOTEU.ANY UP1, P0 ;  /* 0x00000000003f7886 */ /* 0x000fe20000020100 */
[----:B0-----:R-:W-:Y:S02]  /*01d0*/  ISETP.NE.AND P1, PT, R3, RZ, PT ;  /* 0x000000ff0300720c */ /* 0x001fe40003f25270 */
[----:B------:R0:W2:Y:S01]  /*01e0*/  SHFL.IDX PT, R3, R4, RZ, 0x1f ;  /* 0x00001fff04037589 */ /* 0x0000a200000e0000 */
[----:B-1----:R-:W-:Y:S02]  /*01f0*/  @UP0 ULEA UR8, UR8, UR6, 0x18 ;  /* 0x0000000608080291 */ /* 0x002fe4000f8ec03f */
[----:B------:R-:W-:-:S04]  /*0200*/  @UP0 UIADD3 UR6, -UR7, 0x100000, URZ ;  /* 0x0010000007060890 */ /* 0x000fc8000fffe13f */
[----:B------:R-:W-:Y:S02]  /*0210*/  @UP0 USHF.L.U32 UR7, UR6, 0xb, URZ ;  /* 0x0000000b06070899 */ /* 0x000fe4000800063f */
[----:B------:R-:W-:Y:S01]  /*0220*/  @UP0 USHF.L.U32 UR6, UR6, 0x1, URZ ;  /* 0x0000000106060899 */ /* 0x000fe2000800063f */
[----:B------:R-:W-:Y:S01]  /*0230*/  VOTEU.ANY UP0, P0 ;  /* 0x00000000003f7886 */ /* 0x000fe20000000100 */
[----:B------:R-:W1:Y:S04]  /*0240*/  FENCE.VIEW.ASYNC.S ;  /* 0x00000000000073c6 */ /* 0x000e680000000000 */
[----:B-1----:R0:W1:Y:S06]  /*0250*/  @UP0 SYNCS.EXCH.64 URZ, [UR8+0x28800], UR4 ;  /* 0x02880004083f05b2 */ /* 0x00206c0008000100 */
[----:B------:R0:W3:Y:S02]  /*0260*/  @UP1 SYNCS.EXCH.64 URZ, [UR8+0x28820], UR6 ;  /* 0x02882006083f15b2 */ /* 0x0000e40008000100 */
[----:B0-----:R-:W-:Y:S05]  /*0270*/  @P1 BRA `(.L_x_472) ;  /* 0x0000000000481947 */ /* 0x001fea0003800000 */
        /* <DEDUP_REMOVED lines=13> */
[----:B0-----:R0:W4:Y:S08]  /*0350*/  SYNCS.EXCH.64 URZ, [UR8+0x28830], UR4 ;  /* 0x02883004083f75b2 */ /* 0x0011300008000100 */
[----:B------:R0:W0:Y:S01]  /*0360*/  SYNCS.EXCH.64 URZ, [UR8+0x28840], UR6 ;  /* 0x02884006083f75b2 */ /* 0x0000220008000100 */
[----:B------:R0:W0:Y:S01]  /*0370*/  SYNCS.EXCH.64 URZ, [UR8+0x28838], UR4 ;  /* 0x02883804083f75b2 */ /* 0x0000220008000100 */
[----:B------:R0:W0:Y:S01]  /*0380*/  SYNCS.EXCH.64 URZ, [UR8+0x28848], UR6 ;  /* 0x02884806083f75b2 */ /* 0x0000220008000100 */
[----:B------:R-:W-:Y:S01]  /*0390*/  NOP ;  /* 0x0000000000007918 */ /* 0x000fe20000000000 */
.L_x_472:
        /* <DEDUP_REMOVED lines=22> */
.L_x_473:
        /* <DEDUP_REMOVED lines=18> */
.L_x_474:
        /* <DEDUP_REMOVED lines=22> */
.L_x_475:
        /* <DEDUP_REMOVED lines=22> */
.L_x_476:
[----:B--2---:R-:W-:Y:S01]  /*08e0*/  ISETP.NE.AND P0, PT, R3, RZ, PT ;  /* 0x000000ff0300720c */ /* 0x004fe20003f05270 */
[----:B------:R-:W-:Y:S01]  /*08f0*/  IMAD.MOV.U32 R3, RZ, RZ, 0x1 ;  /* 0x00000001ff037424 */ /* 0x000fe200078e00ff */
[----:B------:R-:W-:Y:S01]  /*0900*/  NOP ;  /* 0x0000000000007918 */ /* 0x000fe20000000000 */
[----:B------:R-:W-:Y:S01]  /*0910*/  ULDC.64 UR38, c[0x0][0x208] ;  /* 0x0000820000267ab9 */ /* 0x000fe20000000a00 */
[----:B------:R-:W-:Y:S02]  /*0920*/  BSSY B9, `(.L_x_477) ;  /* 0x0001a32000097945 */ /* 0x000fe40003800000 */
[----:B------:R-:W-:-:S05]  /*0930*/  SEL R3, R3, 0x2, !P0 ;  /* 0x0000000203037807 */ /* 0x000fca0004000000 */
[----:B------:R2:W-:Y:S01]  /*0940*/  STL [R1+0xc], R3 ;  /* 0x00000c0301007387 */ /* 0x0005e20000100800 */
[----:B01-34-:R-:W-:Y:S06]  /*0950*/  BAR.SYNC.DEFER_BLOCKING 0x0 ;  /* 0x0000000000007b1d */ /* 0x01bfec0000010000 */
[----:B------:R-:W-:Y:S05]  /*0960*/  @!P0 BRA `(.L_x_478) ;  /* 0x0000013c00208947 */ /* 0x000fea0003800000 */
.L_x_479:
[----:B------:R-:W-:-:S08]  /*0970*/  NOP ;  /* 0x0000000000007918 */ /* 0x000fd00000000000 */
[----:B------:R-:W0:Y:S02]  /*0980*/  USETMAXREG.TRY_ALLOC.CTAPOOL UP0, 0xe8 ;  /* 0x000000e8000079c8 */ /* 0x000e240008000600 */
[----:B0-----:R-:W-:-:S13]  /*0990*/  PLOP3.LUT P0, PT, PT, PT, UP0, 0x80, 0x0 ;  /* 0x000000000000781c */ /* 0x001fda0003f0f008 */
[----:B------:R-:W-:Y:S05]  /*09a0*/  @!P0 BRA `(.L_x_479) ;  /* 0xfffffffc00f08947 */ /* 0x000fea000383ffff */
[----:B------:R-:W-:Y:S01]  /*09b0*/  SHF.R.U32.HI R2, RZ, 0x7, R0 ;  /* 0x00000007ff027819 */ /* 0x000fe20000011600 */
[----:B------:R-:W0:Y:S01]  /*09c0*/  S2R R222, SR_CgaCtaId ;  /* 0x0000000000de7919 */ /* 0x000e220000008800 */
[----:B--2---:R-:W-:Y:S01]  /*09d0*/  MOV R3, 0x400 ;  /* 0x0000040000037802 */ /* 0x004fe20000000f00 */
[----:B------:R-:W-:Y:S01]  /*09e0*/  ULDC UR4, c[0x0][0xc3c] ;  /* 0x00030f0000047ab9 */ /* 0x000fe20000000800 */
[----:B------:R-:W-:Y:S06]  /*09f0*/  BAR.ARV 0x8, 0x180 ;  /* 0x0206000000007b1d */ /* 0x000fec0000002000 */
[----:B------:R-:W-:-:S13]  /*0a00*/  ISETP.NE.AND P0, PT, R2, 0x1, PT ;  /* 0x000000010200780c */ /* 0x000fda0003f05270 */
[----:B------:R-:W-:Y:S08]  /*0a10*/  @!P0 BAR.ARV 0x9, 0x100 ;  /* 0x0244000000008b1d */ /* 0x000ff00000002000 */
[----:B------:R-:W-:Y:S01]  /*0a20*/  BAR.SYNC.DEFER_BLOCKING 0x5, 0x180 ;  /* 0x0146000000007b1d */ /* 0x000fe20000010000 */
[----:B0-----:R-:W-:-:S05]  /*0a30*/  LEA R156, R222, R3, 0x18 ;  /* 0x00000003de9c7211 */ /* 0x001fca00078ec0ff */
[----:B------:R-:W0:Y:S02]  /*0a40*/  LDS.128 R40, [R156+0x288d0] ;  /* 0x0288d0009c287984 */ /* 0x000e240000000c00 */
[----:B------:R-:W-:Y:S06]  /*0a50*/  BAR.ARV 0x4, 0x180 ;  /* 0x0106000000007b1d */ /* 0x000fec0000002000 */
[----:B0-----:R-:W-:-:S13]  /*0a60*/  ISETP.GE.AND P0, PT, R43, UR4, PT ;  /* 0x000000042b007c0c */ /* 0x001fda000bf06270 */
[----:B------:R-:W-:Y:S05]  /*0a70*/  @P0 BRA `(.L_x_480) ;  /* 0x000001a000700947 */ /* 0x000fea0003800000 */
[----:B------:R-:W2:Y:S01]  /*0a80*/  LDL.LU R14, [R1+0xc] ;  /* 0x00000c00010e7983 */ /* 0x000ea20000300800 */
[----:B------:R-:W-:Y:S01]  /*0a90*/  VIADD R13, R0, 0xffffff80 ;  /* 0xffffff80000d7836 */ /* 0x000fe20000000000 */
[----:B------:R-:W-:Y:S01]  /*0aa0*/  IADD3 R211, R156, 0x10400, RZ ;  /* 0x000104009cd37810 */ /* 0x000fe20007ffe0ff */
[----:B------:R-:W-:Y:S01]  /*0ab0*/  IMAD.MOV.U32 R12, RZ, RZ, -0x2 ;  /* 0xfffffffeff0c7424 */ /* 0x000fe200078e00ff */
[----:B------:R-:W-:Y:S01]  /*0ac0*/  CS2R R154, SRZ ;  /* 0x00000000009a7805 */ /* 0x000fe2000001ff00 */
[----:B------:R-:W-:Y:S01]  /*0ad0*/  IMAD.MOV.U32 R207, RZ, RZ, RZ ;  /* 0x000000ffffcf7224 */ /* 0x000fe200078e00ff */
[----:B------:R-:W-:Y:S01]  /*0ae0*/  SHF.R.S32.HI R0, RZ, 0x1f, R13 ;  /* 0x0000001fff007819 */ /* 0x000fe2000001140d */
[----:B------:R-:W-:Y:S02]  /*0af0*/  IMAD.MOV.U32 R158, RZ, RZ, RZ ;  /* 0x000000ffff9e7224 */ /* 0x000fe400078e00ff */
[----:B------:R-:W-:Y:S01]  /*0b00*/  IMAD.MOV.U32 R152, RZ, RZ, RZ ;  /* 0x000000ffff987224 */ /* 0x000fe200078e00ff */
[----:B------:R-:W-:-:S02]  /*0b10*/  LEA.HI R2, R0, R13, RZ, 0x7 ;  /* 0x0000000d00027211 */ /* 0x000fc400078f38ff */
[-C--:B------:R-:W-:Y:S02]  /*0b20*/  LEA.HI R4, R0, R13.reuse, RZ, 0x5 ;  /* 0x0000000d00047211 */ /* 0x080fe400078f28ff */
[----:B------:R-:W-:Y:S02]  /*0b30*/  LOP3.LUT R212, R2, 0xffffff80, RZ, 0xc0, !PT ;  /* 0xffffff8002d47812 */ /* 0x000fe400078ec0ff */
[----:B------:R-:W-:Y:S01]  /*0b40*/  SHF.R.S32.HI R221, RZ, 0x7, R2 ;  /* 0x00000007ffdd7819 */ /* 0x000fe20000011402 */
[----:B------:R-:W-:Y:S01]  /*0b50*/  IMAD.SHL.U32 R5, R4, 0x20, RZ ;  /* 0x0000002004057824 */ /* 0x000fe200078e00ff */
[----:B------:R-:W-:Y:S01]  /*0b60*/  LEA.HI R3, R0, R13, RZ, 0x4 ;  /* 0x0000000d00037211 */ /* 0x000fe200078f20ff */
[----:B------:R-:W-:Y:S01]  /*0b70*/  IMAD.IADD R212, R13, 0x1, -R212 ;  /* 0x000000010dd47824 */ /* 0x000fe200078e0ad4 */
[----:B------:R-:W-:Y:S02]  /*0b80*/  LEA.HI R2, R2, R221, RZ, 0x1 ;  /* 0x000000dd02027211 */ /* 0x000fe400078f08ff */
[----:B------:R-:W-:-:S02]  /*0b90*/  LEA.HI R11, R0, R13, RZ, 0x2 ;  /* 0x0000000d000b7211 */ /* 0x000fc400078f10ff */
[----:B------:R-:W-:Y:S02]  /*0ba0*/  SHF.R.S32.HI R7, RZ, 0x1f, R212 ;  /* 0x0000001fff077819 */ /* 0x000fe400000114d4 */
[----:B------:R-:W-:Y:S02]  /*0bb0*/  LOP3.LUT R2, R2, 0x3fffffe, RZ, 0xc0, !PT ;  /* 0x03fffffe02027812 */ /* 0x000fe400078ec0ff */
[CC--:B------:R-:W-:Y:S02]  /*0bc0*/  LEA.HI R8, R7.reuse, R212.reuse, RZ, 0x2 ;  /* 0x000000d407087211 */ /* 0x0c0fe400078f10ff */
[----:B------:R-:W-:Y:S01]  /*0bd0*/  LEA.HI R7, R7, R212, RZ, 0x5 ;  /* 0x000000d407077211 */ /* 0x000fe200078f28ff */
[----:B------:R-:W-:Y:S01]  /*0be0*/  IMAD.IADD R2, R221, 0x1, -R2 ;  /* 0x00000001dd027824 */ /* 0x000fe200078e0a02 */
[--C-:B------:R-:W-:Y:S02]  /*0bf0*/  SHF.R.S32.HI R9, RZ, 0x2, R8.reuse ;  /* 0x00000002ff097819 */ /* 0x100fe40000011408 */
[----:B------:R-:W-:-:S02]  /*0c00*/  SHF.R.S32.HI R10, RZ, 0x1f, R8 ;  /* 0x0000001fff0a7819 */ /* 0x000fc40000011408 */
[----:B------:R-:W-:Y:S02]  /*0c10*/  SHF.R.S32.HI R7, RZ, 0x5, R7 ;  /* 0x00000005ff077819 */ /* 0x000fe40000011407 */
[----:B------:R-:W-:Y:S02]  /*0c20*/  LEA.HI R10, R10, R9, RZ, 0x3 ;  /* 0x000000090a0a7211 */ /* 0x000fe400078f18ff */
[----:B------:R-:W-:Y:S02]  /*0c30*/  SHF.R.S32.HI R6, RZ, 0x4, R3 ;  /* 0x00000004ff067819 */ /* 0x000fe40000011403 */
[----:B------:R-:W-:Y:S02]  /*0c40*/  LOP3.LUT R10, R10, 0xfffffff8, RZ, 0xc0, !PT ;  /* 0xfffffff80a0a7812 */ /* 0x000fe400078ec0ff */
[----:B------:R-:W-:Y:S02]  /*0c50*/  LOP3.LUT R4, R3, 0x3fffff0, RZ, 0xc0, !PT ;  /* 0x03fffff003047812 */ /* 0x000fe400078ec0ff */
[----:B------:R-:W-:-:S02]  /*0c60*/  IADD3 R10, R9, -R10, RZ ;  /* 0x8000000a090a7210 */ /* 0x000fc40007ffe0ff */
[----:B------:R-:W-:Y:S01]  /*0c70*/  LOP3.LUT R11, R11, 0xfffffffc, RZ, 0xc0, !PT ;  /* 0xfffffffc0b0b7812 */ /* 0x000fe200078ec0ff */
[----:B------:R-:W-:Y:S01]  /*0c80*/  IMAD.IADD R4, R13, 0x1, -R4 ;  /* 0x000000010d047824 */ /* 0x000fe200078e0a04 */
[----:B------:R-:W-:Y:S01]  /*0c90*/  LOP3.LUT R5, R5, 0xfffffc00, RZ, 0xc0, !PT ;  /* 0xfffffc0005057812 */ /* 0x000fe200078ec0ff */
[----:B------:R-:W-:Y:S01]  /*0ca0*/  IMAD R7, R7, 0x10, R10 ;  /* 0x0000001007077824 */ /* 0x000fe200078e020a */
[----:B------:R-:W-:Y:S01]  /*0cb0*/  LEA.HI R3, R3, R6, RZ, 0x1 ;  /* 0x0000000603037211 */ /* 0x000fe200078f08ff */
[----:B------:R-:W-:Y:S01]  /*0cc0*/  IMAD.IADD R11, R13, 0x1, -R11 ;  /* 0x000000010d0b7824 */ /* 0x000fe200078e0a0b */
[----:B------:R-:W-:Y:S01]  /*0cd0*/  LOP3.LUT R9, R8, 0x7ffffffc, RZ, 0xc0, !PT ;  /* 0x7ffffffc08097812 */ /* 0x000fe200078ec0ff */
[----:B------:R-:W-:Y:S01]  /*0ce0*/  IMAD R223, R2, 0x40, R7 ;  /* 0x0000004002df7824 */ /* 0x000fe200078e0207 */
[-C--:B------:R-:W-:Y:S01]  /*0cf0*/  LEA.HI R2, R0, R13.reuse, RZ, 0x6 ;  /* 0x0000000d00027211 */ /* 0x080fe200078f30ff */
[----:B------:R-:W-:Y:S01]  /*0d00*/  IMAD R4, R4, 0x40, R5 ;  /* 0x0000004004047824 */ /* 0x000fe200078e0205 */
[----:B------:R-:W-:Y:S01]  /*0d10*/  LEA.HI R0, R0, R13, RZ, 0x3 ;  /* 0x0000000d00007211 */ /* 0x000fe200078f18ff */
[----:B------:R-:W-:Y:S01]  /*0d20*/  IMAD.IADD R9, R212, 0x1, -R9 ;  /* 0x00000001d4097824 */ /* 0x000fe200078e0a09 */
[----:B------:R-:W-:Y:S01]  /*0d30*/  LOP3.LUT R3, R3, 0x1ffffffe, RZ, 0xc0, !PT ;  /* 0x1ffffffe03037812 */ /* 0x000fe200078ec0ff */
[----:B------:R-:W-:Y:S01]  /*0d40*/  IMAD.SHL.U32 R2, R2, 0x8, RZ ;  /* 0x0000000802027824 */ /* 0x000fe200078e00ff */
[----:B------:R-:W-:Y:S01]  /*0d50*/  SHF.R.S32.HI R153, RZ, 0x3, R0 ;  /* 0x00000003ff997819 */ /* 0x000fe20000011400 */
[----:B------:R-:W-:Y:S01]  /*0d60*/  IMAD R225, R9, R12, 0x80 ;  /* 0x0000008009e17424 */ /* 0x000fe200078e020c */
[----:B------:R-:W-:Y:S01]  /*0d70*/  LEA.HI R5, R11, R11, RZ, 0x1 ;  /* 0x0000000b0b057211 */ /* 0x000fe200078f08ff */
[----:B------:R-:W-:Y:S01]  /*0d80*/  IMAD.IADD R3, R6, 0x1, -R3 ;  /* 0x0000000106037824 */ /* 0x000fe200078e0a03 */
[C---:B------:R-:W-:Y:S01]  /*0d90*/  IADD3 R218, R153.reuse, 0x60, RZ ;  /* 0x0000006099da7810 */ /* 0x040fe20007ffe0ff */
[----:B------:R-:W-:Y:S01]  /*0da0*/  VIADD R220, R153, 0x20 ;  /* 0x0000002099dc7836 */ /* 0x000fe20000000000 */
[----:B------:R-:W-:Y:S01]  /*0db0*/  LOP3.LUT R6, R5, 0x1ffffffe, RZ, 0xc0, !PT ;  /* 0x1ffffffe05067812 */ /* 0x000fe200078ec0ff */
[C---:B------:R-:W-:Y:S01]  /*0dc0*/  VIADD R219, R153.reuse, 0x40 ;  /* 0x0000004099db7836 */ /* 0x040fe20000000000 */
[----:B------:R-:W-:Y:S01]  /*0dd0*/  LOP3.LUT R202, R0, 0xfffffff8, RZ, 0xc0, !PT ;  /* 0xfffffff800ca7812 */ /* 0x000fe200078ec0ff */
[----:B------:R-:W-:Y:S01]  /*0de0*/  IMAD.SHL.U32 R228, R153, 0x40, RZ ;  /* 0x0000004099e47824 */ /* 0x000fe200078e00ff */
[----:B------:R-:W-:Y:S01]  /*0df0*/  SHF.R.S32.HI R5, RZ, 0x1f, R220 ;  /* 0x0000001fff057819 */ /* 0x000fe200000114dc */
[----:B------:R-:W-:Y:S01]  /*0e00*/  IMAD.SHL.U32 R193, R220, 0x40, RZ ;  /* 0x00000040dcc17824 */ /* 0x000fe200078e00ff */
[----:B------:R-:W-:Y:S01]  /*0e10*/  SHF.R.S32.HI R7, RZ, 0x1f, R218 ;  /* 0x0000001fff077819 */ /* 0x000fe200000114da */
[----:B------:R-:W-:Y:S01]  /*0e20*/  IMAD.IADD R202, R13, 0x1, -R202 ;  /* 0x000000010dca7824 */ /* 0x000fe200078e0aca */
[----:B------:R-:W-:Y:S01]  /*0e30*/  SHF.R.S32.HI R0, RZ, 0x1f, R219 ;  /* 0x0000001fff007819 */ /* 0x000fe200000114db */
[----:B------:R-:W-:Y:S01]  /*0e40*/  IMAD.SHL.U32 R192, R219, 0x40, RZ ;  /* 0x00000040dbc07824 */ /* 0x000fe200078e00ff */
[----:B------:R-:W-:Y:S01]  /*0e50*/  LEA.HI R5, R5, R220, RZ, 0x3 ;  /* 0x000000dc05057211 */ /* 0x000fe200078f18ff */
[----:B------:R-:W-:Y:S01]  /*0e60*/  IMAD.SHL.U32 R159, R218, 0x40, RZ ;  /* 0x00000040da9f7824 */ /* 0x000fe200078e00ff */
[----:B------:R-:W-:Y:S01]  /*0e70*/  LEA.HI R7, R7, R218, RZ, 0x3 ;  /* 0x000000da07077211 */ /* 0x000fe200078f18ff */
[----:B------:R-:W-:Y:S01]  /*0e80*/  IMAD R226, R3, 0x8, R4 ;  /* 0x0000000803e27824 */ /* 0x000fe200078e0204 */
[----:B------:R-:W-:Y:S01]  /*0e90*/  LEA.HI R0, R0, R219, RZ, 0x3 ;  /* 0x000000db00007211 */ /* 0x000fe200078f18ff */
[----:B------:R-:W-:Y:S01]  /*0ea0*/  IMAD.SHL.U32 R16, R202, 0x8, RZ ;  /* 0x00000008ca107824 */ /* 0x000fe200078e00ff */
[----:B------:R-:W-:Y:S01]  /*0eb0*/  LOP3.LUT R3, R228, 0x1c0, RZ, 0xc0, !PT ;  /* 0x000001c0e4037812 */ /* 0x000fe200078ec0ff */
[----:B------:R-:W-:Y:S01]  /*0ec0*/  IMAD.SHL.U32 R5, R5, 0x40, RZ ;  /* 0x0000004005057824 */ /* 0x000fe200078e00ff */
[----:B------:R-:W-:Y:S01]  /*0ed0*/  LOP3.LUT R193, R193, 0x1c0, RZ, 0xc0, !PT ;  /* 0x000001c0c1c17812 */ /* 0x000fe200078ec0ff */
[----:B------:R-:W-:Y:S01]  /*0ee0*/  IMAD.SHL.U32 R7, R7, 0x40, RZ ;  /* 0x0000004007077824 */ /* 0x000fe200078e00ff */
[----:B------:R-:W-:Y:S01]  /*0ef0*/  LOP3.LUT R192, R192, 0x1c0, RZ, 0xc0, !PT ;  /* 0x000001c0c0c07812 */ /* 0x000fe200078ec0ff */
[----:B------:R-:W-:Y:S01]  /*0f00*/  IMAD.SHL.U32 R18, R202, 0x4, RZ ;  /* 0x00000004ca127824 */ /* 0x000fe200078e00ff */
[----:B------:R-:W-:Y:S01]  /*0f10*/  LOP3.LUT R159, R159, 0x1c0, RZ, 0xc0, !PT ;  /* 0x000001c09f9f7812 */ /* 0x000fe200078ec0ff */
[----:B------:R-:W-:Y:S01]  /*0f20*/  IMAD.IADD R6, R11, 0x1, -R6 ;  /* 0x000000010b067824 */ /* 0x000fe200078e0a06 */
[----:B------:R-:W-:Y:S01]  /*0f30*/  SHF.L.U32 R0, R0, 0x6, RZ ;  /* 0x0000000600007819 */ /* 0x000fe200000006ff */
[----:B------:R-:W-:Y:S01]  /*0f40*/  VIADD R23, R18, 0x20 ;  /* 0x0000002012177836 */ /* 0x000fe20000000000 */
[----:B------:R-:W-:Y:S01]  /*0f50*/  SHF.R.U32.HI R198, RZ, 0x3, R3 ;  /* 0x00000003ffc67819 */ /* 0x000fe20000011603 */
[----:B------:R-:W-:Y:S01]  /*0f60*/  VIADD R22, R16, 0x40 ;  /* 0x0000004010167836 */ /* 0x000fe20000000000 */
[----:B------:R-:W-:Y:S01]  /*0f70*/  LOP3.LUT R201, R3, 0x38, R16, 0xf8, !PT ;  /* 0x0000003803c97812 */ /* 0x000fe200078ef810 */
[----:B------:R-:W-:Y:S01]  /*0f80*/  IMAD.SHL.U32 R214, R23, 0x2, RZ ;  /* 0x0000000217d67824 */ /* 0x000fe200078e00ff */
[----:B------:R-:W-:Y:S01]  /*0f90*/  LOP3.LUT R199, R2, 0xfffffe00, RZ, 0xc0, !PT ;  /* 0xfffffe0002c77812 */ /* 0x000fe200078ec0ff */
[----:B------:R-:W-:Y:S01]  /*0fa0*/  IMAD R224, R6, 0x8, R223 ;  /* 0x0000000806e07824 */ /* 0x000fe200078e02df */
[----:B------:R-:W-:-:S02]  /*0fb0*/  SHF.R.U32.HI R11, RZ, 0x3, R193 ;  /* 0x00000003ff0b7819 */ /* 0x000fc400000116c1 */
[----:B------:R-:W-:Y:S02]  /*0fc0*/  LOP3.LUT R4, R193, 0x38, R16, 0xf8, !PT ;  /* 0x00000038c1047812 */ /* 0x000fe400078ef810 */
[----:B------:R-:W-:Y:S02]  /*0fd0*/  SHF.R.U32.HI R9, RZ, 0x3, R192 ;  /* 0x00000003ff097819 */ /* 0x000fe400000116c0 */
[--C-:B------:R-:W-:Y:S02]  /*0fe0*/  LOP3.LUT R3, R192, 0x38, R16.reuse, 0xf8, !PT ;  /* 0x00000038c0037812 */ /* 0x100fe400078ef810 */
[----:B------:R-:W-:Y:S02]  /*0ff0*/  SHF.R.U32.HI R229, RZ, 0x3, R159 ;  /* 0x00000003ffe57819 */ /* 0x000fe4000001169f */
[----:B------:R-:W-:Y:S02]  /*1000*/  LOP3.LUT R8, R159, 0x38, R16, 0xf8, !PT ;  /* 0x000000389f087812 */ /* 0x000fe400078ef810 */
[----:B------:R-:W-:-:S02]  /*1010*/  LOP3.LUT R197, R5, 0xfffffe00, RZ, 0xc0, !PT ;  /* 0xfffffe0005c57812 */ /* 0x000fc400078ec0ff */
[----:B------:R-:W-:Y:S02]  /*1020*/  LOP3.LUT R196, R0, 0xfffffe00, RZ, 0xc0, !PT ;  /* 0xfffffe0000c47812 */ /* 0x000fe400078ec0ff */
[----:B------:R-:W-:Y:S02]  /*1030*/  LOP3.LUT R195, R7, 0xfffffe00, RZ, 0xc0, !PT ;  /* 0xfffffe0007c37812 */ /* 0x000fe400078ec0ff */
[----:B------:R-:W-:Y:S02]  /*1040*/  LOP3.LUT R201, R199, R201, R198, 0xf6, !PT ;  /* 0x000000c9c7c97212 */ /* 0x000fe400078ef6c6 */
[----:B------:R-:W-:Y:S02]  /*1050*/  LOP3.LUT R4, R197, R4, R11, 0xf6, !PT ;  /* 0x00000004c5047212 */ /* 0x000fe400078ef60b */
[----:B------:R-:W-:Y:S01]  /*1060*/  LOP3.LUT R216, R196, R3, R9, 0xf6, !PT ;  /* 0x00000003c4d87212 */ /* 0x000fe200078ef609 */
[----:B------:R-:W-:Y:S01]  /*1070*/  IMAD R200, R201, 0x2, R211 ;  /* 0x00000002c9c87824 */ /* 0x000fe200078e02d3 */
[----:B------:R-:W-:Y:S01]  /*1080*/  LOP3.LUT R8, R195, R8, R229, 0xf6, !PT ;  /* 0x00000008c3087212 */ /* 0x000fe200078ef6e5 */
[----:B------:R-:W-:Y:S01]  /*1090*/  IMAD R217, R4, 0x2, R211 ;  /* 0x0000000204d97824 */ /* 0x000fe200078e02d3 */
[----:B------:R-:W-:Y:S01]  /*10a0*/  SHF.R.S32.HI R10, RZ, 0x1f, R23 ;  /* 0x0000001fff0a7819 */ /* 0x000fe20000011417 */
[----:B------:R-:W-:Y:S01]  /*10b0*/  IMAD R216, R216, 0x2, R211 ;  /* 0x00000002d8d87824 */ /* 0x000fe200078e02d3 */
[----:B------:R-:W-:Y:S01]  /*10c0*/  SHF.R.S32.HI R227, RZ, 0x1f, R153 ;  /* 0x0000001fffe37819 */ /* 0x000fe20000011499 */
[----:B------:R-:W-:Y:S01]  /*10d0*/  IMAD R215, R8, 0x2, R211 ;  /* 0x0000000208d77824 */ /* 0x000fe200078e02d3 */
[----:B------:R-:W-:-:S02]  /*10e0*/  SHF.R.S32.HI R19, RZ, 0x1f, R18 ;  /* 0x0000001fff137819 */ /* 0x000fc40000011412 */
[----:B------:R-:W-:Y:S02]  /*10f0*/  SHF.R.S32.HI R17, RZ, 0x1f, R16 ;  /* 0x0000001fff117819 */ /* 0x000fe40000011410 */
[----:B------:R-:W-:Y:S02]  /*1100*/  SHF.R.S32.HI R2, RZ, 0x1f, R22 ;  /* 0x0000001fff027819 */ /* 0x000fe40000011416 */
[----:B------:R-:W-:Y:S02]  /*1110*/  SHF.L.U64.HI R213, R23, 0x1, R10 ;  /* 0x0000000117d57819 */ /* 0x000fe4000001020a */
[----:B--2---:R-:W-:-:S07]  /*1120*/  LOP3.LUT R157, R14, 0x1, RZ, 0xfc, !PT ;  /* 0x000000010e9d7812 */ /* 0x004fce00078efcff */
.L_x_676:
[----:B0-----:R-:W0:Y:S02]  /*1130*/  LDC.64 R4, c[0x0][0xc88] ;  /* 0x00032200ff047b82 */ /* 0x001e240000000a00 */
[----:B0-----:R-:W-:-:S05]  /*1140*/  IMAD.WIDE R4, R43, 0x4, R4 ;  /* 0x000000042b047825 */ /* 0x001fca00078e0204 */
[----:B--2---:R-:W2:Y:S01]  /*1150*/  LDG.E R206, desc[UR38][R4.64] ;  /* 0x0000002604ce7981 */ /* 0x004ea2000c1e1900 */
[----:B------:R-:W-:Y:S05]  /*1160*/  YIELD ;  /* 0x0000000000007946 */ /* 0x000fea0003800000 */
[----:B------:R-:W-:Y:S01]  /*1170*/  ULDC.64 UR4, c[0x0][0xa28] ;  /* 0x00028a0000047ab9 */ /* 0x000fe20000000a00 */
[----:B------:R-:W-:Y:S01]  /*1180*/  ULDC.64 UR8, c[0x0][0xa18] ;  /* 0x0002860000087ab9 */ /* 0x000fe20000000a00 */
[----:B------:R-:W-:Y:S01]  /*1190*/  ISETP.NE.U32.AND P1, PT, RZ, UR4, PT ;  /* 0x00000004ff007c0c */ /* 0x000fe2000bf25070 */
[----:B------:R-:W-:Y:S01]  /*11a0*/  ULDC.64 UR6, c[0x0][0xa08] ;  /* 0x0002820000067ab9 */ /* 0x000fe20000000a00 */
[----:B------:R-:W-:Y:S01]  /*11b0*/  MOV R0, RZ ;  /* 0x000000ff00007202 */ /* 0x000fe20000000f00 */
[----:B------:R-:W-:Y:S01]  /*11c0*/  IMAD.MOV.U32 R30, RZ, RZ, RZ ;  /* 0x000000ffff1e7224 */ /* 0x000fe200078e00ff */
[----:B------:R-:W-:-:S02]  /*11d0*/  ISETP.NE.AND.EX P1, PT, RZ, UR5, PT, P1 ;  /* 0x00000005ff007c0c */ /* 0x000fc4000bf25310 */
[----:B------:R-:W-:-:S04]  /*11e0*/  ISETP.NE.U32.AND P0, PT, RZ, UR6, PT ;  /* 0x00000006ff007c0c */ /* 0x000fc8000bf05070 */
[----:B------:R-:W-:Y:S02]  /*11f0*/  ISETP.NE.AND.EX P0, PT, RZ, UR7, PT, P0 ;  /* 0x00000007ff007c0c */ /* 0x000fe4000bf05300 */
[----:B--2---:R-:W-:Y:S01]  /*1200*/  SHF.R.S32.HI R209, RZ, 0x1f, R206 ;  /* 0x0000001fffd17819 */ /* 0x004fe200000114ce */
[----:B------:R-:W-:-:S04]  /*1210*/  IMAD.SHL.U32 R204, R206, 0x4, RZ ;  /* 0x00000004cecc7824 */ /* 0x000fc800078e00ff */
[C---:B------:R-:W-:Y:S02]  /*1220*/  @P1 LEA R6, P2, R206.reuse, UR4, 0x2 ;  /* 0x00000004ce061c11 */ /* 0x040fe4000f8410ff */
[C-C-:B------:R-:W-:Y:S02]  /*1230*/  SHF.L.U64.HI R205, R206.reuse, 0x2, R209.reuse ;  /* 0x00000002cecd7819 */ /* 0x140fe400000102d1 */
[----:B----4-:R-:W-:Y:S02]  /*1240*/  @P1 LEA.HI.X R7, R206, UR5, R209, 0x2, P2 ;  /* 0x00000005ce071c11 */ /* 0x010fe400090f14d1 */
[----:B------:R-:W-:Y:S01]  /*1250*/  ISETP.NE.U32.AND P2, PT, RZ, UR8, PT ;  /* 0x00000008ff007c0c */ /* 0x000fe2000bf45070 */
[----:B------:R-:W-:Y:S01]  /*1260*/  ULDC UR4, c[0x0][0x288] ;  /* 0x0000a20000047ab9 */ /* 0x000fe20000000800 */
[----:B------:R-:W-:Y:S01]  /*1270*/  IADD3 R8, P3, R204, UR6, RZ ;  /* 0x00000006cc087c10 */ /* 0x000fe2000ff7e0ff */
[----:B------:R0:W5:Y:S01]  /*1280*/  @P1 LDG.E R0, desc[UR38][R6.64] ;  /* 0x0000002606001981 */ /* 0x000162000c1e1900 */
[----:B------:R-:W-:Y:S01]  /*1290*/  ISETP.NE.AND.EX P2, PT, RZ, UR9, PT, P2 ;  /* 0x00000009ff007c0c */ /* 0x000fe2000bf45320 */
[----:B------:R-:W-:Y:S01]  /*12a0*/  IMAD.U32 R95, RZ, RZ, UR4 ;  /* 0x00000004ff5f7e24 */ /* 0x000fe2000f8e00ff */
[----:B------:R-:W-:Y:S01]  /*12b0*/  IADD3.X R9, R205, UR7, RZ, P3, !PT ;  /* 0x00000007cd097c10 */ /* 0x000fe20009ffe4ff */
[----:B------:R-:W-:-:S04]  /*12c0*/  ULDC.64 UR4, c[0x0][0x418] ;  /* 0x0001060000047ab9 */ /* 0x000fc80000000a00 */
[----:B------:R0:W5:Y:S06]  /*12d0*/  @P0 LDG.E R30, desc[UR38][R8.64] ;  /* 0x00000026081e0981 */ /* 0x00016c000c1e1900 */
[----:B------:R-:W-:-:S04]  /*12e0*/  @P2 IADD3 R4, P1, R204, UR8, RZ ;  /* 0x00000008cc042c10 */ /* 0x000fc8000ff3e0ff */
[----:B------:R-:W-:-:S05]  /*12f0*/  @P2 IADD3.X R5, R205, UR9, RZ, P1, !PT ;  /* 0x00000009cd052c10 */ /* 0x000fca0008ffe4ff */
[----:B------:R0:W5:Y:S01]  /*1300*/  @P2 LDG.E R95, desc[UR38][R4.64] ;  /* 0x00000026045f2981 */ /* 0x000162000c1e1900 */
[----:B------:R-:W-:-:S03]  /*1310*/  UISETP.NE.U32.AND UP0, UPT, UR4, URZ, UPT ;  /* 0x0000003f0400728c */ /* 0x000fc6000bf05070 */
[----:B------:R-:W-:Y:S01]  /*1320*/  ULDC UR4, c[0x0][0x424] ;  /* 0x0001090000047ab9 */ /* 0x000fe20000000800 */
[----:B------:R-:W-:-:S03]  /*1330*/  UISETP.NE.AND.EX UP0, UPT, UR5, URZ, UPT, UP0 ;  /* 0x0000003f0500728c */ /* 0x000fc6000bf05300 */
[----:B------:R-:W-:Y:S01]  /*1340*/  ULDC UR5, c[0x0][0x2f0] ;  /* 0x0000bc0000057ab9 */ /* 0x000fe20000000800 */
[----:B------:R-:W-:-:S04]  /*1350*/  USEL UR4, UR4, 0x1, UP0 ;  /* 0x0000000104047887 */ /* 0x000fc80008000000 */
[----:B------:R-:W-:-:S03]  /*1360*/  UIMAD UR4, UR4, UR5, URZ ;  /* 0x00000005040472a4 */ /* 0x000fc6000f8e023f */
[----:B------:R-:W-:Y:S02]  /*1370*/  ULDC UR5, c[0x0][0x348] ;  /* 0x0000d20000057ab9 */ /* 0x000fe40000000800 */
[----:B------:R-:W-:Y:S02]  /*1380*/  IMAD.U32 R25, RZ, RZ, UR5 ;  /* 0x00000005ff197e24 */ /* 0x000fe4000f8e00ff */
[----:B------:R-:W-:Y:S02]  /*1390*/  IMAD.U32 R29, RZ, RZ, UR4 ;  /* 0x00000004ff1d7e24 */ /* 0x000fe4000f8e00ff */
[----:B------:R-:W-:Y:S01]  /*13a0*/  IMAD.MOV.U32 R26, RZ, RZ, R206 ;  /* 0x000000ffff1a7224 */ /* 0x000fe200078e00ce */
[----:B0--3--:R-:W-:Y:S06]  /*13b0*/  @P2 BRA `(.L_x_481) ;  /* 0x0000000000242947 */ /* 0x009fec0003800000 */
[----:B------:R-:W-:Y:S02]  /*13c0*/  ULDC.64 UR4, c[0x0][0xa00] ;  /* 0x0002800000047ab9 */ /* 0x000fe40000000a00 */
[----:B------:R-:W-:-:S04]  /*13d0*/  ISETP.NE.U32.AND P1, PT, RZ, UR4, PT ;  /* 0x00000004ff007c0c */ /* 0x000fc8000bf25070 */
[----:B------:R-:W-:-:S13]  /*13e0*/  ISETP.NE.AND.EX P1, PT, RZ, UR5, PT, P1 ;  /* 0x00000005ff007c0c */ /* 0x000fda000bf25310 */
[----:B------:R-:W-:Y:S05]  /*13f0*/  @!P1 BRA `(.L_x_481) ;  /* 0x0000000000149947 */ /* 0x000fea0003800000 */
[----:B------:R-:W0:Y:S02]  /*1400*/  LDC.64 R4, c[0x0][0xa00] ;  /* 0x00028000ff047b82 */ /* 0x000e240000000a00 */
[----:B0-----:R-:W-:-:S05]  /*1410*/  IMAD.WIDE R4, R26, 0x4, R4 ;  /* 0x000000041a047825 */ /* 0x001fca00078e0204 */
[----:B-----5:R-:W2:Y:S04]  /*1420*/  LDG.E R95, desc[UR38][R4.64] ;  /* 0x00000026045f7981 */ /* 0x020ea8000c1e1900 */
[----:B------:R-:W2:Y:S02]  /*1430*/  LDG.E R6, desc[UR38][R4.64+0x4] ;  /* 0x0000042604067981 */ /* 0x000ea4000c1e1900 */
[----:B--2---:R-:W-:-:S07]  /*1440*/  IMAD.IADD R95, R6, 0x1, -R95 ;  /* 0x00000001065f7824 */ /* 0x004fce00078e0a5f */
.L_x_481:
[----:B------:R-:W-:Y:S01]  /*1450*/  ULDC.64 UR4, c[0x0][0xa20] ;  /* 0x0002880000047ab9 */ /* 0x000fe20000000a00 */
[----:B------:R-:W-:Y:S01]  /*1460*/  IMAD.MOV.U32 R208, RZ, RZ, R41 ;  /* 0x000000ffffd07224 */ /* 0x000fe200078e0029 */
[----:B------:R-:W-:Y:S01]  /*1470*/  ISETP.NE.U32.AND P1, PT, RZ, UR4, PT ;  /* 0x00000004ff007c0c */ /* 0x000fe2000bf25070 */
[----:B------:R-:W-:-:S03]  /*1480*/  IMAD.MOV.U32 R203, RZ, RZ, R42 ;  /* 0x000000ffffcb7224 */ /* 0x000fc600078e002a */
[----:B------:R-:W-:-:S13]  /*1490*/  ISETP.NE.AND.EX P1, PT, RZ, UR5, PT, P1 ;  /* 0x00000005ff007c0c */ /* 0x000fda000bf25310 */
[----:B------:R-:W-:Y:S05]  /*14a0*/  @!P1 BRA `(.L_x_482) ;  /* 0x0000000000109947 */ /* 0x000fea0003800000 */
[----:B------:R-:W-:-:S04]  /*14b0*/  IADD3 R4, P0, R204, UR4, RZ ;  /* 0x00000004cc047c10 */ /* 0x000fc8000ff1e0ff */
[----:B------:R-:W-:-:S05]  /*14c0*/  IADD3.X R5, R205, UR5, RZ, P0, !PT ;  /* 0x00000005cd057c10 */ /* 0x000fca00087fe4ff */
[----:B------:R0:W5:Y:S01]  /*14d0*/  LDG.E R29, desc[UR38][R4.64] ;  /* 0x00000026041d7981 */ /* 0x000162000c1e1900 */
[----:B------:R-:W-:Y:S05]  /*14e0*/  BRA `(.L_x_483) ;  /* 0x0000000000107947 */ /* 0x000fea0003800000 */
.L_x_482:
[----:B------:R-:W-:Y:S05]  /*14f0*/  @!P0 BRA `(.L_x_483) ;  /* 0x00000000000c8947 */ /* 0x000fea0003800000 */
[----:B------:R-:W2:Y:S04]  /*1500*/  LDG.E R4, desc[UR38][R8.64] ;  /* 0x0000002608047981 */ /* 0x000ea8000c1e1900 */
[----:B------:R-:W2:Y:S02]  /*1510*/  LDG.E R29, desc[UR38][R8.64+0x4] ;  /* 0x00000426081d7981 */ /* 0x000ea4000c1e1900 */
[----:B--2---:R-:W-:-:S07]  /*1520*/  IADD3 R29, -R4, R29, RZ ;  /* 0x0000001d041d7210 */ /* 0x004fce0007ffe1ff */
.L_x_483:
[----:B------:R-:W-:Y:S02]  /*1530*/  ULDC.64 UR4, c[0x0][0xa10] ;  /* 0x0002840000047ab9 */ /* 0x000fe40000000a00 */
[----:B------:R-:W-:-:S04]  /*1540*/  ISETP.NE.U32.AND P0, PT, RZ, UR4, PT ;  /* 0x00000004ff007c0c */ /* 0x000fc8000bf05070 */
[----:B------:R-:W-:Y:S01]  /*1550*/  ISETP.NE.AND.EX P0, PT, RZ, UR5, PT, P0 ;  /* 0x00000005ff007c0c */ /* 0x000fe2000bf05300 */
[----:B-----5:R-:W-:Y:S01]  /*1560*/  IMAD.IADD R10, R29, 0x1, -R0 ;  /* 0x000000011d0a7824 */ /* 0x020fe200078e0a00 */
[----:B------:R-:W-:-:S11]  /*1570*/  ULDC.64 UR4, c[0x0][0xa30] ;  /* 0x00028c0000047ab9 */ /* 0x000fd60000000a00 */
[----:B0-----:R-:W0:Y:S02]  /*1580*/  @P0 LDC.64 R4, c[0x0][0xa10] ;  /* 0x00028400ff040b82 */ /* 0x001e240000000a00 */
[----:B0-----:R-:W-:-:S05]  /*1590*/  @P0 IMAD.WIDE R4, R26, 0x4, R4 ;  /* 0x000000041a040825 */ /* 0x001fca00078e0204 */
[----:B------:R-:W2:Y:S04]  /*15a0*/  @P0 LDG.E R3, desc[UR38][R4.64] ;  /* 0x0000002604030981 */ /* 0x000ea8000c1e1900 */
[----:B------:R-:W2:Y:S01]  /*15b0*/  @P0 LDG.E R8, desc[UR38][R4.64+0x4] ;  /* 0x0000042604080981 */ /* 0x000ea2000c1e1900 */
[----:B------:R-:W-:Y:S01]  /*15c0*/  IMAD.MOV R27, RZ, RZ, -R10 ;  /* 0x000000ffff1b7224 */ /* 0x000fe200078e0a0a */
[----:B------:R-:W-:Y:S01]  /*15d0*/  ISETP.NE.U32.AND P1, PT, RZ, UR4, PT ;  /* 0x00000004ff007c0c */ /* 0x000fe2000bf25070 */
[----:B------:R-:W-:-:S03]  /*15e0*/  IMAD.MOV.U32 R24, RZ, RZ, R29 ;  /* 0x000000ffff187224 */ /* 0x000fc600078e001d */
[----:B------:R-:W-:Y:S02]  /*15f0*/  VIMNMX R27, RZ, R27, !PT ;  /* 0x0000001bff1b7248 */ /* 0x000fe40007fe0100 */
[----:B------:R-:W-:-:S13]  /*1600*/  ISETP.NE.AND.EX P1, PT, RZ, UR5, PT, P1 ;  /* 0x00000005ff007c0c */ /* 0x000fda000bf25310 */
[----:B------:R-:W-:-:S04]  /*1610*/  @P1 IADD3 R6, P2, R204, UR4, RZ ;  /* 0x00000004cc061c10 */ /* 0x000fc8000ff5e0ff */
[----:B------:R-:W-:-:S05]  /*1620*/  @P1 IADD3.X R7, R205, UR5, RZ, P2, !PT ;  /* 0x00000005cd071c10 */ /* 0x000fca00097fe4ff */
[----:B------:R0:W5:Y:S01]  /*1630*/  @P1 LDG.E R24, desc[UR38][R6.64] ;  /* 0x0000002606181981 */ /* 0x000162000c1e1900 */
[----:B--2---:R-:W-:-:S04]  /*1640*/  @P0 IMAD.IADD R25, R8, 0x1, -R3 ;  /* 0x0000000108190824 */ /* 0x004fc800078e0a03 */
[----:B------:R-:W-:-:S04]  /*1650*/  IMAD.IADD R96, R10, 0x1, R25 ;  /* 0x000000010a607824 */ /* 0x000fc800078e0219 */
[----:B------:R-:W-:-:S05]  /*1660*/  VIADD R0, R96, 0x7f ;  /* 0x0000007f60007836 */ /* 0x000fca0000000000 */
[----:B------:R-:W-:-:S04]  /*1670*/  SHF.R.S32.HI R3, RZ, 0x1f, R0 ;  /* 0x0000001fff037819 */ /* 0x000fc80000011400 */
[----:B------:R-:W-:-:S04]  /*1680*/  LEA.HI R3, R3, R0, RZ, 0x7 ;  /* 0x0000000003037211 */ /* 0x000fc800078f38ff */
[----:B------:R-:W-:Y:S02]  /*1690*/  LOP3.LUT R0, R3, 0xffffff80, RZ, 0xc0, !PT ;  /* 0xffffff8003007812 */ /* 0x000fe400078ec0ff */
[----:B------:R-:W-:Y:S02]  /*16a0*/  SHF.R.S32.HI R210, RZ, 0x7, R3 ;  /* 0x00000007ffd27819 */ /* 0x000fe40000011403 */
[----:B------:R-:W-:-:S04]  /*16b0*/  VIADDMNMX R0, R0, -R10, R25, PT ;  /* 0x8000000a00007246 */ /* 0x000fc80003800119 */
[----:B------:R-:W-:Y:S02]  /*16c0*/  ISETP.GT.AND P0, PT, R0, R27, PT ;  /* 0x0000001b0000720c */ /* 0x000fe40003f04270 */
[----:B------:R-:W-:-:S05]  /*16d0*/  SHF.R.U32.HI R27, RZ, 0x7, R27 ;  /* 0x00000007ff1b7819 */ /* 0x000fca000001161b */
[----:B------:R-:W-:-:S06]  /*16e0*/  IMAD.MOV.U32 R28, RZ, RZ, R27 ;  /* 0x000000ffff1c7224 */ /* 0x000fcc00078e001b */
[----:B------:R-:W-:-:S05]  /*16f0*/  @P0 VIADD R0, R0, 0x7f ;  /* 0x0000007f00000836 */ /* 0x000fca0000000000 */
[----:B------:R-:W-:-:S04]  /*1700*/  @P0 SHF.R.S32.HI R5, RZ, 0x1f, R0 ;  /* 0x0000001fff050819 */ /* 0x000fc80000011400 */
[----:B------:R-:W-:-:S04]  /*1710*/  @P0 LEA.HI R5, R5, R0, RZ, 0x7 ;  /* 0x0000000005050211 */ /* 0x000fc800078f38ff */
[----:B------:R-:W-:Y:S02]  /*1720*/  @P0 SHF.R.S32.HI R28, RZ, 0x7, R5 ;  /* 0x00000007ff1c0819 */ /* 0x000fe40000011405 */
[----:B------:R-:W-:Y:S02]  /*1730*/  PLOP3.LUT P0, PT, PT, PT, PT, 0x80, 0x0 ;  /* 0x000000000000781c */ /* 0x000fe40003f0f070 */
[----:B------:R-:W-:-:S13]  /*1740*/  ISETP.GT.AND P1, PT, R28, R27, PT ;  /* 0x0000001b1c00720c */ /* 0x000fda0003f24270 */
[----:B0-----:R-:W-:Y:S05]  /*1750*/  @!P1 BRA `(.L_x_484) ;  /* 0x0000006c00b89947 */ /* 0x001fea0003800000 */
[----:B------:R-:W-:Y:S01]  /*1760*/  IADD3 R0, R156, 0x18400, RZ ;  /* 0x000184009c007810 */ /* 0x000fe20007ffe0ff */
[----:B------:R-:W-:Y:S03]  /*1770*/  BSSY B6, `(.L_x_485) ;  /* 0x0000013000067945 */ /* 0x000fe60003800000 */
[----:B------:R-:W-:-:S13]  /*1780*/  LOP3.LUT P0, RZ, R0, 0x3ff, RZ, 0xc0, !PT ;  /* 0x000003ff00ff7812 */ /* 0x000fda000780c0ff */
[----:B------:R-:W-:Y:S05]  /*1790*/  @!P0 BRA `(.L_x_486) ;  /* 0x0000000000408947 */ /* 0x000fea0003800000 */
        /* <DEDUP_REMOVED lines=15> */
[----:B-1---5:R-:W-:Y:S05]  /*1890*/  CALL.ABS.NOINC R14 ;  /* 0x000000000e007343 */ /* 0x022fea0003c00000 */
.L_x_486:
[----:B------:R-:W-:Y:S05]  /*18a0*/  BSYNC B6 ;  /* 0x0000000000067941 */ /* 0x000fea0003800000 */
.L_x_485:
[----:B------:R-:W-:Y:S01]  /*18b0*/  VIADD R0, R156, 0x400 ;  /* 0x000004009c007836 */ /* 0x000fe20000000000 */
[----:B------:R-:W-:Y:S04]  /*18c0*/  BSSY B6, `(.L_x_487) ;  /* 0x0000013000067945 */ /* 0x000fe80003800000 */
        /* <DEDUP_REMOVED lines=18> */
.L_x_488:
[----:B------:R-:W-:Y:S05]  /*19f0*/  BSYNC B6 ;  /* 0x0000000000067941 */ /* 0x000fea0003800000 */
.L_x_487:
[----:B------:R-:W-:Y:S01]  /*1a00*/  ULDC.64 UR4, c[0x0][0x9f8] ;  /* 0x00027e0000047ab9 */ /* 0x000fe20000000a00 */
[----:B------:R-:W0:Y:S01]  /*1a10*/  LDC R37, c[0x0][0x3f4] ;  /* 0x0000fd00ff257b82 */ /* 0x000e220000000800 */
[----:B------:R-:W-:-:S04]  /*1a20*/  ISETP.NE.U32.AND P0, PT, RZ, UR4, PT ;  /* 0x00000004ff007c0c */ /* 0x000fc8000bf05070 */
[----:B------:R-:W-:-:S03]  /*1a30*/  ISETP.NE.AND.EX P0, PT, RZ, UR5, PT, P0 ;  /* 0x00000005ff007c0c */ /* 0x000fc6000bf05300 */
[----:B------:R-:W1:Y:S08]  /*1a40*/  LDC.64 R14, c[0x0][0x3f8] ;  /* 0x0000fe00ff0e7b82 */ /* 0x000e700000000a00 */
[----:B------:R-:W2:Y:S02]  /*1a50*/  LDC.64 R34, c[0x0][0x408] ;  /* 0x00010200ff227b82 */ /* 0x000ea40000000a00 */
[----:B------:R-:W-:-:S04]  /*1a60*/  @P0 IADD3 R4, P1, R204, UR4, RZ ;  /* 0x00000004cc040c10 */ /* 0x000fc8000ff3e0ff */
[----:B------:R-:W-:-:S05]  /*1a70*/  @P0 IADD3.X R5, R205, UR5, RZ, P1, !PT ;  /* 0x00000005cd050c10 */ /* 0x000fca0008ffe4ff */
[----:B------:R3:W4:Y:S01]  /*1a80*/  @P0 LDG.E R26, desc[UR38][R4.64] ;  /* 0x00000026041a0981 */ /* 0x000722000c1e1900 */
[----:B0-----:R-:W-:Y:S01]  /*1a90*/  ISETP.GE.AND P0, PT, R16, R37, PT ;  /* 0x000000251000720c */ /* 0x001fe20003f06270 */
[----:B------:R-:W-:Y:S01]  /*1aa0*/  IMAD.IADD R0, R30, 0x1, R29 ;  /* 0x000000011e007824 */ /* 0x000fe200078e021d */
[----:B------:R-:W-:Y:S01]  /*1ab0*/  SHF.R.U32.HI R21, RZ, 0x3, R193 ;  /* 0x00000003ff157819 */ /* 0x000fe200000116c1 */
[----:B------:R-:W0:Y:S01]  /*1ac0*/  S2R R38, SR_TID.X ;  /* 0x0000000000267919 */ /* 0x000e220000002100 */
[----:B------:R-:W-:Y:S01]  /*1ad0*/  SEL R3, R37, RZ, P0 ;  /* 0x000000ff25037207 */ /* 0x000fe20000000000 */
[----:B-1----:R-:W-:Y:S01]  /*1ae0*/  IMAD.WIDE.U32 R6, R153, R14, R18 ;  /* 0x0000000e99067225 */ /* 0x002fe200078e0012 */
[----:B------:R-:W-:-:S03]  /*1af0*/  SHF.R.U32.HI R20, RZ, 0x3, R192 ;  /* 0x00000003ff147819 */ /* 0x000fc600000116c0 */
[----:B------:R-:W-:Y:S01]  /*1b00*/  IMAD.IADD R3, R16, 0x1, R3 ;  /* 0x0000000110037824 */ /* 0x000fe200078e0203 */
[----:B------:R-:W-:Y:S01]  /*1b10*/  MOV R84, R6 ;  /* 0x0000000600547202 */ /* 0x000fe20000000f00 */
[C---:B------:R-:W-:Y:S01]  /*1b20*/  IMAD R8, R227.reuse, R14, RZ ;  /* 0x0000000ee3087224 */ /* 0x040fe200078e02ff */
[C---:B--2---:R-:W-:Y:S01]  /*1b30*/  SHF.L.U64.HI R29, R34.reuse, 0x5, R35 ;  /* 0x00000005221d7819 */ /* 0x044fe20000010223 */
[-C--:B------:R-:W-:Y:S01]  /*1b40*/  IMAD R10, R227, R34.reuse, RZ ;  /* 0x00000022e30a7224 */ /* 0x080fe200078e02ff */
[----:B------:R-:W-:Y:S01]  /*1b50*/  SHF.R.S32.HI R6, RZ, 0x1f, R3 ;  /* 0x0000001fff067819 */ /* 0x000fe20000011403 */
[CC--:B---3--:R-:W-:Y:S01]  /*1b60*/  IMAD.WIDE.U32 R4, R153.reuse, R34.reuse, R18 ;  /* 0x0000002299047225 */ /* 0x0c8fe200078e0012 */
[--C-:B------:R-:W-:Y:S02]  /*1b70*/  SHF.L.U64.HI R30, R34, 0x6, R35.reuse ;  /* 0x00000006221e7819 */ /* 0x100fe40000010223 */
[----:B------:R-:W-:Y:S01]  /*1b80*/  LEA.HI R12, R6, R3, RZ, 0x3 ;  /* 0x00000003060c7211 */ /* 0x000fe200078f18ff */
[C---:B------:R-:W-:Y:S01]  /*1b90*/  IMAD R91, R153.reuse, R35, R10 ;  /* 0x00000023995b7224 */ /* 0x040fe200078e020a */
[----:B------:R-:W-:Y:S01]  /*1ba0*/  SHF.L.U64.HI R31, R34, 0x7, R35 ;  /* 0x00000007221f7819 */ /* 0x000fe20000010223 */
[----:B------:R-:W-:Y:S01]  /*1bb0*/  IMAD.WIDE.U32 R10, R153, R34, R16 ;  /* 0x00000022990a7225 */ /* 0x000fe200078e0010 */
[----:B------:R-:W-:-:S02]  /*1bc0*/  LOP3.LUT R43, R12, 0xfffffff8, RZ, 0xc0, !PT ;  /* 0xfffffff80c2b7812 */ /* 0x000fc400078ec0ff */
[----:B------:R-:W-:Y:S01]  /*1bd0*/  SHF.R.S32.HI R81, RZ, 0x3, R12 ;  /* 0x00000003ff517819 */ /* 0x000fe2000001140c */
[----:B------:R-:W-:Y:S01]  /*1be0*/  IMAD.MOV.U32 R88, RZ, RZ, R4 ;  /* 0x000000ffff587224 */ /* 0x000fe200078e0004 */
[----:B------:R-:W-:Y:S01]  /*1bf0*/  LEA.HI R4, R6, R3, RZ, 0x6 ;  /* 0x0000000306047211 */ /* 0x000fe200078f30ff */
[----:B------:R-:W-:Y:S01]  /*1c00*/  IMAD.IADD R89, R5, 0x1, R91 ;  /* 0x0000000105597824 */ /* 0x000fe200078e025b */
[----:B------:R-:W-:Y:S01]  /*1c10*/  LOP3.LUT R3, R12, 0x38, RZ, 0xc0, !PT ;  /* 0x000000380c037812 */ /* 0x000fe200078ec0ff */
[----:B------:R-:W-:Y:S01]  /*1c20*/  IMAD R87, R153, R15, R8 ;  /* 0x0000000f99577224 */ /* 0x000fe200078e0208 */
[----:B------:R-:W-:Y:S01]  /*1c30*/  LOP3.LUT R5, R193, 0x38, R12, 0xf8, !PT ;  /* 0x00000038c1057812 */ /* 0x000fe200078ef80c */
[----:B------:R-:W-:Y:S01]  /*1c40*/  IMAD.IADD R91, R91, 0x1, R11 ;  /* 0x000000015b5b7824 */ /* 0x000fe200078e020b */
[----:B-----5:R-:W-:Y:S01]  /*1c50*/  SHF.R.S32.HI R11, RZ, 0x1f, R24 ;  /* 0x0000001fff0b7819 */ /* 0x020fe20000011418 */
[----:B------:R-:W-:Y:S01]  /*1c60*/  IMAD.WIDE.U32 R8, R153, R14, R16 ;  /* 0x0000000e99087225 */ /* 0x000fe200078e0010 */
[----:B------:R-:W-:-:S02]  /*1c70*/  LOP3.LUT R3, R3, 0x1c0, R228, 0xf8, !PT ;  /* 0x000001c003037812 */ /* 0x000fc400078ef8e4 */
[----:B0-----:R-:W-:Y:S01]  /*1c80*/  SHF.R.U32.HI R38, RZ, 0x7, R38 ;  /* 0x00000007ff267819 */ /* 0x001fe20000011626 */
[----:B------:R-:W-:Y:S01]  /*1c90*/  IMAD.SHL.U32 R4, R4, 0x80, RZ ;  /* 0x0000008004047824 */ /* 0x000fe200078e00ff */
[----:B------:R-:W-:Y:S01]  /*1ca0*/  LOP3.LUT R5, R5, R21, RZ, 0x3c, !PT ;  /* 0x0000001505057212 */ /* 0x000fe200078e3cff */
[----:B------:R-:W-:Y:S01]  /*1cb0*/  IMAD.IADD R85, R7, 0x1, R87 ;  /* 0x0000000107557824 */ /* 0x000fe200078e0257 */
[----:B------:R-:W-:Y:S01]  /*1cc0*/  ISETP.NE.AND P6, PT, R38, 0x1, PT ;  /* 0x000000012600780c */ /* 0x000fe20003fc5270 */
[----:B------:R-:W-:Y:S01]  /*1cd0*/  IMAD.MOV.U32 R86, RZ, RZ, R8 ;  /* 0x000000ffff567224 */ /* 0x000fe200078e0008 */
[----:B------:R-:W-:Y:S01]  /*1ce0*/  LOP3.LUT R7, R192, 0x38, R12, 0xf8, !PT ;  /* 0x00000038c0077812 */ /* 0x000fe200078ef80c */
[----:B------:R-:W-:Y:S01]  /*1cf0*/  IMAD.MOV.U32 R90, RZ, RZ, R10 ;  /* 0x000000ffff5a7224 */ /* 0x000fe200078e000a */
[----:B------:R-:W-:Y:S01]  /*1d00*/  LOP3.LUT R8, R159, 0x38, R12, 0xf8, !PT ;  /* 0x000000389f087812 */ /* 0x000fe200078ef80c */
[----:B------:R-:W-:Y:S01]  /*1d10*/  IMAD R10, R11, R14, RZ ;  /* 0x0000000e0b0a7224 */ /* 0x000fe200078e02ff */
[----:B------:R-:W-:Y:S01]  /*1d20*/  LOP3.LUT R6, R4, 0xffffe000, RZ, 0xc0, !PT ;  /* 0xffffe00004067812 */ /* 0x000fe200078ec0ff */
[----:B------:R-:W-:Y:S01]  /*1d30*/  IMAD.IADD R87, R87, 0x1, R9 ;  /* 0x0000000157577824 */ /* 0x000fe200078e0209 */
[----:B------:R-:W-:Y:S01]  /*1d40*/  LOP3.LUT R9, R7, R20, RZ, 0x3c, !PT ;  /* 0x0000001407097212 */ /* 0x000fe200078e3cff */
[----:B------:R-:W-:Y:S01]  /*1d50*/  IMAD R11, R11, R34, RZ ;  /* 0x000000220b0b7224 */ /* 0x000fe200078e02ff */
[----:B------:R-:W-:Y:S01]  /*1d60*/  LOP3.LUT R8, R8, R229, RZ, 0x3c, !PT ;  /* 0x000000e508087212 */ /* 0x000fe200078e3cff */
[C---:B------:R-:W-:Y:S01]  /*1d70*/  IMAD R39, R24.reuse, R15, R10 ;  /* 0x0000000f18277224 */ /* 0x040fe200078e020a */
[----:B------:R-:W-:Y:S01]  /*1d80*/  LOP3.LUT R7, R3, R198, RZ, 0x3c, !PT ;  /* 0x000000c603077212 */ /* 0x000fe200078e3cff */
[----:B------:R-:W-:Y:S05]  /*1d90*/  @!P6 WARPSYNC.ALL ;  /* 0x000000000000e948 */ /* 0x000fea0003800000 */
[C---:B------:R-:W-:Y:S01]  /*1da0*/  IMAD.WIDE.U32 R84, R24.reuse, R14, R84 ;  /* 0x0000000e18547225 */ /* 0x040fe200078e0054 */
[-C--:B------:R-:W-:Y:S01]  /*1db0*/  IADD3 R3, R5, R6.reuse, R197 ;  /* 0x0000000605037210 */ /* 0x080fe20007ffe0c5 */
[----:B------:R-:W-:Y:S01]  /*1dc0*/  ULDC UR4, c[0x0][0x2f4] ;  /* 0x0000bd0000047ab9 */ /* 0x000fe20000000800 */
[----:B------:R-:W-:Y:S01]  /*1dd0*/  IADD3 R4, R9, R6, R196 ;  /* 0x0000000609047210 */ /* 0x000fe20007ffe0c4 */
[----:B------:R-:W-:Y:S01]  /*1de0*/  IMAD.WIDE.U32 R86, R24, R14, R86 ;  /* 0x0000000e18567225 */ /* 0x000fe200078e0056 */
[----:B------:R-:W-:-:S02]  /*1df0*/  IADD3 R5, R8, R6, R195 ;  /* 0x0000000608057210 */ /* 0x000fc40007ffe0c3 */
[----:B------:R-:W-:Y:S01]  /*1e00*/  IADD3 R6, R7, R6, R199 ;  /* 0x0000000607067210 */ /* 0x000fe20007ffe0c7 */
[----:B------:R-:W-:Y:S01]  /*1e10*/  IMAD R11, R24, R35, R11 ;  /* 0x00000023180b7224 */ /* 0x000fe200078e020b */
[----:B------:R-:W-:Y:S01]  /*1e20*/  SHF.L.U64.HI R7, R14, 0x5, R15 ;  /* 0x000000050e077819 */ /* 0x000fe2000001020f */
[-C--:B------:R-:W-:Y:S01]  /*1e30*/  IMAD.WIDE.U32 R88, R24, R34.reuse, R88 ;  /* 0x0000002218587225 */ /* 0x080fe200078e0058 */
[C-C-:B------:R-:W-:Y:S02]  /*1e40*/  SHF.L.U64.HI R8, R14.reuse, 0x6, R15.reuse ;  /* 0x000000060e087819 */ /* 0x140fe4000001020f */
[----:B------:R-:W-:Y:S01]  /*1e50*/  SHF.L.U64.HI R9, R14, 0x7, R15 ;  /* 0x000000070e097819 */ /* 0x000fe2000001020f */
[----:B------:R-:W-:Y:S01]  /*1e60*/  IMAD.WIDE.U32 R90, R24, R34, R90 ;  /* 0x00000022185a7225 */ /* 0x000fe200078e005a */
[----:B------:R-:W-:Y:S02]  /*1e70*/  SHF.L.U32 R20, R14, 0x6, RZ ;  /* 0x000000060e147819 */ /* 0x000fe400000006ff */
[----:B------:R-:W-:Y:S01]  /*1e80*/  SHF.R.S32.HI R35, RZ, 0x1f, R42 ;  /* 0x0000001fff237819 */ /* 0x000fe2000001142a */
[----:B------:R-:W-:Y:S01]  /*1e90*/  VIADD R97, R38, 0x8 ;  /* 0x0000000826617836 */ /* 0x000fe20000000000 */
[----:B------:R-:W-:Y:S01]  /*1ea0*/  IADD3 R38, R85, R39, RZ ;  /* 0x0000002755267210 */ /* 0x000fe20007ffe0ff */
[----:B------:R-:W-:Y:S01]  /*1eb0*/  IMAD.SHL.U32 R32, R34, 0x20, RZ ;  /* 0x0000002022207824 */ /* 0x000fe200078e00ff */
[----:B------:R-:W-:Y:S01]  /*1ec0*/  ISETP.GE.AND P1, PT, R16, UR4, PT ;  /* 0x0000000410007c0c */ /* 0x000fe2000bf26270 */
[----:B------:R-:W-:Y:S01]  /*1ed0*/  IMAD.SHL.U32 R33, R34, 0x40, RZ ;  /* 0x0000004022217824 */ /* 0x000fe200078e00ff */
[----:B------:R-:W-:Y:S01]  /*1ee0*/  ISETP.GE.AND P2, PT, R22, UR4, PT ;  /* 0x0000000416007c0c */ /* 0x000fe2000bf46270 */
[C---:B------:R-:W-:Y:S01]  /*1ef0*/  IMAD.SHL.U32 R10, R14.reuse, 0x20, RZ ;  /* 0x000000200e0a7824 */ /* 0x040fe200078e00ff */
[----:B------:R-:W-:Y:S01]  /*1f00*/  SHF.R.S32.HI R83, RZ, 0x1f, R43 ;  /* 0x0000001fff537819 */ /* 0x000fe2000001142b */
[----:B------:R-:W-:-:S02]  /*1f10*/  IMAD.SHL.U32 R21, R14, 0x80, RZ ;  /* 0x000000800e157824 */ /* 0x000fc400078e00ff */
[----:B------:R-:W-:Y:S02]  /*1f20*/  IMAD.SHL.U32 R34, R34, 0x80, RZ ;  /* 0x0000008022227824 */ /* 0x000fe400078e00ff */
[----:B------:R-:W-:Y:S02]  /*1f30*/  IMAD R36, R202, 0x20, R153 ;  /* 0x00000020ca247824 */ /* 0x000fe400078e0299 */
[----:B------:R-:W-:Y:S02]  /*1f40*/  IMAD.SHL.U32 R37, R37, 0x2, RZ ;  /* 0x0000000225257824 */ /* 0x000fe400078e00ff */
[----:B------:R-:W-:Y:S02]  /*1f50*/  IMAD.IADD R39, R39, 0x1, R87 ;  /* 0x0000000127277824 */ /* 0x000fe400078e0257 */
[----:B------:R-:W-:Y:S02]  /*1f60*/  IMAD.IADD R40, R89, 0x1, R11 ;  /* 0x0000000159287824 */ /* 0x000fe400078e020b */
[----:B------:R-:W-:Y:S01]  /*1f70*/  IMAD.IADD R80, R11, 0x1, R91 ;  /* 0x000000010b507824 */ /* 0x000fe200078e025b */
[----:B------:R-:W-:Y:S01]  /*1f80*/  @!P6 BAR.SYNC.DEFER_BLOCKING 0x9, 0x100 ;  /* 0x024400000000eb1d */ /* 0x000fe20000010000 */
[----:B----4-:R-:W-:-:S07]  /*1f90*/  SHF.R.S32.HI R82, RZ, 0x1f, R26 ;  /* 0x0000001fff527819 */ /* 0x010fce000001141a */
.L_x_586:
[----:B------:R-:W0:Y:S01]  /*1fa0*/  LDC R101, c[0x0][0x430] ;  /* 0x00010c00ff657b82 */ /* 0x000e220000000800 */
[----:B------:R-:W-:Y:S02]  /*1fb0*/  VIADD R28, R28, 0xffffffff ;  /* 0xffffffff1c1c7836 */ /* 0x000fe40000000000 */
[----:B------:R-:W-:Y:S02]  /*1fc0*/  IMAD.MOV.U32 R102, RZ, RZ, RZ ;  /* 0x000000ffff667224 */ /* 0x000fe400078e00ff */
[----:B------:R-:W-:-:S03]  /*1fd0*/  IMAD R11, R28, 0x80, R36 ;  /* 0x000000801c0b7824 */ /* 0x000fc600078e0224 */
[----:B-1----:R-:W1:Y:S01]  /*1fe0*/  LDC R104, c[0x0][0x3f4] ;  /* 0x0000fd00ff687b82 */ /* 0x002e620000000800 */
[----:B------:R-:W-:Y:S01]  /*1ff0*/  IMAD.IADD R45, R0, 0x1, R11 ;  /* 0x00000001002d7824 */ /* 0x000fe200078e020b */
[----:B------:R-:W-:-:S03]  /*2000*/  ISETP.GE.AND P3, PT, R11, R25, PT ;  /* 0x000000190b00720c */ /* 0x000fc60003f66270 */
[----:B------:R-:W-:Y:S01]  /*2010*/  IMAD.MOV.U32 R11, RZ, RZ, R45 ;  /* 0x000000ffff0b7224 */ /* 0x000fe200078e002d */
[----:B------:R-:W-:Y:S02]  /*2020*/  ISETP.GT.OR P3, PT, R36, 0x7f, P3 ;  /* 0x0000007f2400780c */ /* 0x000fe40001f64670 */
[----:B0-----:R-:W-:-:S11]  /*2030*/  ISETP.NE.AND P4, PT, R101, 0x1, PT ;  /* 0x000000016500780c */ /* 0x001fd60003f85270 */
[----:B------:R-:W0:Y:S08]  /*2040*/  @!P3 LDC.64 R14, c[0x0][0x428] ;  /* 0x00010a00ff0ebb82 */ /* 0x000e300000000a00 */
[----:B--2---:R-:W2:Y:S08]  /*2050*/  @!P3 LDC.64 R46, c[0x0][0x418] ;  /* 0x00010600ff2ebb82 */ /* 0x004eb00000000a00 */
[----:B---3--:R-:W3:Y:S08]  /*2060*/  @P4 LDC R12, c[0x0][0x434] ;  /* 0x00010d00ff0c4b82 */ /* 0x008ef00000000800 */
[----:B------:R-:W4:Y:S01]  /*2070*/  @P4 LDC R13, c[0x0][0x438] ;  /* 0x00010e00ff0d4b82 */ /* 0x000f220000000800 */
[----:B---3--:R-:W-:-:S05]  /*2080*/  @P4 IMAD.HI.U32 R12, R45, R12, RZ ;  /* 0x0000000c2d0c4227 */ /* 0x008fca00078e00ff */
[----:B----4-:R-:W-:Y:S01]  /*2090*/  @P4 SHF.R.U32.HI R11, RZ, R13, R12 ;  /* 0x0000000dff0b4219 */ /* 0x010fe2000001160c */
[----:B0-----:R-:W-:-:S03]  /*20a0*/  @!P3 IMAD R12, R82, R14, RZ ;  /* 0x0000000e520cb224 */ /* 0x001fc600078e02ff */
[----:B------:R-:W-:Y:S01]  /*20b0*/  @!P3 SHF.R.S32.HI R13, RZ, 0x1f, R11 ;  /* 0x0000001fff0db819 */ /* 0x000fe2000001140b */
[----:B------:R-:W-:Y:S01]  /*20c0*/  @!P3 IMAD R15, R26, R15, R12 ;  /* 0x0000000f1a0fb224 */ /* 0x000fe200078e020c */
[----:B------:R-:W-:-:S05]  /*20d0*/  @!P3 MOV R12, R11 ;  /* 0x0000000b000cb202 */ /* 0x000fca0000000f00 */
[----:B------:R-:W-:-:S04]  /*20e0*/  @!P3 IMAD.WIDE.U32 R12, R26, R14, R12 ;  /* 0x0000000e1a0cb225 */ /* 0x000fc800078e000c */
[----:B------:R-:W-:Y:S01]  /*20f0*/  @!P3 IMAD.IADD R13, R13, 0x1, R15 ;  /* 0x000000010d0db824 */ /* 0x000fe200078e020f */
[----:B--2---:R-:W-:-:S04]  /*2100*/  @!P3 LEA R14, P4, R12, R46, 0x2 ;  /* 0x0000002e0c0eb211 */ /* 0x004fc800078810ff */
[----:B------:R-:W-:-:S05]  /*2110*/  @!P3 LEA.HI.X R15, R12, R47, R13, 0x2, P4 ;  /* 0x0000002f0c0fb211 */ /* 0x000fca00020f140d */
[----:B------:R0:W5:Y:S01]  /*2120*/  @!P3 LDG.E R102, desc[UR38][R14.64] ;  /* 0x000000260e66b981 */ /* 0x000162000c1e1900 */
[----:B-1----:R-:W-:Y:S01]  /*2130*/  ISETP.GE.AND P3, PT, R104, 0x1, PT ;  /* 0x000000016800780c */ /* 0x002fe20003f66270 */
[----:B------:R-:W-:Y:S01]  /*2140*/  IMAD.MOV R12, RZ, RZ, -R11 ;  /* 0x000000ffff0c7224 */ /* 0x000fe200078e0a0b */
[----:B------:R-:W-:Y:S01]  /*2150*/  ISETP.GT.AND P4, PT, R28, R27, PT ;  /* 0x0000001b1c00720c */ /* 0x000fe20003f84270 */
[----:B------:R-:W-:Y:S01]  /*2160*/  IMAD R11, R155, 0x4000, R201 ;  /* 0x000040009b0b7824 */ /* 0x000fe200078e02c9 */
[----:B------:R-:W-:Y:S05]  /*2170*/  YIELD ;  /* 0x0000000000007946 */ /* 0x000fea0003800000 */
[----:B------:R-:W-:Y:S01]  /*2180*/  BSSY B0, `(.L_x_489) ;  /* 0x00005cb000007945 */ /* 0x000fe20003800000 */
[----:B------:R-:W-:Y:S01]  /*2190*/  IMAD R101, R101, R12, R45 ;  /* 0x0000000c65657224 */ /* 0x000fe200078e022d */
[----:B------:R-:W-:Y:S01]  /*21a0*/  P2R R93, PR, RZ, 0x10 ;  /* 0x00000010ff5d7803 */ /* 0x000fe20000000000 */
[----:B------:R-:W-:Y:S01]  /*21b0*/  IMAD R94, R11, 0x2, R156 ;  /* 0x000000020b5e7824 */ /* 0x000fe200078e029c */
[----:B0-----:R-:W-:Y:S06]  /*21c0*/  @!P3 BRA `(.L_x_490) ;  /* 0x000000540070b947 */ /* 0x001fec0003800000 */
[----:B------:R-:W-:Y:S01]  /*21d0*/  SHF.R.S32.HI R100, RZ, 0x1f, R101 ;  /* 0x0000001fff647819 */ /* 0x000fe20000011465 */
[----:B------:R-:W-:Y:S01]  /*21e0*/  ULDC.64 UR4, c[0x0][0x300] ;  /* 0x0000c00000047ab9 */ /* 0x000fe20000000a00 */
[----:B-----5:R-:W-:Y:S01]  /*21f0*/  SHF.R.S32.HI R99, RZ, 0x1f, R102 ;  /* 0x0000001fff637819 */ /* 0x020fe20000011466 */
[----:B------:R-:W-:Y:S01]  /*2200*/  IMAD.WIDE.U32 R12, R101, UR4, RZ ;  /* 0x00000004650c7c25 */ /* 0x000fe2000f8e00ff */
[----:B------:R-:W-:Y:S02]  /*2210*/  ULDC.U8 UR6, c[0x0][0x410] ;  /* 0x0001040000067ab9 */ /* 0x000fe40000000000 */
[----:B------:R-:W-:Y:S01]  /*2220*/  ISETP.NE.AND P3, PT, RZ, UR6, PT ;  /* 0x00000006ff007c0c */ /* 0x000fe2000bf65270 */
[----:B------:R-:W-:Y:S02]  /*2230*/  IMAD R14, R100, UR4, RZ ;  /* 0x00000004640e7c24 */ /* 0x000fe4000f8e02ff */
[-C--:B------:R-:W-:Y:S02]  /*2240*/  IMAD R44, R31, R28.reuse, RZ ;  /* 0x0000001c1f2c7224 */ /* 0x080fe400078e02ff */
[----:B------:R-:W-:Y:S01]  /*2250*/  IMAD R11, R101, UR5, R14 ;  /* 0x00000005650b7c24 */ /* 0x000fe2000f8e020e */
[----:B------:R-:W-:Y:S01]  /*2260*/  ULDC.64 UR4, c[0x0][0x310] ;  /* 0x0000c40000047ab9 */ /* 0x000fe20000000a00 */
[----:B------:R-:W-:-:S02]  /*2270*/  IMAD R14, R9, R28, RZ ;  /* 0x0000001c090e7224 */ /* 0x000fc400078e02ff */
[----:B------:R-:W-:Y:S02]  /*2280*/  IMAD R15, R99, UR4, RZ ;  /* 0x00000004630f7c24 */ /* 0x000fe4000f8e02ff */
[----:B------:R-:W-:Y:S01]  /*2290*/  IMAD.IADD R13, R13, 0x1, R11 ;  /* 0x000000010d0d7824 */ /* 0x000fe200078e020b */
[----:B------:R-:W-:Y:S01]  /*22a0*/  SHF.R.S32.HI R11, RZ, 0x1f, R28 ;  /* 0x0000001fff0b7819 */ /* 0x000fe2000001141c */
[C---:B------:R-:W-:Y:S02]  /*22b0*/  IMAD R15, R102.reuse, UR5, R15 ;  /* 0x00000005660f7c24 */ /* 0x040fe4000f8e020f */
[----:B------:R-:W-:Y:S01]  /*22c0*/  IMAD.WIDE.U32 R12, R102, UR4, R12 ;  /* 0x00000004660c7c25 */ /* 0x000fe2000f8e000c */
[----:B------:R-:W-:-:S03]  /*22d0*/  ULDC.64 UR4, c[0x0][0x308] ;  /* 0x0000c20000047ab9 */ /* 0x000fc60000000a00 */
[----:B------:R-:W-:Y:S02]  /*22e0*/  IMAD.IADD R13, R13, 0x1, R15 ;  /* 0x000000010d0d7824 */ /* 0x000fe400078e020f */
[----:B------:R-:W-:Y:S02]  /*22f0*/  IMAD R15, R35, UR4, RZ ;  /* 0x00000004230f7c24 */ /* 0x000fe4000f8e02ff */
[C---:B------:R-:W-:Y:S02]  /*2300*/  IMAD R103, R11.reuse, R21, R14 ;  /* 0x000000150b677224 */ /* 0x040fe400078e020e */
[----:B------:R-:W-:Y:S02]  /*2310*/  IMAD R45, R11, R34, R44 ;  /* 0x000000220b2d7224 */ /* 0x000fe400078e022c */
[C---:B------:R-:W-:Y:S02]  /*2320*/  IMAD R11, R42.reuse, UR5, R15 ;  /* 0x000000052a0b7c24 */ /* 0x040fe4000f8e020f */
[----:B------:R-:W-:Y:S01]  /*2330*/  IMAD.WIDE.U32 R108, R42, UR4, R12 ;  /* 0x000000042a6c7c25 */ /* 0x000fe2000f8e000c */
[----:B------:R-:W-:-:S03]  /*2340*/  ULDC.64 UR4, c[0x0][0x2e8] ;  /* 0x0000ba0000047ab9 */ /* 0x000fc60000000a00 */
[----:B------:R-:W-:Y:S01]  /*2350*/  IMAD R98, R28, -0x80, R25 ;  /* 0xffffff801c627824 */ /* 0x000fe200078e0219 */
[----:B------:R-:W-:Y:S01]  /*2360*/  IADD3 R11, R109, R11, RZ ;  /* 0x0000000b6d0b7210 */ /* 0x000fe20007ffe0ff */
[-C--:B------:R-:W-:Y:S01]  /*2370*/  IMAD.WIDE.U32 R14, R21, R28.reuse, RZ ;  /* 0x0000001c150e7225 */ /* 0x080fe200078e00ff */
[----:B------:R-:W-:Y:S02]  /*2380*/  LEA R109, P4, R108, UR4, 0x1 ;  /* 0x000000046c6d7c11 */ /* 0x000fe4000f8808ff */
[----:B------:R-:W-:Y:S01]  /*2390*/  VIMNMX R98, R98, 0x80, PT ;  /* 0x0000008062627848 */ /* 0x000fe20003fe0100 */
[----:B------:R-:W-:Y:S01]  /*23a0*/  IMAD.WIDE.U32 R12, R34, R28, RZ ;  /* 0x0000001c220c7225 */ /* 0x000fe200078e00ff */
[----:B------:R-:W-:-:S03]  /*23b0*/  LEA.HI.X R108, R108, UR5, R11, 0x1, P4 ;  /* 0x000000056c6c7c11 */ /* 0x000fc6000a0f0c0b */
[----:B------:R-:W-:Y:S02]  /*23c0*/  IMAD.IADD R103, R15, 0x1, R103 ;  /* 0x000000010f677824 */ /* 0x000fe400078e0267 */
[----:B------:R-:W-:Y:S01]  /*23d0*/  IMAD.IADD R11, R13, 0x1, R45 ;  /* 0x000000010d0b7824 */ /* 0x000fe200078e022d */
[----:B------:R-:W-:Y:S06]  /*23e0*/  @!P3 BRA `(.L_x_491) ;  /* 0x000000280080b947 */ /* 0x000fec0003800000 */
[----:B------:R-:W-:Y:S01]  /*23f0*/  ISETP.GE.AND P3, PT, R153, R98, PT ;  /* 0x000000629900720c */ /* 0x000fe20003f66270 */
[----:B------:R-:W-:Y:S01]  /*2400*/  BSSY B1, `(.L_x_492) ;  /* 0x000001c000017945 */ /* 0x000fe20003800000 */
[----:B------:R-:W-:Y:S02]  /*2410*/  CS2R R60, SRZ ;  /* 0x00000000003c7805 */ /* 0x000fe4000001ff00 */
[----:B------:R-:W-:Y:S02]  /*2420*/  CS2R R68, SRZ ;  /* 0x0000000000447805 */ /* 0x000fe4000001ff00 */
[----:B------:R-:W-:Y:S02]  /*2430*/  CS2R R72, SRZ ;  /* 0x0000000000487805 */ /* 0x000fe4000001ff00 */
[----:B------:R-:W-:Y:S02]  /*2440*/  P2R R140, PR, RZ, 0x8 ;  /* 0x00000008ff8c7803 */ /* 0x000fe40000000000 */
[----:B------:R-:W-:-:S02]  /*2450*/  CS2R R70, SRZ ;  /* 0x0000000000467805 */ /* 0x000fc4000001ff00 */
[----:B------:R-:W-:Y:S01]  /*2460*/  CS2R R74, SRZ ;  /* 0x00000000004a7805 */ /* 0x000fe2000001ff00 */
[----:B------:R-:W-:Y:S06]  /*2470*/  @P3 BRA `(.L_x_493) ;  /* 0x0000000000503947 */ /* 0x000fec0003800000 */
[----:B------:R-:W-:Y:S01]  /*2480*/  IADD3 R45, P3, R84, R14, RZ ;  /* 0x0000000e542d7210 */ /* 0x000fe20007f7e0ff */
[----:B------:R-:W-:Y:S01]  /*2490*/  ULDC.64 UR4, c[0x0][0x3e8] ;  /* 0x0000fa0000047ab9 */ /* 0x000fe20000000a00 */
[----:B------:R-:W-:Y:S02]  /*24a0*/  CS2R R72, SRZ ;  /* 0x0000000000487805 */ /* 0x000fe4000001ff00 */
[----:B------:R-:W-:Y:S01]  /*24b0*/  CS2R R74, SRZ ;  /* 0x00000000004a7805 */ /* 0x000fe2000001ff00 */
[----:B------:R-:W-:Y:S01]  /*24c0*/  IMAD.X R46, R103, 0x1, R38, P3 ;  /* 0x00000001672e7824 */ /* 0x000fe200018e0626 */
[----:B------:R-:W-:-:S04]  /*24d0*/  LEA R44, P3, R45, UR4, 0x1 ;  /* 0x000000042d2c7c11 */ /* 0x000fc8000f8608ff */
[----:B------:R-:W-:Y:S01]  /*24e0*/  LEA.HI.X R45, R45, UR5, R46, 0x1, P3 ;  /* 0x000000052d2d7c11 */ /* 0x000fe200098f0c2e */
[----:B------:R-:W-:Y:S01]  /*24f0*/  ULDC.64 UR4, c[0x0][0x400] ;  /* 0x0001000000047ab9 */ /* 0x000fe20000000a00 */
[----:B------:R-:W-:-:S05]  /*2500*/  IADD3 R47, P3, R88, R12, RZ ;  /* 0x0000000c582f7210 */ /* 0x000fca0007f7e0ff */
[----:B------:R-:W-:Y:S01]  /*2510*/  IMAD.X R48, R11, 0x1, R40, P3 ;  /* 0x000000010b307824 */ /* 0x000fe200018e0628 */
[----:B------:R-:W-:-:S04]  /*2520*/  LEA R46, P3, R47, UR4, 0x1 ;  /* 0x000000042f2e7c11 */ /* 0x000fc8000f8608ff */
[----:B------:R-:W-:Y:S02]  /*2530*/  LEA.HI.X R47, R47, UR5, R48, 0x1, P3 ;  /* 0x000000052f2f7c11 */ /* 0x000fe400098f0c30 */
[----:B------:R-:W-:Y:S02]  /*2540*/  ISETP.GE.AND P3, PT, R18, R104, PT ;  /* 0x000000681200720c */ /* 0x000fe40003f66270 */
[----:B------:R-:W-:Y:S02]  /*2550*/  CS2R R68, SRZ ;  /* 0x0000000000447805 */ /* 0x000fe4000001ff00 */
[----:B------:R-:W-:-:S09]  /*2560*/  CS2R R70, SRZ ;  /* 0x0000000000467805 */ /* 0x000fd2000001ff00 */
[----:B------:R0:W5:Y:S04]  /*2570*/  @!P3 LDG.E.64 R72, desc[UR38][R44.64] ;  /* 0x000000262c48b981 */ /* 0x000168000c1e1b00 */
[----:B------:R0:W5:Y:S01]  /*2580*/  @!P3 LDG.E.64 R74, desc[UR38][R46.64] ;  /* 0x000000262e4ab981 */ /* 0x000162000c1e1b00 */
[----:B------:R-:W-:-:S13]  /*2590*/  ISETP.GE.AND P3, PT, R23, R104, PT ;  /* 0x000000681700720c */ /* 0x000fda0003f66270 */
[----:B------:R0:W5:Y:S04]  /*25a0*/  @!P3 LDG.E.64 R68, desc[UR38][R44.64+0x40] ;  /* 0x000040262c44b981 */ /* 0x000168000c1e1b00 */
[----:B------:R0:W5:Y:S02]  /*25b0*/  @!P3 LDG.E.64 R70, desc[UR38][R46.64+0x40] ;  /* 0x000040262e46b981 */ /* 0x000164000c1e1b00 */
.L_x_493:
[----:B------:R-:W-:Y:S05]  /*25c0*/  BSYNC B1 ;  /* 0x0000000000017941 */ /* 0x000fea0003800000 */
.L_x_492:
[----:B------:R-:W-:Y:S01]  /*25d0*/  ISETP.GE.AND P3, PT, R220, R98, PT ;  /* 0x00000062dc00720c */ /* 0x000fe20003f66270 */
[----:B0----5:R-:W-:Y:S01]  /*25e0*/  IMAD.MOV.U32 R44, RZ, RZ, R68 ;  /* 0x000000ffff2c7224 */ /* 0x021fe200078e0044 */
[----:B------:R-:W-:Y:S01]  /*25f0*/  MOV R47, R73 ;  /* 0x00000049002f7202 */ /* 0x000fe20000000f00 */
[----:B------:R-:W-:Y:S01]  /*2600*/  IMAD.MOV.U32 R45, RZ, RZ, R69 ;  /* 0x000000ffff2d7224 */ /* 0x000fe200078e0045 */
[----:B------:R-:W-:Y:S01]  /*2610*/  BSSY B1, `(.L_x_494) ;  /* 0x0000027000017945 */ /* 0x000fe20003800000 */
[----:B------:R-:W-:Y:S01]  /*2620*/  IMAD.MOV.U32 R46, RZ, RZ, R72 ;  /* 0x000000ffff2e7224 */ /* 0x000fe200078e0048 */
[----:B------:R-:W-:Y:S01]  /*2630*/  PRMT R123, R44, 0x7610, R123 ;  /* 0x000076102c7b7816 */ /* 0x000fe2000000007b */
[----:B------:R-:W-:Y:S01]  /*2640*/  IMAD.MOV.U32 R44, RZ, RZ, R70 ;  /* 0x000000ffff2c7224 */ /* 0x000fe200078e0046 */
[----:B------:R-:W-:Y:S01]  /*2650*/  PRMT R124, R45, 0x7610, R124 ;  /* 0x000076102d7c7816 */ /* 0x000fe2000000007c */
[----:B------:R-:W-:Y:S01]  /*2660*/  IMAD.MOV.U32 R45, RZ, RZ, R71 ;  /* 0x000000ffff2d7224 */ /* 0x000fe200078e0047 */
[----:B------:R-:W-:Y:S01]  /*2670*/  PRMT R139, R46, 0x7610, R139 ;  /* 0x000076102e8b7816 */ /* 0x000fe2000000008b */
[----:B------:R-:W-:Y:S01]  /*2680*/  IMAD.MOV.U32 R46, RZ, RZ, R74 ;  /* 0x000000ffff2e7224 */ /* 0x000fe200078e004a */
[----:B------:R-:W-:Y:S01]  /*2690*/  PRMT R138, R47, 0x7610, R138 ;  /* 0x000076102f8a7816 */ /* 0x000fe2000000008a */
[----:B------:R-:W-:Y:S01]  /*26a0*/  IMAD.MOV.U32 R47, RZ, RZ, R75 ;  /* 0x000000ffff2f7224 */ /* 0x000fe200078e004b */
[----:B------:R-:W-:-:S02]  /*26b0*/  P2R R137, PR, RZ, 0x8 ;  /* 0x00000008ff897803 */ /* 0x000fc40000000000 */
[----:B------:R-:W-:Y:S02]  /*26c0*/  CS2R R64, SRZ ;  /* 0x0000000000407805 */ /* 0x000fe4000001ff00 */
[----:B------:R-:W-:Y:S02]  /*26d0*/  PRMT R125, R44, 0x7610, R125 ;  /* 0x000076102c7d7816 */ /* 0x000fe4000000007d */
[----:B------:R-:W-:Y:S02]  /*26e0*/  CS2R R62, SRZ ;  /* 0x00000000003e7805 */ /* 0x000fe4000001ff00 */
[----:B------:R-:W-:Y:S02]  /*26f0*/  PRMT R126, R45, 0x7610, R126 ;  /* 0x000076102d7e7816 */ /* 0x000fe4000000007e */
[----:B------:R-:W-:Y:S02]  /*2700*/  CS2R R66, SRZ ;  /* 0x0000000000427805 */ /* 0x000fe4000001ff00 */
[----:B------:R-:W-:-:S02]  /*2710*/  PRMT R136, R46, 0x7610, R136 ;  /* 0x000076102e887816 */ /* 0x000fc40000000088 */
[----:B------:R-:W-:Y:S01]  /*2720*/  PRMT R135, R47, 0x7610, R135 ;  /* 0x000076102f877816 */ /* 0x000fe20000000087 */
[----:B------:R-:W-:Y:S06]  /*2730*/  @P3 BRA `(.L_x_495) ;  /* 0x0000000000503947 */ /* 0x000fec0003800000 */
[----:B------:R-:W-:Y:S01]  /*2740*/  IADD3 R45, P3, P4, R84, R14, R10 ;  /* 0x0000000e542d7210 */ /* 0x000fe20007c7e00a */
[----:B------:R-:W-:Y:S01]  /*2750*/  ULDC.64 UR4, c[0x0][0x3e8] ;  /* 0x0000fa0000047ab9 */ /* 0x000fe20000000a00 */
[----:B------:R-:W-:Y:S02]  /*2760*/  CS2R R64, SRZ ;  /* 0x0000000000407805 */ /* 0x000fe4000001ff00 */
[----:B------:R-:W-:Y:S02]  /*2770*/  CS2R R66, SRZ ;  /* 0x0000000000427805 */ /* 0x000fe4000001ff00 */
[----:B------:R-:W-:Y:S02]  /*2780*/  IADD3.X R46, R38, R103, R7, P3, P4 ;  /* 0x00000067262e7210 */ /* 0x000fe40001fe8407 */
[----:B------:R-:W-:-:S04]  /*2790*/  IADD3 R47, P3, P4, R88, R12, R32 ;  /* 0x0000000c582f7210 */ /* 0x000fc80007c7e020 */
[----:B------:R-:W-:Y:S02]  /*27a0*/  IADD3.X R48, R40, R11, R29, P3, P4 ;  /* 0x0000000b28307210 */ /* 0x000fe40001fe841d */
[----:B------:R-:W-:-:S04]  /*27b0*/  LEA R44, P3, R45, UR4, 0x1 ;  /* 0x000000042d2c7c11 */ /* 0x000fc8000f8608ff */
[----:B------:R-:W-:Y:S01]  /*27c0*/  LEA.HI.X R45, R45, UR5, R46, 0x1, P3 ;  /* 0x000000052d2d7c11 */ /* 0x000fe200098f0c2e */
[----:B------:R-:W-:Y:S02]  /*27d0*/  ULDC.64 UR4, c[0x0][0x400] ;  /* 0x0001000000047ab9 */ /* 0x000fe40000000a00 */
        /* <DEDUP_REMOVED lines=10> */
.L_x_495:
[----:B------:R-:W-:Y:S05]  /*2880*/  BSYNC B1 ;  /* 0x0000000000017941 */ /* 0x000fea0003800000 */
.L_x_494:
        /* <DEDUP_REMOVED lines=14> */
[----:B------:R-:W-:-:S02]  /*2970*/  PRMT R113, R44, 0x7610, R113 ;  /* 0x000076102c717816 */ /* 0x000fc40000000071 */
[----:B------:R-:W-:Y:S02]  /*2980*/  CS2R R52, SRZ ;  /* 0x0000000000347805 */ /* 0x000fe4000001ff00 */
[----:B------:R-:W-:Y:S02]  /*2990*/  PRMT R114, R45, 0x7610, R114 ;  /* 0x000076102d727816 */ /* 0x000fe40000000072 */
[----:B------:R-:W-:Y:S02]  /*29a0*/  CS2R R44, SRZ ;  /* 0x00000000002c7805 */ /* 0x000fe4000001ff00 */
[----:B------:R-:W-:Y:S02]  /*29b0*/  PRMT R121, R46, 0x7610, R121 ;  /* 0x000076102e797816 */ /* 0x000fe40000000079 */
[----:B------:R-:W-:Y:S02]  /*29c0*/  CS2R R56, SRZ ;  /* 0x0000000000387805 */ /* 0x000fe4000001ff00 */
[----:B------:R-:W-:-:S02]  /*29d0*/  PRMT R122, R47, 0x7610, R122 ;  /* 0x000076102f7a7816 */ /* 0x000fc4000000007a */
[----:B------:R-:W-:Y:S02]  /*29e0*/  CS2R R54, SRZ ;  /* 0x0000000000367805 */ /* 0x000fe4000001ff00 */
[----:B------:R-:W-:Y:S02]  /*29f0*/  CS2R R58, SRZ ;  /* 0x00000000003a7805 */ /* 0x000fe4000001ff00 */
[----:B------:R-:W-:Y:S02]  /*2a00*/  CS2R R48, SRZ ;  /* 0x0000000000307805 */ /* 0x000fe4000001ff00 */
[----:B------:R-:W-:Y:S02]  /*2a10*/  CS2R R46, SRZ ;  /* 0x00000000002e7805 */ /* 0x000fe4000001ff00 */
[----:B------:R-:W-:Y:S01]  /*2a20*/  CS2R R50, SRZ ;  /* 0x0000000000327805 */ /* 0x000fe2000001ff00 */
        /* <DEDUP_REMOVED lines=21> */
.L_x_497:
[----:B------:R-:W-:Y:S05]  /*2b80*/  BSYNC B1 ;  /* 0x0000000000017941 */ /* 0x000fea0003800000 */
.L_x_496:
[----:B------:R-:W-:Y:S01]  /*2b90*/  ISETP.GE.AND P4, PT, R218, R98, PT ;  /* 0x00000062da00720c */ /* 0x000fe20003f86270 */
[----:B------:R-:W-:-:S12]  /*2ba0*/  BSSY B1, `(.L_x_498) ;  /* 0x000001e000017945 */ /* 0x000fd80003800000 */
[----:B------:R-:W-:Y:S05]  /*2bb0*/  @P4 BRA `(.L_x_499) ;  /* 0x0000000000704947 */ /* 0x000fea0003800000 */
[----:B------:R-:W1:Y:S01]  /*2bc0*/  LDC.64 R44, c[0x0][0x3f8] ;  /* 0x0000fe00ff2c7b82 */ /* 0x000e620000000a00 */
[----:B------:R-:W-:Y:S01]  /*2bd0*/  IMAD.MOV.U32 R15, RZ, RZ, R103 ;  /* 0x000000ffff0f7224 */ /* 0x000fe200078e0067 */
[----:B------:R-:W-:Y:S01]  /*2be0*/  ULDC.64 UR4, c[0x0][0x3e8] ;  /* 0x0000fa0000047ab9 */ /* 0x000fe20000000a00 */
[----:B------:R-:W-:Y:S02]  /*2bf0*/  CS2R R48, SRZ ;  /* 0x0000000000307805 */ /* 0x000fe4000001ff00 */
[----:B------:R-:W-:Y:S01]  /*2c00*/  CS2R R50, SRZ ;  /* 0x0000000000327805 */ /* 0x000fe2000001ff00 */
[----:B-1----:R-:W-:-:S04]  /*2c10*/  IMAD.WIDE.U32 R14, R44, 0x60, R14 ;  /* 0x000000602c0e7825 */ /* 0x002fc800078e000e */
[----:B------:R-:W-:Y:S01]  /*2c20*/  IMAD R13, R45, 0x60, RZ ;  /* 0x000000602d0d7824 */ /* 0x000fe200078e02ff */
[----:B------:R-:W-:-:S04]  /*2c30*/  IADD3 R45, P5, R84, R14, RZ ;  /* 0x0000000e542d7210 */ /* 0x000fc80007fbe0ff */
[----:B------:R-:W-:Y:S01]  /*2c40*/  IADD3.X R46, R38, R15, R13, P5, !PT ;  /* 0x0000000f262e7210 */ /* 0x000fe20002ffe40d */
[----:B------:R-:W-:Y:S01]  /*2c50*/  IMAD.MOV.U32 R13, RZ, RZ, R11 ;  /* 0x000000ffff0d7224 */ /* 0x000fe200078e000b */
[----:B------:R-:W1:Y:S02]  /*2c60*/  LDC.64 R14, c[0x0][0x408] ;  /* 0x00010200ff0e7b82 */ /* 0x000e640000000a00 */
[----:B-1----:R-:W-:-:S04]  /*2c70*/  IMAD.WIDE.U32 R12, R14, 0x60, R12 ;  /* 0x000000600e0c7825 */ /* 0x002fc800078e000c */
[----:B------:R-:W-:Y:S01]  /*2c80*/  IMAD R15, R15, 0x60, RZ ;  /* 0x000000600f0f7824 */ /* 0x000fe200078e02ff */
[----:B------:R-:W-:-:S04]  /*2c90*/  IADD3 R11, P5, R88, R12, RZ ;  /* 0x0000000c580b7210 */ /* 0x000fc80007fbe0ff */
[----:B------:R-:W-:Y:S02]  /*2ca0*/  IADD3.X R44, R40, R13, R15, P5, !PT ;  /* 0x0000000d282c7210 */ /* 0x000fe40002ffe40f */
        /* <DEDUP_REMOVED lines=13> */
.L_x_499:
[----:B------:R-:W-:Y:S05]  /*2d80*/  BSYNC B1 ;  /* 0x0000000000017941 */ /* 0x000fea0003800000 */
.L_x_498:
[----:B-----5:R-:W-:Y:S01]  /*2d90*/  IMAD.MOV.U32 R11, RZ, RZ, R52 ;  /* 0x000000ffff0b7224 */ /* 0x020fe200078e0034 */
[----:B-1----:R-:W-:Y:S01]  /*2da0*/  MOV R12, R53 ;  /* 0x00000035000c7202 */ /* 0x002fe20000000f00 */
[----:B------:R-:W-:Y:S01]  /*2db0*/  IMAD.MOV.U32 R13, RZ, RZ, R56 ;  /* 0x000000ffff0d7224 */ /* 0x000fe200078e0038 */
[----:B------:R-:W-:Y:S01]  /*2dc0*/  ISETP.NE.AND P5, PT, R157, 0x3, PT ;  /* 0x000000039d00780c */ /* 0x000fe20003fa5270 */
        /* <DEDUP_REMOVED lines=16> */
[----:B------:R-:W-:Y:S02]  /*2ed0*/  MOV R12, R45 ;  /* 0x0000002d000c7202 */ /* 0x000fe40000000f00 */
[----:B0-----:R-:W-:Y:S01]  /*2ee0*/  PRMT R78, R11, 0x7610, R78 ;  /* 0x000076100b4e7816 */ /* 0x001fe2000000004e */
        /* <DEDUP_REMOVED lines=8> */
[----:B------:R-:W-:Y:S02]  /*2f70*/  PRMT R110, R12, 0x7610, R110 ;  /* 0x000076100c6e7816 */ /* 0x000fe4000000006e */
[----:B------:R-:W-:Y:S02]  /*2f80*/  PRMT R117, R13, 0x7610, R117 ;  /* 0x000076100d757816 */ /* 0x000fe40000000075 */
[----:B------:R-:W-:Y:S01]  /*2f90*/  PRMT R118, R14, 0x7610, R118 ;  /* 0x000076100e767816 */ /* 0x000fe20000000076 */
[----:B------:R-:W-:Y:S06]  /*2fa0*/  @!P5 BRA `(.L_x_500) ;  /* 0x000000000004d947 */ /* 0x000fec0003800000 */
[----:B------:R-:W-:Y:S01]  /*2fb0*/  BPT.TRAP 0x1 ;  /* 0x000000040000795c */ /* 0x000fe20000300000 */
.L_x_500:
[----:B------:R-:W-:Y:S01]  /*2fc0*/  IMAD R92, R155, 0x8, R156 ;  /* 0x000000089b5c7824 */ /* 0x000fe200078e029c */
[----:B------:R-:W-:Y:S01]  /*2fd0*/  SHF.L.U32 R103, R154, 0x1f, RZ ;  /* 0x0000001f9a677819 */ /* 0x000fe200000006ff */
[----:B------:R-:W-:Y:S03]  /*2fe0*/  BSSY B1, `(.L_x_501) ;  /* 0x0000003000017945 */ /* 0x000fe60003800000 */
[----:B------:R-:W0:Y:S02]  /*2ff0*/  SYNCS.PHASECHK.TRANS64.TRYWAIT P6, [R92+URZ+0x28890], R103 ;  /* 0x028890675c0075a7 */ /* 0x000e2400080c017f */
[----:B0-----:R-:W-:Y:S05]  /*3000*/  @!P6 BRA `(.L_x_502) ;  /* 0x0000017c0014e947 */ /* 0x001fea0003800000 */
.L_x_797:
[----:B------:R-:W-:Y:S05]  /*3010*/  BSYNC B1 ;  /* 0x0000000000017941 */ /* 0x000fea0003800000 */
.L_x_501:
[----:B------:R-:W-:-:S03]  /*3020*/  UMOV UR4, 0xffffffff ;  /* 0xffffffff00047882 */ /* 0x000fc60000000000 */
[----:B------:R-:W-:Y:S05]  /*3030*/  BRA.DIV UR4, `(.L_x_503) ;  /* 0x0000017e041c7947 */ /* 0x000fea000b800000 */
[----:B------:R1:W2:Y:S04]  /*3040*/  SHFL.IDX PT, R79, R108, RZ, 0x181f ;  /* 0x00181fff6c4f7589 */ /* 0x0002a800000e0000 */
[----:B------:R1:W3:Y:S02]  /*3050*/  SHFL.IDX PT, R105, R109, RZ, 0x181f ;  /* 0x00181fff6d697589 */ /* 0x0002e400000e0000 */
.L_x_801:
[----:B------:R-:W-:Y:S01]  /*3060*/  ISETP.NE.AND P6, PT, R140, RZ, PT ;  /* 0x000000ff8c00720c */ /* 0x000fe20003fc5270 */
[----:B------:R-:W-:-:S12]  /*3070*/  BSSY B1, `(.L_x_504) ;  /* 0x0000072000017945 */ /* 0x000fd80003800000 */
[----:B------:R-:W-:Y:S05]  /*3080*/  @P6 BRA `(.L_x_505) ;  /* 0x0000000400c06947 */ /* 0x000fea0003800000 */
[----:B------:R-:W-:Y:S04]  /*3090*/  BSSY B2, `(.L_x_506) ;  /* 0x0000038000027945 */ /* 0x000fe80003800000 */
[----:B------:R-:W-:Y:S05]  /*30a0*/  @P1 BRA `(.L_x_507) ;  /* 0x0000000000d81947 */ /* 0x000fea0003800000 */
[----:B------:R4:W0:Y:S01]  /*30b0*/  LDS.128 R12, [R94+0x18400] ;  /* 0x018400005e0c7984 */ /* 0x0008220000000c00 */
[C---:B---3--:R-:W-:Y:S01]  /*30c0*/  LEA R76, P6, R16.reuse, R105, 0x1 ;  /* 0x00000069104c7211 */ /* 0x048fe200078c08ff */
[----:B------:R-:W-:Y:S03]  /*30d0*/  BSSY B3, `(.L_x_508) ;  /* 0x0000032000037945 */ /* 0x000fe60003800000 */
[----:B--2---:R-:W-:Y:S02]  /*30e0*/  LEA.HI.X R77, R16, R79, R17, 0x1, P6 ;  /* 0x0000004f104d7211 */ /* 0x004fe400030f0c11 */
[----:B------:R-:W-:-:S13]  /*30f0*/  ISETP.GE.AND P6, PT, R18, R104, PT ;  /* 0x000000681200720c */ /* 0x000fda0003fc6270 */
[----:B----4-:R-:W-:Y:S05]  /*3100*/  @P6 BRA `(.L_x_509) ;  /* 0x0000000000b86947 */ /* 0x010fea0003800000 */
[----:B------:R-:W-:Y:S02]  /*3110*/  SHF.R.U32.HI R141, RZ, 0x10, R73 ;  /* 0x00000010ff8d7819 */ /* 0x000fe40000011649 */
[--C-:B------:R-:W-:Y:S02]  /*3120*/  SHF.R.U64 R11, R74, 0x10, R75.reuse ;  /* 0x000000104a0b7819 */ /* 0x100fe4000000124b */
[----:B------:R-:W-:Y:S02]  /*3130*/  SHF.R.U32.HI R140, RZ, 0x10, R75 ;  /* 0x00000010ff8c7819 */ /* 0x000fe4000001164b */
[----:B------:R-:W-:Y:S02]  /*3140*/  SHF.R.U64 R142, R72, 0x10, R73 ;  /* 0x00000010488e7819 */ /* 0x000fe40000001249 */
[----:B------:R-:W-:Y:S02]  /*3150*/  PRMT R138, R138, 0x5410, R141 ;  /* 0x000054108a8a7816 */ /* 0x000fe4000000008d */
[----:B------:R-:W-:Y:S01]  /*3160*/  PRMT R136, R136, 0x5410, R11 ;  /* 0x0000541088887816 */ /* 0x000fe2000000000b */
[----:B0-----:R-:W-:Y:S01]  /*3170*/  IMAD.U32 R11, R12, 0x10000, RZ ;  /* 0x000100000c0b7824 */ /* 0x001fe200078e00ff */
[----:B------:R-:W-:Y:S01]  /*3180*/  PRMT R141, R135, 0x5410, R140 ;  /* 0x00005410878d7816 */ /* 0x000fe2000000008c */
[----:B------:R-:W-:Y:S01]  /*3190*/  IMAD.U32 R135, R138, 0x10000, RZ ;  /* 0x000100008a877824 */ /* 0x000fe200078e00ff */
[----:B------:R-:W-:-:S02]  /*31a0*/  PRMT R139, R139, 0x5410, R142 ;  /* 0x000054108b8b7816 */ /* 0x000fc4000000008e */
[C---:B------:R-:W-:Y:S01]  /*31b0*/  SHF.L.U32 R72, R14.reuse, 0x10, RZ ;  /* 0x000000100e487819 */ /* 0x040fe200000006ff */
[----:B------:R-:W-:Y:S01]  /*31c0*/  IMAD.U32 R142, R141, 0x10000, RZ ;  /* 0x000100008d8e7824 */ /* 0x000fe200078e00ff */
[----:B------:R-:W-:Y:S01]  /*31d0*/  LOP3.LUT R73, R14, 0xffff0000, RZ, 0xc0, !PT ;  /* 0xffff00000e497812 */ /* 0x000fe200078ec0ff */
[C---:B------:R-:W-:Y:S01]  /*31e0*/  IMAD.U32 R14, R13.reuse, 0x10000, RZ ;  /* 0x000100000d0e7824 */ /* 0x040fe200078e00ff */
[----:B------:R-:W-:Y:S02]  /*31f0*/  LOP3.LUT R13, R13, 0xffff0000, RZ, 0xc0, !PT ;  /* 0xffff00000d0d7812 */ /* 0x000fe400078ec0ff */
[----:B------:R-:W-:Y:S01]  /*3200*/  LOP3.LUT R140, R136, 0xffff0000, RZ, 0xc0, !PT ;  /* 0xffff0000888c7812 */ /* 0x000fe200078ec0ff */
[----:B------:R-:W-:Y:S01]  /*3210*/  FMUL.FTZ R145, R73, R142 ;  /* 0x0000008e49917220 */ /* 0x000fe20000410000 */
[----:B------:R-:W-:Y:S01]  /*3220*/  LOP3.LUT R75, R139, 0xffff0000, RZ, 0xc0, !PT ;  /* 0xffff00008b4b7812 */ /* 0x000fe200078ec0ff */
[----:B------:R-:W-:Y:S01]  /*3230*/  FMUL.FTZ R73, R73, R135 ;  /* 0x0000008749497220 */ /* 0x000fe20000410000 */
[----:B------:R-:W-:Y:S01]  /*3240*/  LOP3.LUT R74, R15, 0xffff0000, RZ, 0xc0, !PT ;  /* 0xffff00000f4a7812 */ /* 0x000fe200078ec0ff */
[C---:B------:R-:W-:Y:S01]  /*3250*/  FMUL.FTZ R143, R13.reuse, R140 ;  /* 0x0000008c0d8f7220 */ /* 0x040fe20000410000 */
[----:B------:R-:W-:Y:S01]  /*3260*/  LOP3.LUT R12, R12, 0xffff0000, RZ, 0xc0, !PT ;  /* 0xffff00000c0c7812 */ /* 0x000fe200078ec0ff */
[----:B------:R-:W-:Y:S01]  /*3270*/  FMUL.FTZ R13, R13, R75 ;  /* 0x0000004b0d0d7220 */ /* 0x000fe20000410000 */
[----:B------:R-:W-:Y:S01]  /*3280*/  LOP3.LUT R141, R141, 0xffff0000, RZ, 0xc0, !PT ;  /* 0xffff00008d8d7812 */ /* 0x000fe200078ec0ff */
[----:B------:R-:W-:Y:S01]  /*3290*/  IMAD.U32 R136, R136, 0x10000, RZ ;  /* 0x0001000088887824 */ /* 0x000fe200078e00ff */
[----:B------:R-:W-:Y:S01]  /*32a0*/  LOP3.LUT R138, R138, 0xffff0000, RZ, 0xc0, !PT ;  /* 0xffff00008a8a7812 */ /* 0x000fe200078ec0ff */
[----:B------:R-:W-:-:S02]  /*32b0*/  IMAD.U32 R139, R139, 0x10000, RZ ;  /* 0x000100008b8b7824 */ /* 0x000fc400078e00ff */
[----:B------:R-:W-:Y:S01]  /*32c0*/  FFMA.FTZ R145, R72, R135, -R145 ;  /* 0x0000008748917223 */ /* 0x000fe20000010891 */
[C---:B------:R-:W-:Y:S01]  /*32d0*/  FFMA.FTZ R143, R14.reuse, R75, -R143 ;  /* 0x0000004b0e8f7223 */ /* 0x040fe2000001088f */
[----:B------:R-:W-:Y:S01]  /*32e0*/  FFMA.FTZ R140, R14, R140, R13 ;  /* 0x0000008c0e8c7223 */ /* 0x000fe2000001000d */
[----:B------:R-:W-:Y:S01]  /*32f0*/  FFMA.FTZ R72, R72, R142, R73 ;  /* 0x0000008e48487223 */ /* 0x000fe20000010049 */
[----:B------:R-:W-:Y:S02]  /*3300*/  IMAD.U32 R15, R15, 0x10000, RZ ;  /* 0x000100000f0f7824 */ /* 0x000fe400078e00ff */
[----:B------:R-:W-:Y:S01]  /*3310*/  FMUL.FTZ R142, R74, R141 ;  /* 0x0000008d4a8e7220 */ /* 0x000fe20000410000 */
[C---:B------:R-:W-:Y:S01]  /*3320*/  FMUL.FTZ R14, R12.reuse, R136 ;  /* 0x000000880c0e7220 */ /* 0x040fe20000410000 */
[-C--:B------:R-:W-:Y:S01]  /*3330*/  FMUL.FTZ R13, R12, R139.reuse ;  /* 0x0000008b0c0d7220 */ /* 0x080fe20000410000 */
[-C--:B------:R-:W-:Y:S01]  /*3340*/  FMUL.FTZ R74, R74, R138.reuse ;  /* 0x0000008a4a4a7220 */ /* 0x080fe20000410000 */
[----:B------:R-:W-:Y:S01]  /*3350*/  FFMA.FTZ R142, R15, R138, -R142 ;  /* 0x0000008a0f8e7223 */ /* 0x000fe2000001088e */
[C---:B------:R-:W-:Y:S01]  /*3360*/  FFMA.FTZ R14, R11.reuse, R139, -R14 ;  /* 0x0000008b0b0e7223 */ /* 0x040fe2000001080e */
[----:B------:R-:W-:Y:S01]  /*3370*/  FFMA.FTZ R13, R11, R136, R13 ;  /* 0x000000880b0d7223 */ /* 0x000fe2000001000d */
[----:B------:R-:W-:Y:S01]  /*3380*/  FFMA.FTZ R15, R15, R141, R74 ;  /* 0x0000008d0f0f7223 */ /* 0x000fe2000001004a */
[----:B------:R-:W-:-:S02]  /*3390*/  F2FP.BF16.F32.PACK_AB R140, R140, R143 ;  /* 0x0000008f8c8c723e */ /* 0x000fc400000010ff */
[----:B------:R-:W-:Y:S02]  /*33a0*/  F2FP.BF16.F32.PACK_AB R72, R72, R145 ;  /* 0x000000914848723e */ /* 0x000fe400000010ff */
[----:B------:R-:W-:Y:S01]  /*33b0*/  F2FP.BF16.F32.PACK_AB R12, R13, R14 ;  /* 0x0000000e0d0c723e */ /* 0x000fe200000010ff */
[----:B------:R-:W-:Y:S01]  /*33c0*/  IMAD.MOV.U32 R13, RZ, RZ, R140 ;  /* 0x000000ffff0d7224 */ /* 0x000fe200078e008c */
[----:B------:R-:W-:Y:S02]  /*33d0*/  F2FP.BF16.F32.PACK_AB R15, R15, R142 ;  /* 0x0000008e0f0f723e */ /* 0x000fe400000010ff */
[----:B------:R-:W-:-:S07]  /*33e0*/  MOV R14, R72 ;  /* 0x00000048000e7202 */ /* 0x000fce0000000f00 */
.L_x_509:
[----:B------:R-:W-:Y:S05]  /*33f0*/  BSYNC B3 ;  /* 0x0000000000037941 */ /* 0x000fea0003800000 */
.L_x_508:
[----:B0-----:R4:W-:Y:S02]  /*3400*/  ST.E.128 desc[UR38][R76.64], R12 ;  /* 0x0000000c4c007985 */ /* 0x0019e4000c101d26 */
.L_x_507:
[----:B------:R-:W-:Y:S05]  /*3410*/  BSYNC B2 ;  /* 0x0000000000027941 */ /* 0x000fea0003800000 */
.L_x_506:
[----:B------:R-:W-:Y:S05]  /*3420*/  @P2 BRA `(.L_x_505) ;  /* 0x0000000000d82947 */ /* 0x000fea0003800000 */
[----:B----4-:R4:W0:Y:S01]  /*3430*/  LDS.128 R12, [R94+0x1c400] ;  /* 0x01c400005e0c7984 */ /* 0x0108220000000c00 */
[C---:B---3--:R-:W-:Y:S01]  /*3440*/  LEA R72, P6, R22.reuse, R105, 0x1 ;  /* 0x0000006916487211 */ /* 0x048fe200078c08ff */
[----:B------:R-:W-:Y:S03]  /*3450*/  BSSY B2, `(.L_x_510) ;  /* 0x0000032000027945 */ /* 0x000fe60003800000 */
[----:B--2---:R-:W-:Y:S02]  /*3460*/  LEA.HI.X R73, R22, R79, R2, 0x1, P6 ;  /* 0x0000004f16497211 */ /* 0x004fe400030f0c02 */
[----:B------:R-:W-:-:S13]  /*3470*/  ISETP.GE.AND P6, PT, R23, R104, PT ;  /* 0x000000681700720c */ /* 0x000fda0003fc6270 */
[----:B----4-:R-:W-:Y:S05]  /*3480*/  @P6 BRA `(.L_x_511) ;  /* 0x0000000000b86947 */ /* 0x010fea0003800000 */
[----:B------:R-:W-:Y:S01]  /*3490*/  SHF.R.U64 R76, R68, 0x10, R69 ;  /* 0x00000010444c7819 */ /* 0x000fe20000001245 */
[----:B0-----:R-:W-:Y:S01]  /*34a0*/  IMAD.U32 R68, R14, 0x10000, RZ ;  /* 0x000100000e447824 */ /* 0x001fe200078e00ff */
[--C-:B------:R-:W-:Y:S02]  /*34b0*/  SHF.R.U64 R74, R70, 0x10, R71.reuse ;  /* 0x00000010464a7819 */ /* 0x100fe40000001247 */
[----:B------:R-:W-:Y:S02]  /*34c0*/  SHF.R.U32.HI R71, RZ, 0x10, R71 ;  /* 0x00000010ff477819 */ /* 0x000fe40000011647 */
[----:B------:R-:W-:Y:S02]  /*34d0*/  SHF.R.U32.HI R11, RZ, 0x10, R69 ;  /* 0x00000010ff0b7819 */ /* 0x000fe40000011645 */
[----:B------:R-:W-:Y:S02]  /*34e0*/  PRMT R123, R123, 0x5410, R76 ;  /* 0x000054107b7b7816 */ /* 0x000fe4000000004c */
[----:B------:R-:W-:-:S02]  /*34f0*/  PRMT R125, R125, 0x5410, R74 ;  /* 0x000054107d7d7816 */ /* 0x000fc4000000004a */
[----:B------:R-:W-:Y:S02]  /*3500*/  PRMT R126, R126, 0x5410, R71 ;  /* 0x000054107e7e7816 */ /* 0x000fe40000000047 */
[----:B------:R-:W-:Y:S01]  /*3510*/  LOP3.LUT R69, R14, 0xffff0000, RZ, 0xc0, !PT ;  /* 0xffff00000e457812 */ /* 0x000fe200078ec0ff */
[C---:B------:R-:W-:Y:S01]  /*3520*/  IMAD.U32 R14, R13.reuse, 0x10000, RZ ;  /* 0x000100000d0e7824 */ /* 0x040fe200078e00ff */
[----:B------:R-:W-:Y:S01]  /*3530*/  PRMT R124, R124, 0x5410, R11 ;  /* 0x000054107c7c7816 */ /* 0x000fe2000000000b */
[----:B------:R-:W-:Y:S01]  /*3540*/  IMAD.U32 R76, R126, 0x10000, RZ ;  /* 0x000100007e4c7824 */ /* 0x000fe200078e00ff */
[----:B------:R-:W-:Y:S01]  /*3550*/  LOP3.LUT R13, R13, 0xffff0000, RZ, 0xc0, !PT ;  /* 0xffff00000d0d7812 */ /* 0x000fe200078ec0ff */
[----:B------:R-:W-:Y:S01]  /*3560*/  IMAD.U32 R11, R12, 0x10000, RZ ;  /* 0x000100000c0b7824 */ /* 0x000fe200078e00ff */
[----:B------:R-:W-:Y:S01]  /*3570*/  LOP3.LUT R75, R125, 0xffff0000, RZ, 0xc0, !PT ;  /* 0xffff00007d4b7812 */ /* 0x000fe200078ec0ff */
[----:B------:R-:W-:Y:S01]  /*3580*/  IMAD.U32 R74, R124, 0x10000, RZ ;  /* 0x000100007c4a7824 */ /* 0x000fe200078e00ff */
[C---:B------:R-:W-:Y:S01]  /*3590*/  LOP3.LUT R71, R123.reuse, 0xffff0000, RZ, 0xc0, !PT ;  /* 0xffff00007b477812 */ /* 0x040fe200078ec0ff */
[----:B------:R-:W-:Y:S01]  /*35a0*/  IMAD.U32 R123, R123, 0x10000, RZ ;  /* 0x000100007b7b7824 */ /* 0x000fe200078e00ff */
[----:B------:R-:W-:Y:S01]  /*35b0*/  LOP3.LUT R12, R12, 0xffff0000, RZ, 0xc0, !PT ;  /* 0xffff00000c0c7812 */ /* 0x000fe200078ec0ff */
[----:B------:R-:W-:Y:S01]  /*35c0*/  FMUL.FTZ R77, R13, R75 ;  /* 0x0000004b0d4d7220 */ /* 0x000fe20000410000 */
[----:B------:R-:W-:Y:S01]  /*35d0*/  SHF.L.U32 R125, R125, 0x10, RZ ;  /* 0x000000107d7d7819 */ /* 0x000fe200000006ff */
[-C--:B------:R-:W-:Y:S01]  /*35e0*/  FMUL.FTZ R136, R13, R71.reuse ;  /* 0x000000470d887220 */ /* 0x080fe20000410000 */
[----:B------:R-:W-:Y:S01]  /*35f0*/  FMUL.FTZ R13, R69, R76 ;  /* 0x0000004c450d7220 */ /* 0x000fe20000410000 */
[----:B------:R-:W-:Y:S01]  /*3600*/  LOP3.LUT R70, R15, 0xffff0000, RZ, 0xc0, !PT ;  /* 0xffff00000f467812 */ /* 0x000fe200078ec0ff */
[-C--:B------:R-:W-:Y:S01]  /*3610*/  FMUL.FTZ R69, R69, R74.reuse ;  /* 0x0000004a45457220 */ /* 0x080fe20000410000 */
[----:B------:R-:W-:Y:S01]  /*3620*/  LOP3.LUT R126, R126, 0xffff0000, RZ, 0xc0, !PT ;  /* 0xffff00007e7e7812 */ /* 0x000fe200078ec0ff */
[----:B------:R-:W-:Y:S01]  /*3630*/  FFMA.FTZ R77, R14, R71, -R77 ;  /* 0x000000470e4d7223 */ /* 0x000fe2000001084d */
[----:B------:R-:W-:Y:S01]  /*3640*/  LOP3.LUT R124, R124, 0xffff0000, RZ, 0xc0, !PT ;  /* 0xffff00007c7c7812 */ /* 0x000fe200078ec0ff */
[----:B------:R-:W-:Y:S01]  /*3650*/  FFMA.FTZ R136, R14, R75, R136 ;  /* 0x0000004b0e887223 */ /* 0x000fe20000010088 */
[----:B------:R-:W-:Y:S01]  /*3660*/  FFMA.FTZ R13, R68, R74, -R13 ;  /* 0x0000004a440d7223 */ /* 0x000fe2000001080d */
[----:B------:R-:W-:Y:S01]  /*3670*/  FMUL.FTZ R14, R12, R125 ;  /* 0x0000007d0c0e7220 */ /* 0x000fe20000410000 */
[----:B------:R-:W-:Y:S01]  /*3680*/  FFMA.FTZ R68, R68, R76, R69 ;  /* 0x0000004c44447223 */ /* 0x000fe20000010045 */
[----:B------:R-:W-:Y:S01]  /*3690*/  FMUL.FTZ R12, R12, R123 ;  /* 0x0000007b0c0c7220 */ /* 0x000fe20000410000 */
[----:B------:R-:W-:-:S02]  /*36a0*/  IMAD.U32 R15, R15, 0x10000, RZ ;  /* 0x000100000f0f7824 */ /* 0x000fc400078e00ff */
[C---:B------:R-:W-:Y:S01]  /*36b0*/  FMUL.FTZ R74, R70.reuse, R126 ;  /* 0x0000007e464a7220 */ /* 0x040fe20000410000 */
[-C--:B------:R-:W-:Y:S01]  /*36c0*/  FMUL.FTZ R69, R70, R124.reuse ;  /* 0x0000007c46457220 */ /* 0x080fe20000410000 */
[C---:B------:R-:W-:Y:S01]  /*36d0*/  FFMA.FTZ R14, R11.reuse, R123, -R14 ;  /* 0x0000007b0b0e7223 */ /* 0x040fe2000001080e */
[----:B------:R-:W-:Y:S01]  /*36e0*/  FFMA.FTZ R11, R11, R125, R12 ;  /* 0x0000007d0b0b7223 */ /* 0x000fe2000001000c */
[C---:B------:R-:W-:Y:S01]  /*36f0*/  FFMA.FTZ R74, R15.reuse, R124, -R74 ;  /* 0x0000007c0f4a7223 */ /* 0x040fe2000001084a */
[----:B------:R-:W-:Y:S01]  /*3700*/  FFMA.FTZ R69, R15, R126, R69 ;  /* 0x0000007e0f457223 */ /* 0x000fe20000010045 */
[----:B------:R-:W-:Y:S02]  /*3710*/  F2FP.BF16.F32.PACK_AB R77, R136, R77 ;  /* 0x0000004d884d723e */ /* 0x000fe400000010ff */
[----:B------:R-:W-:Y:S02]  /*3720*/  F2FP.BF16.F32.PACK_AB R68, R68, R13 ;  /* 0x0000000d4444723e */ /* 0x000fe400000010ff */
[----:B------:R-:W-:Y:S01]  /*3730*/  F2FP.BF16.F32.PACK_AB R12, R11, R14 ;  /* 0x0000000e0b0c723e */ /* 0x000fe200000010ff */
[----:B------:R-:W-:Y:S01]  /*3740*/  IMAD.MOV.U32 R13, RZ, RZ, R77 ;  /* 0x000000ffff0d7224 */ /* 0x000fe200078e004d */
[----:B------:R-:W-:Y:S01]  /*3750*/  F2FP.BF16.F32.PACK_AB R15, R69, R74 ;  /* 0x0000004a450f723e */ /* 0x000fe200000010ff */
[----:B------:R-:W-:-:S07]  /*3760*/  IMAD.MOV.U32 R14, RZ, RZ, R68 ;  /* 0x000000ffff0e7224 */ /* 0x000fce00078e0044 */
.L_x_511:
[----:B------:R-:W-:Y:S05]  /*3770*/  BSYNC B2 ;  /* 0x0000000000027941 */ /* 0x000fea0003800000 */
.L_x_510:
[----:B0-----:R0:W-:Y:S02]  /*3780*/  ST.E.128 desc[UR38][R72.64], R12 ;  /* 0x0000000c48007985 */ /* 0x0011e4000c101d26 */
.L_x_505:
[----:B------:R-:W-:Y:S05]  /*3790*/  BSYNC B1 ;  /* 0x0000000000017941 */ /* 0x000fea0003800000 */
.L_x_504:
[----:B------:R-:W-:-:S03]  /*37a0*/  UMOV UR4, 0xffffffff ;  /* 0xffffffff00047882 */ /* 0x000fc60000000000 */
[----:B------:R-:W-:Y:S05]  /*37b0*/  BRA.DIV UR4, `(.L_x_512) ;  /* 0x0000017604887947 */ /* 0x000fea000b800000 */
[----:B------:R1:W1:Y:S04]  /*37c0*/  SHFL.IDX PT, R71, R108, 0x1, 0x181f ;  /* 0x00381f006c477f89 */ /* 0x00026800000e0000 */
[----:B0-----:R0:W0:Y:S02]  /*37d0*/  SHFL.IDX PT, R73, R109, 0x1, 0x181f ;  /* 0x00381f006d497f89 */ /* 0x00102400000e0000 */
.L_x_805:
[----:B------:R-:W-:Y:S01]  /*37e0*/  ISETP.NE.AND P6, PT, R137, RZ, PT ;  /* 0x000000ff8900720c */ /* 0x000fe20003fc5270 */
[----:B------:R-:W-:-:S12]  /*37f0*/  BSSY B1, `(.L_x_513) ;  /* 0x0000072000017945 */ /* 0x000fd80003800000 */
[----:B------:R-:W-:Y:S05]  /*3800*/  @P6 BRA `(.L_x_514) ;  /* 0x0000000400c06947 */ /* 0x000fea0003800000 */
[----:B------:R-:W-:Y:S04]  /*3810*/  BSSY B2, `(.L_x_515) ;  /* 0x0000038000027945 */ /* 0x000fe80003800000 */
[----:B------:R-:W-:Y:S05]  /*3820*/  @P1 BRA `(.L_x_516) ;  /* 0x0000000000d81947 */ /* 0x000fea0003800000 */
[----:B----4-:R4:W2:Y:S01]  /*3830*/  LDS.128 R12, [R94+0x19400] ;  /* 0x019400005e0c7984 */ /* 0x0108a20000000c00 */
[C---:B0-----:R-:W-:Y:S01]  /*3840*/  LEA R68, P6, R16.reuse, R73, 0x1 ;  /* 0x0000004910447211 */ /* 0x041fe200078c08ff */
[----:B------:R-:W-:Y:S03]  /*3850*/  BSSY B3, `(.L_x_517) ;  /* 0x0000032000037945 */ /* 0x000fe60003800000 */
[----:B-1----:R-:W-:Y:S02]  /*3860*/  LEA.HI.X R69, R16, R71, R17, 0x1, P6 ;  /* 0x0000004710457211 */ /* 0x002fe400030f0c11 */
[----:B------:R-:W-:-:S13]  /*3870*/  ISETP.GE.AND P6, PT, R18, R104, PT ;  /* 0x000000681200720c */ /* 0x000fda0003fc6270 */
[----:B----4-:R-:W-:Y:S05]  /*3880*/  @P6 BRA `(.L_x_518) ;  /* 0x0000000000b86947 */ /* 0x010fea0003800000 */
[----:B------:R-:W-:Y:S02]  /*3890*/  SHF.R.U64 R70, R66, 0x10, R67 ;  /* 0x0000001042467819 */ /* 0x000fe40000001243 */
[----:B------:R-:W-:Y:S01]  /*38a0*/  SHF.R.U64 R72, R64, 0x10, R65 ;  /* 0x0000001040487819 */ /* 0x000fe20000001241 */
[----:B--2---:R-:W-:Y:S01]  /*38b0*/  IMAD.U32 R64, R14, 0x10000, RZ ;  /* 0x000100000e407824 */ /* 0x004fe200078e00ff */
[----:B------:R-:W-:Y:S02]  /*38c0*/  SHF.R.U32.HI R67, RZ, 0x10, R67 ;  /* 0x00000010ff437819 */ /* 0x000fe40000011643 */
[----:B------:R-:W-:Y:S02]  /*38d0*/  SHF.R.U32.HI R11, RZ, 0x10, R65 ;  /* 0x00000010ff0b7819 */ /* 0x000fe40000011641 */
[----:B------:R-:W-:Y:S02]  /*38e0*/  PRMT R121, R121, 0x5410, R70 ;  /* 0x0000541079797816 */ /* 0x000fe40000000046 */
[----:B------:R-:W-:-:S02]  /*38f0*/  PRMT R119, R119, 0x5410, R72 ;  /* 0x0000541077777816 */ /* 0x000fc40000000048 */
[----:B------:R-:W-:Y:S01]  /*3900*/  LOP3.LUT R65, R14, 0xffff0000, RZ, 0xc0, !PT ;  /* 0xffff00000e417812 */ /* 0x000fe200078ec0ff */
[C---:B------:R-:W-:Y:S01]  /*3910*/  IMAD.U32 R14, R13.reuse, 0x10000, RZ ;  /* 0x000100000d0e7824 */ /* 0x040fe200078e00ff */
[----:B------:R-:W-:Y:S02]  /*3920*/  PRMT R122, R122, 0x5410, R67 ;  /* 0x000054107a7a7816 */ /* 0x000fe40000000043 */
[----:B------:R-:W-:Y:S01]  /*3930*/  PRMT R120, R120, 0x5410, R11 ;  /* 0x0000541078787816 */ /* 0x000fe2000000000b */
[----:B------:R-:W-:Y:S01]  /*3940*/  IMAD.U32 R11, R12, 0x10000, RZ ;  /* 0x000100000c0b7824 */ /* 0x000fe200078e00ff */
[----:B------:R-:W-:Y:S02]  /*3950*/  LOP3.LUT R13, R13, 0xffff0000, RZ, 0xc0, !PT ;  /* 0xffff00000d0d7812 */ /* 0x000fe400078ec0ff */
[----:B------:R-:W-:Y:S01]  /*3960*/  LOP3.LUT R72, R121, 0xffff0000, RZ, 0xc0, !PT ;  /* 0xffff000079487812 */ /* 0x000fe200078ec0ff */
[----:B------:R-:W-:Y:S01]  /*3970*/  IMAD.U32 R70, R120, 0x10000, RZ ;  /* 0x0001000078467824 */ /* 0x000fe200078e00ff */
[----:B------:R-:W-:Y:S01]  /*3980*/  LOP3.LUT R67, R119, 0xffff0000, RZ, 0xc0, !PT ;  /* 0xffff000077437812 */ /* 0x000fe200078ec0ff */
[----:B------:R-:W-:Y:S01]  /*3990*/  IMAD.U32 R121, R121, 0x10000, RZ ;  /* 0x0001000079797824 */ /* 0x000fe200078e00ff */
[----:B------:R-:W-:Y:S01]  /*39a0*/  SHF.L.U32 R74, R122, 0x10, RZ ;  /* 0x000000107a4a7819 */ /* 0x000fe200000006ff */
[C---:B------:R-:W-:Y:S01]  /*39b0*/  FMUL.FTZ R75, R13.reuse, R72 ;  /* 0x000000480d4b7220 */ /* 0x040fe20000410000 */
[----:B------:R-:W-:Y:S01]  /*39c0*/  LOP3.LUT R12, R12, 0xffff0000, RZ, 0xc0, !PT ;  /* 0xffff00000c0c7812 */ /* 0x000fe200078ec0ff */
[----:B------:R-:W-:Y:S01]  /*39d0*/  FMUL.FTZ R13, R13, R67 ;  /* 0x000000430d0d7220 */ /* 0x000fe20000410000 */
[----:B------:R-:W-:Y:S01]  /*39e0*/  LOP3.LUT R66, R15, 0xffff0000, RZ, 0xc0, !PT ;  /* 0xffff00000f427812 */ /* 0x000fe200078ec0ff */
[C---:B------:R-:W-:Y:S01]  /*39f0*/  FMUL.FTZ R77, R65.reuse, R74 ;  /* 0x0000004a414d7220 */ /* 0x040fe20000410000 */
[----:B------:R-:W-:Y:S01]  /*3a00*/  LOP3.LUT R122, R122, 0xffff0000, RZ, 0xc0, !PT ;  /* 0xffff00007a7a7812 */ /* 0x000fe200078ec0ff */
[----:B------:R-:W-:Y:S01]  /*3a10*/  FMUL.FTZ R65, R65, R70 ;  /* 0x0000004641417220 */ /* 0x000fe20000410000 */
[----:B------:R-:W-:Y:S01]  /*3a20*/  LOP3.LUT R120, R120, 0xffff0000, RZ, 0xc0, !PT ;  /* 0xffff000078787812 */ /* 0x000fe200078ec0ff */
[----:B------:R-:W-:-:S02]  /*3a30*/  IMAD.U32 R119, R119, 0x10000, RZ ;  /* 0x0001000077777824 */ /* 0x000fc400078e00ff */
[C---:B------:R-:W-:Y:S01]  /*3a40*/  FFMA.FTZ R75, R14.reuse, R67, -R75 ;  /* 0x000000430e4b7223 */ /* 0x040fe2000001084b */
[----:B------:R-:W-:Y:S01]  /*3a50*/  FFMA.FTZ R72, R14, R72, R13 ;  /* 0x000000480e487223 */ /* 0x000fe2000001000d */
[----:B------:R-:W-:Y:S01]  /*3a60*/  FFMA.FTZ R77, R64, R70, -R77 ;  /* 0x00000046404d7223 */ /* 0x000fe2000001084d */
[----:B------:R-:W-:Y:S01]  /*3a70*/  FMUL.FTZ R14, R12, R121 ;  /* 0x000000790c0e7220 */ /* 0x000fe20000410000 */
[----:B------:R-:W-:Y:S02]  /*3a80*/  IMAD.U32 R15, R15, 0x10000, RZ ;  /* 0x000100000f0f7824 */ /* 0x000fe400078e00ff */
[----:B------:R-:W-:Y:S01]  /*3a90*/  FFMA.FTZ R64, R64, R74, R65 ;  /* 0x0000004a40407223 */ /* 0x000fe20000010041 */
        /* <DEDUP_REMOVED lines=11> */
[----:B------:R-:W-:Y:S01]  /*3b50*/  F2FP.BF16.F32.PACK_AB R12, R11, R14 ;  /* 0x0000000e0b0c723e */ /* 0x000fe200000010ff */
[----:B------:R-:W-:-:S07]  /*3b60*/  IMAD.MOV.U32 R14, RZ, RZ, R64 ;  /* 0x000000ffff0e7224 */ /* 0x000fce00078e0040 */
.L_x_518:
[----:B------:R-:W-:Y:S05]  /*3b70*/  BSYNC B3 ;  /* 0x0000000000037941 */ /* 0x000fea0003800000 */
.L_x_517:
[----:B--2---:R0:W-:Y:S02]  /*3b80*/  ST.E.128 desc[UR38][R68.64], R12 ;  /* 0x0000000c44007985 */ /* 0x0041e4000c101d26 */
.L_x_516:
[----:B------:R-:W-:Y:S05]  /*3b90*/  BSYNC B2 ;  /* 0x0000000000027941 */ /* 0x000fea0003800000 */
.L_x_515:
[----:B------:R-:W-:Y:S05]  /*3ba0*/  @P2 BRA `(.L_x_514) ;  /* 0x0000000000d82947 */ /* 0x000fea0003800000 */
[----:B0---4-:R0:W4:Y:S01]  /*3bb0*/  LDS.128 R12, [R94+0x1d400] ;  /* 0x01d400005e0c7984 */ /* 0x0111220000000c00 */
[C---:B------:R-:W-:Y:S01]  /*3bc0*/  LEA R64, P6, R22.reuse, R73, 0x1 ;  /* 0x0000004916407211 */ /* 0x040fe200078c08ff */
[----:B------:R-:W-:Y:S03]  /*3bd0*/  BSSY B2, `(.L_x_519) ;  /* 0x0000032000027945 */ /* 0x000fe60003800000 */
[----:B-1----:R-:W-:Y:S02]  /*3be0*/  LEA.HI.X R65, R22, R71, R2, 0x1, P6 ;  /* 0x0000004716417211 */ /* 0x002fe400030f0c02 */
[----:B------:R-:W-:-:S13]  /*3bf0*/  ISETP.GE.AND P6, PT, R23, R104, PT ;  /* 0x000000681700720c */ /* 0x000fda0003fc6270 */
[----:B0-----:R-:W-:Y:S05]  /*3c00*/  @P6 BRA `(.L_x_520) ;  /* 0x0000000000b86947 */ /* 0x001fea0003800000 */
[----:B------:R-:W-:Y:S01]  /*3c10*/  SHF.R.U64 R68, R60, 0x10, R61 ;  /* 0x000000103c447819 */ /* 0x000fe2000000123d */
[----:B----4-:R-:W-:Y:S01]  /*3c20*/  IMAD.U32 R60, R14, 0x10000, RZ ;  /* 0x000100000e3c7824 */ /* 0x010fe200078e00ff */
[--C-:B------:R-:W-:Y:S02]  /*3c30*/  SHF.R.U64 R66, R62, 0x10, R63.reuse ;  /* 0x000000103e427819 */ /* 0x100fe4000000123f */
[----:B------:R-:W-:Y:S02]  /*3c40*/  SHF.R.U32.HI R63, RZ, 0x10, R63 ;  /* 0x00000010ff3f7819 */ /* 0x000fe4000001163f */
[----:B------:R-:W-:Y:S02]  /*3c50*/  SHF.R.U32.HI R11, RZ, 0x10, R61 ;  /* 0x00000010ff0b7819 */ /* 0x000fe4000001163d */
[----:B------:R-:W-:Y:S02]  /*3c60*/  PRMT R111, R111, 0x5410, R68 ;  /* 0x000054106f6f7816 */ /* 0x000fe40000000044 */
[----:B------:R-:W-:-:S02]  /*3c70*/  PRMT R113, R113, 0x5410, R66 ;  /* 0x0000541071717816 */ /* 0x000fc40000000042 */
[----:B------:R-:W-:Y:S02]  /*3c80*/  PRMT R114, R114, 0x5410, R63 ;  /* 0x0000541072727816 */ /* 0x000fe4000000003f */
[----:B------:R-:W-:Y:S02]  /*3c90*/  LOP3.LUT R61, R14, 0xffff0000, RZ, 0xc0, !PT ;  /* 0xffff00000e3d7812 */ /* 0x000fe400078ec0ff */
[----:B------:R-:W-:Y:S01]  /*3ca0*/  PRMT R112, R112, 0x5410, R11 ;  /* 0x0000541070707816 */ /* 0x000fe2000000000b */
[----:B------:R-:W-:Y:S01]  /*3cb0*/  IMAD.U32 R68, R114, 0x10000, RZ ;  /* 0x0001000072447824 */ /* 0x000fe200078e00ff */
[C---:B------:R-:W-:Y:S01]  /*3cc0*/  SHF.L.U32 R14, R13.reuse, 0x10, RZ ;  /* 0x000000100d0e7819 */ /* 0x040fe200000006ff */
[----:B------:R-:W-:Y:S01]  /*3cd0*/  IMAD.U32 R11, R12, 0x10000, RZ ;  /* 0x000100000c0b7824 */ /* 0x000fe200078e00ff */
[----:B------:R-:W-:Y:S01]  /*3ce0*/  LOP3.LUT R13, R13, 0xffff0000, RZ, 0xc0, !PT ;  /* 0xffff00000d0d7812 */ /* 0x000fe200078ec0ff */
[----:B------:R-:W-:Y:S01]  /*3cf0*/  IMAD.U32 R66, R112, 0x10000, RZ ;  /* 0x0001000070427824 */ /* 0x000fe200078e00ff */
[C---:B------:R-:W-:Y:S01]  /*3d00*/  LOP3.LUT R67, R113.reuse, 0xffff0000, RZ, 0xc0, !PT ;  /* 0xffff000071437812 */ /* 0x040fe200078ec0ff */
[----:B------:R-:W-:Y:S01]  /*3d10*/  IMAD.U32 R113, R113, 0x10000, RZ ;  /* 0x0001000071717824 */ /* 0x000fe200078e00ff */
[C---:B------:R-:W-:Y:S01]  /*3d20*/  LOP3.LUT R63, R111.reuse, 0xffff0000, RZ, 0xc0, !PT ;  /* 0xffff00006f3f7812 */ /* 0x040fe200078ec0ff */
[----:B------:R-:W-:Y:S01]  /*3d30*/  IMAD.U32 R111, R111, 0x10000, RZ ;  /* 0x000100006f6f7824 */ /* 0x000fe200078e00ff */
[----:B------:R-:W-:Y:S01]  /*3d40*/  LOP3.LUT R12, R12, 0xffff0000, RZ, 0xc0, !PT ;  /* 0xffff00000c0c7812 */ /* 0x000fe200078ec0ff */
[----:B------:R-:W-:Y:S01]  /*3d50*/  FMUL.FTZ R69, R13, R67 ;  /* 0x000000430d457220 */ /* 0x000fe20000410000 */
[----:B------:R-:W-:Y:S01]  /*3d60*/  LOP3.LUT R62, R15, 0xffff0000, RZ, 0xc0, !PT ;  /* 0xffff00000f3e7812 */ /* 0x000fe200078ec0ff */
[-C--:B------:R-:W-:Y:S01]  /*3d70*/  FMUL.FTZ R70, R13, R63.reuse ;  /* 0x0000003f0d467220 */ /* 0x080fe20000410000 */
[C---:B------:R-:W-:Y:S01]  /*3d80*/  FMUL.FTZ R13, R61.reuse, R68 ;  /* 0x000000443d0d7220 */ /* 0x040fe20000410000 */
        /* <DEDUP_REMOVED lines=22> */
.L_x_520:
[----:B------:R-:W-:Y:S05]  /*3ef0*/  BSYNC B2 ;  /* 0x0000000000027941 */ /* 0x000fea0003800000 */
.L_x_519:
[----:B----4-:R0:W-:Y:S02]  /*3f00*/  ST.E.128 desc[UR38][R64.64], R12 ;  /* 0x0000000c40007985 */ /* 0x0101e4000c101d26 */
.L_x_514:
[----:B------:R-:W-:Y:S05]  /*3f10*/  BSYNC B1 ;  /* 0x0000000000017941 */ /* 0x000fea0003800000 */
.L_x_513:
[----:B------:R-:W-:-:S03]  /*3f20*/  UMOV UR4, 0xffffffff ;  /* 0xffffffff00047882 */ /* 0x000fc60000000000 */
[----:B------:R-:W-:Y:S05]  /*3f30*/  BRA.DIV UR4, `(.L_x_521) ;  /* 0x0000016e04f47947 */ /* 0x000fea000b800000 */
[----:B------:R1:W1:Y:S04]  /*3f40*/  SHFL.IDX PT, R63, R108, 0x2, 0x181f ;  /* 0x00581f006c3f7f89 */ /* 0x00026800000e0000 */
[----:B0-----:R0:W0:Y:S02]  /*3f50*/  SHFL.IDX PT, R65, R109, 0x2, 0x181f ;  /* 0x00581f006d417f89 */ /* 0x00102400000e0000 */
.L_x_809:
[----:B------:R-:W-:Y:S04]  /*3f60*/  BSSY B1, `(.L_x_522) ;  /* 0x0000072000017945 */ /* 0x000fe80003800000 */
        /* <DEDUP_REMOVED lines=10> */
[----:B------:R-:W-:Y:S02]  /*4010*/  SHF.R.U64 R64, R56, 0x10, R57 ;  /* 0x0000001038407819 */ /* 0x000fe40000001239 */
[----:B------:R-:W-:Y:S02]  /*4020*/  SHF.R.U32.HI R59, RZ, 0x10, R59 ;  /* 0x00000010ff3b7819 */ /* 0x000fe4000001163b */
[----:B------:R-:W-:Y:S02]  /*4030*/  SHF.R.U32.HI R11, RZ, 0x10, R57 ;  /* 0x00000010ff0b7819 */ /* 0x000fe40000011639 */
[----:B------:R-:W-:Y:S02]  /*4040*/  PRMT R133, R133, 0x5410, R62 ;  /* 0x0000541085857816 */ /* 0x000fe4000000003e */
[----:B------:R-:W-:-:S02]  /*4050*/  PRMT R131, R131, 0x5410, R64 ;  /* 0x0000541083837816 */ /* 0x000fc40000000040 */
[C---:B--2---:R-:W-:Y:S02]  /*4060*/  SHF.L.U32 R56, R14.reuse, 0x10, RZ ;  /* 0x000000100e387819 */ /* 0x044fe400000006ff */
[----:B------:R-:W-:Y:S01]  /*4070*/  LOP3.LUT R57, R14, 0xffff0000, RZ, 0xc0, !PT ;  /* 0xffff00000e397812 */ /* 0x000fe200078ec0ff */
[C---:B------:R-:W-:Y:S01]  /*4080*/  IMAD.U32 R14, R13.reuse, 0x10000, RZ ;  /* 0x000100000d0e7824 */ /* 0x040fe200078e00ff */
[----:B------:R-:W-:Y:S02]  /*4090*/  PRMT R134, R134, 0x5410, R59 ;  /* 0x0000541086867816 */ /* 0x000fe4000000003b */
[----:B------:R-:W-:Y:S01]  /*40a0*/  PRMT R132, R132, 0x5410, R11 ;  /* 0x0000541084847816 */ /* 0x000fe2000000000b */
[----:B------:R-:W-:Y:S01]  /*40b0*/  IMAD.U32 R11, R12, 0x10000, RZ ;  /* 0x000100000c0b7824 */ /* 0x000fe200078e00ff */
[----:B------:R-:W-:Y:S01]  /*40c0*/  LOP3.LUT R13, R13, 0xffff0000, RZ, 0xc0, !PT ;  /* 0xffff00000d0d7812 */ /* 0x000fe200078ec0ff */
[----:B------:R-:W-:Y:S01]  /*40d0*/  IMAD.U32 R66, R134, 0x10000, RZ ;  /* 0x0001000086427824 */ /* 0x000fe200078e00ff */
[----:B------:R-:W-:Y:S01]  /*40e0*/  LOP3.LUT R64, R133, 0xffff0000, RZ, 0xc0, !PT ;  /* 0xffff000085407812 */ /* 0x000fe200078ec0ff */
[----:B------:R-:W-:Y:S01]  /*40f0*/  IMAD.U32 R62, R132, 0x10000, RZ ;  /* 0x00010000843e7824 */ /* 0x000fe200078e00ff */
[----:B------:R-:W-:Y:S01]  /*4100*/  LOP3.LUT R59, R131, 0xffff0000, RZ, 0xc0, !PT ;  /* 0xffff0000833b7812 */ /* 0x000fe200078ec0ff */
[----:B------:R-:W-:Y:S01]  /*4110*/  FMUL.FTZ R69, R57, R66 ;  /* 0x0000004239457220 */ /* 0x000fe20000410000 */
[----:B------:R-:W-:Y:S01]  /*4120*/  LOP3.LUT R12, R12, 0xffff0000, RZ, 0xc0, !PT ;  /* 0xffff00000c0c7812 */ /* 0x000fe200078ec0ff */
[----:B------:R-:W-:Y:S01]  /*4130*/  FMUL.FTZ R67, R13, R64 ;  /* 0x000000400d437220 */ /* 0x000fe20000410000 */
[----:B------:R-:W-:Y:S01]  /*4140*/  LOP3.LUT R58, R15, 0xffff0000, RZ, 0xc0, !PT ;  /* 0xffff00000f3a7812 */ /* 0x000fe200078ec0ff */
[----:B------:R-:W-:Y:S01]  /*4150*/  FMUL.FTZ R13, R13, R59 ;  /* 0x0000003b0d0d7220 */ /* 0x000fe20000410000 */
[----:B------:R-:W-:Y:S01]  /*4160*/  LOP3.LUT R134, R134, 0xffff0000, RZ, 0xc0, !PT ;  /* 0xffff000086867812 */ /* 0x000fe200078ec0ff */
[----:B------:R-:W-:Y:S01]  /*4170*/  IMAD.U32 R133, R133, 0x10000, RZ ;  /* 0x0001000085857824 */ /* 0x000fe200078e00ff */
[----:B------:R-:W-:Y:S01]  /*4180*/  LOP3.LUT R132, R132, 0xffff0000, RZ, 0xc0, !PT ;  /* 0xffff000084847812 */ /* 0x000fe200078ec0ff */
[----:B------:R-:W-:-:S02]  /*4190*/  IMAD.U32 R131, R131, 0x10000, RZ ;  /* 0x0001000083837824 */ /* 0x000fc400078e00ff */
[----:B------:R-:W-:Y:S01]  /*41a0*/  FMUL.FTZ R57, R57, R62 ;  /* 0x0000003e39397220 */ /* 0x000fe20000410000 */
[C---:B------:R-:W-:Y:S01]  /*41b0*/  FFMA.FTZ R67, R14.reuse, R59, -R67 ;  /* 0x0000003b0e437223 */ /* 0x040fe20000010843 */
[----:B------:R-:W-:Y:S01]  /*41c0*/  FFMA.FTZ R64, R14, R64, R13 ;  /* 0x000000400e407223 */ /* 0x000fe2000001000d */
[----:B------:R-:W-:Y:S01]  /*41d0*/  FFMA.FTZ R69, R56, R62, -R69 ;  /* 0x0000003e38457223 */ /* 0x000fe20000010845 */
[----:B------:R-:W-:Y:S01]  /*41e0*/  FMUL.FTZ R14, R12, R133 ;  /* 0x000000850c0e7220 */ /* 0x000fe20000410000 */
[----:B------:R-:W-:Y:S02]  /*41f0*/  IMAD.U32 R15, R15, 0x10000, RZ ;  /* 0x000100000f0f7824 */ /* 0x000fe400078e00ff */
[C---:B------:R-:W-:Y:S01]  /*4200*/  FMUL.FTZ R62, R58.reuse, R134 ;  /* 0x000000863a3e7220 */ /* 0x040fe20000410000 */
[----:B------:R-:W-:Y:S01]  /*4210*/  FMUL.FTZ R13, R58, R132 ;  /* 0x000000843a0d7220 */ /* 0x000fe20000410000 */
[-C--:B------:R-:W-:Y:S01]  /*4220*/  FMUL.FTZ R12, R12, R131.reuse ;  /* 0x000000830c0c7220 */ /* 0x080fe20000410000 */
[----:B------:R-:W-:Y:S01]  /*4230*/  FFMA.FTZ R56, R56, R66, R57 ;  /* 0x0000004238387223 */ /* 0x000fe20000010039 */
        /* <DEDUP_REMOVED lines=10> */
.L_x_527:
[----:B------:R-:W-:Y:S05]  /*42e0*/  BSYNC B3 ;  /* 0x0000000000037941 */ /* 0x000fea0003800000 */
.L_x_526:
[----:B--2---:R0:W-:Y:S02]  /*42f0*/  ST.E.128 desc[UR38][R60.64], R12 ;  /* 0x0000000c3c007985 */ /* 0x0041e4000c101d26 */
.L_x_525:
[----:B------:R-:W-:Y:S05]  /*4300*/  BSYNC B2 ;  /* 0x0000000000027941 */ /* 0x000fea0003800000 */
.L_x_524:
        /* <DEDUP_REMOVED lines=53> */
.L_x_529:
[----:B------:R-:W-:Y:S05]  /*4660*/  BSYNC B2 ;  /* 0x0000000000027941 */ /* 0x000fea0003800000 */
.L_x_528:
[----:B----4-:R0:W-:Y:S02]  /*4670*/  ST.E.128 desc[UR38][R56.64], R12 ;  /* 0x0000000c38007985 */ /* 0x0101e4000c101d26 */
.L_x_523:
[----:B------:R-:W-:Y:S05]  /*4680*/  BSYNC B1 ;  /* 0x0000000000017941 */ /* 0x000fea0003800000 */
.L_x_522:
[----:B------:R-:W-:-:S03]  /*4690*/  UMOV UR4, 0xffffffff ;  /* 0xffffffff00047882 */ /* 0x000fc60000000000 */
[----:B------:R-:W-:Y:S05]  /*46a0*/  BRA.DIV UR4, `(.L_x_530) ;  /* 0x0000016a04647947 */ /* 0x000fea000b800000 */
[----:B------:R2:W2:Y:S04]  /*46b0*/  SHFL.IDX PT, R55, R108, 0x3, 0x181f ;  /* 0x00781f006c377f89 */ /* 0x0004a800000e0000 */
[----:B01----:R-:W0:Y:S02]  /*46c0*/  SHFL.IDX PT, R109, R109, 0x3, 0x181f ;  /* 0x00781f006d6d7f89 */ /* 0x003e2400000e0000 */
.L_x_813:
[----:B------:R-:W-:Y:S05]  /*46d0*/  @P4 BRA `(.L_x_531) ;  /* 0x0000003400d44947 */ /* 0x000fea0003800000 */
[----:B------:R-:W-:Y:S04]  /*46e0*/  BSSY B1, `(.L_x_532) ;  /* 0x0000038000017945 */ /* 0x000fe80003800000 */
[----:B------:R-:W-:Y:S05]  /*46f0*/  @P1 BRA `(.L_x_533) ;  /* 0x0000000000d81947 */ /* 0x000fea0003800000 */
[----:B----4-:R1:W4:Y:S01]  /*4700*/  LDS.128 R12, [R94+0x1b400] ;  /* 0x01b400005e0c7984 */ /* 0x0103220000000c00 */
[C---:B0-----:R-:W-:Y:S01]  /*4710*/  LEA R52, P3, R16.reuse, R109, 0x1 ;  /* 0x0000006d10347211 */ /* 0x041fe200078608ff */
[----:B------:R-:W-:Y:S03]  /*4720*/  BSSY B2, `(.L_x_534) ;  /* 0x0000032000027945 */ /* 0x000fe60003800000 */
[----:B--2---:R-:W-:Y:S02]  /*4730*/  LEA.HI.X R53, R16, R55, R17, 0x1, P3 ;  /* 0x0000003710357211 */ /* 0x004fe400018f0c11 */
[----:B------:R-:W-:-:S13]  /*4740*/  ISETP.GE.AND P3, PT, R18, R104, PT ;  /* 0x000000681200720c */ /* 0x000fda0003f66270 */
[----:B-1----:R-:W-:Y:S05]  /*4750*/  @P3 BRA `(.L_x_535) ;  /* 0x0000000000b83947 */ /* 0x002fea0003800000 */
[----:B------:R-:W-:Y:S02]  /*4760*/  SHF.R.U64 R54, R50, 0x10, R51 ;  /* 0x0000001032367819 */ /* 0x000fe40000001233 */
[----:B------:R-:W-:Y:S01]  /*4770*/  SHF.R.U64 R56, R48, 0x10, R49 ;  /* 0x0000001030387819 */ /* 0x000fe20000001231 */
[----:B----4-:R-:W-:Y:S01]  /*4780*/  IMAD.U32 R48, R14, 0x10000, RZ ;  /* 0x000100000e307824 */ /* 0x010fe200078e00ff */
        /* <DEDUP_REMOVED lines=43> */
.L_x_535:
[----:B------:R-:W-:Y:S05]  /*4a40*/  BSYNC B2 ;  /* 0x0000000000027941 */ /* 0x000fea0003800000 */
.L_x_534:
[----:B----4-:R1:W-:Y:S02]  /*4a50*/  ST.E.128 desc[UR38][R52.64], R12 ;  /* 0x0000000c34007985 */ /* 0x0103e4000c101d26 */
.L_x_533:
[----:B------:R-:W-:Y:S05]  /*4a60*/  BSYNC B1 ;  /* 0x0000000000017941 */ /* 0x000fea0003800000 */
.L_x_532:
[----:B------:R-:W-:Y:S05]  /*4a70*/  @P2 BRA `(.L_x_531) ;  /* 0x0000003000ec2947 */ /* 0x000fea0003800000 */
[----:B-1--4-:R1:W4:Y:S01]  /*4a80*/  LDS.128 R12, [R94+0x1f400] ;  /* 0x01f400005e0c7984 */ /* 0x0123220000000c00 */
[C---:B0-----:R-:W-:Y:S01]  /*4a90*/  LEA R48, P3, R22.reuse, R109, 0x1 ;  /* 0x0000006d16307211 */ /* 0x041fe200078608ff */
[----:B------:R-:W-:Y:S03]  /*4aa0*/  BSSY B1, `(.L_x_536) ;  /* 0x0000032000017945 */ /* 0x000fe60003800000 */
[----:B--2---:R-:W-:Y:S02]  /*4ab0*/  LEA.HI.X R49, R22, R55, R2, 0x1, P3 ;  /* 0x0000003716317211 */ /* 0x004fe400018f0c02 */
[----:B------:R-:W-:-:S13]  /*4ac0*/  ISETP.GE.AND P3, PT, R23, R104, PT ;  /* 0x000000681700720c */ /* 0x000fda0003f66270 */
[----:B-1----:R-:W-:Y:S05]  /*4ad0*/  @P3 BRA `(.L_x_537) ;  /* 0x0000000000b83947 */ /* 0x002fea0003800000 */
        /* <DEDUP_REMOVED lines=35> */
[----:B------:R-:W-:Y:S01]  /*4d10*/  FMUL.FTZ R45, R46, R106 ;  /* 0x0000006a2e2d7220 */ /* 0x000fe20000410000 */
        /* <DEDUP_REMOVED lines=10> */
.L_x_537:
[----:B------:R-:W-:Y:S05]  /*4dc0*/  BSYNC B1 ;  /* 0x0000000000017941 */ /* 0x000fea0003800000 */
.L_x_536:
[----:B----4-:R0:W-:Y:S01]  /*4dd0*/  ST.E.128 desc[UR38][R48.64], R12 ;  /* 0x0000000c30007985 */ /* 0x0101e2000c101d26 */
[----:B------:R-:W-:Y:S05]  /*4de0*/  BRA `(.L_x_531) ;  /* 0x0000003000107947 */ /* 0x000fea0003800000 */
.L_x_491:
[----:B------:R-:W-:Y:S02]  /*4df0*/  ISETP.GE.AND P4, PT, R220, R98, PT ;  /* 0x00000062dc00720c */ /* 0x000fe40003f86270 */
[----:B------:R-:W-:Y:S02]  /*4e00*/  CS2R R50, SRZ ;  /* 0x0000000000327805 */ /* 0x000fe4000001ff00 */
[----:B------:R-:W-:-:S13]  /*4e10*/  ISETP.GE.OR P4, PT, R16, R104, P4 ;  /* 0x000000681000720c */ /* 0x000fda0002786670 */
[----:B------:R-:W-:Y:S01]  /*4e20*/  @!P4 IADD3 R46, P3, P5, R86, R14, R10 ;  /* 0x0000000e562ec210 */ /* 0x000fe20007d7e00a */
[----:B------:R-:W0:Y:S03]  /*4e30*/  @!P4 LDC.64 R60, c[0x0][0x3e8] ;  /* 0x0000fa00ff3ccb82 */ /* 0x000e260000000a00 */
[----:B------:R-:W-:Y:S02]  /*4e40*/  @!P4 IADD3.X R47, R39, R103, R7, P3, P5 ;  /* 0x00000067272fc210 */ /* 0x000fe40001fea407 */
[----:B------:R-:W-:-:S03]  /*4e50*/  @!P4 IADD3 R44, P3, P5, R90, R12, R32 ;  /* 0x0000000c5a2cc210 */ /* 0x000fc60007d7e020 */
[----:B------:R-:W1:Y:S01]  /*4e60*/  @!P4 LDC.64 R62, c[0x0][0x400] ;  /* 0x00010000ff3ecb82 */ /* 0x000e620000000a00 */
[----:B------:R-:W-:Y:S02]  /*4e70*/  @!P4 IADD3.X R45, R80, R11, R29, P3, P5 ;  /* 0x0000000b502dc210 */ /* 0x000fe40001fea41d */
[----:B------:R-:W-:-:S04]  /*4e80*/  ISETP.GE.AND P3, PT, R219, R98, PT ;  /* 0x00000062db00720c */ /* 0x000fc80003f66270 */
[----:B------:R-:W-:-:S13]  /*4e90*/  ISETP.GE.OR P3, PT, R16, R104, P3 ;  /* 0x000000681000720c */ /* 0x000fda0001f66670 */
[----:B------:R-:W-:Y:S01]  /*4ea0*/  @!P3 IADD3 R66, P5, P6, R86, R20, R14 ;  /* 0x000000145642b210 */ /* 0x000fe20007ebe00e */
[----:B------:R-:W2:Y:S03]  /*4eb0*/  @!P3 LDC.64 R68, c[0x0][0x3e8] ;  /* 0x0000fa00ff44bb82 */ /* 0x000ea60000000a00 */
[----:B------:R-:W-:Y:S02]  /*4ec0*/  @!P3 IADD3.X R67, R39, R8, R103, P5, P6 ;  /* 0x000000082743b210 */ /* 0x000fe40002fec467 */
[----:B------:R-:W-:-:S03]  /*4ed0*/  @!P3 IADD3 R64, P5, P6, R90, R33, R12 ;  /* 0x000000215a40b210 */ /* 0x000fc60007ebe00c */
[----:B------:R-:W3:Y:S01]  /*4ee0*/  @!P3 LDC.64 R70, c[0x0][0x400] ;  /* 0x00010000ff46bb82 */ /* 0x000ee20000000a00 */
[----:B------:R-:W-:Y:S02]  /*4ef0*/  @!P3 IADD3.X R65, R80, R30, R11, P5, P6 ;  /* 0x0000001e5041b210 */ /* 0x000fe40002fec40b */
[----:B------:R-:W-:-:S04]  /*4f00*/  ISETP.GE.AND P5, PT, R153, R98, PT ;  /* 0x000000629900720c */ /* 0x000fc80003fa6270 */
[----:B------:R-:W-:-:S13]  /*4f10*/  ISETP.GE.OR P5, PT, R16, R104, P5 ;  /* 0x000000681000720c */ /* 0x000fda0002fa6670 */
[----:B------:R-:W4:Y:S01]  /*4f20*/  @!P5 LDC.64 R52, c[0x0][0x3e8] ;  /* 0x0000fa00ff34db82 */ /* 0x000f220000000a00 */
[----:B------:R-:W-:-:S04]  /*4f30*/  @!P5 IADD3 R48, P6, R86, R14, RZ ;  /* 0x0000000e5630d210 */ /* 0x000fc80007fde0ff */
[----:B------:R-:W-:-:S03]  /*4f40*/  @!P5 IADD3.X R49, R103, R39, RZ, P6, !PT ;  /* 0x000000276731d210 */ /* 0x000fc600037fe4ff */
[----:B------:R-:W0:Y:S01]  /*4f50*/  @!P5 LDC.64 R54, c[0x0][0x400] ;  /* 0x00010000ff36db82 */ /* 0x000e220000000a00 */
[----:B----4-:R-:W-:-:S04]  /*4f60*/  @!P5 LEA R52, P6, R48, R52, 0x1 ;  /* 0x000000343034d211 */ /* 0x010fc800078c08ff */
[----:B------:R-:W-:Y:S02]  /*4f70*/  @!P5 LEA.HI.X R53, R48, R53, R49, 0x1, P6 ;  /* 0x000000353035d211 */ /* 0x000fe400030f0c31 */
[----:B------:R-:W-:-:S05]  /*4f80*/  @!P5 IADD3 R48, P6, R90, R12, RZ ;  /* 0x0000000c5a30d210 */ /* 0x000fca0007fde0ff */
[----:B------:R-:W-:Y:S01]  /*4f90*/  @!P5 IMAD.X R49, R11, 0x1, R80, P6 ;  /* 0x000000010b31d824 */ /* 0x000fe200030e0650 */
[----:B0-----:R-:W-:-:S04]  /*4fa0*/  @!P5 LEA R54, P6, R48, R54, 0x1 ;  /* 0x000000363036d211 */ /* 0x001fc800078c08ff */
[----:B------:R-:W-:Y:S02]  /*4fb0*/  @!P5 LEA.HI.X R55, R48, R55, R49, 0x1, P6 ;  /* 0x000000373037d211 */ /* 0x000fe400030f0c31 */
[----:B------:R-:W-:Y:S02]  /*4fc0*/  CS2R R48, SRZ ;  /* 0x0000000000307805 */ /* 0x000fe4000001ff00 */
[----:B------:R-:W-:-:S04]  /*4fd0*/  @!P4 LEA R60, P6, R46, R60, 0x1 ;  /* 0x0000003c2e3cc211 */ /* 0x000fc800078c08ff */
[----:B------:R-:W-:Y:S02]  /*4fe0*/  @!P4 LEA.HI.X R61, R46, R61, R47, 0x1, P6 ;  /* 0x0000003d2e3dc211 */ /* 0x000fe400030f0c2f */
[----:B------:R-:W-:Y:S02]  /*4ff0*/  CS2R R46, SRZ ;  /* 0x00000000002e7805 */ /* 0x000fe4000001ff00 */
[C---:B-1----:R-:W-:Y:S01]  /*5000*/  @!P4 LEA R62, P6, R44.reuse, R62, 0x1 ;  /* 0x0000003e2c3ec211 */ /* 0x042fe200078c08ff */
[----:B------:R0:W5:Y:S03]  /*5010*/  @!P5 LDG.E.128 R48, desc[UR38][R54.64] ;  /* 0x000000263630d981 */ /* 0x000166000c1e1d00 */
[----:B------:R-:W-:Y:S02]  /*5020*/  @!P4 LEA.HI.X R63, R44, R63, R45, 0x1, P6 ;  /* 0x0000003f2c3fc211 */ /* 0x000fe400030f0c2d */
[----:B------:R-:W-:-:S02]  /*5030*/  CS2R R44, SRZ ;  /* 0x00000000002c7805 */ /* 0x000fc4000001ff00 */
[----:B------:R-:W-:Y:S02]  /*5040*/  CS2R R58, SRZ ;  /* 0x00000000003a7805 */ /* 0x000fe4000001ff00 */
[----:B------:R-:W-:Y:S02]  /*5050*/  CS2R R56, SRZ ;  /* 0x0000000000387805 */ /* 0x000fe4000001ff00 */
[----:B------:R1:W5:Y:S01]  /*5060*/  @!P5 LDG.E.128 R44, desc[UR38][R52.64] ;  /* 0x00000026342cd981 */ /* 0x000362000c1e1d00 */
[----:B0-----:R-:W-:-:S03]  /*5070*/  CS2R R54, SRZ ;  /* 0x0000000000367805 */ /* 0x001fc6000001ff00 */
[----:B------:R0:W5:Y:S01]  /*5080*/  @!P4 LDG.E.128 R56, desc[UR38][R62.64] ;  /* 0x000000263e38c981 */ /* 0x000162000c1e1d00 */
[----:B-1----:R-:W-:-:S06]  /*5090*/  CS2R R52, SRZ ;  /* 0x0000000000347805 */ /* 0x002fcc000001ff00 */
[----:B------:R1:W5:Y:S01]  /*50a0*/  @!P4 LDG.E.128 R52, desc[UR38][R60.64] ;  /* 0x000000263c34c981 */ /* 0x000362000c1e1d00 */
[----:B--2---:R-:W-:-:S04]  /*50b0*/  @!P3 LEA R68, P4, R66, R68, 0x1 ;  /* 0x000000444244b211 */ /* 0x004fc800078808ff */
[----:B------:R-:W-:Y:S02]  /*50c0*/  @!P3 LEA.HI.X R69, R66, R69, R67, 0x1, P4 ;  /* 0x000000454245b211 */ /* 0x000fe400020f0c43 */
[----:B---3--:R-:W-:-:S04]  /*50d0*/  @!P3 LEA R70, P4, R64, R70, 0x1 ;  /* 0x000000464046b211 */ /* 0x008fc800078808ff */
[----:B------:R-:W-:Y:S02]  /*50e0*/  @!P3 LEA.HI.X R71, R64, R71, R65, 0x1, P4 ;  /* 0x000000474047b211 */ /* 0x000fe400020f0c41 */
[----:B------:R-:W-:-:S04]  /*50f0*/  ISETP.GE.AND P4, PT, R218, R98, PT ;  /* 0x00000062da00720c */ /* 0x000fc80003f86270 */
[----:B------:R-:W-:Y:S02]  /*5100*/  ISETP.GE.OR P4, PT, R16, R104, P4 ;  /* 0x000000681000720c */ /* 0x000fe40002786670 */
[----:B0-----:R-:W-:Y:S02]  /*5110*/  CS2R R62, SRZ ;  /* 0x00000000003e7805 */ /* 0x001fe4000001ff00 */
[----:B-1----:R-:W-:Y:S02]  /*5120*/  CS2R R60, SRZ ;  /* 0x00000000003c7805 */ /* 0x002fe4000001ff00 */
[----:B------:R-:W-:Y:S02]  /*5130*/  CS2R R66, SRZ ;  /* 0x0000000000427805 */ /* 0x000fe4000001ff00 */
[----:B------:R-:W-:Y:S01]  /*5140*/  CS2R R64, SRZ ;  /* 0x0000000000407805 */ /* 0x000fe2000001ff00 */
[----:B------:R-:W-:Y:S01]  /*5150*/  BSSY B1, `(.L_x_538) ;  /* 0x000001d000017945 */ /* 0x000fe20003800000 */
[----:B------:R-:W-:-:S02]  /*5160*/  CS2R R74, SRZ ;  /* 0x00000000004a7805 */ /* 0x000fc4000001ff00 */
[----:B------:R-:W-:Y:S01]  /*5170*/  CS2R R72, SRZ ;  /* 0x0000000000487805 */ /* 0x000fe2000001ff00 */
[----:B------:R0:W5:Y:S04]  /*5180*/  @!P3 LDG.E.128 R60, desc[UR38][R68.64] ;  /* 0x00000026443cb981 */ /* 0x000168000c1e1d00 */
[----:B------:R1:W5:Y:S01]  /*5190*/  @!P3 LDG.E.128 R64, desc[UR38][R70.64] ;  /* 0x000000264640b981 */ /* 0x000362000c1e1d00 */
[----:B------:R-:W-:Y:S02]  /*51a0*/  ISETP.GE.AND P3, PT, R16, R104, PT ;  /* 0x000000681000720c */ /* 0x000fe40003f66270 */
[----:B0-----:R-:W-:Y:S02]  /*51b0*/  CS2R R68, SRZ ;  /* 0x0000000000447805 */ /* 0x001fe4000001ff00 */
[----:B-1----:R-:W-:Y:S01]  /*51c0*/  CS2R R70, SRZ ;  /* 0x0000000000467805 */ /* 0x002fe2000001ff00 */
[----:B------:R-:W-:Y:S08]  /*51d0*/  @P4 BRA `(.L_x_539) ;  /* 0x0000000000504947 */ /* 0x000ff00003800000 */
[----:B------:R-:W0:Y:S01]  /*51e0*/  LDC.64 R68, c[0x0][0x3f8] ;  /* 0x0000fe00ff447b82 */ /* 0x000e220000000a00 */
[----:B------:R-:W-:Y:S01]  /*51f0*/  IMAD.MOV.U32 R15, RZ, RZ, R103 ;  /* 0x000000ffff0f7224 */ /* 0x000fe200078e0067 */
[----:B------:R-:W-:Y:S01]  /*5200*/  ULDC.64 UR4, c[0x0][0x3e8] ;  /* 0x0000fa0000047ab9 */ /* 0x000fe20000000a00 */
[----:B------:R-:W-:Y:S01]  /*5210*/  IMAD.MOV.U32 R13, RZ, RZ, R11 ;  /* 0x000000ffff0d7224 */ /* 0x000fe200078e000b */
[----:B------:R-:W-:-:S04]  /*5220*/  ULDC.64 UR6, c[0x0][0x400] ;  /* 0x0001000000067ab9 */ /* 0x000fc80000000a00 */
[----:B------:R-:W1:Y:S01]  /*5230*/  LDC.64 R70, c[0x0][0x408] ;  /* 0x00010200ff467b82 */ /* 0x000e620000000a00 */
[----:B0-----:R-:W-:-:S04]  /*5240*/  IMAD.WIDE.U32 R14, R68, 0x60, R14 ;  /* 0x00000060440e7825 */ /* 0x001fc800078e000e */
[----:B------:R-:W-:Y:S01]  /*5250*/  IMAD R69, R69, 0x60, RZ ;  /* 0x0000006045457824 */ /* 0x000fe200078e02ff */
[----:B------:R-:W-:Y:S01]  /*5260*/  IADD3 R14, P4, R86, R14, RZ ;  /* 0x0000000e560e7210 */ /* 0x000fe20007f9e0ff */
[----:B-1----:R-:W-:-:S03]  /*5270*/  IMAD.WIDE.U32 R12, R70, 0x60, R12 ;  /* 0x00000060460c7825 */ /* 0x002fc600078e000c */
[----:B------:R-:W-:Y:S01]  /*5280*/  IADD3.X R15, R39, R15, R69, P4, !PT ;  /* 0x0000000f270f7210 */ /* 0x000fe200027fe445 */
[----:B------:R-:W-:Y:S01]  /*5290*/  IMAD R71, R71, 0x60, RZ ;  /* 0x0000006047477824 */ /* 0x000fe200078e02ff */
[----:B------:R-:W-:-:S04]  /*52a0*/  IADD3 R11, P4, R90, R12, RZ ;  /* 0x0000000c5a0b7210 */ /* 0x000fc80007f9e0ff */
[----:B------:R-:W-:Y:S02]  /*52b0*/  IADD3.X R12, R80, R13, R71, P4, !PT ;  /* 0x0000000d500c7210 */ /* 0x000fe400027fe447 */
[----:B------:R-:W-:-:S04]  /*52c0*/  LEA R68, P4, R14, UR4, 0x1 ;  /* 0x000000040e447c11 */ /* 0x000fc8000f8808ff */
[----:B------:R-:W-:Y:S02]  /*52d0*/  LEA.HI.X R69, R14, UR5, R15, 0x1, P4 ;  /* 0x000000050e457c11 */ /* 0x000fe4000a0f0c0f */
[----:B------:R-:W-:-:S04]  /*52e0*/  LEA R72, P4, R11, UR6, 0x1 ;  /* 0x000000060b487c11 */ /* 0x000fc8000f8808ff */
[----:B------:R-:W-:Y:S01]  /*52f0*/  LEA.HI.X R73, R11, UR7, R12, 0x1, P4 ;  /* 0x000000070b497c11 */ /* 0x000fe2000a0f0c0c */
[----:B------:R-:W5:Y:S05]  /*5300*/  LDG.E.128 R68, desc[UR38][R68.64] ;  /* 0x0000002644447981 */ /* 0x000f6a000c1e1d00 */
[----:B------:R-:W5:Y:S03]  /*5310*/  LDG.E.128 R72, desc[UR38][R72.64] ;  /* 0x0000002648487981 */ /* 0x000f66000c1e1d00 */
.L_x_539:
[----:B------:R-:W-:Y:S05]  /*5320*/  BSYNC B1 ;  /* 0x0000000000017941 */ /* 0x000fea0003800000 */
.L_x_538:
[----:B-----5:R-:W-:Y:S01]  /*5330*/  IMAD.MOV.U32 R12, RZ, RZ, R71 ;  /* 0x000000ffff0c7224 */ /* 0x020fe200078e0047 */
[----:B------:R-:W-:Y:S01]  /*5340*/  ISETP.NE.AND P5, PT, R157, 0x3, PT ;  /* 0x000000039d00780c */ /* 0x000fe20003fa5270 */
[----:B------:R-:W-:Y:S02]  /*5350*/  IMAD.MOV.U32 R13, RZ, RZ, R68 ;  /* 0x000000ffff0d7224 */ /* 0x000fe400078e0044 */
        /* <DEDUP_REMOVED lines=9> */
[----:B------:R-:W-:-:S02]  /*53f0*/  MOV R11, R74 ;  /* 0x0000004a000b7202 */ /* 0x000fc40000000f00 */
        /* <DEDUP_REMOVED lines=48> */
[----:B------:R-:W-:Y:S02]  /*5700*/  PRMT R125, R12, 0x7610, R125 ;  /* 0x000076100c7d7816 */ /* 0x000fe4000000007d */
[----:B------:R-:W-:Y:S02]  /*5710*/  PRMT R124, R11, 0x7610, R124 ;  /* 0x000076100b7c7816 */ /* 0x000fe4000000007c */
[----:B------:R-:W-:Y:S02]  /*5720*/  PRMT R126, R13, 0x7610, R126 ;  /* 0x000076100d7e7816 */ /* 0x000fe4000000007e */
[----:B------:R-:W-:Y:S01]  /*5730*/  PRMT R127, R14, 0x7610, R127 ;  /* 0x000076100e7f7816 */ /* 0x000fe2000000007f */
[----:B------:R-:W-:Y:S06]  /*5740*/  @!P5 BRA `(.L_x_540) ;  /* 0x000000000004d947 */ /* 0x000fec0003800000 */
[----:B------:R-:W-:Y:S01]  /*5750*/  BPT.TRAP 0x1 ;  /* 0x000000040000795c */ /* 0x000fe20000300000 */
.L_x_540:
[----:B------:R-:W-:Y:S01]  /*5760*/  IMAD R92, R155, 0x8, R156 ;  /* 0x000000089b5c7824 */ /* 0x000fe200078e029c */
[----:B------:R-:W-:Y:S01]  /*5770*/  SHF.L.U32 R103, R154, 0x1f, RZ ;  /* 0x0000001f9a677819 */ /* 0x000fe200000006ff */
[----:B------:R-:W0:Y:S01]  /*5780*/  LDC R110, c[0x0][0x2f4] ;  /* 0x0000bd00ff6e7b82 */ /* 0x000e220000000800 */
[----:B------:R-:W-:Y:S02]  /*5790*/  BSSY B1, `(.L_x_541) ;  /* 0x0000003000017945 */ /* 0x000fe40003800000 */
[----:B------:R-:W1:Y:S02]  /*57a0*/  SYNCS.PHASECHK.TRANS64.TRYWAIT P4, [R92+URZ+0x28890], R103 ;  /* 0x028890675c0075a7 */ /* 0x000e64000808017f */
[----:B-1----:R-:W-:Y:S05]  /*57b0*/  @!P4 BRA `(.L_x_542) ;  /* 0x00000158006cc947 */ /* 0x002fea0003800000 */
.L_x_814:
[----:B------:R-:W-:Y:S05]  /*57c0*/  BSYNC B1 ;  /* 0x0000000000017941 */ /* 0x000fea0003800000 */
.L_x_541:
[----:B------:R-:W-:Y:S01]  /*57d0*/  UMOV UR4, 0xffffffff ;  /* 0xffffffff00047882 */ /* 0x000fe20000000000 */
[----:B0-----:R-:W-:Y:S02]  /*57e0*/  IMAD.IADD R112, R110, 0x1, -R37 ;  /* 0x000000016e707824 */ /* 0x001fe400078e0a25 */
[----:B------:R-:W-:Y:S05]  /*57f0*/  BRA.DIV UR4, `(.L_x_543) ;  /* 0x0000015a04707947 */ /* 0x000fea000b800000 */
[----:B------:R0:W2:Y:S04]  /*5800*/  SHFL.IDX PT, R107, R108, RZ, 0x181f ;  /* 0x00181fff6c6b7589 */ /* 0x0000a800000e0000 */
[----:B------:R0:W3:Y:S02]  /*5810*/  SHFL.IDX PT, R106, R109, RZ, 0x181f ;  /* 0x00181fff6d6a7589 */ /* 0x0000e400000e0000 */
.L_x_818:
[----:B------:R-:W-:Y:S01]  /*5820*/  ISETP.GE.OR P4, PT, R153, R98, P1 ;  /* 0x000000629900720c */ /* 0x000fe20000f86670 */
[----:B------:R-:W-:-:S12]  /*5830*/  BSSY B1, `(.L_x_544) ;  /* 0x000007a000017945 */ /* 0x000fd80003800000 */
[----:B------:R-:W-:Y:S05]  /*5840*/  @P4 BRA `(.L_x_545) ;  /* 0x0000000400e04947 */ /* 0x000fea0003800000 */
[----:B------:R-:W-:Y:S01]  /*5850*/  SEL R11, R37, R112, !P0 ;  /* 0x00000070250b7207 */ /* 0x000fe20004000000 */
[----:B------:R-:W-:Y:S01]  /*5860*/  BSSY B2, `(.L_x_546) ;  /* 0x0000072000027945 */ /* 0x000fe20003800000 */
[C---:B---3--:R-:W-:Y:S02]  /*5870*/  LEA R104, P4, R43.reuse, R106, 0x1 ;  /* 0x0000006a2b687211 */ /* 0x048fe400078808ff */
[----:B------:R-:W-:Y:S02]  /*5880*/  SHF.R.S32.HI R12, RZ, 0x1f, R11 ;  /* 0x0000001fff0c7819 */ /* 0x000fe4000001140b */
[----:B--2---:R-:W-:Y:S02]  /*5890*/  LEA.HI.X R105, R43, R107, R83, 0x1, P4 ;  /* 0x0000006b2b697211 */ /* 0x004fe400020f0c53 */
[----:B------:R-:W-:-:S04]  /*58a0*/  LEA.HI R12, R12, R11, RZ, 0x4 ;  /* 0x0000000b0c0c7211 */ /* 0x000fc800078f20ff */
[----:B------:R-:W-:-:S04]  /*58b0*/  LEA.HI.SX32 R12, R12, R81, 0x1c ;  /* 0x000000510c0c7211 */ /* 0x000fc800078fe2ff */
[----:B------:R-:W-:Y:S01]  /*58c0*/  SHF.R.S32.HI R13, RZ, 0x1f, R12 ;  /* 0x0000001fff0d7819 */ /* 0x000fe2000001140c */
[----:B------:R-:W-:-:S03]  /*58d0*/  IMAD.SHL.U32 R11, R12, 0x8, RZ ;  /* 0x000000080c0b7824 */ /* 0x000fc600078e00ff */
[----:B------:R-:W-:Y:S02]  /*58e0*/  LEA.HI R12, R13, R12, RZ, 0x3 ;  /* 0x0000000c0d0c7211 */ /* 0x000fe400078f18ff */
[----:B------:R-:W-:-:S03]  /*58f0*/  LOP3.LUT R13, R11, 0x38, RZ, 0xc0, !PT ;  /* 0x000000380b0d7812 */ /* 0x000fc600078ec0ff */
[----:B------:R-:W-:Y:S01]  /*5900*/  IMAD.SHL.U32 R12, R12, 0x400, RZ ;  /* 0x000004000c0c7824 */ /* 0x000fe200078e00ff */
[----:B------:R-:W-:-:S04]  /*5910*/  LOP3.LUT R13, R13, 0x1c0, R228, 0xf8, !PT ;  /* 0x000001c00d0d7812 */ /* 0x000fc800078ef8e4 */
[----:B------:R-:W-:Y:S02]  /*5920*/  LOP3.LUT R12, R12, 0x7fffe000, RZ, 0xc0, !PT ;  /* 0x7fffe0000c0c7812 */ /* 0x000fe400078ec0ff */
[----:B------:R-:W-:-:S04]  /*5930*/  LOP3.LUT R13, R13, R198, RZ, 0x3c, !PT ;  /* 0x000000c60d0d7212 */ /* 0x000fc800078e3cff */
[----:B------:R-:W-:Y:S02]  /*5940*/  IADD3 R12, R13, R12, R199 ;  /* 0x0000000c0d0c7210 */ /* 0x000fe40007ffe0c7 */
[----:B------:R-:W-:-:S03]  /*5950*/  LEA R13, R155, R6, 0xe ;  /* 0x000000069b0d7211 */ /* 0x000fc600078e70ff */
[----:B------:R-:W-:Y:S02]  /*5960*/  IMAD R15, R155, 0x4000, R12 ;  /* 0x000040009b0f7824 */ /* 0x000fe400078e020c */
[--C-:B------:R-:W-:Y:S02]  /*5970*/  IMAD R13, R13, 0x2, R156.reuse ;  /* 0x000000020d0d7824 */ /* 0x100fe400078e029c */
[----:B------:R-:W-:-:S04]  /*5980*/  IMAD R76, R15, 0x2, R156 ;  /* 0x000000020f4c7824 */ /* 0x000fc800078e029c */
[----:B------:R-:W2:Y:S04]  /*5990*/  LDS.128 R12, [R13+0x18400] ;  /* 0x018400000d0c7984 */ /* 0x000ea80000000c00 */
[----:B------:R-:W3:Y:S01]  /*59a0*/  LDS.128 R76, [R76+0x18400] ;  /* 0x018400004c4c7984 */ /* 0x000ee20000000c00 */
[----:B------:R-:W-:Y:S05]  /*59b0*/  @P3 BRA `(.L_x_547) ;  /* 0x0000000400703947 */ /* 0x000fea0003800000 */
[----:B------:R-:W-:Y:S01]  /*59c0*/  SHF.R.U32.HI R147, RZ, 0x10, R49 ;  /* 0x00000010ff937819 */ /* 0x000fe20000011631 */
[C---:B---3--:R-:W-:Y:S01]  /*59d0*/  IMAD.U32 R144, R79.reuse, 0x10000, RZ ;  /* 0x000100004f907824 */ /* 0x048fe200078e00ff */
[--C-:B------:R-:W-:Y:S02]  /*59e0*/  SHF.R.U64 R50, R50, 0x10, R51.reuse ;  /* 0x0000001032327819 */ /* 0x100fe40000001233 */
[----:B------:R-:W-:Y:S02]  /*59f0*/  SHF.R.U32.HI R145, RZ, 0x10, R51 ;  /* 0x00000010ff917819 */ /* 0x000fe40000011633 */
[----:B------:R-:W-:Y:S02]  /*5a00*/  SHF.R.U32.HI R146, RZ, 0x10, R45 ;  /* 0x00000010ff927819 */ /* 0x000fe4000001162d */
[----:B------:R-:W-:Y:S02]  /*5a10*/  LOP3.LUT R51, R79, 0xffff0000, RZ, 0xc0, !PT ;  /* 0xffff00004f337812 */ /* 0x000fe400078ec0ff */
[----:B------:R-:W-:-:S02]  /*5a20*/  PRMT R79, R142, 0x5410, R147 ;  /* 0x000054108e4f7816 */ /* 0x000fc40000000093 */
[----:B------:R-:W-:Y:S01]  /*5a30*/  SHF.R.U64 R149, R48, 0x10, R49 ;  /* 0x0000001030957819 */ /* 0x000fe20000001231 */
[----:B--2---:R-:W-:Y:S01]  /*5a40*/  IMAD.U32 R49, R13, 0x10000, RZ ;  /* 0x000100000d317824 */ /* 0x004fe200078e00ff */
[----:B------:R-:W-:Y:S01]  /*5a50*/  PRMT R141, R141, 0x5410, R146 ;  /* 0x000054108d8d7816 */ /* 0x000fe20000000092 */
[----:B------:R-:W-:Y:S01]  /*5a60*/  IMAD.U32 R146, R79, 0x10000, RZ ;  /* 0x000100004f927824 */ /* 0x000fe200078e00ff */
[----:B------:R-:W-:Y:S01]  /*5a70*/  SHF.R.U64 R161, R44, 0x10, R45 ;  /* 0x000000102ca17819 */ /* 0x000fe2000000122d */
[----:B------:R-:W-:Y:S01]  /*5a80*/  IMAD.U32 R45, R77, 0x10000, RZ ;  /* 0x000100004d2d7824 */ /* 0x000fe200078e00ff */
[----:B------:R-:W-:Y:S01]  /*5a90*/  SHF.R.U32.HI R151, RZ, 0x10, R47 ;  /* 0x00000010ff977819 */ /* 0x000fe2000001162f */
[----:B------:R-:W-:Y:S01]  /*5aa0*/  IMAD.U32 R44, R12, 0x10000, RZ ;  /* 0x000100000c2c7824 */ /* 0x000fe200078e00ff */
[----:B------:R-:W-:Y:S01]  /*5ab0*/  PRMT R142, R138, 0x5410, R149 ;  /* 0x000054108a8e7816 */ /* 0x000fe20000000095 */
[----:B------:R-:W-:Y:S01]  /*5ac0*/  IMAD.U32 R138, R141, 0x10000, RZ ;  /* 0x000100008d8a7824 */ /* 0x000fe200078e00ff */
[----:B------:R-:W-:Y:S01]  /*5ad0*/  LOP3.LUT R143, R77, 0xffff0000, RZ, 0xc0, !PT ;  /* 0xffff00004d8f7812 */ /* 0x000fe200078ec0ff */
[----:B------:R-:W-:Y:S01]  /*5ae0*/  FMUL.FTZ R150, R45, R146 ;  /* 0x000000922d967220 */ /* 0x000fe20000410000 */
[----:B------:R-:W-:Y:S01]  /*5af0*/  LOP3.LUT R148, R79, 0xffff0000, RZ, 0xc0, !PT ;  /* 0xffff00004f947812 */ /* 0x000fe200078ec0ff */
[-C--:B------:R-:W-:Y:S01]  /*5b00*/  FMUL.FTZ R160, R45, R138.reuse ;  /* 0x0000008a2da07220 */ /* 0x080fe20000410000 */
[----:B------:R-:W-:Y:S01]  /*5b10*/  PRMT R140, R140, 0x5410, R151 ;  /* 0x000054108c8c7816 */ /* 0x000fe20000000097 */
[----:B------:R-:W-:Y:S01]  /*5b20*/  FFMA.FTZ R45, R49, R138, -R150 ;  /* 0x0000008a312d7223 */ /* 0x000fe20000010896 */
[----:B------:R-:W-:Y:S01]  /*5b30*/  PRMT R145, R136, 0x5410, R145 ;  /* 0x0000541088917816 */ /* 0x000fe20000000091 */
[----:B------:R-:W-:Y:S01]  /*5b40*/  FMUL.FTZ R150, R143, R148 ;  /* 0x000000948f967220 */ /* 0x000fe20000410000 */
[----:B------:R-:W-:Y:S01]  /*5b50*/  LOP3.LUT R136, R141, 0xffff0000, RZ, 0xc0, !PT ;  /* 0xffff00008d887812 */ /* 0x000fe200078ec0ff */
[----:B------:R-:W-:Y:S01]  /*5b60*/  IMAD.U32 R79, R140, 0x10000, RZ ;  /* 0x000100008c4f7824 */ /* 0x000fe200078e00ff */
[----:B------:R-:W-:Y:S01]  /*5b70*/  LOP3.LUT R137, R13, 0xffff0000, RZ, 0xc0, !PT ;  /* 0xffff00000d897812 */ /* 0x000fe200078ec0ff */
[----:B------:R-:W-:-:S02]  /*5b80*/  IMAD.U32 R138, R145, 0x10000, RZ ;  /* 0x00010000918a7824 */ /* 0x000fc400078e00ff */
[----:B------:R-:W-:Y:S01]  /*5b90*/  FFMA.FTZ R49, R49, R146, R160 ;  /* 0x0000009231317223 */ /* 0x000fe200000100a0 */
[-C--:B------:R-:W-:Y:S01]  /*5ba0*/  FMUL.FTZ R146, R143, R136.reuse ;  /* 0x000000888f927220 */ /* 0x080fe20000410000 */
[----:B------:R-:W-:Y:S01]  /*5bb0*/  SHF.L.U32 R139, R15, 0x10, RZ ;  /* 0x000000100f8b7819 */ /* 0x000fe200000006ff */
[----:B------:R-:W-:Y:S01]  /*5bc0*/  FFMA.FTZ R136, R137, R136, -R150 ;  /* 0x0000008889887223 */ /* 0x000fe20000010896 */
[CC--:B------:R-:W-:Y:S01]  /*5bd0*/  FMUL.FTZ R150, R144.reuse, R138.reuse ;  /* 0x0000008a90967220 */ /* 0x0c0fe20000410000 */
[----:B------:R-:W-:Y:S01]  /*5be0*/  LOP3.LUT R145, R145, 0xffff0000, RZ, 0xc0, !PT ;  /* 0xffff000091917812 */ /* 0x000fe200078ec0ff */
[-C--:B------:R-:W-:Y:S01]  /*5bf0*/  FMUL.FTZ R141, R144, R79.reuse ;  /* 0x0000004f908d7220 */ /* 0x080fe20000410000 */
[----:B------:R-:W-:Y:S01]  /*5c00*/  LOP3.LUT R140, R140, 0xffff0000, RZ, 0xc0, !PT ;  /* 0xffff00008c8c7812 */ /* 0x000fe200078ec0ff */
[C---:B------:R-:W-:Y:S01]  /*5c10*/  FFMA.FTZ R150, R139.reuse, R79, -R150 ;  /* 0x0000004f8b967223 */ /* 0x040fe20000010896 */
[----:B------:R-:W-:Y:S01]  /*5c20*/  PRMT R77, R114, 0x5432, R161 ;  /* 0x00005432724d7816 */ /* 0x000fe200000000a1 */
[----:B------:R-:W-:Y:S01]  /*5c30*/  FFMA.FTZ R141, R139, R138, R141 ;  /* 0x0000008a8b8d7223 */ /* 0x000fe2000001008d */
[----:B------:R-:W-:Y:S01]  /*5c40*/  SHF.R.U64 R46, R46, 0x10, R47 ;  /* 0x000000102e2e7819 */ /* 0x000fe2000000122f */
[C---:B------:R-:W-:Y:S01]  /*5c50*/  IMAD.U32 R47, R76.reuse, 0x10000, RZ ;  /* 0x000100004c2f7824 */ /* 0x040fe200078e00ff */
[----:B------:R-:W-:Y:S01]  /*5c60*/  LOP3.LUT R48, R15, 0xffff0000, RZ, 0xc0, !PT ;  /* 0xffff00000f307812 */ /* 0x000fe200078ec0ff */
[----:B------:R-:W-:Y:S01]  /*5c70*/  FFMA.FTZ R146, R137, R148, R146 ;  /* 0x0000009489927223 */ /* 0x000fe20000010092 */
[----:B------:R-:W-:Y:S01]  /*5c80*/  FMUL.FTZ R139, R51, R145 ;  /* 0x00000091338b7220 */ /* 0x000fe20000410000 */
[----:B------:R-:W-:Y:S01]  /*5c90*/  SHF.L.U32 R79, R77, 0x10, RZ ;  /* 0x000000104d4f7819 */ /* 0x000fe200000006ff */
[-C--:B------:R-:W-:Y:S01]  /*5ca0*/  FMUL.FTZ R147, R51, R140.reuse ;  /* 0x0000008c33937220 */ /* 0x080fe20000410000 */
[----:B------:R-:W-:Y:S01]  /*5cb0*/  LOP3.LUT R76, R76, 0xffff0000, RZ, 0xc0, !PT ;  /* 0xffff00004c4c7812 */ /* 0x000fe200078ec0ff */
[C---:B------:R-:W-:Y:S01]  /*5cc0*/  IMAD.U32 R137, R142.reuse, 0x10000, RZ ;  /* 0x000100008e897824 */ /* 0x040fe200078e00ff */
[----:B------:R-:W-:Y:S01]  /*5cd0*/  LOP3.LUT R51, R142, 0xffff0000, RZ, 0xc0, !PT ;  /* 0xffff00008e337812 */ /* 0x000fe200078ec0ff */
[----:B------:R-:W-:Y:S01]  /*5ce0*/  FFMA.FTZ R143, R48, R140, -R139 ;  /* 0x0000008c308f7223 */ /* 0x000fe2000001088b */
[----:B------:R-:W-:Y:S01]  /*5cf0*/  LOP3.LUT R12, R12, 0xffff0000, RZ, 0xc0, !PT ;  /* 0xffff00000c0c7812 */ /* 0x000fe200078ec0ff */
[----:B------:R-:W-:Y:S01]  /*5d00*/  FMUL.FTZ R139, R47, R137 ;  /* 0x000000892f8b7220 */ /* 0x000fe20000410000 */
[----:B------:R-:W-:Y:S01]  /*5d10*/  LOP3.LUT R77, R77, 0xffff0000, RZ, 0xc0, !PT ;  /* 0xffff00004d4d7812 */ /* 0x000fe200078ec0ff */
[----:B------:R-:W-:Y:S01]  /*5d20*/  FMUL.FTZ R138, R47, R79 ;  /* 0x0000004f2f8a7220 */ /* 0x000fe20000410000 */
[----:B------:R-:W-:Y:S01]  /*5d30*/  PRMT R50, R111, 0x5432, R50 ;  /* 0x000054326f327816 */ /* 0x000fe20000000032 */
[----:B------:R-:W-:Y:S01]  /*5d40*/  FMUL.FTZ R47, R76, R51 ;  /* 0x000000334c2f7220 */ /* 0x000fe20000410000 */
[----:B------:R-:W-:Y:S01]  /*5d50*/  PRMT R46, R113, 0x5432, R46 ;  /* 0x00005432712e7816 */ /* 0x000fe2000000002e */
[----:B------:R-:W-:Y:S01]  /*5d60*/  FFMA.FTZ R140, R48, R145, R147 ;  /* 0x00000091308c7223 */ /* 0x000fe20000010093 */
[----:B------:R-:W-:Y:S01]  /*5d70*/  FFMA.FTZ R139, R44, R79, -R139 ;  /* 0x0000004f2c8b7223 */ /* 0x000fe2000001088b */
[C---:B------:R-:W-:Y:S01]  /*5d80*/  IMAD.U32 R13, R14.reuse, 0x10000, RZ ;  /* 0x000100000e0d7824 */ /* 0x040fe200078e00ff */
[----:B------:R-:W-:Y:S01]  /*5d90*/  LOP3.LUT R15, R14, 0xffff0000, RZ, 0xc0, !PT ;  /* 0xffff00000e0f7812 */ /* 0x000fe200078ec0ff */
[-C--:B------:R-:W-:Y:S01]  /*5da0*/  FMUL.FTZ R79, R76, R77.reuse ;  /* 0x0000004d4c4f7220 */ /* 0x080fe20000410000 */
[----:B------:R-:W-:Y:S01]  /*5db0*/  FFMA.FTZ R48, R12, R77, -R47 ;  /* 0x0000004d0c307223 */ /* 0x000fe2000001082f */
[----:B------:R-:W-:-:S02]  /*5dc0*/  IMAD.U32 R14, R78, 0x10000, RZ ;  /* 0x000100004e0e7824 */ /* 0x000fc400078e00ff */
[----:B------:R-:W-:Y:S01]  /*5dd0*/  FFMA.FTZ R138, R44, R137, R138 ;  /* 0x000000892c8a7223 */ /* 0x000fe2000001008a */
[----:B------:R-:W-:Y:S01]  /*5de0*/  IMAD.U32 R47, R50, 0x10000, RZ ;  /* 0x00010000322f7824 */ /* 0x000fe200078e00ff */
[----:B------:R-:W-:Y:S01]  /*5df0*/  LOP3.LUT R78, R78, 0xffff0000, RZ, 0xc0, !PT ;  /* 0xffff00004e4e7812 */ /* 0x000fe200078ec0ff */
[----:B------:R-:W-:Y:S01]  /*5e00*/  IMAD.U32 R44, R46, 0x10000, RZ ;  /* 0x000100002e2c7824 */ /* 0x000fe200078e00ff */
[----:B------:R-:W-:Y:S01]  /*5e10*/  LOP3.LUT R50, R50, 0xffff0000, RZ, 0xc0, !PT ;  /* 0xffff000032327812 */ /* 0x000fe200078ec0ff */
[----:B------:R-:W-:Y:S01]  /*5e20*/  FFMA.FTZ R79, R12, R51, R79 ;  /* 0x000000330c4f7223 */ /* 0x000fe2000001004f */
[----:B------:R-:W-:Y:S01]  /*5e30*/  FMUL.FTZ R12, R14, R47 ;  /* 0x0000002f0e0c7220 */ /* 0x000fe20000410000 */
[----:B------:R-:W-:Y:S01]  /*5e40*/  LOP3.LUT R46, R46, 0xffff0000, RZ, 0xc0, !PT ;  /* 0xffff00002e2e7812 */ /* 0x000fe200078ec0ff */
[----:B------:R-:W-:Y:S01]  /*5e50*/  FMUL.FTZ R14, R14, R44 ;  /* 0x0000002c0e0e7220 */ /* 0x000fe20000410000 */
[----:B------:R-:W-:Y:S01]  /*5e60*/  FMUL.FTZ R76, R78, R50 ;  /* 0x000000324e4c7220 */ /* 0x000fe20000410000 */
[C---:B------:R-:W-:Y:S01]  /*5e70*/  FFMA.FTZ R12, R13.reuse, R44, -R12 ;  /* 0x0000002c0d0c7223 */ /* 0x040fe2000001080c */
[----:B------:R-:W-:Y:S01]  /*5e80*/  F2FP.BF16.F32.PACK_AB R45, R136, R45 ;  /* 0x0000002d882d723e */ /* 0x000fe200000010ff */
[----:B------:R-:W-:Y:S01]  /*5e90*/  FFMA.FTZ R14, R13, R47, R14 ;  /* 0x0000002f0d0e7223 */ /* 0x000fe2000001000e */
[-C--:B------:R-:W-:Y:S01]  /*5ea0*/  FMUL.FTZ R51, R78, R46.reuse ;  /* 0x0000002e4e337220 */ /* 0x080fe20000410000 */
[----:B------:R-:W-:Y:S01]  /*5eb0*/  FFMA.FTZ R13, R15, R46, -R76 ;  /* 0x0000002e0f0d7223 */ /* 0x000fe2000001084c */
[----:B------:R-:W-:-:S02]  /*5ec0*/  F2FP.BF16.F32.PACK_AB R140, R140, R141 ;  /* 0x0000008d8c8c723e */ /* 0x000fc400000010ff */
[----:B------:R-:W-:Y:S01]  /*5ed0*/  FFMA.FTZ R51, R15, R50, R51 ;  /* 0x000000320f337223 */ /* 0x000fe20000010033 */
[----:B------:R-:W-:Y:S02]  /*5ee0*/  F2FP.BF16.F32.PACK_AB R44, R48, R139 ;  /* 0x0000008b302c723e */ /* 0x000fe400000010ff */
[----:B------:R-:W-:Y:S01]  /*5ef0*/  F2FP.BF16.F32.PACK_AB R46, R13, R12 ;  /* 0x0000000c0d2e723e */ /* 0x000fe200000010ff */
[----:B------:R-:W-:Y:S01]  /*5f00*/  IMAD.MOV.U32 R13, RZ, RZ, R45 ;  /* 0x000000ffff0d7224 */ /* 0x000fe200078e002d */
[----:B------:R-:W-:Y:S01]  /*5f10*/  F2FP.BF16.F32.PACK_AB R76, R79, R138 ;  /* 0x0000008a4f4c723e */ /* 0x000fe200000010ff */
[----:B------:R-:W-:Y:S01]  /*5f20*/  IMAD.MOV.U32 R12, RZ, RZ, R44 ;  /* 0x000000ffff0c7224 */ /* 0x000fe200078e002c */
[----:B------:R-:W-:Y:S01]  /*5f30*/  F2FP.BF16.F32.PACK_AB R78, R51, R14 ;  /* 0x0000000e334e723e */ /* 0x000fe200000010ff */
[----:B------:R-:W-:Y:S01]  /*5f40*/  IMAD.MOV.U32 R14, RZ, RZ, R46 ;  /* 0x000000ffff0e7224 */ /* 0x000fe200078e002e */
[----:B------:R-:W-:Y:S01]  /*5f50*/  F2FP.BF16.F32.PACK_AB R15, R143, R150 ;  /* 0x000000968f0f723e */ /* 0x000fe200000010ff */
[----:B------:R-:W-:Y:S01]  /*5f60*/  IMAD.MOV.U32 R79, RZ, RZ, R140 ;  /* 0x000000ffff4f7224 */ /* 0x000fe200078e008c */
[----:B------:R-:W-:-:S07]  /*5f70*/  F2FP.BF16.F32.PACK_AB R77, R146, R49 ;  /* 0x00000031924d723e */ /* 0x000fce00000010ff */
.L_x_547:
[----:B------:R-:W-:Y:S05]  /*5f80*/  BSYNC B2 ;  /* 0x0000000000027941 */ /* 0x000fea0003800000 */
.L_x_546:
[----:B------:R-:W-:Y:S01]  /*5f90*/  ISETP.GE.AND P4, PT, R11, R110, PT ;  /* 0x0000006e0b00720c */ /* 0x000fe20003f86270 */
[----:B--2---:R4:W-:-:S12]  /*5fa0*/  ST.E.128 desc[UR38][R104.64], R12 ;  /* 0x0000000c68007985 */ /* 0x0049d8000c101d26 */
[----:B------:R-:W-:-:S05]  /*5fb0*/  @!P4 IMAD.WIDE R106, R11, 0x2, R106 ;  /* 0x000000020b6ac825 */ /* 0x000fca00078e026a */
[----:B---3--:R4:W-:Y:S02]  /*5fc0*/  @!P4 ST.E.128 desc[UR38][R106.64], R76 ;  /* 0x0000004c6a00c985 */ /* 0x0089e4000c101d26 */
.L_x_545:
[----:B------:R-:W-:Y:S05]  /*5fd0*/  BSYNC B1 ;  /* 0x0000000000017941 */ /* 0x000fea0003800000 */
.L_x_544:
[----:B------:R-:W-:-:S03]  /*5fe0*/  UMOV UR4, 0xffffffff ;  /* 0xffffffff00047882 */ /* 0x000fc60000000000 */
[----:B------:R-:W-:Y:S05]  /*5ff0*/  BRA.DIV UR4, `(.L_x_548) ;  /* 0x0000015204bc7947 */ /* 0x000fea000b800000 */
[----:B------:R0:W0:Y:S04]  /*6000*/  SHFL.IDX PT, R51, R108, 0x1, 0x181f ;  /* 0x00381f006c337f89 */ /* 0x00002800000e0000 */
[----:B------:R0:W0:Y:S02]  /*6010*/  SHFL.IDX PT, R50, R109, 0x1, 0x181f ;  /* 0x00381f006d327f89 */ /* 0x00002400000e0000 */
.L_x_822:
[----:B------:R-:W-:Y:S01]  /*6020*/  ISETP.GE.OR P4, PT, R220, R98, P1 ;  /* 0x00000062dc00720c */ /* 0x000fe20000f86670 */
[----:B------:R-:W-:-:S12]  /*6030*/  BSSY B1, `(.L_x_549) ;  /* 0x0000078000017945 */ /* 0x000fd80003800000 */
[----:B------:R-:W-:Y:S05]  /*6040*/  @P4 BRA `(.L_x_550) ;  /* 0x0000000400d84947 */ /* 0x000fea0003800000 */
[----:B------:R-:W-:Y:S01]  /*6050*/  SEL R11, R37, R112, !P0 ;  /* 0x00000070250b7207 */ /* 0x000fe20004000000 */
[----:B------:R-:W-:Y:S01]  /*6060*/  BSSY B2, `(.L_x_551) ;  /* 0x0000070000027945 */ /* 0x000fe20003800000 */
[----:B----4-:R-:W-:Y:S02]  /*6070*/  SHF.R.U32.HI R14, RZ, 0x3, R193 ;  /* 0x00000003ff0e7819 */ /* 0x010fe400000116c1 */
[----:B------:R-:W-:Y:S02]  /*6080*/  SHF.R.S32.HI R12, RZ, 0x1f, R11 ;  /* 0x0000001fff0c7819 */ /* 0x000fe4000001140b */
[C---:B0-----:R-:W-:Y:S02]  /*6090*/  LEA R48, P4, R43.reuse, R50, 0x1 ;  /* 0x000000322b307211 */ /* 0x041fe400078808ff */
[----:B------:R-:W-:Y:S02]  /*60a0*/  LEA.HI R12, R12, R11, RZ, 0x4 ;  /* 0x0000000b0c0c7211 */ /* 0x000fe400078f20ff */
[----:B------:R-:W-:-:S02]  /*60b0*/  LEA.HI.X R49, R43, R51, R83, 0x1, P4 ;  /* 0x000000332b317211 */ /* 0x000fc400020f0c53 */
[----:B------:R-:W-:-:S04]  /*60c0*/  LEA.HI.SX32 R12, R12, R81, 0x1c ;  /* 0x000000510c0c7211 */ /* 0x000fc800078fe2ff */
[----:B------:R-:W-:Y:S02]  /*60d0*/  SHF.R.S32.HI R13, RZ, 0x1f, R12 ;  /* 0x0000001fff0d7819 */ /* 0x000fe4000001140c */
[----:B------:R-:W-:Y:S02]  /*60e0*/  SHF.L.U32 R11, R12, 0x3, RZ ;  /* 0x000000030c0b7819 */ /* 0x000fe400000006ff */
[----:B------:R-:W-:Y:S02]  /*60f0*/  LEA.HI R13, R13, R12, RZ, 0x3 ;  /* 0x0000000c0d0d7211 */ /* 0x000fe400078f18ff */
[----:B------:R-:W-:-:S03]  /*6100*/  LOP3.LUT R12, R193, 0x38, R11, 0xf8, !PT ;  /* 0x00000038c10c7812 */ /* 0x000fc600078ef80b */
[----:B------:R-:W-:Y:S01]  /*6110*/  IMAD.SHL.U32 R13, R13, 0x400, RZ ;  /* 0x000004000d0d7824 */ /* 0x000fe200078e00ff */
[----:B------:R-:W-:-:S04]  /*6120*/  LOP3.LUT R12, R12, R14, RZ, 0x3c, !PT ;  /* 0x0000000e0c0c7212 */ /* 0x000fc800078e3cff */
[----:B------:R-:W-:-:S04]  /*6130*/  LOP3.LUT R13, R13, 0x7fffe000, RZ, 0xc0, !PT ;  /* 0x7fffe0000d0d7812 */ /* 0x000fc800078ec0ff */
[----:B------:R-:W-:Y:S01]  /*6140*/  IADD3 R12, R12, R13, R197 ;  /* 0x0000000d0c0c7210 */ /* 0x000fe20007ffe0c5 */
[----:B------:R-:W-:-:S04]  /*6150*/  IMAD R13, R155, 0x4000, R3 ;  /* 0x000040009b0d7824 */ /* 0x000fc800078e0203 */
[----:B------:R-:W-:Y:S02]  /*6160*/  IMAD R15, R155, 0x4000, R12 ;  /* 0x000040009b0f7824 */ /* 0x000fe400078e020c */
[--C-:B------:R-:W-:Y:S02]  /*6170*/  IMAD R13, R13, 0x2, R156.reuse ;  /* 0x000000020d0d7824 */ /* 0x100fe400078e029c */
[----:B------:R-:W-:-:S04]  /*6180*/  IMAD R44, R15, 0x2, R156 ;  /* 0x000000020f2c7824 */ /* 0x000fc800078e029c */
[----:B------:R-:W0:Y:S04]  /*6190*/  LDS.128 R12, [R13+0x18400] ;  /* 0x018400000d0c7984 */ /* 0x000e280000000c00 */
[----:B------:R-:W4:Y:S01]  /*61a0*/  LDS.128 R44, [R44+0x18400] ;  /* 0x018400002c2c7984 */ /* 0x000f220000000c00 */
[----:B------:R-:W-:Y:S05]  /*61b0*/  @P3 BRA `(.L_x_552) ;  /* 0x0000000400683947 */ /* 0x000fea0003800000 */
[----:B------:R-:W-:Y:S02]  /*61c0*/  SHF.R.U32.HI R76, RZ, 0x10, R57 ;  /* 0x00000010ff4c7819 */ /* 0x000fe40000011639 */
[----:B------:R-:W-:Y:S02]  /*61d0*/  SHF.R.U32.HI R78, RZ, 0x10, R53 ;  /* 0x00000010ff4e7819 */ /* 0x000fe40000011635 */
[----:B------:R-:W-:Y:S02]  /*61e0*/  PRMT R135, R135, 0x5410, R76 ;  /* 0x0000541087877816 */ /* 0x000fe4000000004c */
[----:B------:R-:W-:Y:S01]  /*61f0*/  SHF.R.U64 R79, R56, 0x10, R57 ;  /* 0x00000010384f7819 */ /* 0x000fe20000001239 */
[----:B----4-:R-:W-:Y:S01]  /*6200*/  IMAD.U32 R56, R44, 0x10000, RZ ;  /* 0x000100002c387824 */ /* 0x010fe200078e00ff */
[----:B------:R-:W-:Y:S01]  /*6210*/  PRMT R131, R131, 0x5410, R78 ;  /* 0x0000541083837816 */ /* 0x000fe2000000004e */
[----:B------:R-:W-:Y:S01]  /*6220*/  IMAD.U32 R78, R135, 0x10000, RZ ;  /* 0x00010000874e7824 */ /* 0x000fe200078e00ff */
[----:B------:R-:W-:-:S02]  /*6230*/  SHF.R.U32.HI R104, RZ, 0x10, R55 ;  /* 0x00000010ff687819 */ /* 0x000fc40000011637 */
[----:B------:R-:W-:Y:S01]  /*6240*/  SHF.L.U32 R57, R45, 0x10, RZ ;  /* 0x000000102d397819 */ /* 0x000fe200000006ff */
[----:B------:R-:W-:Y:S01]  /*6250*/  IMAD.U32 R76, R131, 0x10000, RZ ;  /* 0x00010000834c7824 */ /* 0x000fe200078e00ff */
[----:B---3--:R-:W-:Y:S02]  /*6260*/  SHF.R.U32.HI R106, RZ, 0x10, R59 ;  /* 0x00000010ff6a7819 */ /* 0x008fe4000001163b */
[----:B--2---:R-:W-:Y:S01]  /*6270*/  SHF.R.U64 R107, R52, 0x10, R53 ;  /* 0x00000010346b7819 */ /* 0x004fe20000001235 */
[----:B0-----:R-:W-:Y:S01]  /*6280*/  IMAD.U32 R53, R13, 0x10000, RZ ;  /* 0x000100000d357824 */ /* 0x001fe200078e00ff */
[----:B------:R-:W-:Y:S01]  /*6290*/  PRMT R129, R129, 0x5410, R104 ;  /* 0x0000541081817816 */ /* 0x000fe20000000068 */
[----:B------:R-:W-:Y:S01]  /*62a0*/  FMUL.FTZ R104, R57, R78 ;  /* 0x0000004e39687220 */ /* 0x000fe20000410000 */
[----:B------:R-:W-:Y:S01]  /*62b0*/  PRMT R133, R133, 0x5410, R106 ;  /* 0x0000541085857816 */ /* 0x000fe2000000006a */
[-C--:B------:R-:W-:Y:S01]  /*62c0*/  FMUL.FTZ R106, R57, R76.reuse ;  /* 0x0000004c396a7220 */ /* 0x080fe20000410000 */
[----:B------:R-:W-:Y:S01]  /*62d0*/  SHF.R.U64 R77, R58, 0x10, R59 ;  /* 0x000000103a4d7819 */ /* 0x000fe2000000123b */
[----:B------:R-:W-:Y:S01]  /*62e0*/  FFMA.FTZ R57, R53, R76, -R104 ;  /* 0x0000004c35397223 */ /* 0x000fe20000010868 */
[----:B------:R-:W-:Y:S01]  /*62f0*/  LOP3.LUT R58, R45, 0xffff0000, RZ, 0xc0, !PT ;  /* 0xffff00002d3a7812 */ /* 0x000fe200078ec0ff */
[----:B------:R-:W-:Y:S01]  /*6300*/  IMAD.U32 R59, R47, 0x10000, RZ ;  /* 0x000100002f3b7824 */ /* 0x000fe200078e00ff */
[----:B------:R-:W-:Y:S01]  /*6310*/  LOP3.LUT R135, R135, 0xffff0000, RZ, 0xc0, !PT ;  /* 0xffff000087877812 */ /* 0x000fe200078ec0ff */
[----:B------:R-:W-:Y:S01]  /*6320*/  FFMA.FTZ R106, R53, R78, R106 ;  /* 0x0000004e356a7223 */ /* 0x000fe2000001006a */
[----:B------:R-:W-:Y:S01]  /*6330*/  LOP3.LUT R131, R131, 0xffff0000, RZ, 0xc0, !PT ;  /* 0xffff000083837812 */ /* 0x000fe200078ec0ff */
[----:B------:R-:W-:Y:S01]  /*6340*/  IMAD.U32 R76, R129, 0x10000, RZ ;  /* 0x00010000814c7824 */ /* 0x000fe200078e00ff */
[----:B------:R-:W-:Y:S01]  /*6350*/  SHF.L.U32 R104, R133, 0x10, RZ ;  /* 0x0000001085687819 */ /* 0x000fe200000006ff */
[----:B------:R-:W-:Y:S01]  /*6360*/  IMAD.U32 R45, R15, 0x10000, RZ ;  /* 0x000100000f2d7824 */ /* 0x000fe200078e00ff */
[----:B------:R-:W-:Y:S01]  /*6370*/  SHF.R.U64 R105, R54, 0x10, R55 ;  /* 0x0000001036697819 */ /* 0x000fe20000001237 */
[----:B------:R-:W-:Y:S01]  /*6380*/  FMUL.FTZ R53, R58, R131 ;  /* 0x000000833a357220 */ /* 0x000fe20000410000 */
[----:B------:R-:W-:Y:S01]  /*6390*/  LOP3.LUT R54, R13, 0xffff0000, RZ, 0xc0, !PT ;  /* 0xffff00000d367812 */ /* 0x000fe200078ec0ff */
[C---:B------:R-:W-:Y:S01]  /*63a0*/  FMUL.FTZ R136, R59.reuse, R104 ;  /* 0x000000683b887220 */ /* 0x040fe20000410000 */
[----:B------:R-:W-:Y:S01]  /*63b0*/  PRMT R132, R132, 0x5410, R77 ;  /* 0x0000541084847816 */ /* 0x000fe2000000004d */
[----:B------:R-:W-:Y:S01]  /*63c0*/  FMUL.FTZ R77, R58, R135 ;  /* 0x000000873a4d7220 */ /* 0x000fe20000410000 */
[----:B------:R-:W-:Y:S01]  /*63d0*/  PRMT R134, R134, 0x5410, R79 ;  /* 0x0000541086867816 */ /* 0x000fe2000000004f */
[-C--:B------:R-:W-:Y:S01]  /*63e0*/  FMUL.FTZ R59, R59, R76.reuse ;  /* 0x0000004c3b3b7220 */ /* 0x080fe20000410000 */
[----:B------:R-:W-:Y:S01]  /*63f0*/  PRMT R130, R130, 0x5410, R107 ;  /* 0x0000541082827816 */ /* 0x000fe2000000006b */
[C---:B------:R-:W-:Y:S01]  /*6400*/  FFMA.FTZ R78, R54.reuse, R131, -R77 ;  /* 0x00000083364e7223 */ /* 0x040fe2000001084d */
[----:B------:R-:W-:Y:S01]  /*6410*/  FFMA.FTZ R135, R54, R135, R53 ;  /* 0x0000008736877223 */ /* 0x000fe20000010035 */
[----:B------:R-:W-:Y:S01]  /*6420*/  LOP3.LUT R47, R47, 0xffff0000, RZ, 0xc0, !PT ;  /* 0xffff00002f2f7812 */ /* 0x000fe200078ec0ff */
[----:B------:R-:W-:Y:S01]  /*6430*/  FFMA.FTZ R136, R45, R76, -R136 ;  /* 0x0000004c2d887223 */ /* 0x000fe20000010888 */
[----:B------:R-:W-:Y:S01]  /*6440*/  LOP3.LUT R58, R133, 0xffff0000, RZ, 0xc0, !PT ;  /* 0xffff0000853a7812 */ /* 0x000fe200078ec0ff */
[----:B------:R-:W-:Y:S01]  /*6450*/  FFMA.FTZ R104, R45, R104, R59 ;  /* 0x000000682d687223 */ /* 0x000fe2000001003b */
[----:B------:R-:W-:Y:S01]  /*6460*/  LOP3.LUT R54, R129, 0xffff0000, RZ, 0xc0, !PT ;  /* 0xffff000081367812 */ /* 0x000fe200078ec0ff */
[----:B------:R-:W-:Y:S01]  /*6470*/  IMAD.U32 R53, R134, 0x10000, RZ ;  /* 0x0001000086357824 */ /* 0x000fe200078e00ff */
[----:B------:R-:W-:Y:S01]  /*6480*/  LOP3.LUT R55, R15, 0xffff0000, RZ, 0xc0, !PT ;  /* 0xffff00000f377812 */ /* 0x000fe200078ec0ff */
[----:B------:R-:W-:-:S02]  /*6490*/  IMAD.U32 R45, R130, 0x10000, RZ ;  /* 0x00010000822d7824 */ /* 0x000fc400078e00ff */
[C---:B------:R-:W-:Y:S01]  /*64a0*/  FMUL.FTZ R76, R47.reuse, R58 ;  /* 0x0000003a2f4c7220 */ /* 0x040fe20000410000 */
[-C--:B------:R-:W-:Y:S01]  /*64b0*/  FMUL.FTZ R138, R47, R54.reuse ;  /* 0x000000362f8a7220 */ /* 0x080fe20000410000 */
[----:B------:R-:W-:Y:S01]  /*64c0*/  LOP3.LUT R44, R44, 0xffff0000, RZ, 0xc0, !PT ;  /* 0xffff00002c2c7812 */ /* 0x000fe200078ec0ff */
[----:B------:R-:W-:Y:S01]  /*64d0*/  FMUL.FTZ R47, R56, R53 ;  /* 0x00000035382f7220 */ /* 0x000fe20000410000 */
[----:B------:R-:W-:Y:S01]  /*64e0*/  LOP3.LUT R134, R134, 0xffff0000, RZ, 0xc0, !PT ;  /* 0xffff000086867812 */ /* 0x000fe200078ec0ff */
[----:B------:R-:W-:Y:S01]  /*64f0*/  IMAD.U32 R52, R12, 0x10000, RZ ;  /* 0x000100000c347824 */ /* 0x000fe200078e00ff */
[----:B------:R-:W-:Y:S01]  /*6500*/  LOP3.LUT R130, R130, 0xffff0000, RZ, 0xc0, !PT ;  /* 0xffff000082827812 */ /* 0x000fe200078ec0ff */
[-C--:B------:R-:W-:Y:S01]  /*6510*/  FMUL.FTZ R56, R56, R45.reuse ;  /* 0x0000002d38387220 */ /* 0x080fe20000410000 */
[----:B------:R-:W-:Y:S01]  /*6520*/  PRMT R128, R128, 0x5410, R105 ;  /* 0x0000541080807816 */ /* 0x000fe20000000069 */
[C---:B------:R-:W-:Y:S01]  /*6530*/  FFMA.FTZ R77, R55.reuse, R54, -R76 ;  /* 0x00000036374d7223 */ /* 0x040fe2000001084c */
[----:B------:R-:W-:Y:S01]  /*6540*/  LOP3.LUT R13, R12, 0xffff0000, RZ, 0xc0, !PT ;  /* 0xffff00000c0d7812 */ /* 0x000fe200078ec0ff */
[----:B------:R-:W-:Y:S01]  /*6550*/  FFMA.FTZ R79, R55, R58, R138 ;  /* 0x0000003a374f7223 */ /* 0x000fe2000001008a */
[----:B------:R-:W-:Y:S01]  /*6560*/  FMUL.FTZ R58, R44, R134 ;  /* 0x000000862c3a7220 */ /* 0x000fe20000410000 */
[C---:B------:R-:W-:Y:S01]  /*6570*/  FFMA.FTZ R54, R52.reuse, R45, -R47 ;  /* 0x0000002d34367223 */ /* 0x040fe2000001082f */
[----:B------:R-:W-:Y:S01]  /*6580*/  FFMA.FTZ R56, R52, R53, R56 ;  /* 0x0000003534387223 */ /* 0x000fe20000010038 */
[----:B------:R-:W-:-:S02]  /*6590*/  IMAD.U32 R15, R46, 0x10000, RZ ;  /* 0x000100002e0f7824 */ /* 0x000fc400078e00ff */
[-C--:B------:R-:W-:Y:S01]  /*65a0*/  FMUL.FTZ R52, R44, R130.reuse ;  /* 0x000000822c347220 */ /* 0x080fe20000410000 */
[----:B------:R-:W-:Y:S01]  /*65b0*/  LOP3.LUT R46, R46, 0xffff0000, RZ, 0xc0, !PT ;  /* 0xffff00002e2e7812 */ /* 0x000fe200078ec0ff */
[C---:B------:R-:W-:Y:S01]  /*65c0*/  IMAD.U32 R47, R132.reuse, 0x10000, RZ ;  /* 0x00010000842f7824 */ /* 0x040fe200078e00ff */
[----:B------:R-:W-:Y:S01]  /*65d0*/  LOP3.LUT R53, R132, 0xffff0000, RZ, 0xc0, !PT ;  /* 0xffff000084357812 */ /* 0x000fe200078ec0ff */
[C---:B------:R-:W-:Y:S01]  /*65e0*/  IMAD.U32 R44, R128.reuse, 0x10000, RZ ;  /* 0x00010000802c7824 */ /* 0x040fe200078e00ff */
[----:B------:R-:W-:Y:S01]  /*65f0*/  LOP3.LUT R45, R128, 0xffff0000, RZ, 0xc0, !PT ;  /* 0xffff0000802d7812 */ /* 0x000fe200078ec0ff */
[C---:B------:R-:W-:Y:S01]  /*6600*/  FFMA.FTZ R55, R13.reuse, R130, -R58 ;  /* 0x000000820d377223 */ /* 0x040fe2000001083a */
[C---:B------:R-:W-:Y:S02]  /*6610*/  IMAD.U32 R12, R14.reuse, 0x10000, RZ ;  /* 0x000100000e0c7824 */ /* 0x040fe400078e00ff */
[----:B------:R-:W-:Y:S01]  /*6620*/  FFMA.FTZ R13, R13, R134, R52 ;  /* 0x000000860d0d7223 */ /* 0x000fe20000010034 */
[----:B------:R-:W-:Y:S01]  /*6630*/  LOP3.LUT R14, R14, 0xffff0000, RZ, 0xc0, !PT ;  /* 0xffff00000e0e7812 */ /* 0x000fe200078ec0ff */
[C---:B------:R-:W-:Y:S01]  /*6640*/  FMUL.FTZ R59, R15.reuse, R47 ;  /* 0x0000002f0f3b7220 */ /* 0x040fe20000410000 */
[-C--:B------:R-:W-:Y:S01]  /*6650*/  FMUL.FTZ R52, R15, R44.reuse ;  /* 0x0000002c0f347220 */ /* 0x080fe20000410000 */
[C---:B------:R-:W-:Y:S01]  /*6660*/  FMUL.FTZ R15, R46.reuse, R53 ;  /* 0x000000352e0f7220 */ /* 0x040fe20000410000 */
[----:B------:R-:W-:Y:S01]  /*6670*/  FMUL.FTZ R46, R46, R45 ;  /* 0x0000002d2e2e7220 */ /* 0x000fe20000410000 */
[C---:B------:R-:W-:Y:S01]  /*6680*/  FFMA.FTZ R59, R12.reuse, R44, -R59 ;  /* 0x0000002c0c3b7223 */ /* 0x040fe2000001083b */
[----:B------:R-:W-:Y:S01]  /*6690*/  FFMA.FTZ R52, R12, R47, R52 ;  /* 0x0000002f0c347223 */ /* 0x000fe20000010034 */
[C---:B------:R-:W-:Y:S01]  /*66a0*/  FFMA.FTZ R12, R14.reuse, R45, -R15 ;  /* 0x0000002d0e0c7223 */ /* 0x040fe2000001080f */
[----:B------:R-:W-:Y:S01]  /*66b0*/  FFMA.FTZ R53, R14, R53, R46 ;  /* 0x000000350e357223 */ /* 0x000fe2000001002e */
[----:B------:R-:W-:-:S02]  /*66c0*/  F2FP.BF16.F32.PACK_AB R57, R78, R57 ;  /* 0x000000394e39723e */ /* 0x000fc400000010ff */
[----:B------:R-:W-:Y:S02]  /*66d0*/  F2FP.BF16.F32.PACK_AB R54, R55, R54 ;  /* 0x000000363736723e */ /* 0x000fe400000010ff */
[----:B------:R-:W-:Y:S01]  /*66e0*/  F2FP.BF16.F32.PACK_AB R44, R13, R56 ;  /* 0x000000380d2c723e */ /* 0x000fe200000010ff */
[----:B------:R-:W-:Y:S01]  /*66f0*/  IMAD.MOV.U32 R13, RZ, RZ, R57 ;  /* 0x000000ffff0d7224 */ /* 0x000fe200078e0039 */
[----:B------:R-:W-:Y:S01]  /*6700*/  F2FP.BF16.F32.PACK_AB R14, R12, R59 ;  /* 0x0000003b0c0e723e */ /* 0x000fe200000010ff */
[----:B------:R-:W-:Y:S01]  /*6710*/  IMAD.MOV.U32 R12, RZ, RZ, R54 ;  /* 0x000000ffff0c7224 */ /* 0x000fe200078e0036 */
[----:B------:R-:W-:Y:S02]  /*6720*/  F2FP.BF16.F32.PACK_AB R15, R77, R136 ;  /* 0x000000884d0f723e */ /* 0x000fe400000010ff */
[----:B------:R-:W-:Y:S02]  /*6730*/  F2FP.BF16.F32.PACK_AB R45, R135, R106 ;  /* 0x0000006a872d723e */ /* 0x000fe400000010ff */
[----:B------:R-:W-:-:S02]  /*6740*/  F2FP.BF16.F32.PACK_AB R47, R79, R104 ;  /* 0x000000684f2f723e */ /* 0x000fc400000010ff */
[----:B------:R-:W-:-:S07]  /*6750*/  F2FP.BF16.F32.PACK_AB R46, R53, R52 ;  /* 0x00000034352e723e */ /* 0x000fce00000010ff */
.L_x_552:
[----:B------:R-:W-:Y:S05]  /*6760*/  BSYNC B2 ;  /* 0x0000000000027941 */ /* 0x000fea0003800000 */
.L_x_551:
[----:B------:R-:W-:Y:S01]  /*6770*/  ISETP.GE.AND P4, PT, R11, R110, PT ;  /* 0x0000006e0b00720c */ /* 0x000fe20003f86270 */
[----:B0-----:R0:W-:-:S12]  /*6780*/  ST.E.128 desc[UR38][R48.64], R12 ;  /* 0x0000000c30007985 */ /* 0x0011d8000c101d26 */
[----:B------:R-:W-:-:S05]  /*6790*/  @!P4 IMAD.WIDE R50, R11, 0x2, R50 ;  /* 0x000000020b32c825 */ /* 0x000fca00078e0232 */
[----:B----4-:R0:W-:Y:S02]  /*67a0*/  @!P4 ST.E.128 desc[UR38][R50.64], R44 ;  /* 0x0000002c3200c985 */ /* 0x0101e4000c101d26 */
.L_x_550:
[----:B------:R-:W-:Y:S05]  /*67b0*/  BSYNC B1 ;  /* 0x0000000000017941 */ /* 0x000fea0003800000 */
.L_x_549:
[----:B------:R-:W-:-:S03]  /*67c0*/  UMOV UR4, 0xffffffff ;  /* 0xffffffff00047882 */ /* 0x000fc60000000000 */
[----:B------:R-:W-:Y:S05]  /*67d0*/  BRA.DIV UR4, `(.L_x_553) ;  /* 0x0000014e04107947 */ /* 0x000fea000b800000 */
[----:B0-----:R0:W0:Y:S04]  /*67e0*/  SHFL.IDX PT, R51, R108, 0x2, 0x181f ;  /* 0x00581f006c337f89 */ /* 0x00102800000e0000 */
[----:B------:R0:W0:Y:S02]  /*67f0*/  SHFL.IDX PT, R50, R109, 0x2, 0x181f ;  /* 0x00581f006d327f89 */ /* 0x00002400000e0000 */
.L_x_826:
        /* <DEDUP_REMOVED lines=26> */
[--C-:B------:R-:W-:Y:S01]  /*69a0*/  SHF.R.U64 R79, R60, 0x10, R61.reuse ;  /* 0x000000103c4f7819 */ /* 0x100fe2000000123d */
[----:B0-----:R-:W-:Y:S01]  /*69b0*/  IMAD.U32 R52, R13, 0x10000, RZ ;  /* 0x000100000d347824 */ /* 0x001fe200078e00ff */
[----:B------:R-:W-:Y:S01]  /*69c0*/  SHF.R.U32.HI R60, RZ, 0x10, R61 ;  /* 0x00000010ff3c7819 */ /* 0x000fe2000001163d */
[----:B----4-:R-:W-:Y:S01]  /*69d0*/  IMAD.U32 R58, R47, 0x10000, RZ ;  /* 0x000100002f3a7824 */ /* 0x010fe200078e00ff */
[--C-:B------:R-:W-:Y:S01]  /*69e0*/  SHF.R.U64 R61, R64, 0x10, R65.reuse ;  /* 0x00000010403d7819 */ /* 0x100fe20000001241 */
[----:B------:R-:W-:Y:S01]  /*69f0*/  IMAD.U32 R54, R44, 0x10000, RZ ;  /* 0x000100002c367824 */ /* 0x000fe200078e00ff */
[----:B------:R-:W-:Y:S02]  /*6a00*/  SHF.R.U32.HI R64, RZ, 0x10, R65 ;  /* 0x00000010ff407819 */ /* 0x000fe40000011641 */
[----:B------:R-:W-:Y:S02]  /*6a10*/  PRMT R123, R123, 0x5410, R60 ;  /* 0x000054107b7b7816 */ /* 0x000fe4000000003c */
[----:B------:R-:W-:-:S02]  /*6a20*/  PRMT R127, R127, 0x5410, R64 ;  /* 0x000054107f7f7816 */ /* 0x000fc40000000040 */
[--C-:B------:R-:W-:Y:S02]  /*6a30*/  SHF.R.U64 R77, R62, 0x10, R63.reuse ;  /* 0x000000103e4d7819 */ /* 0x100fe4000000123f */
[----:B------:R-:W-:Y:S01]  /*6a40*/  SHF.R.U32.HI R62, RZ, 0x10, R63 ;  /* 0x00000010ff3e7819 */ /* 0x000fe2000001163f */
[----:B------:R-:W-:Y:S01]  /*6a50*/  IMAD.U32 R63, R127, 0x10000, RZ ;  /* 0x000100007f3f7824 */ /* 0x000fe200078e00ff */
[----:B------:R-:W-:Y:S02]  /*6a60*/  SHF.R.U64 R65, R66, 0x10, R67 ;  /* 0x0000001042417819 */ /* 0x000fe40000001243 */
[----:B------:R-:W-:Y:S02]  /*6a70*/  SHF.L.U32 R56, R45, 0x10, RZ ;  /* 0x000000102d387819 */ /* 0x000fe400000006ff */
[----:B------:R-:W-:Y:S01]  /*6a80*/  PRMT R126, R126, 0x5410, R61 ;  /* 0x000054107e7e7816 */ /* 0x000fe2000000003d */
[----:B------:R-:W-:Y:S01]  /*6a90*/  IMAD.U32 R61, R123, 0x10000, RZ ;  /* 0x000100007b3d7824 */ /* 0x000fe200078e00ff */
[----:B------:R-:W-:-:S02]  /*6aa0*/  SHF.R.U32.HI R66, RZ, 0x10, R67 ;  /* 0x00000010ff427819 */ /* 0x000fc40000011643 */
[----:B------:R-:W-:Y:S01]  /*6ab0*/  PRMT R124, R124, 0x5410, R65 ;  /* 0x000054107c7c7816 */ /* 0x000fe20000000041 */
[C---:B------:R-:W-:Y:S01]  /*6ac0*/  FMUL.FTZ R65, R56.reuse, R63 ;  /* 0x0000003f38417220 */ /* 0x040fe20000410000 */
[----:B------:R-:W-:Y:S01]  /*6ad0*/  LOP3.LUT R57, R45, 0xffff0000, RZ, 0xc0, !PT ;  /* 0xffff00002d397812 */ /* 0x000fe200078ec0ff */
[----:B------:R-:W-:Y:S01]  /*6ae0*/  FMUL.FTZ R67, R56, R61 ;  /* 0x0000003d38437220 */ /* 0x000fe20000410000 */
[----:B------:R-:W-:Y:S02]  /*6af0*/  PRMT R125, R125, 0x5410, R66 ;  /* 0x000054107d7d7816 */ /* 0x000fe40000000042 */
[----:B------:R-:W-:Y:S01]  /*6b00*/  LOP3.LUT R60, R127, 0xffff0000, RZ, 0xc0, !PT ;  /* 0xffff00007f3c7812 */ /* 0x000fe200078ec0ff */
[C---:B------:R-:W-:Y:S01]  /*6b10*/  FFMA.FTZ R67, R52.reuse, R63, R67 ;  /* 0x0000003f34437223 */ /* 0x040fe20000010043 */
[----:B------:R-:W-:Y:S01]  /*6b20*/  PRMT R121, R121, 0x5410, R62 ;  /* 0x0000541079797816 */ /* 0x000fe2000000003e */
[----:B------:R-:W-:Y:S01]  /*6b30*/  FFMA.FTZ R62, R52, R61, -R65 ;  /* 0x0000003d343e7223 */ /* 0x000fe20000010841 */
[----:B------:R-:W-:Y:S01]  /*6b40*/  LOP3.LUT R56, R123, 0xffff0000, RZ, 0xc0, !PT ;  /* 0xffff00007b387812 */ /* 0x000fe200078ec0ff */
[----:B------:R-:W-:Y:S01]  /*6b50*/  FMUL.FTZ R64, R57, R60 ;  /* 0x0000003c39407220 */ /* 0x000fe20000410000 */
[----:B------:R-:W-:Y:S01]  /*6b60*/  LOP3.LUT R53, R13, 0xffff0000, RZ, 0xc0, !PT ;  /* 0xffff00000d357812 */ /* 0x000fe200078ec0ff */
[----:B------:R-:W-:Y:S01]  /*6b70*/  IMAD.U32 R61, R121, 0x10000, RZ ;  /* 0x00010000793d7824 */ /* 0x000fe200078e00ff */
[----:B------:R-:W-:Y:S01]  /*6b80*/  SHF.L.U32 R65, R125, 0x10, RZ ;  /* 0x000000107d417819 */ /* 0x000fe200000006ff */
[-C--:B------:R-:W-:Y:S01]  /*6b90*/  FMUL.FTZ R52, R57, R56.reuse ;  /* 0x0000003839347220 */ /* 0x080fe20000410000 */
[----:B------:R-:W-:Y:S01]  /*6ba0*/  LOP3.LUT R55, R44, 0xffff0000, RZ, 0xc0, !PT ;  /* 0xffff00002c377812 */ /* 0x000fe200078ec0ff */
[----:B------:R-:W-:Y:S01]  /*6bb0*/  FFMA.FTZ R57, R53, R56, -R64 ;  /* 0x0000003835397223 */ /* 0x000fe20000010840 */
[----:B------:R-:W-:-:S02]  /*6bc0*/  IMAD.U32 R44, R15, 0x10000, RZ ;  /* 0x000100000f2c7824 */ /* 0x000fc400078e00ff */
[C---:B------:R-:W-:Y:S01]  /*6bd0*/  FMUL.FTZ R63, R58.reuse, R65 ;  /* 0x000000413a3f7220 */ /* 0x040fe20000410000 */
[----:B------:R-:W-:Y:S01]  /*6be0*/  LOP3.LUT R59, R47, 0xffff0000, RZ, 0xc0, !PT ;  /* 0xffff00002f3b7812 */ /* 0x000fe200078ec0ff */
[----:B------:R-:W-:Y:S01]  /*6bf0*/  FMUL.FTZ R58, R58, R61 ;  /* 0x0000003d3a3a7220 */ /* 0x000fe20000410000 */
[----:B------:R-:W-:Y:S01]  /*6c00*/  LOP3.LUT R56, R125, 0xffff0000, RZ, 0xc0, !PT ;  /* 0xffff00007d387812 */ /* 0x000fe200078ec0ff */
[----:B------:R-:W-:Y:S01]  /*6c10*/  FFMA.FTZ R60, R53, R60, R52 ;  /* 0x0000003c353c7223 */ /* 0x000fe20000010034 */
[----:B------:R-:W-:Y:S01]  /*6c20*/  PRMT R122, R122, 0x5410, R79 ;  /* 0x000054107a7a7816 */ /* 0x000fe2000000004f */
[C---:B------:R-:W-:Y:S01]  /*6c30*/  FFMA.FTZ R65, R44.reuse, R65, R58 ;  /* 0x000000412c417223 */ /* 0x040fe2000001003a */
[----:B------:R-:W-:Y:S01]  /*6c40*/  LOP3.LUT R52, R121, 0xffff0000, RZ, 0xc0, !PT ;  /* 0xffff000079347812 */ /* 0x000fe200078ec0ff */
[----:B------:R-:W-:Y:S01]  /*6c50*/  FFMA.FTZ R63, R44, R61, -R63 ;  /* 0x0000003d2c3f7223 */ /* 0x000fe2000001083f */
[----:B------:R-:W-:Y:S01]  /*6c60*/  LOP3.LUT R45, R15, 0xffff0000, RZ, 0xc0, !PT ;  /* 0xffff00000f2d7812 */ /* 0x000fe200078ec0ff */
[----:B------:R-:W-:Y:S01]  /*6c70*/  FMUL.FTZ R58, R59, R56 ;  /* 0x000000383b3a7220 */ /* 0x000fe20000410000 */
[----:B------:R-:W-:-:S02]  /*6c80*/  IMAD.U32 R53, R126, 0x10000, RZ ;  /* 0x000100007e357824 */ /* 0x000fc400078e00ff */
[-C--:B------:R-:W-:Y:S01]  /*6c90*/  FMUL.FTZ R66, R59, R52.reuse ;  /* 0x000000343b427220 */ /* 0x080fe20000410000 */
[----:B------:R-:W-:Y:S01]  /*6ca0*/  IMAD.U32 R44, R122, 0x10000, RZ ;  /* 0x000100007a2c7824 */ /* 0x000fe200078e00ff */
[----:B------:R-:W-:Y:S01]  /*6cb0*/  LOP3.LUT R126, R126, 0xffff0000, RZ, 0xc0, !PT ;  /* 0xffff00007e7e7812 */ /* 0x000fe200078ec0ff */
[C---:B------:R-:W-:Y:S02]  /*6cc0*/  IMAD.U32 R13, R12.reuse, 0x10000, RZ ;  /* 0x000100000c0d7824 */ /* 0x040fe400078e00ff */
[C---:B------:R-:W-:Y:S01]  /*6cd0*/  FFMA.FTZ R64, R45.reuse, R52, -R58 ;  /* 0x000000342d407223 */ /* 0x040fe2000001083a */
[----:B------:R-:W-:Y:S01]  /*6ce0*/  LOP3.LUT R12, R12, 0xffff0000, RZ, 0xc0, !PT ;  /* 0xffff00000c0c7812 */ /* 0x000fe200078ec0ff */
[----:B------:R-:W-:Y:S01]  /*6cf0*/  FMUL.FTZ R58, R54, R44 ;  /* 0x0000002c363a7220 */ /* 0x000fe20000410000 */
[----:B------:R-:W-:Y:S01]  /*6d00*/  LOP3.LUT R122, R122, 0xffff0000, RZ, 0xc0, !PT ;  /* 0xffff00007a7a7812 */ /* 0x000fe200078ec0ff */
[----:B------:R-:W-:Y:S01]  /*6d10*/  FFMA.FTZ R66, R45, R56, R66 ;  /* 0x000000382d427223 */ /* 0x000fe20000010042 */
[----:B------:R-:W-:Y:S01]  /*6d20*/  FMUL.FTZ R45, R55, R126 ;  /* 0x0000007e372d7220 */ /* 0x000fe20000410000 */
[-C--:B------:R-:W-:Y:S01]  /*6d30*/  FMUL.FTZ R52, R54, R53.reuse ;  /* 0x0000003536347220 */ /* 0x080fe20000410000 */
[----:B------:R-:W-:Y:S01]  /*6d40*/  PRMT R120, R120, 0x5410, R77 ;  /* 0x0000541078787816 */ /* 0x000fe2000000004d */
[----:B------:R-:W-:Y:S01]  /*6d50*/  FFMA.FTZ R58, R13, R53, R58 ;  /* 0x000000350d3a7223 */ /* 0x000fe2000001003a */
[----:B------:R-:W-:-:S02]  /*6d60*/  IMAD.U32 R47, R46, 0x10000, RZ ;  /* 0x000100002e2f7824 */ /* 0x000fc400078e00ff */
[----:B------:R-:W-:Y:S01]  /*6d70*/  FFMA.FTZ R53, R12, R122, -R45 ;  /* 0x0000007a0c357223 */ /* 0x000fe2000001082d */
[----:B------:R-:W-:Y:S01]  /*6d80*/  LOP3.LUT R46, R46, 0xffff0000, RZ, 0xc0, !PT ;  /* 0xffff00002e2e7812 */ /* 0x000fe200078ec0ff */
[----:B------:R-:W-:Y:S01]  /*6d90*/  FFMA.FTZ R54, R13, R44, -R52 ;  /* 0x0000002c0d367223 */ /* 0x000fe20000010834 */
[----:B------:R-:W-:Y:S01]  /*6da0*/  FMUL.FTZ R55, R55, R122 ;  /* 0x0000007a37377220 */ /* 0x000fe20000410000 */
[C---:B------:R-:W-:Y:S01]  /*6db0*/  LOP3.LUT R45, R124.reuse, 0xffff0000, RZ, 0xc0, !PT ;  /* 0xffff00007c2d7812 */ /* 0x040fe200078ec0ff */
[----:B------:R-:W-:Y:S01]  /*6dc0*/  IMAD.U32 R52, R124, 0x10000, RZ ;  /* 0x000100007c347824 */ /* 0x000fe200078e00ff */
[C---:B------:R-:W-:Y:S01]  /*6dd0*/  LOP3.LUT R13, R120.reuse, 0xffff0000, RZ, 0xc0, !PT ;  /* 0xffff0000780d7812 */ /* 0x040fe200078ec0ff */
[----:B------:R-:W-:Y:S02]  /*6de0*/  IMAD.U32 R44, R120, 0x10000, RZ ;  /* 0x00010000782c7824 */ /* 0x000fe400078e00ff */
[----:B------:R-:W-:Y:S01]  /*6df0*/  FFMA.FTZ R55, R12, R126, R55 ;  /* 0x0000007e0c377223 */ /* 0x000fe20000010037 */
[C---:B------:R-:W-:Y:S01]  /*6e00*/  IMAD.U32 R15, R14.reuse, 0x10000, RZ ;  /* 0x000100000e0f7824 */ /* 0x040fe200078e00ff */
[----:B------:R-:W-:Y:S01]  /*6e10*/  LOP3.LUT R14, R14, 0xffff0000, RZ, 0xc0, !PT ;  /* 0xffff00000e0e7812 */ /* 0x000fe200078ec0ff */
[C---:B------:R-:W-:Y:S01]  /*6e20*/  FMUL.FTZ R12, R47.reuse, R52 ;  /* 0x000000342f0c7220 */ /* 0x040fe20000410000 */
[C---:B------:R-:W-:Y:S01]  /*6e30*/  FMUL.FTZ R59, R46.reuse, R45 ;  /* 0x0000002d2e3b7220 */ /* 0x040fe20000410000 */
[-C--:B------:R-:W-:Y:S01]  /*6e40*/  FMUL.FTZ R47, R47, R44.reuse ;  /* 0x0000002c2f2f7220 */ /* 0x080fe20000410000 */
[-C--:B------:R-:W-:Y:S01]  /*6e50*/  FMUL.FTZ R46, R46, R13.reuse ;  /* 0x0000000d2e2e7220 */ /* 0x080fe20000410000 */
[C---:B------:R-:W-:Y:S01]  /*6e60*/  FFMA.FTZ R12, R15.reuse, R44, -R12 ;  /* 0x0000002c0f0c7223 */ /* 0x040fe2000001080c */
[C---:B------:R-:W-:Y:S01]  /*6e70*/  FFMA.FTZ R59, R14.reuse, R13, -R59 ;  /* 0x0000000d0e3b7223 */ /* 0x040fe2000001083b */
[----:B------:R-:W-:Y:S01]  /*6e80*/  FFMA.FTZ R47, R15, R52, R47 ;  /* 0x000000340f2f7223 */ /* 0x000fe2000001002f */
[----:B------:R-:W-:Y:S01]  /*6e90*/  FFMA.FTZ R46, R14, R45, R46 ;  /* 0x0000002d0e2e7223 */ /* 0x000fe2000001002e */
[----:B------:R-:W-:-:S02]  /*6ea0*/  F2FP.BF16.F32.PACK_AB R65, R66, R65 ;  /* 0x000000414241723e */ /* 0x000fc400000010ff */
[----:B------:R-:W-:Y:S02]  /*6eb0*/  F2FP.BF16.F32.PACK_AB R54, R53, R54 ;  /* 0x000000363536723e */ /* 0x000fe400000010ff */
[----:B------:R-:W-:Y:S02]  /*6ec0*/  F2FP.BF16.F32.PACK_AB R14, R59, R12 ;  /* 0x0000000c3b0e723e */ /* 0x000fe400000010ff */
[----:B------:R-:W-:Y:S01]  /*6ed0*/  F2FP.BF16.F32.PACK_AB R46, R46, R47 ;  /* 0x0000002f2e2e723e */ /* 0x000fe200000010ff */
[----:B------:R-:W-:Y:S01]  /*6ee0*/  IMAD.MOV.U32 R12, RZ, RZ, R54 ;  /* 0x000000ffff0c7224 */ /* 0x000fe200078e0036 */
[----:B------:R-:W-:Y:S01]  /*6ef0*/  F2FP.BF16.F32.PACK_AB R13, R57, R62 ;  /* 0x0000003e390d723e */ /* 0x000fe200000010ff */
[----:B------:R-:W-:Y:S01]  /*6f00*/  IMAD.MOV.U32 R47, RZ, RZ, R65 ;  /* 0x000000ffff2f7224 */ /* 0x000fe200078e0041 */
[----:B------:R-:W-:Y:S02]  /*6f10*/  F2FP.BF16.F32.PACK_AB R15, R64, R63 ;  /* 0x0000003f400f723e */ /* 0x000fe400000010ff */
[----:B------:R-:W-:-:S02]  /*6f20*/  F2FP.BF16.F32.PACK_AB R45, R60, R67 ;  /* 0x000000433c2d723e */ /* 0x000fc400000010ff */
[----:B------:R-:W-:-:S07]  /*6f30*/  F2FP.BF16.F32.PACK_AB R44, R55, R58 ;  /* 0x0000003a372c723e */ /* 0x000fce00000010ff */
.L_x_557:
[----:B------:R-:W-:Y:S05]  /*6f40*/  BSYNC B2 ;  /* 0x0000000000027941 */ /* 0x000fea0003800000 */
.L_x_556:
[----:B------:R-:W-:Y:S01]  /*6f50*/  ISETP.GE.AND P4, PT, R11, R110, PT ;  /* 0x0000006e0b00720c */ /* 0x000fe20003f86270 */
[----:B0-----:R0:W-:-:S12]  /*6f60*/  ST.E.128 desc[UR38][R48.64], R12 ;  /* 0x0000000c30007985 */ /* 0x0011d8000c101d26 */
[----:B------:R-:W-:-:S05]  /*6f70*/  @!P4 IMAD.WIDE R50, R11, 0x2, R50 ;  /* 0x000000020b32c825 */ /* 0x000fca00078e0232 */
[----:B----4-:R0:W-:Y:S02]  /*6f80*/  @!P4 ST.E.128 desc[UR38][R50.64], R44 ;  /* 0x0000002c3200c985 */ /* 0x0101e4000c101d26 */
.L_x_555:
[----:B------:R-:W-:Y:S05]  /*6f90*/  BSYNC B1 ;  /* 0x0000000000017941 */ /* 0x000fea0003800000 */
.L_x_554:
[----:B------:R-:W-:-:S03]  /*6fa0*/  UMOV UR4, 0xffffffff ;  /* 0xffffffff00047882 */ /* 0x000fc60000000000 */
[----:B------:R-:W-:Y:S05]  /*6fb0*/  BRA.DIV UR4, `(.L_x_558) ;  /* 0x0000014604647947 */ /* 0x000fea000b800000 */
[----:B0-----:R-:W0:Y:S04]  /*6fc0*/  SHFL.IDX PT, R108, R108, 0x3, 0x181f ;  /* 0x00781f006c6c7f89 */ /* 0x001e2800000e0000 */
[----:B------:R0:W0:Y:S02]  /*6fd0*/  SHFL.IDX PT, R50, R109, 0x3, 0x181f ;  /* 0x00781f006d327f89 */ /* 0x00002400000e0000 */
.L_x_830:
[----:B------:R-:W-:-:S13]  /*6fe0*/  ISETP.GE.OR P4, PT, R218, R98, P1 ;  /* 0x00000062da00720c */ /* 0x000fda0000f86670 */
[----:B------:R-:W-:Y:S05]  /*6ff0*/  @P4 BRA `(.L_x_531) ;  /* 0x0000000c008c4947 */ /* 0x000fea0003800000 */
[----:B------:R-:W-:Y:S01]  /*7000*/  SEL R112, R37, R112, !P0 ;  /* 0x0000007025707207 */ /* 0x000fe20004000000 */
[----:B------:R-:W-:Y:S01]  /*7010*/  BSSY B1, `(.L_x_559) ;  /* 0x0000070000017945 */ /* 0x000fe20003800000 */
[C---:B0-----:R-:W-:Y:S02]  /*7020*/  LEA R48, P4, R43.reuse, R50, 0x1 ;  /* 0x000000322b307211 */ /* 0x041fe400078808ff */
[----:B------:R-:W-:Y:S02]  /*7030*/  SHF.R.S32.HI R11, RZ, 0x1f, R112 ;  /* 0x0000001fff0b7819 */ /* 0x000fe40000011470 */
[----:B------:R-:W-:Y:S02]  /*7040*/  LEA.HI.X R49, R43, R108, R83, 0x1, P4 ;  /* 0x0000006c2b317211 */ /* 0x000fe400020f0c53 */
[----:B------:R-:W-:-:S04]  /*7050*/  LEA.HI R112, R11, R112, RZ, 0x4 ;  /* 0x000000700b707211 */ /* 0x000fc800078f20ff */
[----:B------:R-:W-:-:S04]  /*7060*/  LEA.HI.SX32 R112, R112, R81, 0x1c ;  /* 0x0000005170707211 */ /* 0x000fc800078fe2ff */
[----:B----4-:R-:W-:Y:S02]  /*7070*/  SHF.R.S32.HI R13, RZ, 0x1f, R112 ;  /* 0x0000001fff0d7819 */ /* 0x010fe40000011470 */
        /* <DEDUP_REMOVED lines=14> */
[----:B------:R-:W-:Y:S01]  /*7160*/  SHF.R.U64 R63, R68, 0x10, R69 ;  /* 0x00000010443f7819 */ /* 0x000fe20000001245 */
[----:B0-----:R-:W-:Y:S01]  /*7170*/  IMAD.U32 R51, R13, 0x10000, RZ ;  /* 0x000100000d337824 */ /* 0x001fe200078e00ff */
[----:B------:R-:W-:Y:S01]  /*7180*/  SHF.R.U64 R61, R72, 0x10, R73 ;  /* 0x00000010483d7819 */ /* 0x000fe20000001249 */
[----:B----4-:R-:W-:Y:S01]  /*7190*/  IMAD.U32 R57, R47, 0x10000, RZ ;  /* 0x000100002f397824 */ /* 0x010fe200078e00ff */
[----:B------:R-:W-:Y:S01]  /*71a0*/  SHF.R.U32.HI R68, RZ, 0x10, R69 ;  /* 0x00000010ff447819 */ /* 0x000fe20000011645 */
[----:B------:R-:W-:Y:S01]  /*71b0*/  IMAD.U32 R53, R44, 0x10000, RZ ;  /* 0x000100002c357824 */ /* 0x000fe200078e00ff */
[----:B------:R-:W-:Y:S02]  /*71c0*/  SHF.R.U32.HI R72, RZ, 0x10, R73 ;  /* 0x00000010ff487819 */ /* 0x000fe40000011649 */
[----:B------:R-:W-:Y:S02]  /*71d0*/  SHF.R.U64 R60, R70, 0x10, R71 ;  /* 0x00000010463c7819 */ /* 0x000fe40000001247 */
[----:B------:R-:W-:-:S02]  /*71e0*/  PRMT R115, R115, 0x5410, R68 ;  /* 0x0000541073737816 */ /* 0x000fc40000000044 */
[----:B------:R-:W-:Y:S02]  /*71f0*/  PRMT R119, R119, 0x5410, R72 ;  /* 0x0000541077777816 */ /* 0x000fe40000000048 */
[----:B------:R-:W-:Y:S02]  /*7200*/  SHF.L.U32 R55, R45, 0x10, RZ ;  /* 0x000000102d377819 */ /* 0x000fe400000006ff */
[----:B------:R-:W-:Y:S01]  /*7210*/  PRMT R111, R111, 0x5410, R60 ;  /* 0x000054106f6f7816 */ /* 0x000fe2000000003c */
[----:B------:R-:W-:Y:S01]  /*7220*/  IMAD.U32 R62, R119, 0x10000, RZ ;  /* 0x00010000773e7824 */ /* 0x000fe200078e00ff */
[----:B------:R-:W-:Y:S01]  /*7230*/  SHF.R.U32.HI R70, RZ, 0x10, R71 ;  /* 0x00000010ff467819 */ /* 0x000fe20000011647 */
[----:B------:R-:W-:Y:S01]  /*7240*/  IMAD.U32 R60, R115, 0x10000, RZ ;  /* 0x00010000733c7824 */ /* 0x000fe200078e00ff */
[--C-:B------:R-:W-:Y:S01]  /*7250*/  SHF.R.U64 R59, R74, 0x10, R75.reuse ;  /* 0x000000104a3b7819 */ /* 0x100fe2000000124b */
[C---:B------:R-:W-:Y:S01]  /*7260*/  FMUL.FTZ R64, R55.reuse, R62 ;  /* 0x0000003e37407220 */ /* 0x040fe20000410000 */
[----:B------:R-:W-:Y:S01]  /*7270*/  SHF.R.U32.HI R74, RZ, 0x10, R75 ;  /* 0x00000010ff4a7819 */ /* 0x000fe2000001164b */
[-C--:B------:R-:W-:Y:S01]  /*7280*/  FMUL.FTZ R66, R55, R60.reuse ;  /* 0x0000003c37427220 */ /* 0x080fe20000410000 */
[----:B------:R-:W-:Y:S01]  /*7290*/  PRMT R113, R113, 0x5410, R70 ;  /* 0x0000541071717816 */ /* 0x000fe20000000046 */
[----:B------:R-:W-:Y:S01]  /*72a0*/  FFMA.FTZ R64, R51, R60, -R64 ;  /* 0x0000003c33407223 */ /* 0x000fe20000010840 */
[----:B------:R-:W-:Y:S01]  /*72b0*/  PRMT R117, R117, 0x5410, R74 ;  /* 0x0000541075757816 */ /* 0x000fe2000000004a */
[----:B------:R-:W-:Y:S01]  /*72c0*/  FFMA.FTZ R66, R51, R62, R66 ;  /* 0x0000003e33427223 */ /* 0x000fe20000010042 */
[----:B------:R-:W-:Y:S01]  /*72d0*/  LOP3.LUT R56, R45, 0xffff0000, RZ, 0xc0, !PT ;  /* 0xffff00002d387812 */ /* 0x000fe200078ec0ff */
[----:B------:R-:W-:Y:S01]  /*72e0*/  IMAD.U32 R51, R113, 0x10000, RZ ;  /* 0x0001000071337824 */ /* 0x000fe200078e00ff */
[----:B------:R-:W-:-:S02]  /*72f0*/  LOP3.LUT R119, R119, 0xffff0000, RZ, 0xc0, !PT ;  /* 0xffff000077777812 */ /* 0x000fc400078ec0ff */
[----:B------:R-:W-:Y:S02]  /*7300*/  LOP3.LUT R115, R115, 0xffff0000, RZ, 0xc0, !PT ;  /* 0xffff000073737812 */ /* 0x000fe400078ec0ff */
[----:B------:R-:W-:Y:S02]  /*7310*/  SHF.L.U32 R55, R117, 0x10, RZ ;  /* 0x0000001075377819 */ /* 0x000fe400000006ff */
[----:B------:R-:W-:Y:S01]  /*7320*/  PRMT R118, R118, 0x5410, R61 ;  /* 0x0000541076767816 */ /* 0x000fe2000000003d */
[----:B------:R-:W-:Y:S01]  /*7330*/  FMUL.FTZ R61, R56, R115 ;  /* 0x00000073383d7220 */ /* 0x000fe20000410000 */
[----:B------:R-:W-:Y:S01]  /*7340*/  PRMT R116, R116, 0x5410, R59 ;  /* 0x0000541074747816 */ /* 0x000fe2000000003b */
[----:B------:R-:W-:Y:S01]  /*7350*/  FMUL.FTZ R59, R56, R119 ;  /* 0x00000077383b7220 */ /* 0x000fe20000410000 */
[----:B------:R-:W-:Y:S01]  /*7360*/  LOP3.LUT R54, R44, 0xffff0000, RZ, 0xc0, !PT ;  /* 0xffff00002c367812 */ /* 0x000fe200078ec0ff */
[----:B------:R-:W-:Y:S01]  /*7370*/  IMAD.U32 R44, R15, 0x10000, RZ ;  /* 0x000100000f2c7824 */ /* 0x000fe200078e00ff */
[----:B------:R-:W-:Y:S01]  /*7380*/  LOP3.LUT R52, R13, 0xffff0000, RZ, 0xc0, !PT ;  /* 0xffff00000d347812 */ /* 0x000fe200078ec0ff */
[----:B------:R-:W-:Y:S01]  /*7390*/  FMUL.FTZ R56, R57, R51 ;  /* 0x0000003339387220 */ /* 0x000fe20000410000 */
[----:B------:R-:W-:Y:S01]  /*73a0*/  LOP3.LUT R58, R47, 0xffff0000, RZ, 0xc0, !PT ;  /* 0xffff00002f3a7812 */ /* 0x000fe200078ec0ff */
[----:B------:R-:W-:Y:S01]  /*73b0*/  IMAD.U32 R13, R12, 0x10000, RZ ;  /* 0x000100000c0d7824 */ /* 0x000fe200078e00ff */
[----:B------:R-:W-:Y:S01]  /*73c0*/  LOP3.LUT R117, R117, 0xffff0000, RZ, 0xc0, !PT ;  /* 0xffff000075757812 */ /* 0x000fe200078ec0ff */
[-C--:B------:R-:W-:Y:S01]  /*73d0*/  FFMA.FTZ R60, R44, R55.reuse, R56 ;  /* 0x000000372c3c7223 */ /* 0x080fe20000010038 */
[----:B------:R-:W-:Y:S01]  /*73e0*/  PRMT R114, R114, 0x5410, R63 ;  /* 0x0000541072727816 */ /* 0x000fe2000000003f */
[----:B------:R-:W-:Y:S01]  /*73f0*/  FMUL.FTZ R63, R57, R55 ;  /* 0x00000037393f7220 */ /* 0x000fe20000410000 */
[----:B------:R-:W-:Y:S01]  /*7400*/  LOP3.LUT R113, R113, 0xffff0000, RZ, 0xc0, !PT ;  /* 0xffff000071717812 */ /* 0x000fe200078ec0ff */
[C---:B------:R-:W-:Y:S01]  /*7410*/  FFMA.FTZ R59, R52.reuse, R115, -R59 ;  /* 0x00000073343b7223 */ /* 0x040fe2000001083b */
[----:B------:R-:W-:Y:S01]  /*7420*/  LOP3.LUT R45, R15, 0xffff0000, RZ, 0xc0, !PT ;  /* 0xffff00000f2d7812 */ /* 0x000fe200078ec0ff */
[----:B------:R-:W-:Y:S01]  /*7430*/  FFMA.FTZ R61, R52, R119, R61 ;  /* 0x00000077343d7223 */ /* 0x000fe2000001003d */
[----:B------:R-:W-:Y:S01]  /*7440*/  FMUL.FTZ R56, R58, R117 ;  /* 0x000000753a387220 */ /* 0x000fe20000410000 */
[----:B------:R-:W-:Y:S01]  /*7450*/  FFMA.FTZ R63, R44, R51, -R63 ;  /* 0x000000332c3f7223 */ /* 0x000fe2000001083f */
[----:B------:R-:W-:-:S02]  /*7460*/  IMAD.U32 R52, R118, 0x10000, RZ ;  /* 0x0001000076347824 */ /* 0x000fc400078e00ff */
[-C--:B------:R-:W-:Y:S01]  /*7470*/  FMUL.FTZ R62, R58, R113.reuse ;  /* 0x000000713a3e7220 */ /* 0x080fe20000410000 */
[----:B------:R-:W-:Y:S02]  /*7480*/  IMAD.U32 R44, R114, 0x10000, RZ ;  /* 0x00010000722c7824 */ /* 0x000fe400078e00ff */
[----:B------:R-:W-:Y:S01]  /*7490*/  FFMA.FTZ R58, R45, R113, -R56 ;  /* 0x000000712d3a7223 */ /* 0x000fe20000010838 */
[C---:B------:R-:W-:Y:S01]  /*74a0*/  FMUL.FTZ R56, R53.reuse, R52 ;  /* 0x0000003435387220 */ /* 0x040fe20000410000 */
[----:B------:R-:W-:Y:S01]  /*74b0*/  LOP3.LUT R55, R118, 0xffff0000, RZ, 0xc0, !PT ;  /* 0xffff000076377812 */ /* 0x000fe200078ec0ff */
[-C--:B------:R-:W-:Y:S01]  /*74c0*/  FMUL.FTZ R53, R53, R44.reuse ;  /* 0x0000002c35357220 */ /* 0x080fe20000410000 */
[----:B------:R-:W-:Y:S01]  /*74d0*/  LOP3.LUT R12, R12, 0xffff0000, RZ, 0xc0, !PT ;  /* 0xffff00000c0c7812 */ /* 0x000fe200078ec0ff */
[----:B------:R-:W-:Y:S01]  /*74e0*/  IMAD.U32 R47, R46, 0x10000, RZ ;  /* 0x000100002e2f7824 */ /* 0x000fe200078e00ff */
[----:B------:R-:W-:Y:S01]  /*74f0*/  LOP3.LUT R51, R114, 0xffff0000, RZ, 0xc0, !PT ;  /* 0xffff000072337812 */ /* 0x000fe200078ec0ff */
[----:B------:R-:W-:Y:S01]  /*7500*/  FFMA.FTZ R117, R45, R117, R62 ;  /* 0x000000752d757223 */ /* 0x000fe2000001003e */
[C---:B------:R-:W-:Y:S01]  /*7510*/  FFMA.FTZ R56, R13.reuse, R44, -R56 ;  /* 0x0000002c0d387223 */ /* 0x040fe20000010838 */
[----:B------:R-:W-:Y:S01]  /*7520*/  FFMA.FTZ R53, R13, R52, R53 ;  /* 0x000000340d357223 */ /* 0x000fe20000010035 */
[----:B------:R-:W-:Y:S01]  /*7530*/  LOP3.LUT R46, R46, 0xffff0000, RZ, 0xc0, !PT ;  /* 0xffff00002e2e7812 */ /* 0x000fe200078ec0ff */
[----:B------:R-:W-:Y:S01]  /*7540*/  FMUL.FTZ R45, R54, R55 ;  /* 0x00000037362d7220 */ /* 0x000fe20000410000 */
[C---:B------:R-:W-:Y:S01]  /*7550*/  IMAD.U32 R44, R111.reuse, 0x10000, RZ ;  /* 0x000100006f2c7824 */ /* 0x040fe200078e00ff */
[C---:B------:R-:W-:Y:S01]  /*7560*/  LOP3.LUT R13, R116.reuse, 0xffff0000, RZ, 0xc0, !PT ;  /* 0xffff0000740d7812 */ /* 0x040fe200078ec0ff */
[----:B------:R-:W-:Y:S01]  /*7570*/  IMAD.U32 R52, R116, 0x10000, RZ ;  /* 0x0001000074347824 */ /* 0x000fe200078e00ff */
[----:B------:R-:W-:Y:S01]  /*7580*/  LOP3.LUT R111, R111, 0xffff0000, RZ, 0xc0, !PT ;  /* 0xffff00006f6f7812 */ /* 0x000fe200078ec0ff */
[----:B------:R-:W-:-:S02]  /*7590*/  IMAD.U32 R15, R14, 0x10000, RZ ;  /* 0x000100000e0f7824 */ /* 0x000fc400078e00ff */
[-C--:B------:R-:W-:Y:S01]  /*75a0*/  FMUL.FTZ R57, R54, R51.reuse ;  /* 0x0000003336397220 */ /* 0x080fe20000410000 */
[----:B------:R-:W-:Y:S01]  /*75b0*/  FFMA.FTZ R45, R12, R51, -R45 ;  /* 0x000000330c2d7223 */ /* 0x000fe2000001082d */
[----:B------:R-:W-:Y:S01]  /*75c0*/  LOP3.LUT R14, R14, 0xffff0000, RZ, 0xc0, !PT ;  /* 0xffff00000e0e7812 */ /* 0x000fe200078ec0ff */
[C---:B------:R-:W-:Y:S01]  /*75d0*/  FMUL.FTZ R54, R47.reuse, R52 ;  /* 0x000000342f367220 */ /* 0x040fe20000410000 */
[C---:B------:R-:W-:Y:S01]  /*75e0*/  FMUL.FTZ R51, R46.reuse, R13 ;  /* 0x0000000d2e337220 */ /* 0x040fe20000410000 */
[-C--:B------:R-:W-:Y:S01]  /*75f0*/  FMUL.FTZ R47, R47, R44.reuse ;  /* 0x0000002c2f2f7220 */ /* 0x080fe20000410000 */
[----:B------:R-:W-:Y:S01]  /*7600*/  FMUL.FTZ R46, R46, R111 ;  /* 0x0000006f2e2e7220 */ /* 0x000fe20000410000 */
[----:B------:R-:W-:Y:S01]  /*7610*/  FFMA.FTZ R12, R12, R55, R57 ;  /* 0x000000370c0c7223 */ /* 0x000fe20000010039 */
[C---:B------:R-:W-:Y:S01]  /*7620*/  FFMA.FTZ R54, R15.reuse, R44, -R54 ;  /* 0x0000002c0f367223 */ /* 0x040fe20000010836 */
[----:B------:R-:W-:Y:S01]  /*7630*/  FFMA.FTZ R47, R15, R52, R47 ;  /* 0x000000340f2f7223 */ /* 0x000fe2000001002f */
[C---:B------:R-:W-:Y:S01]  /*7640*/  FFMA.FTZ R46, R14.reuse, R13, R46 ;  /* 0x0000000d0e2e7223 */ /* 0x040fe2000001002e */
[----:B------:R-:W-:Y:S01]  /*7650*/  FFMA.FTZ R51, R14, R111, -R51 ;  /* 0x0000006f0e337223 */ /* 0x000fe20000010833 */
        /* <DEDUP_REMOVED lines=9> */
[----:B------:R-:W-:Y:S02]  /*76f0*/  F2FP.BF16.F32.PACK_AB R14, R51, R54 ;  /* 0x00000036330e723e */ /* 0x000fe400000010ff */
[----:B------:R-:W-:-:S07]  /*7700*/  MOV R47, R60 ;  /* 0x0000003c002f7202 */ /* 0x000fce0000000f00 */
.L_x_560:
[----:B------:R-:W-:Y:S05]  /*7710*/  BSYNC B1 ;  /* 0x0000000000017941 */ /* 0x000fea0003800000 */
.L_x_559:
[----:B0-----:R0:W-:Y:S01]  /*7720*/  ST.E.128 desc[UR38][R48.64], R12 ;  /* 0x0000000c30007985 */ /* 0x0011e2000c101d26 */
[----:B------:R-:W-:Y:S01]  /*7730*/  ISETP.GE.AND P3, PT, R11, R110, PT ;  /* 0x0000006e0b00720c */ /* 0x000fe20003f66270 */
[----:B------:R-:W-:-:S12]  /*7740*/  IMAD.MOV.U32 R51, RZ, RZ, R108 ;  /* 0x000000ffff337224 */ /* 0x000fd800078e006c */
[----:B------:R-:W-:Y:S05]  /*7750*/  @P3 BRA `(.L_x_531) ;  /* 0x0000000400b43947 */ /* 0x000fea0003800000 */
[----:B0-----:R-:W-:-:S05]  /*7760*/  IMAD.WIDE R12, R11, 0x2, R50 ;  /* 0x000000020b0c7825 */ /* 0x001fca00078e0232 */
[----:B----4-:R0:W-:Y:S01]  /*7770*/  ST.E.128 desc[UR38][R12.64], R44 ;  /* 0x0000002c0c007985 */ /* 0x0101e2000c101d26 */
[----:B------:R-:W-:Y:S05]  /*7780*/  BRA `(.L_x_531) ;  /* 0x0000000400a87947 */ /* 0x000fea0003800000 */
.L_x_490:
[----:B------:R-:W-:-:S13]  /*7790*/  ISETP.NE.AND P5, PT, R157, 0x3, PT ;  /* 0x000000039d00780c */ /* 0x000fda0003fa5270 */
[----:B------:R-:W-:Y:S05]  /*77a0*/  @!P5 BRA `(.L_x_561) ;  /* 0x000000000004d947 */ /* 0x000fea0003800000 */
[----:B------:R-:W-:Y:S01]  /*77b0*/  BPT.TRAP 0x1 ;  /* 0x000000040000795c */ /* 0x000fe20000300000 */
.L_x_561:
[----:B------:R-:W-:Y:S01]  /*77c0*/  IMAD R92, R155, 0x8, R156 ;  /* 0x000000089b5c7824 */ /* 0x000fe200078e029c */
[----:B------:R-:W-:Y:S01]  /*77d0*/  SHF.L.U32 R103, R154, 0x1f, RZ ;  /* 0x0000001f9a677819 */ /* 0x000fe200000006ff */
[----:B------:R-:W-:Y:S01]  /*77e0*/  BSSY B1, `(.L_x_562) ;  /* 0x0000004000017945 */ /* 0x000fe20003800000 */
[----:B------:R-:W-:Y:S02]  /*77f0*/  SHF.R.S32.HI R100, RZ, 0x1f, R101 ;  /* 0x0000001fff647819 */ /* 0x000fe40000011465 */
[----:B------:R-:W0:Y:S02]  /*7800*/  SYNCS.PHASECHK.TRANS64.TRYWAIT P3, [R92+URZ+0x28890], R103 ;  /* 0x028890675c0075a7 */ /* 0x000e24000806017f */
[----:B0-----:R-:W-:Y:S05]  /*7810*/  @!P3 BRA `(.L_x_563) ;  /* 0x0000013c0098b947 */ /* 0x001fea0003800000 */
.L_x_831:
[----:B------:R-:W-:Y:S05]  /*7820*/  BSYNC B1 ;  /* 0x0000000000017941 */ /* 0x000fea0003800000 */
.L_x_562:
[----:B------:R-:W-:Y:S01]  /*7830*/  ULDC.64 UR4, c[0x0][0x300] ;  /* 0x0000c00000047ab9 */ /* 0x000fe20000000a00 */
[----:B-----5:R-:W-:Y:S01]  /*7840*/  SHF.R.S32.HI R99, RZ, 0x1f, R102 ;  /* 0x0000001fff637819 */ /* 0x020fe20000011466 */
[----:B------:R-:W-:Y:S02]  /*7850*/  IMAD R14, R100, UR4, RZ ;  /* 0x00000004640e7c24 */ /* 0x000fe4000f8e02ff */
[----:B------:R-:W-:-:S04]  /*7860*/  IMAD.WIDE.U32 R12, R101, UR4, RZ ;  /* 0x00000004650c7c25 */ /* 0x000fc8000f8e00ff */
[----:B------:R-:W-:Y:S01]  /*7870*/  IMAD R11, R101, UR5, R14 ;  /* 0x00000005650b7c24 */ /* 0x000fe2000f8e020e */
[----:B------:R-:W-:Y:S01]  /*7880*/  ULDC.64 UR4, c[0x0][0x310] ;  /* 0x0000c40000047ab9 */ /* 0x000fe20000000a00 */
[----:B------:R-:W-:Y:S02]  /*7890*/  IMAD R98, R28, -0x80, R25 ;  /* 0xffffff801c627824 */ /* 0x000fe400078e0219 */
[----:B------:R-:W-:Y:S02]  /*78a0*/  IMAD R15, R99, UR4, RZ ;  /* 0x00000004630f7c24 */ /* 0x000fe4000f8e02ff */
[----:B------:R-:W-:Y:S01]  /*78b0*/  IMAD.IADD R13, R13, 0x1, R11 ;  /* 0x000000010d0d7824 */ /* 0x000fe200078e020b */
[----:B------:R-:W-:Y:S01]  /*78c0*/  VIMNMX R98, R98, 0x80, PT ;  /* 0x0000008062627848 */ /* 0x000fe20003fe0100 */
[C---:B------:R-:W-:Y:S02]  /*78d0*/  IMAD R15, R102.reuse, UR5, R15 ;  /* 0x00000005660f7c24 */ /* 0x040fe4000f8e020f */
[----:B------:R-:W-:Y:S01]  /*78e0*/  IMAD.WIDE.U32 R12, R102, UR4, R12 ;  /* 0x00000004660c7c25 */ /* 0x000fe2000f8e000c */
[----:B------:R-:W-:-:S03]  /*78f0*/  ULDC.64 UR4, c[0x0][0x308] ;  /* 0x0000c20000047ab9 */ /* 0x000fc60000000a00 */
[----:B------:R-:W-:Y:S02]  /*7900*/  IMAD R11, R35, UR4, RZ ;  /* 0x00000004230b7c24 */ /* 0x000fe4000f8e02ff */
[----:B------:R-:W-:Y:S02]  /*7910*/  IMAD.IADD R13, R13, 0x1, R15 ;  /* 0x000000010d0d7824 */ /* 0x000fe400078e020f */
[C---:B------:R-:W-:Y:S02]  /*7920*/  IMAD R11, R42.reuse, UR5, R11 ;  /* 0x000000052a0b7c24 */ /* 0x040fe4000f8e020b */
[----:B------:R-:W-:Y:S01]  /*7930*/  IMAD.WIDE.U32 R12, R42, UR4, R12 ;  /* 0x000000042a0c7c25 */ /* 0x000fe2000f8e000c */
[----:B------:R-:W-:-:S03]  /*7940*/  ULDC.64 UR4, c[0x0][0x2e8] ;  /* 0x0000ba0000047ab9 */ /* 0x000fc60000000a00 */
[----:B------:R-:W-:Y:S01]  /*7950*/  IMAD.IADD R11, R13, 0x1, R11 ;  /* 0x000000010d0b7824 */ /* 0x000fe200078e020b */
[----:B------:R-:W-:Y:S01]  /*7960*/  LEA R44, P3, R12, UR4, 0x1 ;  /* 0x000000040c2c7c11 */ /* 0x000fe2000f8608ff */
[----:B------:R-:W-:Y:S01]  /*7970*/  IMAD.IADD R47, R98, 0x1, -R153 ;  /* 0x00000001622f7824 */ /* 0x000fe200078e0a99 */
[----:B------:R-:W-:Y:S02]  /*7980*/  UMOV UR4, 0xffffffff ;  /* 0xffffffff00047882 */ /* 0x000fe40000000000 */
[----:B------:R-:W-:Y:S02]  /*7990*/  LEA.HI.X R46, R12, UR5, R11, 0x1, P3 ;  /* 0x000000050c2e7c11 */ /* 0x000fe400098f0c0b */
[----:B------:R-:W-:Y:S01]  /*79a0*/  ISETP.GE.AND P3, PT, R47, 0x1, PT ;  /* 0x000000012f00780c */ /* 0x000fe20003f66270 */
[----:B------:R-:W-:-:S12]  /*79b0*/  BRA.DIV UR4, `(.L_x_564) ;  /* 0x0000013e04447947 */ /* 0x000fd8000b800000 */
[----:B------:R1:W2:Y:S04]  /*79c0*/  SHFL.IDX PT, R45, R46, RZ, 0x181f ;  /* 0x00181fff2e2d7589 */ /* 0x0002a800000e0000 */
[----:B------:R1:W3:Y:S02]  /*79d0*/  SHFL.IDX PT, R14, R44, RZ, 0x181f ;  /* 0x00181fff2c0e7589 */ /* 0x0002e400000e0000 */
.L_x_835:
[----:B------:R-:W-:Y:S04]  /*79e0*/  BSSY B1, `(.L_x_565) ;  /* 0x000000d000017945 */ /* 0x000fe80003800000 */
[----:B------:R-:W-:Y:S05]  /*79f0*/  @!P3 BRA `(.L_x_566) ;  /* 0x00000000002cb947 */ /* 0x000fea0003800000 */
[----:B------:R-:W-:Y:S02]  /*7a00*/  ULDC UR4, c[0x0][0x2f4] ;  /* 0x0000bd0000047ab9 */ /* 0x000fe40000000800 */
[----:B------:R-:W-:-:S13]  /*7a10*/  ISETP.GE.AND P3, PT, R16, UR4, PT ;  /* 0x0000000410007c0c */ /* 0x000fda000bf66270 */
[----:B---3--:R-:W-:-:S04]  /*7a20*/  @!P3 LEA R50, P4, R16, R14, 0x1 ;  /* 0x0000000e1032b211 */ /* 0x008fc800078808ff */
[----:B--2---:R-:W-:Y:S02]  /*7a30*/  @!P3 LEA.HI.X R51, R16, R45, R17, 0x1, P4 ;  /* 0x0000002d1033b211 */ /* 0x004fe400020f0c11 */
[----:B------:R-:W-:-:S13]  /*7a40*/  ISETP.GE.AND P4, PT, R22, UR4, PT ;  /* 0x0000000416007c0c */ /* 0x000fda000bf86270 */
[C---:B------:R-:W-:Y:S02]  /*7a50*/  @!P4 LEA R48, P6, R22.reuse, R14, 0x1 ;  /* 0x0000000e1630c211 */ /* 0x040fe400078c08ff */
[----:B------:R-:W2:Y:S02]  /*7a60*/  @!P3 LDS.128 R12, [R94+0x18400] ;  /* 0x018400005e0cb984 */ /* 0x000ea40000000c00 */
[----:B------:R-:W-:Y:S02]  /*7a70*/  @!P4 LEA.HI.X R49, R22, R45, R2, 0x1, P6 ;  /* 0x0000002d1631c211 */ /* 0x000fe400030f0c02 */
[----:B--2---:R-:W-:Y:S04]  /*7a80*/  @!P3 ST.E.128 desc[UR38][R50.64], R12 ;  /* 0x0000000c3200b985 */ /* 0x004fe8000c101d26 */
[----:B------:R-:W2:Y:S04]  /*7a90*/  @!P4 LDS.128 R12, [R94+0x1c400] ;  /* 0x01c400005e0cc984 */ /* 0x000ea80000000c00 */
[----:B--2---:R4:W-:Y:S02]  /*7aa0*/  @!P4 ST.E.128 desc[UR38][R48.64], R12 ;  /* 0x0000000c3000c985 */ /* 0x0049e4000c101d26 */
.L_x_566:
[----:B------:R-:W-:Y:S05]  /*7ab0*/  BSYNC B1 ;  /* 0x0000000000017941 */ /* 0x000fea0003800000 */
.L_x_565:
[----:B------:R-:W-:-:S03]  /*7ac0*/  UMOV UR4, 0xffffffff ;  /* 0xffffffff00047882 */ /* 0x000fc60000000000 */
[----:B------:R-:W-:Y:S05]  /*7ad0*/  BRA.DIV UR4, `(.L_x_567) ;  /* 0x0000013e04447947 */ /* 0x000fea000b800000 */
[----:B--2---:R2:W0:Y:S04]  /*7ae0*/  SHFL.IDX PT, R45, R46, 0x1, 0x181f ;  /* 0x00381f002e2d7f89 */ /* 0x00442800000e0000 */
[----:B---34-:R2:W3:Y:S02]  /*7af0*/  SHFL.IDX PT, R14, R44, 0x1, 0x181f ;  /* 0x00381f002c0e7f89 */ /* 0x0184e400000e0000 */
.L_x_839:
[----:B------:R-:W-:Y:S01]  /*7b00*/  ISETP.GE.AND P3, PT, R47, 0x21, PT ;  /* 0x000000212f00780c */ /* 0x000fe20003f66270 */
[----:B------:R-:W-:-:S12]  /*7b10*/  BSSY B1, `(.L_x_568) ;  /* 0x000000d000017945 */ /* 0x000fd80003800000 */
[----:B------:R-:W-:Y:S05]  /*7b20*/  @!P3 BRA `(.L_x_569) ;  /* 0x00000000002cb947 */ /* 0x000fea0003800000 */
[----:B------:R-:W-:Y:S02]  /*7b30*/  ULDC UR4, c[0x0][0x2f4] ;  /* 0x0000bd0000047ab9 */ /* 0x000fe40000000800 */
[----:B------:R-:W-:-:S13]  /*7b40*/  ISETP.GE.AND P3, PT, R16, UR4, PT ;  /* 0x0000000410007c0c */ /* 0x000fda000bf66270 */
[----:B---3--:R-:W-:-:S04]  /*7b50*/  @!P3 LEA R50, P4, R16, R14, 0x1 ;  /* 0x0000000e1032b211 */ /* 0x008fc800078808ff */
[----:B0-----:R-:W-:Y:S02]  /*7b60*/  @!P3 LEA.HI.X R51, R16, R45, R17, 0x1, P4 ;  /* 0x0000002d1033b211 */ /* 0x001fe400020f0c11 */
[----:B------:R-:W-:-:S13]  /*7b70*/  ISETP.GE.AND P4, PT, R22, UR4, PT ;  /* 0x0000000416007c0c */ /* 0x000fda000bf86270 */
[C---:B------:R-:W-:Y:S02]  /*7b80*/  @!P4 LEA R48, P6, R22.reuse, R14, 0x1 ;  /* 0x0000000e1630c211 */ /* 0x040fe400078c08ff */
[----:B------:R-:W0:Y:S02]  /*7b90*/  @!P3 LDS.128 R12, [R94+0x19400] ;  /* 0x019400005e0cb984 */ /* 0x000e240000000c00 */
[----:B------:R-:W-:Y:S02]  /*7ba0*/  @!P4 LEA.HI.X R49, R22, R45, R2, 0x1, P6 ;  /* 0x0000002d1631c211 */ /* 0x000fe400030f0c02 */
[----:B0-----:R-:W-:Y:S04]  /*7bb0*/  @!P3 ST.E.128 desc[UR38][R50.64], R12 ;  /* 0x0000000c3200b985 */ /* 0x001fe8000c101d26 */
[----:B------:R-:W0:Y:S04]  /*7bc0*/  @!P4 LDS.128 R12, [R94+0x1d400] ;  /* 0x01d400005e0cc984 */ /* 0x000e280000000c00 */
[----:B0-----:R4:W-:Y:S02]  /*7bd0*/  @!P4 ST.E.128 desc[UR38][R48.64], R12 ;  /* 0x0000000c3000c985 */ /* 0x0019e4000c101d26 */
.L_x_569:
[----:B------:R-:W-:Y:S05]  /*7be0*/  BSYNC B1 ;  /* 0x0000000000017941 */ /* 0x000fea0003800000 */
.L_x_568:
[----:B------:R-:W-:-:S03]  /*7bf0*/  UMOV UR4, 0xffffffff ;  /* 0xffffffff00047882 */ /* 0x000fc60000000000 */
[----:B------:R-:W-:Y:S05]  /*7c00*/  BRA.DIV UR4, `(.L_x_570) ;  /* 0x0000013e04407947 */ /* 0x000fea000b800000 */
[----:B0-----:R0:W0:Y:S04]  /*7c10*/  SHFL.IDX PT, R45, R46, 0x2, 0x181f ;  /* 0x00581f002e2d7f89 */ /* 0x00102800000e0000 */
[----:B---34-:R3:W4:Y:S02]  /*7c20*/  SHFL.IDX PT, R14, R44, 0x2, 0x181f ;  /* 0x00581f002c0e7f89 */ /* 0x01872400000e0000 */
.L_x_843:
[----:B------:R-:W-:Y:S01]  /*7c30*/  ISETP.GE.AND P3, PT, R47, 0x41, PT ;  /* 0x000000412f00780c */ /* 0x000fe20003f66270 */
[----:B------:R-:W-:-:S12]  /*7c40*/  BSSY B1, `(.L_x_571) ;  /* 0x000000d000017945 */ /* 0x000fd80003800000 */
[----:B------:R-:W-:Y:S05]  /*7c50*/  @!P3 BRA `(.L_x_572) ;  /* 0x00000000002cb947 */ /* 0x000fea0003800000 */
[----:B------:R-:W-:Y:S02]  /*7c60*/  ULDC UR4, c[0x0][0x2f4] ;  /* 0x0000bd0000047ab9 */ /* 0x000fe40000000800 */
[----:B------:R-:W-:-:S13]  /*7c70*/  ISETP.GE.AND P3, PT, R16, UR4, PT ;  /* 0x0000000410007c0c */ /* 0x000fda000bf66270 */
[----:B----4-:R-:W-:-:S04]  /*7c80*/  @!P3 LEA R50, P4, R16, R14, 0x1 ;  /* 0x0000000e1032b211 */ /* 0x010fc800078808ff */
        /* <DEDUP_REMOVED lines=8> */
.L_x_572:
[----:B------:R-:W-:Y:S05]  /*7d10*/  BSYNC B1 ;  /* 0x0000000000017941 */ /* 0x000fea0003800000 */
.L_x_571:
[----:B------:R-:W-:-:S03]  /*7d20*/  UMOV UR4, 0xffffffff ;  /* 0xffffffff00047882 */ /* 0x000fc60000000000 */
[----:B------:R-:W-:Y:S05]  /*7d30*/  BRA.DIV UR4, `(.L_x_573) ;  /* 0x0000013e043c7947 */ /* 0x000fea000b800000 */
[----:B0-----:R0:W0:Y:S04]  /*7d40*/  SHFL.IDX PT, R45, R46, 0x3, 0x181f ;  /* 0x00781f002e2d7f89 */ /* 0x00102800000e0000 */
[----:B----4-:R4:W0:Y:S02]  /*7d50*/  SHFL.IDX PT, R14, R44, 0x3, 0x181f ;  /* 0x00781f002c0e7f89 */ /* 0x01082400000e0000 */
.L_x_847:
[----:B------:R-:W-:-:S13]  /*7d60*/  ISETP.GE.AND P3, PT, R47, 0x61, PT ;  /* 0x000000612f00780c */ /* 0x000fda0003f66270 */
[----:B------:R-:W-:Y:S05]  /*7d70*/  @!P3 BRA `(.L_x_531) ;  /* 0x00000000002cb947 */ /* 0x000fea0003800000 */
[----:B------:R-:W-:Y:S02]  /*7d80*/  ULDC UR4, c[0x0][0x2f4] ;  /* 0x0000bd0000047ab9 */ /* 0x000fe40000000800 */
[----:B------:R-:W-:-:S13]  /*7d90*/  ISETP.GE.AND P3, PT, R16, UR4, PT ;  /* 0x0000000410007c0c */ /* 0x000fda000bf66270 */
[----:B012---:R-:W-:-:S04]  /*7da0*/  @!P3 LEA R46, P4, R16, R14, 0x1 ;  /* 0x0000000e102eb211 */ /* 0x007fc800078808ff */
[----:B------:R-:W-:Y:S02]  /*7db0*/  @!P3 LEA.HI.X R47, R16, R45, R17, 0x1, P4 ;  /* 0x0000002d102fb211 */ /* 0x000fe400020f0c11 */
[----:B------:R-:W-:-:S13]  /*7dc0*/  ISETP.GE.AND P4, PT, R22, UR4, PT ;  /* 0x0000000416007c0c */ /* 0x000fda000bf86270 */
[C---:B---34-:R-:W-:Y:S02]  /*7dd0*/  @!P4 LEA R44, P6, R22.reuse, R14, 0x1 ;  /* 0x0000000e162cc211 */ /* 0x058fe400078c08ff */
[----:B------:R-:W0:Y:S02]  /*7de0*/  @!P3 LDS.128 R12, [R94+0x1b400] ;  /* 0x01b400005e0cb984 */ /* 0x000e240000000c00 */
[----:B------:R-:W-:Y:S02]  /*7df0*/  @!P4 LEA.HI.X R45, R22, R45, R2, 0x1, P6 ;  /* 0x0000002d162dc211 */ /* 0x000fe400030f0c02 */
[----:B0-----:R-:W-:Y:S04]  /*7e00*/  @!P3 ST.E.128 desc[UR38][R46.64], R12 ;  /* 0x0000000c2e00b985 */ /* 0x001fe8000c101d26 */
[----:B------:R-:W0:Y:S04]  /*7e10*/  @!P4 LDS.128 R12, [R94+0x1f400] ;  /* 0x01f400005e0cc984 */ /* 0x000e280000000c00 */
[----:B0-----:R0:W-:Y:S02]  /*7e20*/  @!P4 ST.E.128 desc[UR38][R44.64], R12 ;  /* 0x0000000c2c00c985 */ /* 0x0011e4000c101d26 */
.L_x_531:
[----:B------:R-:W-:Y:S05]  /*7e30*/  BSYNC B0 ;  /* 0x0000000000007941 */ /* 0x000fea0003800000 */
.L_x_489:
[----:B------:R-:W5:Y:S01]  /*7e40*/  S2R R11, SR_TID.X ;  /* 0x00000000000b7919 */ /* 0x000f620000002100 */
[----:B------:R-:W-:Y:S01]  /*7e50*/  @!PT LDS RZ, [RZ] ;  /* 0x00000000fffff984 */ /* 0x000fe20000000800 */
[----:B------:R-:W-:Y:S01]  /*7e60*/  @!PT LDS RZ, [RZ] ;  /* 0x00000000fffff984 */ /* 0x000fe20000000800 */
[----:B------:R-:W-:Y:S01]  /*7e70*/  @!PT LDS RZ, [RZ] ;  /* 0x00000000fffff984 */ /* 0x000fe20000000800 */
[----:B------:R-:W-:Y:S01]  /*7e80*/  @!PT LDS RZ, [RZ] ;  /* 0x00000000fffff984 */ /* 0x000fe20000000800 */
[----:B------:R3:W-:Y:S06]  /*7e90*/  MEMBAR.ALL.CTA ;  /* 0x0000000000007992 */ /* 0x0007ec0000008000 */
[----:B---3--:R-:W3:Y:S01]  /*7ea0*/  FENCE.VIEW.ASYNC.S ;  /* 0x00000000000073c6 */ /* 0x008ee20000000000 */
[----:B------:R-:W-:Y:S05]  /*7eb0*/  WARPSYNC.ALL ;  /* 0x0000000000007948 */ /* 0x000fea0003800000 */
[----:B------:R-:W-:Y:S01]  /*7ec0*/  BSSY B0, `(.L_x_574) ;  /* 0x0000009000007945 */ /* 0x000fe20003800000 */
[----:B-----5:R-:W-:Y:S01]  /*7ed0*/  LOP3.LUT R11, R11, 0x7f, RZ, 0xc0, !PT ;  /* 0x0000007f0b0b7812 */ /* 0x020fe200078ec0ff */
[----:B---3--:R3:W-:Y:S03]  /*7ee0*/  BAR.SYNC.DEFER_BLOCKING R97, 0x80 ;  /* 0x000200610000751d */ /* 0x0087e60000010000 */
[----:B------:R-:W-:-:S13]  /*7ef0*/  ISETP.NE.AND P3, PT, R11, RZ, PT ;  /* 0x000000ff0b00720c */ /* 0x000fda0003f65270 */
[----:B------:R-:W-:-:S05]  /*7f00*/  @!P3 VIADD R11, R92, 0x288a0 ;  /* 0x000288a05c0bb836 */ /* 0x000fca0000000000 */
[----:B------:R-:W-:-:S04]  /*7f10*/  @!P3 PRMT R11, RZ, 0x654, R11 ;  /* 0x00000654ff0bb816 */ /* 0x000fc8000000000b */
[----:B------:R3:W-:Y:S01]  /*7f20*/  @!P3 SYNCS.ARRIVE.TRANS64.RED.A1T0 RZ, [R11+URZ], RZ ;  /* 0x000000ff0bffb9a7 */ /* 0x0007e2000810043f */
[----:B------:R-:W-:Y:S05]  /*7f30*/  @!P5 BRA `(.L_x_575) ;  /* 0x000000000004d947 */ /* 0x000fea0003800000 */
[----:B------:R-:W-:Y:S01]  /*7f40*/  BPT.TRAP 0x1 ;  /* 0x000000040000795c */ /* 0x000fe20000300000 */
.L_x_575:
[----:B------:R-:W-:Y:S05]  /*7f50*/  BSYNC B0 ;  /* 0x0000000000007941 */ /* 0x000fea0003800000 */
.L_x_574:
[----:B------:R-:W5:Y:S01]  /*7f60*/  SYNCS.PHASECHK.TRANS64.TRYWAIT P4, [R92+URZ+0x288b0], R103 ;  /* 0x0288b0675c0075a7 */ /* 0x000f62000808017f */
[----:B------:R-:W-:Y:S01]  /*7f70*/  ULDC UR36, c[0x0][0x2f4] ;  /* 0x0000bd0000247ab9 */ /* 0x000fe20000000800 */
[----:B------:R-:W-:Y:S04]  /*7f80*/  BSSY B0, `(.L_x_576) ;  /* 0x0000002000007945 */ /* 0x000fe80003800000 */
[----:B-----5:R-:W-:Y:S05]  /*7f90*/  @!P4 BRA `(.L_x_577) ;  /* 0x0000013800ecc947 */ /* 0x020fea0003800000 */
.L_x_848:
[----:B------:R-:W-:Y:S05]  /*7fa0*/  BSYNC B0 ;  /* 0x0000000000007941 */ /* 0x000fea0003800000 */
.L_x_576:
[----:B------:R-:W-:Y:S01]  /*7fb0*/  ULDC.64 UR4, c[0x0][0x328] ;  /* 0x0000ca0000047ab9 */ /* 0x000fe20000000a00 */
[----:B------:R-:W-:Y:S01]  /*7fc0*/  IMAD.IADD R98, R98, 0x1, -R153 ;  /* 0x0000000162627824 */ /* 0x000fe200078e0a99 */
[----:B------:R-:W-:Y:S01]  /*7fd0*/  BSSY B0, `(.L_x_578) ;  /* 0x0000020000007945 */ /* 0x000fe20003800000 */
[----:B------:R-:W-:Y:S02]  /*7fe0*/  IMAD R100, R100, UR4, RZ ;  /* 0x0000000464647c24 */ /* 0x000fe4000f8e02ff */
[----:B01--4-:R-:W-:-:S04]  /*7ff0*/  IMAD.WIDE.U32 R12, R101, UR4, RZ ;  /* 0x00000004650c7c25 */ /* 0x013fc8000f8e00ff */
[----:B------:R-:W-:Y:S01]  /*8000*/  IMAD R101, R101, UR5, R100 ;  /* 0x0000000565657c24 */ /* 0x000fe2000f8e0264 */
[----:B------:R-:W-:Y:S02]  /*8010*/  ULDC.64 UR4, c[0x0][0x338] ;  /* 0x0000ce0000047ab9 */ /* 0x000fe40000000a00 */
[----:B------:R-:W-:Y:S02]  /*8020*/  IMAD R99, R99, UR4, RZ ;  /* 0x0000000463637c24 */ /* 0x000fe4000f8e02ff */
[----:B------:R-:W-:Y:S02]  /*8030*/  IADD3 R13, R13, R101, RZ ;  /* 0x000000650d0d7210 */ /* 0x000fe40007ffe0ff */
[C---:B------:R-:W-:Y:S02]  /*8040*/  IMAD R99, R102.reuse, UR5, R99 ;  /* 0x0000000566637c24 */ /* 0x040fe4000f8e0263 */
[----:B------:R-:W-:Y:S01]  /*8050*/  IMAD.WIDE.U32 R102, R102, UR4, R12 ;  /* 0x0000000466667c25 */ /* 0x000fe2000f8e000c */
[----:B------:R-:W-:-:S03]  /*8060*/  ULDC.64 UR4, c[0x0][0x330] ;  /* 0x0000cc0000047ab9 */ /* 0x000fc60000000a00 */
[----:B---3--:R-:W-:Y:S02]  /*8070*/  IMAD R11, R35, UR4, RZ ;  /* 0x00000004230b7c24 */ /* 0x008fe4000f8e02ff */
[----:B------:R-:W-:Y:S02]  /*8080*/  IMAD.IADD R103, R103, 0x1, R99 ;  /* 0x0000000167677824 */ /* 0x000fe400078e0263 */
[C---:B------:R-:W-:Y:S02]  /*8090*/  IMAD R11, R42.reuse, UR5, R11 ;  /* 0x000000052a0b7c24 */ /* 0x040fe4000f8e020b */
[----:B------:R-:W-:Y:S01]  /*80a0*/  IMAD.WIDE.U32 R12, R42, UR4, R102 ;  /* 0x000000042a0c7c25 */ /* 0x000fe2000f8e0066 */
[----:B------:R-:W-:-:S03]  /*80b0*/  ULDC.64 UR4, c[0x0][0x318] ;  /* 0x0000c60000047ab9 */ /* 0x000fc60000000a00 */
[----:B------:R-:W-:Y:S01]  /*80c0*/  IMAD.IADD R11, R13, 0x1, R11 ;  /* 0x000000010d0b7824 */ /* 0x000fe200078e020b */
[----:B------:R-:W-:-:S04]  /*80d0*/  LEA R48, P4, R12, UR4, 0x1 ;  /* 0x000000040c307c11 */ /* 0x000fc8000f8808ff */
[----:B------:R-:W-:Y:S01]  /*80e0*/  LEA.HI.X R11, R12, UR5, R11, 0x1, P4 ;  /* 0x000000050c0b7c11 */ /* 0x000fe2000a0f0c0b */
[----:B------:R0:W1:Y:S01]  /*80f0*/  SHFL.IDX PT, R47, R48, RZ, 0x181f ;  /* 0x00181fff302f7589 */ /* 0x00006200000e0000 */
[----:B------:R-:W-:-:S03]  /*8100*/  ISETP.GE.AND P4, PT, R98, 0x1, PT ;  /* 0x000000016200780c */ /* 0x000fc60003f86270 */
[----:B------:R0:W3:Y:S10]  /*8110*/  SHFL.IDX PT, R13, R11, RZ, 0x181f ;  /* 0x00181fff0b0d7589 */ /* 0x0000f400000e0000 */
[----:B0-----:R-:W-:Y:S05]  /*8120*/  @!P4 BRA `(.L_x_579) ;  /* 0x000000000028c947 */ /* 0x001fea0003800000 */
[----:B------:R-:W-:-:S13]  /*8130*/  ISETP.GE.AND P4, PT, R16, UR36, PT ;  /* 0x0000002410007c0c */ /* 0x000fda000bf86270 */
[----:B-12---:R-:W-:-:S04]  /*8140*/  @!P4 LEA R44, P5, R16, R47, 0x1 ;  /* 0x0000002f102cc211 */ /* 0x006fc800078a08ff */
[----:B---3--:R-:W-:Y:S02]  /*8150*/  @!P4 LEA.HI.X R45, R16, R13, R17, 0x1, P5 ;  /* 0x0000000d102dc211 */ /* 0x008fe400028f0c11 */
[----:B------:R-:W-:-:S13]  /*8160*/  ISETP.GE.AND P5, PT, R22, UR36, PT ;  /* 0x0000002416007c0c */ /* 0x000fda000bfa6270 */
[----:B------:R-:W-:-:S04]  /*8170*/  @!P5 LEA R46, P6, R22, R47, 0x1 ;  /* 0x0000002f162ed211 */ /* 0x000fc800078c08ff */
[----:B------:R-:W-:Y:S02]  /*8180*/  @!P5 LEA.HI.X R47, R22, R13, R2, 0x1, P6 ;  /* 0x0000000d162fd211 */ /* 0x000fe400030f0c02 */
[----:B------:R-:W0:Y:S04]  /*8190*/  @!P4 LDS.128 R12, [R94+0x400] ;  /* 0x000400005e0cc984 */ /* 0x000e280000000c00 */
[----:B0-----:R-:W-:Y:S04]  /*81a0*/  @!P4 ST.E.128 desc[UR38][R44.64], R12 ;  /* 0x0000000c2c00c985 */ /* 0x001fe8000c101d26 */
[----:B------:R-:W0:Y:S04]  /*81b0*/  @!P5 LDS.128 R12, [R94+0x4400] ;  /* 0x004400005e0cd984 */ /* 0x000e280000000c00 */
[----:B0-----:R0:W-:Y:S02]  /*81c0*/  @!P5 ST.E.128 desc[UR38][R46.64], R12 ;  /* 0x0000000c2e00d985 */ /* 0x0011e4000c101d26 */
.L_x_579:
[----:B------:R-:W-:Y:S05]  /*81d0*/  BSYNC B0 ;  /* 0x0000000000007941 */ /* 0x000fea0003800000 */
.L_x_578:
[----:B------:R-:W-:Y:S01]  /*81e0*/  ISETP.GE.AND P4, PT, R98, 0x21, PT ;  /* 0x000000216200780c */ /* 0x000fe20003f86270 */
[----:B0--3--:R0:W3:Y:S01]  /*81f0*/  SHFL.IDX PT, R13, R11, 0x1, 0x181f ;  /* 0x00381f000b0d7f89 */ /* 0x0090e200000e0000 */
[----:B------:R-:W-:Y:S03]  /*8200*/  BSSY B0, `(.L_x_580) ;  /* 0x000000d000007945 */ /* 0x000fe60003800000 */
[----:B-1----:R0:W1:Y:S08]  /*8210*/  SHFL.IDX PT, R47, R48, 0x1, 0x181f ;  /* 0x00381f00302f7f89 */ /* 0x00207000000e0000 */
        /* <DEDUP_REMOVED lines=11> */
.L_x_581:
[----:B------:R-:W-:Y:S05]  /*82d0*/  BSYNC B0 ;  /* 0x0000000000007941 */ /* 0x000fea0003800000 */
.L_x_580:
        /* <DEDUP_REMOVED lines=15> */
.L_x_583:
[----:B------:R-:W-:Y:S05]  /*83d0*/  BSYNC B0 ;  /* 0x0000000000007941 */ /* 0x000fea0003800000 */
.L_x_582:
[----:B------:R-:W-:Y:S01]  /*83e0*/  ISETP.GE.AND P4, PT, R98, 0x61, PT ;  /* 0x000000616200780c */ /* 0x000fe20003f86270 */
[----:B------:R-:W4:Y:S01]  /*83f0*/  SHFL.IDX PT, R11, R11, 0x3, 0x181f ;  /* 0x00781f000b0b7f89 */ /* 0x000f2200000e0000 */
[----:B------:R-:W-:Y:S03]  /*8400*/  BSSY B0, `(.L_x_584) ;  /* 0x000000d000007945 */ /* 0x000fe60003800000 */
[----:B01----:R0:W1:Y:S08]  /*8410*/  SHFL.IDX PT, R47, R48, 0x3, 0x181f ;  /* 0x00781f00302f7f89 */ /* 0x00307000000e0000 */
[----:B0-----:R-:W-:Y:S05]  /*8420*/  @!P4 BRA `(.L_x_585) ;  /* 0x000000000028c947 */ /* 0x001fea0003800000 */
[----:B------:R-:W-:-:S13]  /*8430*/  ISETP.GE.AND P4, PT, R16, UR36, PT ;  /* 0x0000002410007c0c */ /* 0x000fda000bf86270 */
[----:B---3--:R-:W0:Y:S01]  /*8440*/  @!P4 LDS.128 R12, [R94+0x3400] ;  /* 0x003400005e0cc984 */ /* 0x008e220000000c00 */
[----:B-12---:R-:W-:-:S04]  /*8450*/  @!P4 LEA R44, P5, R16, R47, 0x1 ;  /* 0x0000002f102cc211 */ /* 0x006fc800078a08ff */
[----:B----4-:R-:W-:Y:S02]  /*8460*/  @!P4 LEA.HI.X R45, R16, R11, R17, 0x1, P5 ;  /* 0x0000000b102dc211 */ /* 0x010fe400028f0c11 */
[----:B------:R-:W-:-:S13]  /*8470*/  ISETP.GE.AND P5, PT, R22, UR36, PT ;  /* 0x0000002416007c0c */ /* 0x000fda000bfa6270 */
[----:B------:R-:W-:-:S04]  /*8480*/  @!P5 LEA R46, P6, R22, R47, 0x1 ;  /* 0x0000002f162ed211 */ /* 0x000fc800078c08ff */
[----:B------:R-:W-:Y:S01]  /*8490*/  @!P5 LEA.HI.X R47, R22, R11, R2, 0x1, P6 ;  /* 0x0000000b162fd211 */ /* 0x000fe200030f0c02 */
[----:B0-----:R-:W-:Y:S04]  /*84a0*/  @!P4 ST.E.128 desc[UR38][R44.64], R12 ;  /* 0x0000000c2c00c985 */ /* 0x001fe8000c101d26 */
[----:B------:R-:W0:Y:S04]  /*84b0*/  @!P5 LDS.128 R12, [R94+0x7400] ;  /* 0x007400005e0cd984 */ /* 0x000e280000000c00 */
[----:B0-----:R0:W-:Y:S02]  /*84c0*/  @!P5 ST.E.128 desc[UR38][R46.64], R12 ;  /* 0x0000000c2e00d985 */ /* 0x0011e4000c101d26 */
.L_x_585:
[----:B------:R-:W-:Y:S05]  /*84d0*/  BSYNC B0 ;  /* 0x0000000000007941 */ /* 0x000fea0003800000 */
.L_x_584:
[----:B------:R-:W-:Y:S01]  /*84e0*/  @!PT LDS RZ, [RZ] ;  /* 0x00000000fffff984 */ /* 0x000fe20000000800 */
[----:B------:R-:W-:Y:S01]  /*84f0*/  @!PT LDS RZ, [RZ] ;  /* 0x00000000fffff984 */ /* 0x000fe20000000800 */
[----:B------:R-:W-:Y:S01]  /*8500*/  @!PT LDS RZ, [RZ] ;  /* 0x00000000fffff984 */ /* 0x000fe20000000800 */
[----:B------:R-:W-:Y:S01]  /*8510*/  @!PT LDS RZ, [RZ] ;  /* 0x00000000fffff984 */ /* 0x000fe20000000800 */
[----:B------:R5:W-:Y:S06]  /*8520*/  MEMBAR.ALL.CTA ;  /* 0x0000000000007992 */ /* 0x000bec0000008000 */
[----:B-----5:R-:W5:Y:S01]  /*8530*/  FENCE.VIEW.ASYNC.S ;  /* 0x00000000000073c6 */ /* 0x020f620000000000 */
[----:B------:R-:W-:Y:S01]  /*8540*/  @!P3 VIADD R92, R92, 0x288c0 ;  /* 0x000288c05c5cb836 */ /* 0x000fe20000000000 */
[----:B-----5:R0:W-:Y:S01]  /*8550*/  BAR.SYNC.DEFER_BLOCKING R97, 0x80 ;  /* 0x000200610000751d */ /* 0x0201e20000010000 */
[----:B------:R-:W-:Y:S01]  /*8560*/  ISETP.NE.AND P4, PT, R93, RZ, PT ;  /* 0x000000ff5d00720c */ /* 0x000fe20003f85270 */
[----:B------:R-:W-:-:S02]  /*8570*/  VIADD R155, R155, 0x1 ;  /* 0x000000019b9b7836 */ /* 0x000fc40000000000 */
[----:B------:R-:W-:-:S04]  /*8580*/  @!P3 PRMT R92, RZ, 0x654, R92 ;  /* 0x00000654ff5cb816 */ /* 0x000fc8000000005c */
[----:B------:R0:W-:Y:S01]  /*8590*/  @!P3 SYNCS.ARRIVE.TRANS64.RED.A1T0 RZ, [R92+URZ], RZ ;  /* 0x000000ff5cffb9a7 */ /* 0x0001e2000810043f */
[----:B------:R-:W-:-:S04]  /*85a0*/  ISETP.NE.AND P3, PT, R155, 0x2, PT ;  /* 0x000000029b00780c */ /* 0x000fc80003f65270 */
[----:B----4-:R-:W-:Y:S02]  /*85b0*/  SEL R11, RZ, 0x1, P3 ;  /* 0x00000001ff0b7807 */ /* 0x010fe40001800000 */
[----:B------:R-:W-:Y:S02]  /*85c0*/  SEL R155, R155, RZ, P3 ;  /* 0x000000ff9b9b7207 */ /* 0x000fe40001800000 */
[----:B------:R-:W-:Y:S01]  /*85d0*/  LOP3.LUT R154, R154, R11, RZ, 0x3c, !PT ;  /* 0x0000000b9a9a7212 */ /* 0x000fe200078e3cff */
[----:B0-----:R-:W-:Y:S06]  /*85e0*/  @P4 BRA `(.L_x_586) ;  /* 0xffffff98006c4947 */ /* 0x001fec000383ffff */
[----:B------:R-:W0:Y:S01]  /*85f0*/  S2R R12, SR_TID.X ;  /* 0x00000000000c7919 */ /* 0x000e220000002100 */
[----:B------:R-:W-:Y:S02]  /*8600*/  PLOP3.LUT P0, PT, PT, PT, PT, 0x8, 0x0 ;  /* 0x000000000000781c */ /* 0x000fe40003f0e170 */
[----:B0-----:R-:W-:-:S04]  /*8610*/  SHF.R.U32.HI R12, RZ, 0x7, R12 ;  /* 0x00000007ff0c7819 */ /* 0x001fc8000001160c */
[----:B------:R-:W-:-:S13]  /*8620*/  ISETP.NE.AND P4, PT, R12, 0x1, PT ;  /* 0x000000010c00780c */ /* 0x000fda0003f85270 */
[----:B------:R-:W-:Y:S06]  /*8630*/  @!P4 BAR.ARV 0x9, 0x100 ;  /* 0x024400000000cb1d */ /* 0x000fec0000002000 */
.L_x_484:
[----:B------:R-:W-:Y:S01]  /*8640*/  ISETP.GE.AND P2, PT, R96, 0x1, PT ;  /* 0x000000016000780c */ /* 0x000fe20003f46270 */
[----:B------:R-:W-:Y:S01]  /*8650*/  IMAD.MOV.U32 R3, RZ, RZ, RZ ;  /* 0x000000ffff037224 */ /* 0x000fe200078e00ff */
[----:B------:R-:W-:Y:S01]  /*8660*/  PLOP3.LUT P1, PT, PT, PT, PT, 0x80, 0x0 ;  /* 0x000000000000781c */ /* 0x000fe20003f2f070 */
[----:B------:R-:W-:Y:S01]  /*8670*/  IMAD.MOV.U32 R0, RZ, RZ, RZ ;  /* 0x000000ffff007224 */ /* 0x000fe200078e00ff */
[----:B------:R-:W-:Y:S02]  /*8680*/  MOV R151, RZ ;  /* 0x000000ff00977202 */ /* 0x000fe40000000f00 */
[----:B------:R-:W-:Y:S02]  /*8690*/  CS2R R64, SRZ ;  /* 0x0000000000407805 */ /* 0x000fe4000001ff00 */
[----:B------:R-:W-:Y:S02]  /*86a0*/  CS2R R36, SRZ ;  /* 0x0000000000247805 */ /* 0x000fe4000001ff00 */
[----:B------:R-:W-:-:S02]  /*86b0*/  CS2R R66, SRZ ;  /* 0x0000000000427805 */ /* 0x000fc4000001ff00 */
[----:B------:R-:W-:Y:S02]  /*86c0*/  CS2R R38, SRZ ;  /* 0x0000000000267805 */ /* 0x000fe4000001ff00 */
[----:B------:R-:W-:Y:S02]  /*86d0*/  CS2R R68, SRZ ;  /* 0x0000000000447805 */ /* 0x000fe4000001ff00 */
[----:B------:R-:W-:Y:S02]  /*86e0*/  CS2R R34, SRZ ;  /* 0x0000000000227805 */ /* 0x000fe4000001ff00 */
[----:B------:R-:W-:Y:S02]  /*86f0*/  CS2R R70, SRZ ;  /* 0x0000000000467805 */ /* 0x000fe4000001ff00 */
[----:B--2---:R-:W-:Y:S02]  /*8700*/  CS2R R44, SRZ ;  /* 0x00000000002c7805 */ /* 0x004fe4000001ff00 */
[----:B------:R-:W-:-:S02]  /*8710*/  CS2R R32, SRZ ;  /* 0x0000000000207805 */ /* 0x000fc4000001ff00 */
[----:B------:R-:W-:Y:S02]  /*8720*/  CS2R R72, SRZ ;  /* 0x0000000000487805 */ /* 0x000fe4000001ff00 */
[----:B------:R-:W-:Y:S02]  /*8730*/  CS2R R30, SRZ ;  /* 0x00000000001e7805 */ /* 0x000fe4000001ff00 */
[----:B------:R-:W-:Y:S02]  /*8740*/  CS2R R74, SRZ ;  /* 0x00000000004a7805 */ /* 0x000fe4000001ff00 */
[----:B------:R-:W-:Y:S02]  /*8750*/  CS2R R76, SRZ ;  /* 0x00000000004c7805 */ /* 0x000fe4000001ff00 */
[----:B------:R-:W-:Y:S02]  /*8760*/  CS2R R54, SRZ ;  /* 0x0000000000367805 */ /* 0x000fe4000001ff00 */
[----:B-1----:R-:W-:-:S02]  /*8770*/  CS2R R46, SRZ ;  /* 0x00000000002e7805 */ /* 0x002fc4000001ff00 */
        /* <DEDUP_REMOVED lines=15> */
[----:B------:R-:W-:Y:S01]  /*8870*/  IMAD.MOV.U32 R100, RZ, RZ, RZ ;  /* 0x000000ffff647224 */ /* 0x000fe200078e00ff */
[----:B------:R-:W-:Y:S06]  /*8880*/  @P0 BRA `(.L_x_587) ;  /* 0x00000000000c0947 */ /* 0x000fec0003800000 */
[----:B------:R-:W0:Y:S01]  /*8890*/  FENCE.VIEW.ASYNC.G ;  /* 0x00000000000073c6 */ /* 0x000e220000000100 */
[----:B------:R-:W-:Y:S05]  /*88a0*/  WARPSYNC.ALL ;  /* 0x0000000000007948 */ /* 0x000fea0003800000 */
[----:B0-----:R-:W-:Y:S06]  /*88b0*/  BAR.ARV 0xc, 0x180 ;  /* 0x0306000000007b1d */ /* 0x001fec0000002000 */
.L_x_587:
[----:B------:R-:W-:Y:S01]  /*88c0*/  CS2R R10, SRZ ;  /* 0x00000000000a7805 */ /* 0x000fe2000001ff00 */
[----:B------:R-:W-:Y:S06]  /*88d0*/  @!P2 BRA `(.L_x_588) ;  /* 0x0000009c0034a947 */ /* 0x000fec0003800000 */
[----:B------:R-:W-:-:S03]  /*88e0*/  UMOV UR4, 0xffffffff ;  /* 0xffffffff00047882 */ /* 0x000fc60000000000 */
[----:B------:R-:W-:Y:S05]  /*88f0*/  BRA.DIV UR4, `(.L_x_589) ;  /* 0x0000013204a87947 */ /* 0x000fea000b800000 */
[----:B------:R0:W1:Y:S02]  /*8900*/  SHFL.IDX PT, R194, R221, RZ, 0x1f ;  /* 0x00001fffddc27589 */ /* 0x00006400000e0000 */
.L_x_851:
[----:B-1----:R-:W-:Y:S02]  /*8910*/  LEA.HI R0, R194, R194, RZ, 0x1 ;  /* 0x000000c2c2007211 */ /* 0x002fe400078f08ff */
[----:B------:R-:W-:Y:S02]  /*8920*/  LOP3.LUT P0, RZ, R211, 0x3ff, RZ, 0xc0, !PT ;  /* 0x000003ffd3ff7812 */ /* 0x000fe4000780c0ff */
[----:B------:R-:W-:Y:S02]  /*8930*/  LOP3.LUT R3, R0, 0x1e, RZ, 0xc0, !PT ;  /* 0x0000001e00037812 */ /* 0x000fe400078ec0ff */
[----:B------:R-:W-:-:S03]  /*8940*/  P2R R25, PR, RZ, 0x1 ;  /* 0x00000001ff197803 */ /* 0x000fc60000000000 */
[----:B------:R-:W-:-:S04]  /*8950*/  IMAD.IADD R0, R194, 0x1, -R3 ;  /* 0x00000001c2007824 */ /* 0x000fc800078e0a03 */
[----:B------:R-:W-:-:S05]  /*8960*/  IMAD R0, R0, 0x2000, R211 ;  /* 0x0000200000007824 */ /* 0x000fca00078e02d3 */
[----:B------:R-:W-:-:S04]  /*8970*/  SHF.R.U32.HI R0, RZ, 0x4, R0 ;  /* 0x00000004ff007819 */ /* 0x000fc80000011600 */
[----:B------:R-:W-:Y:S01]  /*8980*/  LOP3.LUT R26, R0, 0x3fff, RZ, 0xc0, !PT ;  /* 0x00003fff001a7812 */ /* 0x000fe200078ec0ff */
[----:B------:R-:W-:Y:S06]  /*8990*/  @!P0 BRA `(.L_x_590) ;  /* 0x0000000000408947 */ /* 0x000fec0003800000 */
[----:B------:R-:W-:Y:S01]  /*89a0*/  MOV R0, 0x0 ;  /* 0x0000000000007802 */ /* 0x000fe20000000f00 */
[----:B------:R-:W-:Y:S01]  /*89b0*/  ULDC.64 UR4, c[0x4][0x80] ;  /* 0x0100200000047ab9 */ /* 0x000fe20000000a00 */
[----:B------:R-:W-:Y:S01]  /*89c0*/  ULDC.64 UR6, c[0x4][0x88] ;  /* 0x0100220000067ab9 */ /* 0x000fe20000000a00 */
[----:B------:R-:W-:Y:S01]  /*89d0*/  IMAD.U32 R4, RZ, RZ, UR4 ;  /* 0x00000004ff047e24 */ /* 0x000fe2000f8e00ff */
[----:B------:R1:W2:Y:S01]  /*89e0*/  LDC.64 R14, c[0x4][R0] ;  /* 0x01000000000e7b82 */ /* 0x0002a20000000a00 */
        /* <DEDUP_REMOVED lines=8> */
[----:B-1-3--:R-:W-:-:S07]  /*8a70*/  IMAD.MOV.U32 R13, RZ, RZ, RZ ;  /* 0x000000ffff0d7224 */ /* 0x00afce00078e00ff */
[----:B------:R-:W-:-:S07]  /*8a80*/  LEPC R20, `(.L_x_590) ;  /* 0x000000001014794e */ /* 0x000fce0000000000 */
[----:B0-2--5:R-:W-:Y:S05]  /*8a90*/  CALL.ABS.NOINC R14 ;  /* 0x000000000e007343 */ /* 0x025fea0003c00000 */
.L_x_590:
[----:B------:R-:W-:Y:S02]  /*8aa0*/  ULDC UR4, c[0x0][0x3f4] ;  /* 0x0000fd0000047ab9 */ /* 0x000fe40000000800 */
[----:B------:R-:W-:-:S13]  /*8ab0*/  ISETP.LT.AND P0, PT, RZ, UR4, PT ;  /* 0x00000004ff007c0c */ /* 0x000fda000bf01270 */
[----:B------:R-:W-:Y:S05]  /*8ac0*/  @P0 BRA `(.L_x_591) ;  /* 0x00000000003c0947 */ /* 0x000fea0003800000 */
[----:B------:R-:W-:-:S04]  /*8ad0*/  LEA.HI R0, R207, R207, RZ, 0x1 ;  /* 0x000000cfcf007211 */ /* 0x000fc800078f08ff */
[----:B------:R-:W-:-:S05]  /*8ae0*/  LOP3.LUT R0, R0, 0xfffffffe, RZ, 0xc0, !PT ;  /* 0xfffffffe00007812 */ /* 0x000fca00078ec0ff */
[----:B------:R-:W-:-:S05]  /*8af0*/  IMAD.IADD R0, R207, 0x1, -R0 ;  /* 0x00000001cf007824 */ /* 0x000fca00078e0a00 */
[----:B------:R-:W-:-:S04]  /*8b00*/  SHF.L.U32 R3, R0, 0x1f, RZ ;  /* 0x0000001f00037819 */ /* 0x000fc800000006ff */
[----:B------:R1:W2:Y:S03]  /*8b10*/  SYNCS.PHASECHK.TRANS64.TRYWAIT P0, [R156+URZ+0x28800], R3 ;  /* 0x028800039c0075a7 */ /* 0x0002a6000800017f */
[----:B--2---:R-:W-:Y:S05]  /*8b20*/  @!P0 NANOSLEEP.SYNCS 0x989680 ;  /* 0x009896800000895d */ /* 0x004fea0003900000 */
[----:B------:R-:W2:Y:S01]  /*8b30*/  @!P0 SYNCS.PHASECHK.TRANS64 P0, [R156+URZ+0x28800], R3 ;  /* 0x028800039c0085a7 */ /* 0x000ea2000800007f */
[----:B------:R-:W-:Y:S04]  /*8b40*/  BSSY B0, `(.L_x_592) ;  /* 0x0000006000007945 */ /* 0x000fe80003800000 */
[----:B--2---:R-:W-:Y:S05]  /*8b50*/  @P0 BRA `(.L_x_593) ;  /* 0x0000000000100947 */ /* 0x004fea0003800000 */
.L_x_594:
[----:B--2---:R2:W4:Y:S02]  /*8b60*/  SYNCS.PHASECHK.TRANS64.TRYWAIT P0, [R156+URZ+0x28800], R3 ;  /* 0x028800039c0075a7 */ /* 0x004524000800017f */
[----:B----4-:R-:W-:Y:S05]  /*8b70*/  @!P0 NANOSLEEP.SYNCS 0x989680 ;  /* 0x009896800000895d */ /* 0x010fea0003900000 */
[----:B------:R-:W4:Y:S02]  /*8b80*/  @!P0 SYNCS.PHASECHK.TRANS64 P0, [R156+URZ+0x28800], R3 ;  /* 0x028800039c0085a7 */ /* 0x000f24000800007f */
[----:B----4-:R-:W-:Y:S05]  /*8b90*/  @!P0 BRA `(.L_x_594) ;  /* 0xfffffffc00f08947 */ /* 0x010fea000383ffff */
.L_x_593:
[----:B------:R-:W-:Y:S05]  /*8ba0*/  BSYNC B0 ;  /* 0x0000000000007941 */ /* 0x000fea0003800000 */
.L_x_592:
[----:B------:R-:W-:Y:S05]  /*8bb0*/  BRA `(.L_x_595) ;  /* 0x0000003400f07947 */ /* 0x000fea0003800000 */
.L_x_591:
[----:B-----5:R-:W-:Y:S01]  /*8bc0*/  SHF.R.S32.HI R0, RZ, 0x1f, R24 ;  /* 0x0000001fff007819 */ /* 0x020fe20000011418 */
[----:B------:R-:W-:Y:S01]  /*8bd0*/  ULDC.64 UR4, c[0x0][0x3f8] ;  /* 0x0000fe0000047ab9 */ /* 0x000fe20000000a00 */
[----:B------:R-:W-:Y:S01]  /*8be0*/  ULDC.64 UR6, c[0x0][0x408] ;  /* 0x0001020000067ab9 */ /* 0x000fe20000000a00 */
[----:B------:R-:W-:Y:S01]  /*8bf0*/  ISETP.NE.AND P2, PT, R25, RZ, PT ;  /* 0x000000ff1900720c */ /* 0x000fe20003f45270 */
[----:B------:R-:W-:-:S04]  /*8c00*/  IMAD.WIDE.U32 R4, R24, UR4, RZ ;  /* 0x0000000418047c25 */ /* 0x000fc8000f8e00ff */
[C---:B------:R-:W-:Y:S02]  /*8c10*/  IMAD R3, R0.reuse, UR4, RZ ;  /* 0x0000000400037c24 */ /* 0x040fe4000f8e02ff */
[----:B------:R-:W-:Y:S02]  /*8c20*/  IMAD R7, R0, UR6, RZ ;  /* 0x0000000600077c24 */ /* 0x000fe4000f8e02ff */
[C---:B------:R-:W-:Y:S01]  /*8c30*/  IMAD R3, R24.reuse, UR5, R3 ;  /* 0x0000000518037c24 */ /* 0x040fe2000f8e0203 */
[----:B------:R-:W-:Y:S01]  /*8c40*/  ULDC.64 UR4, c[0x0][0x3e8] ;  /* 0x0000fa0000047ab9 */ /* 0x000fe20000000a00 */
[----:B------:R-:W-:-:S04]  /*8c50*/  IMAD.WIDE.U32 R28, R24, UR6, RZ ;  /* 0x00000006181c7c25 */ /* 0x000fc8000f8e00ff */
[----:B------:R-:W-:Y:S01]  /*8c60*/  IMAD R7, R24, UR7, R7 ;  /* 0x0000000718077c24 */ /* 0x000fe2000f8e0207 */
[----:B------:R-:W-:Y:S01]  /*8c70*/  ULDC.64 UR6, c[0x0][0x400] ;  /* 0x0001000000067ab9 */ /* 0x000fe20000000a00 */
[----:B------:R-:W-:Y:S01]  /*8c80*/  IMAD.IADD R25, R3, 0x1, R5 ;  /* 0x0000000103197824 */ /* 0x000fe200078e0205 */
[----:B------:R-:W-:Y:S01]  /*8c90*/  LEA R24, P0, R4, UR4, 0x1 ;  /* 0x0000000404187c11 */ /* 0x000fe2000f8008ff */
[----:B------:R-:W-:Y:S01]  /*8ca0*/  IMAD.IADD R3, R7, 0x1, R29 ;  /* 0x0000000107037824 */ /* 0x000fe200078e021d */
[----:B------:R-:W-:Y:S02]  /*8cb0*/  LEA R27, P1, R28, UR6, 0x1 ;  /* 0x000000061c1b7c11 */ /* 0x000fe4000f8208ff */
[----:B------:R-:W-:Y:S02]  /*8cc0*/  LEA.HI.X R25, R4, UR5, R25, 0x1, P0 ;  /* 0x0000000504197c11 */ /* 0x000fe400080f0c19 */
[----:B------:R-:W-:Y:S01]  /*8cd0*/  LEA.HI.X R28, R28, UR7, R3, 0x1, P1 ;  /* 0x000000071c1c7c11 */ /* 0x000fe200088f0c03 */
[----:B------:R-:W-:Y:S08]  /*8ce0*/  @!P2 BRA `(.L_x_596) ;  /* 0x000000000040a947 */ /* 0x000ff00003800000 */
[----:B------:R-:W-:Y:S01]  /*8cf0*/  MOV R0, 0x0 ;  /* 0x0000000000007802 */ /* 0x000fe20000000f00 */
[----:B------:R-:W-:Y:S01]  /*8d00*/  ULDC.64 UR4, c[0x4][0x80] ;  /* 0x0100200000047ab9 */ /* 0x000fe20000000a00 */
[----:B------:R-:W-:Y:S01]  /*8d10*/  ULDC.64 UR6, c[0x4][0x20] ;  /* 0x0100080000067ab9 */ /* 0x000fe20000000a00 */
[----:B------:R-:W-:Y:S01]  /*8d20*/  MOV R4, UR4 ;  /* 0x0000000400047c02 */ /* 0x000fe20008000f00 */
[----:B------:R1:W2:Y:S01]  /*8d30*/  LDC.64 R14, c[0x4][R0] ;  /* 0x01000000000e7b82 */ /* 0x0002a20000000a00 */
[----:B------:R-:W-:Y:S01]  /*8d40*/  IMAD.U32 R5, RZ, RZ, UR5 ;  /* 0x00000005ff057e24 */ /* 0x000fe2000f8e00ff */
[----:B------:R-:W-:Y:S01]  /*8d50*/  ULDC.64 UR4, c[0x4][0x88] ;  /* 0x0100220000047ab9 */ /* 0x000fe20000000a00 */
[----:B------:R-:W-:Y:S01]  /*8d60*/  IMAD.U32 R10, RZ, RZ, UR6 ;  /* 0x00000006ff0a7e24 */ /* 0x000fe2000f8e00ff */
[----:B---3--:R-:W-:Y:S01]  /*8d70*/  MOV R13, RZ ;  /* 0x000000ff000d7202 */ /* 0x008fe20000000f00 */
[----:B------:R-:W-:Y:S02]  /*8d80*/  IMAD.U32 R6, RZ, RZ, UR4 ;  /* 0x00000004ff067e24 */ /* 0x000fe4000f8e00ff */
[----:B------:R-:W-:-:S02]  /*8d90*/  IMAD.U32 R7, RZ, RZ, UR5 ;  /* 0x00000005ff077e24 */ /* 0x000fc4000f8e00ff */
[----:B------:R-:W-:Y:S02]  /*8da0*/  IMAD.U32 R11, RZ, RZ, UR7 ;  /* 0x00000007ff0b7e24 */ /* 0x000fe4000f8e00ff */
[----:B------:R-:W-:Y:S02]  /*8db0*/  IMAD.MOV.U32 R8, RZ, RZ, 0x70 ;  /* 0x00000070ff087424 */ /* 0x000fe400078e00ff */
[----:B-1----:R-:W-:-:S07]  /*8dc0*/  IMAD.MOV.U32 R12, RZ, RZ, 0x1 ;  /* 0x00000001ff0c7424 */ /* 0x002fce00078e00ff */
[----:B------:R-:W-:-:S07]  /*8dd0*/  LEPC R20, `(.L_x_596) ;  /* 0x000000001014794e */ /* 0x000fce0000000000 */
[----:B0-2---:R-:W-:Y:S05]  /*8de0*/  CALL.ABS.NOINC R14 ;  /* 0x000000000e007343 */ /* 0x005fea0003c00000 */
.L_x_596:
[----:B------:R-:W-:Y:S01]  /*8df0*/  ULDC.U8 UR4, c[0x0][0x410] ;  /* 0x0001040000047ab9 */ /* 0x000fe20000000000 */
[----:B------:R-:W-:Y:S01]  /*8e00*/  BSSY B0, `(.L_x_597) ;  /* 0x000034f000007945 */ /* 0x000fe20003800000 */
[----:B------:R-:W-:Y:S01]  /*8e10*/  ISETP.NE.AND P0, PT, RZ, UR4, PT ;  /* 0x00000004ff007c0c */ /* 0x000fe2000bf05270 */
[----:B------:R-:W-:-:S12]  /*8e20*/  IMAD R5, R41, 0x80, R153 ;  /* 0x0000008029057824 */ /* 0x000fd800078e0299 */
[----:B------:R-:W-:Y:S05]  /*8e30*/  @!P0 BRA `(.L_x_598) ;  /* 0x0000001800888947 */ /* 0x000fea0003800000 */
[----:B------:R-:W-:-:S03]  /*8e40*/  UMOV UR4, 0xffffffff ;  /* 0xffffffff00047882 */ /* 0x000fc60000000000 */
[----:B------:R-:W-:Y:S05]  /*8e50*/  BRA.DIV UR4, `(.L_x_599) ;  /* 0x0000012e047c7947 */ /* 0x000fea000b800000 */
[----:B------:R1:W2:Y:S04]  /*8e60*/  SHFL.IDX PT, R0, R25, RZ, 0x181f ;  /* 0x00181fff19007589 */ /* 0x0002a800000e0000 */
[----:B------:R1:W4:Y:S04]  /*8e70*/  SHFL.IDX PT, R3, R24, RZ, 0x181f ;  /* 0x00181fff18037589 */ /* 0x00032800000e0000 */
[----:B------:R1:W0:Y:S04]  /*8e80*/  SHFL.IDX PT, R4, R28, RZ, 0x181f ;  /* 0x00181fff1c047589 */ /* 0x00022800000e0000 */
[----:B------:R1:W0:Y:S02]  /*8e90*/  SHFL.IDX PT, R14, R27, RZ, 0x181f ;  /* 0x00181fff1b0e7589 */ /* 0x00022400000e0000 */
.L_x_857:
[----:B------:R-:W-:Y:S01]  /*8ea0*/  ULDC UR4, c[0x0][0x448] ;  /* 0x0001120000047ab9 */ /* 0x000fe20000000800 */
[----:B------:R-:W-:Y:S01]  /*8eb0*/  LEA.HI R6, R207, R207, RZ, 0x1 ;  /* 0x000000cfcf067211 */ /* 0x000fe200078f08ff */
[----:B------:R-:W-:Y:S01]  /*8ec0*/  IMAD R30, R95, UR4, RZ ;  /* 0x000000045f1e7c24 */ /* 0x000fe2000f8e02ff */
[----:B------:R-:W-:Y:S01]  /*8ed0*/  BSSY B1, `(.L_x_600) ;  /* 0x000001f000017945 */ /* 0x000fe20003800000 */
[----:B------:R-:W-:Y:S02]  /*8ee0*/  CS2R R8, SRZ ;  /* 0x0000000000087805 */ /* 0x000fe4000001ff00 */
[----:B------:R-:W-:Y:S02]  /*8ef0*/  LOP3.LUT R6, R6, 0xfffffffe, RZ, 0xc0, !PT ;  /* 0xfffffffe06067812 */ /* 0x000fe400078ec0ff */
[----:B------:R-:W-:Y:S02]  /*8f00*/  CS2R R10, SRZ ;  /* 0x00000000000a7805 */ /* 0x000fe4000001ff00 */
[----:B------:R-:W-:-:S02]  /*8f10*/  ISETP.GE.AND P0, PT, R5, R30, PT ;  /* 0x0000001e0500720c */ /* 0x000fc40003f06270 */
[----:B---3--:R-:W-:Y:S01]  /*8f20*/  CS2R R12, SRZ ;  /* 0x00000000000c7805 */ /* 0x008fe2000001ff00 */
[----:B------:R-:W-:Y:S01]  /*8f30*/  IMAD.IADD R5, R207, 0x1, -R6 ;  /* 0x00000001cf057824 */ /* 0x000fe200078e0a06 */
[----:B------:R-:W-:-:S04]  /*8f40*/  CS2R R6, SRZ ;  /* 0x0000000000067805 */ /* 0x000fc8000001ff00 */
[----:B------:R-:W-:-:S05]  /*8f50*/  SHF.L.U32 R5, R5, 0x1f, RZ ;  /* 0x0000001f05057819 */ /* 0x000fca00000006ff */
[----:B------:R-:W-:Y:S05]  /*8f60*/  @P0 BRA `(.L_x_601) ;  /* 0x0000000000540947 */ /* 0x000fea0003800000 */
[----:B------:R-:W-:Y:S01]  /*8f70*/  ULDC UR4, c[0x0][0x3f4] ;  /* 0x0000fd0000047ab9 */ /* 0x000fe20000000800 */
[----:B------:R-:W-:Y:S02]  /*8f80*/  CS2R R12, SRZ ;  /* 0x00000000000c7805 */ /* 0x000fe4000001ff00 */
[----:B------:R-:W-:Y:S02]  /*8f90*/  ISETP.GE.AND P4, PT, R18, UR4, PT ;  /* 0x0000000412007c0c */ /* 0x000fe4000bf86270 */
[----:B------:R-:W-:Y:S02]  /*8fa0*/  CS2R R8, SRZ ;  /* 0x0000000000087805 */ /* 0x000fe4000001ff00 */
[----:B------:R-:W-:-:S09]  /*8fb0*/  ISETP.GE.AND P5, PT, R23, UR4, PT ;  /* 0x0000000417007c0c */ /* 0x000fd2000bfa6270 */
[C---:B-1----:R-:W-:Y:S01]  /*8fc0*/  @!P4 IMAD.SHL.U32 R24, R18.reuse, 0x2, RZ ;  /* 0x000000021218c824 */ /* 0x042fe200078e00ff */
[----:B------:R-:W-:-:S03]  /*8fd0*/  @!P4 SHF.L.U64.HI R7, R18, 0x1, R19 ;  /* 0x000000011207c819 */ /* 0x000fc60000010213 */
[C---:B----4-:R-:W-:Y:S02]  /*8fe0*/  @!P5 IADD3 R28, P2, R3.reuse, R214, RZ ;  /* 0x000000d6031cd210 */ /* 0x050fe40007f5e0ff */
[-C--:B------:R-:W-:Y:S02]  /*8ff0*/  @!P4 IADD3 R20, P0, R3, R24.reuse, RZ ;  /* 0x000000180314c210 */ /* 0x080fe40007f1e0ff */
[C---:B0-----:R-:W-:Y:S02]  /*9000*/  @!P4 IADD3 R24, P1, R14.reuse, R24, RZ ;  /* 0x000000180e18c210 */ /* 0x041fe40007f3e0ff */
[----:B------:R-:W-:Y:S02]  /*9010*/  CS2R R10, SRZ ;  /* 0x00000000000a7805 */ /* 0x000fe4000001ff00 */
[----:B------:R-:W-:Y:S01]  /*9020*/  @!P5 IADD3 R14, P3, R14, R214, RZ ;  /* 0x000000d60e0ed210 */ /* 0x000fe20007f7e0ff */
[--C-:B--2---:R-:W-:Y:S02]  /*9030*/  @!P4 IMAD.X R21, R0, 0x1, R7.reuse, P0 ;  /* 0x000000010015c824 */ /* 0x104fe400000e0607 */
[----:B------:R-:W-:Y:S01]  /*9040*/  @!P4 IMAD.X R25, R4, 0x1, R7, P1 ;  /* 0x000000010419c824 */ /* 0x000fe200008e0607 */
[----:B------:R-:W-:Y:S01]  /*9050*/  CS2R R6, SRZ ;  /* 0x0000000000067805 */ /* 0x000fe2000001ff00 */
[--C-:B------:R-:W-:Y:S01]  /*9060*/  @!P5 IMAD.X R29, R0, 0x1, R213.reuse, P2 ;  /* 0x00000001001dd824 */ /* 0x100fe200010e06d5 */
[----:B------:R3:W5:Y:S01]  /*9070*/  @!P4 LD.E.64 R10, desc[UR38][R20.64] ;  /* 0x00000026140ac980 */ /* 0x000762000c101b00 */
[----:B------:R-:W-:-:S03]  /*9080*/  @!P5 IMAD.X R15, R4, 0x1, R213, P3 ;  /* 0x00000001040fd824 */ /* 0x000fc600018e06d5 */
[----:B------:R3:W5:Y:S04]  /*9090*/  @!P5 LD.E.64 R12, desc[UR38][R28.64] ;  /* 0x000000261c0cd980 */ /* 0x000768000c101b00 */
[----:B------:R3:W5:Y:S04]  /*90a0*/  @!P5 LD.E.64 R8, desc[UR38][R14.64] ;  /* 0x000000260e08d980 */ /* 0x000768000c101b00 */
[----:B------:R3:W5:Y:S02]  /*90b0*/  @!P4 LD.E.64 R6, desc[UR38][R24.64] ;  /* 0x000000261806c980 */ /* 0x000764000c101b00 */
.L_x_601:
[----:B------:R-:W-:Y:S05]  /*90c0*/  BSYNC B1 ;  /* 0x0000000000017941 */ /* 0x000fea0003800000 */
.L_x_600:
[----:B------:R-:W0:Y:S01]  /*90d0*/  SYNCS.PHASECHK.TRANS64.TRYWAIT P0, [R156+URZ+0x28800], R5 ;  /* 0x028800059c0075a7 */ /* 0x000e22000800017f */
[----:B--2---:R-:W-:Y:S01]  /*90e0*/  IMAD R0, R41, -0x80, R30 ;  /* 0xffffff8029007824 */ /* 0x004fe200078e021e */
[----:B----45:R-:W-:Y:S01]  /*90f0*/  MOV R3, R10 ;  /* 0x0000000a00037202 */ /* 0x030fe20000000f00 */
[--C-:B---3--:R-:W-:Y:S01]  /*9100*/  IMAD.MOV.U32 R15, RZ, RZ, R11.reuse ;  /* 0x000000ffff0f7224 */ /* 0x108fe200078e000b */
[--C-:B------:R-:W-:Y:S01]  /*9110*/  SHF.R.U64 R32, R10, 0x10, R11.reuse ;  /* 0x000000100a207819 */ /* 0x100fe2000000120b */
[----:B------:R-:W-:Y:S01]  /*9120*/  IMAD.MOV.U32 R20, RZ, RZ, R12 ;  /* 0x000000ffff147224 */ /* 0x000fe200078e000c */
[----:B------:R-:W-:Y:S01]  /*9130*/  SHF.R.U32.HI R30, RZ, 0x10, R11 ;  /* 0x00000010ff1e7819 */ /* 0x000fe2000001160b */
[--C-:B------:R-:W-:Y:S01]  /*9140*/  IMAD.MOV.U32 R21, RZ, RZ, R13.reuse ;  /* 0x000000ffff157224 */ /* 0x100fe200078e000d */
[--C-:B-1----:R-:W-:Y:S01]  /*9150*/  SHF.R.U64 R27, R12, 0x10, R13.reuse ;  /* 0x000000100c1b7819 */ /* 0x102fe2000000120d */
[----:B------:R-:W-:Y:S01]  /*9160*/  BSSY B1, `(.L_x_602) ;  /* 0x0000011000017945 */ /* 0x000fe20003800000 */
[----:B------:R-:W-:Y:S01]  /*9170*/  SHF.R.U32.HI R28, RZ, 0x10, R13 ;  /* 0x00000010ff1c7819 */ /* 0x000fe2000001160d */
[----:B------:R-:W-:Y:S01]  /*9180*/  IMAD.MOV.U32 R13, RZ, RZ, R6 ;  /* 0x000000ffff0d7224 */ /* 0x000fe200078e0006 */
[----:B------:R-:W-:Y:S01]  /*9190*/  VIMNMX R10, R0, 0x80, PT ;  /* 0x00000080000a7848 */ /* 0x000fe20003fe0100 */
[--C-:B0-----:R-:W-:Y:S01]  /*91a0*/  IMAD.MOV.U32 R14, RZ, RZ, R7.reuse ;  /* 0x000000ffff0e7224 */ /* 0x101fe200078e0007 */
[----:B------:R-:W-:Y:S01]  /*91b0*/  SHF.R.U64 R24, R6, 0x10, R7 ;  /* 0x0000001006187819 */ /* 0x000fe20000001207 */
[----:B------:R-:W-:Y:S01]  /*91c0*/  IMAD.MOV.U32 R6, RZ, RZ, R9 ;  /* 0x000000ffff067224 */ /* 0x000fe200078e0009 */
[----:B------:R-:W-:Y:S01]  /*91d0*/  SHF.R.U32.HI R25, RZ, 0x10, R7 ;  /* 0x00000010ff197819 */ /* 0x000fe20000011607 */
[----:B------:R-:W-:Y:S01]  /*91e0*/  IMAD.MOV.U32 R4, RZ, RZ, R8 ;  /* 0x000000ffff047224 */ /* 0x000fe200078e0008 */
[----:B------:R-:W-:-:S02]  /*91f0*/  SHF.R.U64 R7, R8, 0x10, R9 ;  /* 0x0000001008077819 */ /* 0x000fc40000001209 */
[----:B------:R-:W-:Y:S02]  /*9200*/  PRMT R11, R3, 0x5410, R32 ;  /* 0x00005410030b7816 */ /* 0x000fe40000000020 */
[----:B------:R-:W-:Y:S02]  /*9210*/  ISETP.GE.AND P1, PT, R153, R10, PT ;  /* 0x0000000a9900720c */ /* 0x000fe40003f26270 */
[----:B------:R-:W-:Y:S02]  /*9220*/  SHF.R.U32.HI R9, RZ, 0x10, R9 ;  /* 0x00000010ff097819 */ /* 0x000fe40000011609 */
[----:B------:R-:W-:Y:S02]  /*9230*/  PRMT R12, R15, 0x5410, R30 ;  /* 0x000054100f0c7816 */ /* 0x000fe4000000001e */
[----:B------:R-:W-:Y:S02]  /*9240*/  PRMT R0, R20, 0x5410, R27 ;  /* 0x0000541014007816 */ /* 0x000fe4000000001b */
[----:B------:R-:W-:Y:S01]  /*9250*/  PRMT R3, R21, 0x5410, R28 ;  /* 0x0000541015037816 */ /* 0x000fe2000000001c */
[----:B------:R-:W-:Y:S06]  /*9260*/  @!P0 BRA `(.L_x_603) ;  /* 0x0000012800e88947 */ /* 0x000fec0003800000 */
.L_x_858:
[----:B------:R-:W-:Y:S05]  /*9270*/  BSYNC B1 ;  /* 0x0000000000017941 */ /* 0x000fea0003800000 */
.L_x_602:
[----:B------:R-:W-:Y:S01]  /*9280*/  BSSY B1, `(.L_x_604) ;  /* 0x0000059000017945 */ /* 0x000fe20003800000 */
[----:B------:R-:W-:Y:S02]  /*9290*/  PRMT R13, R13, 0x5410, R24 ;  /* 0x000054100d0d7816 */ /* 0x000fe40000000018 */
[----:B------:R-:W-:Y:S02]  /*92a0*/  PRMT R14, R14, 0x5410, R25 ;  /* 0x000054100e0e7816 */ /* 0x000fe40000000019 */
[----:B------:R-:W-:Y:S02]  /*92b0*/  PRMT R8, R4, 0x5410, R7 ;  /* 0x0000541004087816 */ /* 0x000fe40000000007 */
[----:B------:R-:W-:Y:S01]  /*92c0*/  PRMT R9, R6, 0x5410, R9 ;  /* 0x0000541006097816 */ /* 0x000fe20000000009 */
[----:B------:R-:W-:Y:S06]  /*92d0*/  @P1 BRA `(.L_x_605) ;  /* 0x00000004004c1947 */ /* 0x000fec0003800000 */
[----:B------:R-:W1:Y:S01]  /*92e0*/  LDC R4, c[0x0][0x3f4] ;  /* 0x0000fd00ff047b82 */ /* 0x000e620000000800 */
[----:B------:R-:W-:Y:S01]  /*92f0*/  BSSY B2, `(.L_x_606) ;  /* 0x000002a000027945 */ /* 0x000fe20003800000 */
[-C--:B-1----:R-:W-:Y:S02]  /*9300*/  ISETP.GE.AND P0, PT, R18, R4.reuse, PT ;  /* 0x000000041200720c */ /* 0x082fe40003f06270 */
[----:B------:R-:W-:-:S11]  /*9310*/  ISETP.GE.AND P1, PT, R23, R4, PT ;  /* 0x000000041700720c */ /* 0x000fd60003f26270 */
[----:B------:R-:W-:Y:S05]  /*9320*/  @P0 BRA `(.L_x_607) ;  /* 0x0000000000980947 */ /* 0x000fea0003800000 */
[----:B0-----:R-:W0:Y:S01]  /*9330*/  LDS.128 R4, [R200] ;  /* 0x00000000c8047984 */ /* 0x001e220000000c00 */
[----:B------:R-:W-:Y:S01]  /*9340*/  IMAD.U32 R28, R13, 0x10000, RZ ;  /* 0x000100000d1c7824 */ /* 0x000fe200078e00ff */
[C---:B------:R-:W-:Y:S01]  /*9350*/  LOP3.LUT R27, R11.reuse, 0xffff0000, RZ, 0xc0, !PT ;  /* 0xffff00000b1b7812 */ /* 0x040fe200078ec0ff */
[----:B------:R-:W-:Y:S01]  /*9360*/  IMAD.U32 R25, R11, 0x10000, RZ ;  /* 0x000100000b197824 */ /* 0x000fe200078e00ff */
[----:B------:R-:W-:Y:S02]  /*9370*/  LOP3.LUT R29, R13, 0xffff0000, RZ, 0xc0, !PT ;  /* 0xffff00000d1d7812 */ /* 0x000fe400078ec0ff */
[C---:B0-----:R-:W-:Y:S01]  /*9380*/  SHF.L.U32 R15, R4.reuse, 0x10, RZ ;  /* 0x00000010040f7819 */ /* 0x041fe200000006ff */
[C---:B------:R-:W-:Y:S01]  /*9390*/  IMAD.U32 R20, R5.reuse, 0x10000, RZ ;  /* 0x0001000005147824 */ /* 0x040fe200078e00ff */
[----:B------:R-:W-:Y:S01]  /*93a0*/  LOP3.LUT R4, R4, 0xffff0000, RZ, 0xc0, !PT ;  /* 0xffff000004047812 */ /* 0x000fe200078ec0ff */
[C---:B------:R-:W-:Y:S01]  /*93b0*/  IMAD.U32 R21, R6.reuse, 0x10000, RZ ;  /* 0x0001000006157824 */ /* 0x040fe200078e00ff */
[----:B------:R-:W-:Y:S01]  /*93c0*/  LOP3.LUT R5, R5, 0xffff0000, RZ, 0xc0, !PT ;  /* 0xffff000005057812 */ /* 0x000fe200078ec0ff */
[----:B------:R-:W-:Y:S01]  /*93d0*/  IMAD.U32 R24, R7, 0x10000, RZ ;  /* 0x0001000007187824 */ /* 0x000fe200078e00ff */
[----:B------:R-:W-:Y:S01]  /*93e0*/  LOP3.LUT R6, R6, 0xffff0000, RZ, 0xc0, !PT ;  /* 0xffff000006067812 */ /* 0x000fe200078ec0ff */
[CC--:B------:R-:W-:Y:S01]  /*93f0*/  FMUL.FTZ R30, R4.reuse, R28.reuse ;  /* 0x0000001c041e7220 */ /* 0x0c0fe20000410000 */
[----:B------:R-:W-:Y:S01]  /*9400*/  FMUL.FTZ R31, R4, R25 ;  /* 0x00000019041f7220 */ /* 0x000fe20000410000 */
[C---:B------:R-:W-:Y:S01]  /*9410*/  FMUL.FTZ R33, R5.reuse, R29 ;  /* 0x0000001d05217220 */ /* 0x040fe20000410000 */
[----:B------:R-:W-:Y:S01]  /*9420*/  FMUL.FTZ R35, R5, R27 ;  /* 0x0000001b05237220 */ /* 0x000fe20000410000 */
[----:B------:R-:W-:Y:S01]  /*9430*/  FFMA.FTZ R30, R15, R25, -R30 ;  /* 0x000000190f1e7223 */ /* 0x000fe2000001081e */
[----:B------:R-:W-:Y:S01]  /*9440*/  LOP3.LUT R7, R7, 0xffff0000, RZ, 0xc0, !PT ;  /* 0xffff000007077812 */ /* 0x000fe200078ec0ff */
[----:B------:R-:W-:Y:S01]  /*9450*/  FFMA.FTZ R31, R15, R28, R31 ;  /* 0x0000001c0f1f7223 */ /* 0x000fe2000001001f */
[C---:B------:R-:W-:Y:S01]  /*9460*/  LOP3.LUT R25, R14.reuse, 0xffff0000, RZ, 0xc0, !PT ;  /* 0xffff00000e197812 */ /* 0x040fe200078ec0ff */
[----:B------:R-:W-:Y:S01]  /*9470*/  IMAD.U32 R15, R14, 0x10000, RZ ;  /* 0x000100000e0f7824 */ /* 0x000fe200078e00ff */
[C---:B------:R-:W-:Y:S01]  /*9480*/  LOP3.LUT R5, R12.reuse, 0xffff0000, RZ, 0xc0, !PT ;  /* 0xffff00000c057812 */ /* 0x040fe200078ec0ff */
[----:B------:R-:W-:-:S02]  /*9490*/  IMAD.U32 R4, R12, 0x10000, RZ ;  /* 0x000100000c047824 */ /* 0x000fc400078e00ff */
[----:B------:R-:W-:Y:S01]  /*94a0*/  FFMA.FTZ R33, R20, R27, -R33 ;  /* 0x0000001b14217223 */ /* 0x000fe20000010821 */
[C---:B------:R-:W-:Y:S01]  /*94b0*/  FMUL.FTZ R28, R6.reuse, R15 ;  /* 0x0000000f061c7220 */ /* 0x040fe20000410000 */
[C---:B------:R-:W-:Y:S01]  /*94c0*/  FMUL.FTZ R27, R7.reuse, R25 ;  /* 0x00000019071b7220 */ /* 0x040fe20000410000 */
[-C--:B------:R-:W-:Y:S01]  /*94d0*/  FMUL.FTZ R32, R6, R4.reuse ;  /* 0x0000000406207220 */ /* 0x080fe20000410000 */
[----:B------:R-:W-:Y:S01]  /*94e0*/  FMUL.FTZ R34, R7, R5 ;  /* 0x0000000507227220 */ /* 0x000fe20000410000 */
[----:B------:R-:W-:Y:S01]  /*94f0*/  FFMA.FTZ R20, R20, R29, R35 ;  /* 0x0000001d14147223 */ /* 0x000fe20000010023 */
[C---:B------:R-:W-:Y:S01]  /*9500*/  FFMA.FTZ R6, R21.reuse, R4, -R28 ;  /* 0x0000000415067223 */ /* 0x040fe2000001081c */
[----:B------:R-:W-:Y:S01]  /*9510*/  FFMA.FTZ R15, R21, R15, R32 ;  /* 0x0000000f150f7223 */ /* 0x000fe20000010020 */
[C---:B------:R-:W-:Y:S01]  /*9520*/  FFMA.FTZ R7, R24.reuse, R5, -R27 ;  /* 0x0000000518077223 */ /* 0x040fe2000001081b */
[----:B------:R-:W-:Y:S01]  /*9530*/  FFMA.FTZ R34, R24, R25, R34 ;  /* 0x0000001918227223 */ /* 0x000fe20000010022 */
[----:B------:R-:W-:-:S02]  /*9540*/  F2FP.BF16.F32.PACK_AB R4, R31, R30 ;  /* 0x0000001e1f04723e */ /* 0x000fc400000010ff */
[----:B------:R-:W-:Y:S02]  /*9550*/  F2FP.BF16.F32.PACK_AB R5, R20, R33 ;  /* 0x000000211405723e */ /* 0x000fe400000010ff */
[----:B------:R-:W-:Y:S02]  /*9560*/  F2FP.BF16.F32.PACK_AB R6, R15, R6 ;  /* 0x000000060f06723e */ /* 0x000fe400000010ff */
[----:B------:R-:W-:-:S05]  /*9570*/  F2FP.BF16.F32.PACK_AB R7, R34, R7 ;  /* 0x000000072207723e */ /* 0x000fca00000010ff */
[----:B------:R1:W-:Y:S02]  /*9580*/  STS.128 [R200], R4 ;  /* 0x00000004c8007388 */ /* 0x0003e40000000c00 */
.L_x_607:
[----:B------:R-:W-:Y:S05]  /*9590*/  BSYNC B2 ;  /* 0x0000000000027941 */ /* 0x000fea0003800000 */
.L_x_606:
[----:B------:R-:W-:Y:S05]  /*95a0*/  @P1 BRA `(.L_x_605) ;  /* 0x0000000000981947 */ /* 0x000fea0003800000 */
[----:B01----:R-:W0:Y:S01]  /*95b0*/  LDS.128 R4, [R200+0x4000] ;  /* 0x00400000c8047984 */ /* 0x003e220000000c00 */
        /* <DEDUP_REMOVED lines=36> */
[----:B------:R2:W-:Y:S02]  /*9800*/  STS.128 [R200+0x4000], R4 ;  /* 0x00400004c8007388 */ /* 0x0005e40000000c00 */
.L_x_605:
[----:B------:R-:W-:Y:S05]  /*9810*/  BSYNC B1 ;  /* 0x0000000000017941 */ /* 0x000fea0003800000 */
.L_x_604:
[----:B------:R-:W-:Y:S01]  /*9820*/  ISETP.GE.AND P0, PT, R220, R10, PT ;  /* 0x0000000adc00720c */ /* 0x000fe20003f06270 */
[----:B------:R-:W-:-:S12]  /*9830*/  BSSY B1, `(.L_x_608) ;  /* 0x0000055000017945 */ /* 0x000fd80003800000 */
[----:B------:R-:W-:Y:S05]  /*9840*/  @P0 BRA `(.L_x_609) ;  /* 0x00000004004c0947 */ /* 0x000fea0003800000 */
[----:B-12---:R-:W1:Y:S01]  /*9850*/  LDC R4, c[0x0][0x3f4] ;  /* 0x0000fd00ff047b82 */ /* 0x006e620000000800 */
[----:B------:R-:W-:Y:S01]  /*9860*/  BSSY B2, `(.L_x_610) ;  /* 0x000002a000027945 */ /* 0x000fe20003800000 */
[-C--:B-1----:R-:W-:Y:S02]  /*9870*/  ISETP.GE.AND P0, PT, R18, R4.reuse, PT ;  /* 0x000000041200720c */ /* 0x082fe40003f06270 */
[----:B------:R-:W-:-:S11]  /*9880*/  ISETP.GE.AND P1, PT, R23, R4, PT ;  /* 0x000000041700720c */ /* 0x000fd60003f26270 */
[----:B------:R-:W-:Y:S05]  /*9890*/  @P0 BRA `(.L_x_611) ;  /* 0x0000000000980947 */ /* 0x000fea0003800000 */
[----:B0-----:R-:W0:Y:S01]  /*98a0*/  LDS.128 R4, [R200+0x1000] ;  /* 0x00100000c8047984 */ /* 0x001e220000000c00 */
[C---:B------:R-:W-:Y:S01]  /*98b0*/  IMAD.U32 R29, R13.reuse, 0x10000, RZ ;  /* 0x000100000d1d7824 */ /* 0x040fe200078e00ff */
[----:B------:R-:W-:Y:S01]  /*98c0*/  LOP3.LUT R34, R13, 0xffff0000, RZ, 0xc0, !PT ;  /* 0xffff00000d227812 */ /* 0x000fe200078ec0ff */
[C---:B------:R-:W-:Y:S01]  /*98d0*/  IMAD.U32 R27, R11.reuse, 0x10000, RZ ;  /* 0x000100000b1b7824 */ /* 0x040fe200078e00ff */
[----:B------:R-:W-:Y:S01]  /*98e0*/  LOP3.LUT R32, R11, 0xffff0000, RZ, 0xc0, !PT ;  /* 0xffff00000b207812 */ /* 0x000fe200078ec0ff */
[C---:B------:R-:W-:Y:S01]  /*98f0*/  IMAD.U32 R31, R14.reuse, 0x10000, RZ ;  /* 0x000100000e1f7824 */ /* 0x040fe200078e00ff */
        /* <DEDUP_REMOVED lines=8> */
[-C--:B------:R-:W-:Y:S01]  /*9980*/  FMUL.FTZ R28, R29, R4.reuse ;  /* 0x000000041d1c7220 */ /* 0x080fe20000410000 */
[----:B------:R-:W-:Y:S01]  /*9990*/  FMUL.FTZ R30, R27, R4 ;  /* 0x000000041b1e7220 */ /* 0x000fe20000410000 */
[----:B------:R-:W-:Y:S01]  /*99a0*/  FMUL.FTZ R25, R34, R5 ;  /* 0x0000000522197220 */ /* 0x000fe20000410000 */
[----:B------:R-:W-:Y:S01]  /*99b0*/  LOP3.LUT R7, R7, 0xffff0000, RZ, 0xc0, !PT ;  /* 0xffff000007077812 */ /* 0x000fe200078ec0ff */
[----:B------:R-:W-:Y:S01]  /*99c0*/  FFMA.FTZ R4, R27, R15, -R28 ;  /* 0x0000000f1b047223 */ /* 0x000fe2000001081c */
[C---:B------:R-:W-:Y:S01]  /*99d0*/  FMUL.FTZ R27, R32.reuse, R5 ;  /* 0x00000005201b7220 */ /* 0x040fe20000410000 */
[----:B------:R-:W-:Y:S01]  /*99e0*/  FFMA.FTZ R5, R32, R20, -R25 ;  /* 0x0000001420057223 */ /* 0x000fe20000010819 */
[----:B------:R-:W-:Y:S01]  /*99f0*/  FFMA.FTZ R15, R29, R15, R30 ;  /* 0x0000000f1d0f7223 */ /* 0x000fe2000001001e */
[C---:B------:R-:W-:Y:S01]  /*9a00*/  LOP3.LUT R32, R12.reuse, 0xffff0000, RZ, 0xc0, !PT ;  /* 0xffff00000c207812 */ /* 0x040fe200078ec0ff */
[----:B------:R-:W-:-:S02]  /*9a10*/  IMAD.U32 R29, R12, 0x10000, RZ ;  /* 0x000100000c1d7824 */ /* 0x000fc400078e00ff */
[----:B------:R-:W-:Y:S01]  /*9a20*/  FFMA.FTZ R20, R34, R20, R27 ;  /* 0x0000001422147223 */ /* 0x000fe2000001001b */
[-C--:B------:R-:W-:Y:S01]  /*9a30*/  FMUL.FTZ R28, R31, R6.reuse ;  /* 0x000000061f1c7220 */ /* 0x080fe20000410000 */
[-C--:B------:R-:W-:Y:S01]  /*9a40*/  FMUL.FTZ R25, R36, R7.reuse ;  /* 0x0000000724197220 */ /* 0x080fe20000410000 */
[C---:B------:R-:W-:Y:S01]  /*9a50*/  FMUL.FTZ R30, R29.reuse, R6 ;  /* 0x000000061d1e7220 */ /* 0x040fe20000410000 */
[C---:B------:R-:W-:Y:S01]  /*9a60*/  FMUL.FTZ R27, R32.reuse, R7 ;  /* 0x00000007201b7220 */ /* 0x040fe20000410000 */
[-C--:B------:R-:W-:Y:S01]  /*9a70*/  FFMA.FTZ R6, R29, R21.reuse, -R28 ;  /* 0x000000151d067223 */ /* 0x080fe2000001081c */
[-C--:B------:R-:W-:Y:S01]  /*9a80*/  FFMA.FTZ R7, R32, R24.reuse, -R25 ;  /* 0x0000001820077223 */ /* 0x080fe20000010819 */
[----:B------:R-:W-:Y:S01]  /*9a90*/  FFMA.FTZ R21, R31, R21, R30 ;  /* 0x000000151f157223 */ /* 0x000fe2000001001e */
[----:B------:R-:W-:Y:S01]  /*9aa0*/  FFMA.FTZ R24, R36, R24, R27 ;  /* 0x0000001824187223 */ /* 0x000fe2000001001b */
[----:B------:R-:W-:Y:S02]  /*9ab0*/  F2FP.BF16.F32.PACK_AB R4, R15, R4 ;  /* 0x000000040f04723e */ /* 0x000fe400000010ff */
[----:B------:R-:W-:-:S02]  /*9ac0*/  F2FP.BF16.F32.PACK_AB R5, R20, R5 ;  /* 0x000000051405723e */ /* 0x000fc400000010ff */
[----:B------:R-:W-:Y:S02]  /*9ad0*/  F2FP.BF16.F32.PACK_AB R6, R21, R6 ;  /* 0x000000061506723e */ /* 0x000fe400000010ff */
[----:B------:R-:W-:-:S05]  /*9ae0*/  F2FP.BF16.F32.PACK_AB R7, R24, R7 ;  /* 0x000000071807723e */ /* 0x000fca00000010ff */
[----:B------:R1:W-:Y:S02]  /*9af0*/  STS.128 [R200+0x1000], R4 ;  /* 0x00100004c8007388 */ /* 0x0003e40000000c00 */
.L_x_611:
[----:B------:R-:W-:Y:S05]  /*9b00*/  BSYNC B2 ;  /* 0x0000000000027941 */ /* 0x000fea0003800000 */
.L_x_610:
[----:B------:R-:W-:Y:S05]  /*9b10*/  @P1 BRA `(.L_x_609) ;  /* 0x0000000000981947 */ /* 0x000fea0003800000 */
[----:B01----:R-:W0:Y:S01]  /*9b20*/  LDS.128 R4, [R200+0x5000] ;  /* 0x00500000c8047984 */ /* 0x003e220000000c00 */
        /* <DEDUP_REMOVED lines=37> */
.L_x_609:
[----:B------:R-:W-:Y:S05]  /*9d80*/  BSYNC B1 ;  /* 0x0000000000017941 */ /* 0x000fea0003800000 */
.L_x_608:
[----:B------:R-:W-:Y:S01]  /*9d90*/  ISETP.GE.AND P0, PT, R219, R10, PT ;  /* 0x0000000adb00720c */ /* 0x000fe20003f06270 */
[----:B------:R-:W-:-:S12]  /*9da0*/  BSSY B1, `(.L_x_612) ;  /* 0x0000055000017945 */ /* 0x000fd80003800000 */
[----:B------:R-:W-:Y:S05]  /*9db0*/  @P0 BRA `(.L_x_613) ;  /* 0x00000004004c0947 */ /* 0x000fea0003800000 */
[----:B-123--:R-:W1:Y:S01]  /*9dc0*/  LDC R4, c[0x0][0x3f4] ;  /* 0x0000fd00ff047b82 */ /* 0x00ee620000000800 */
        /* <DEDUP_REMOVED lines=42> */
.L_x_615:
[----:B------:R-:W-:Y:S05]  /*a070*/  BSYNC B2 ;  /* 0x0000000000027941 */ /* 0x000fea0003800000 */
.L_x_614:
        /* <DEDUP_REMOVED lines=39> */
.L_x_613:
[----:B------:R-:W-:Y:S05]  /*a2f0*/  BSYNC B1 ;  /* 0x0000000000017941 */ /* 0x000fea0003800000 */
.L_x_612:
[----:B------:R-:W-:-:S13]  /*a300*/  ISETP.GE.AND P0, PT, R218, R10, PT ;  /* 0x0000000ada00720c */ /* 0x000fda0003f06270 */
[----:B------:R-:W-:Y:S05]  /*a310*/  @P0 BRA `(.L_x_616) ;  /* 0x0000001c00f40947 */ /* 0x000fea0003800000 */
[----:B-1234-:R-:W1:Y:S01]  /*a320*/  LDC R4, c[0x0][0x3f4] ;  /* 0x0000fd00ff047b82 */ /* 0x01ee620000000800 */
[----:B------:R-:W-:Y:S01]  /*a330*/  BSSY B1, `(.L_x_617) ;  /* 0x000002a000017945 */ /* 0x000fe20003800000 */
[-C--:B-1----:R-:W-:Y:S02]  /*a340*/  ISETP.GE.AND P0, PT, R18, R4.reuse, PT ;  /* 0x000000041200720c */ /* 0x082fe40003f06270 */
[----:B------:R-:W-:-:S11]  /*a350*/  ISETP.GE.AND P1, PT, R23, R4, PT ;  /* 0x000000041700720c */ /* 0x000fd60003f26270 */
[----:B------:R-:W-:Y:S05]  /*a360*/  @P0 BRA `(.L_x_618) ;  /* 0x0000000000980947 */ /* 0x000fea0003800000 */
[----:B0-----:R-:W0:Y:S01]  /*a370*/  LDS.128 R4, [R200+0x3000] ;  /* 0x00300000c8047984 */ /* 0x001e220000000c00 */
[----:B------:R-:W-:Y:S01]  /*a380*/  IMAD.U32 R24, R11, 0x10000, RZ ;  /* 0x000100000b187824 */ /* 0x000fe200078e00ff */
[C---:B------:R-:W-:Y:S01]  /*a390*/  LOP3.LUT R29, R13.reuse, 0xffff0000, RZ, 0xc0, !PT ;  /* 0xffff00000d1d7812 */ /* 0x040fe200078ec0ff */
[----:B------:R-:W-:Y:S01]  /*a3a0*/  IMAD.U32 R28, R13, 0x10000, RZ ;  /* 0x000100000d1c7824 */ /* 0x000fe200078e00ff */
        /* <DEDUP_REMOVED lines=11> */
[C---:B------:R-:W-:Y:S01]  /*a460*/  FMUL.FTZ R25, R24.reuse, R4 ;  /* 0x0000000418197220 */ /* 0x040fe20000410000 */
[-C--:B------:R-:W-:Y:S01]  /*a470*/  FMUL.FTZ R20, R29, R5.reuse ;  /* 0x000000051d147220 */ /* 0x080fe20000410000 */
[----:B------:R-:W-:Y:S01]  /*a480*/  LOP3.LUT R7, R7, 0xffff0000, RZ, 0xc0, !PT ;  /* 0xffff000007077812 */ /* 0x000fe200078ec0ff */
[-C--:B------:R-:W-:Y:S01]  /*a490*/  FFMA.FTZ R4, R24, R10.reuse, -R21 ;  /* 0x0000000a18047223 */ /* 0x080fe20000010815 */
[----:B------:R-:W-:Y:S01]  /*a4a0*/  FFMA.FTZ R25, R28, R10, R25 ;  /* 0x0000000a1c197223 */ /* 0x000fe20000010019 */
[C---:B------:R-:W-:Y:S01]  /*a4b0*/  FMUL.FTZ R10, R27.reuse, R5 ;  /* 0x000000051b0a7220 */ /* 0x040fe20000410000 */
[----:B------:R-:W-:Y:S01]  /*a4c0*/  FFMA.FTZ R5, R27, R15, -R20 ;  /* 0x0000000f1b057223 */ /* 0x000fe20000010814 */
[C---:B------:R-:W-:Y:S01]  /*a4d0*/  LOP3.LUT R27, R12.reuse, 0xffff0000, RZ, 0xc0, !PT ;  /* 0xffff00000c1b7812 */ /* 0x040fe200078ec0ff */
[----:B------:R-:W-:-:S02]  /*a4e0*/  IMAD.U32 R21, R12, 0x10000, RZ ;  /* 0x000100000c157824 */ /* 0x000fc400078e00ff */
[-C--:B------:R-:W-:Y:S01]  /*a4f0*/  FMUL.FTZ R12, R31, R6.reuse ;  /* 0x000000061f0c7220 */ /* 0x080fe20000410000 */
[----:B------:R-:W-:Y:S01]  /*a500*/  FMUL.FTZ R20, R33, R7 ;  /* 0x0000000721147220 */ /* 0x000fe20000410000 */
[----:B------:R-:W-:Y:S01]  /*a510*/  FFMA.FTZ R10, R29, R15, R10 ;  /* 0x0000000f1d0a7223 */ /* 0x000fe2000001000a */
[----:B------:R-:W-:Y:S01]  /*a520*/  FMUL.FTZ R14, R21, R6 ;  /* 0x00000006150e7220 */ /* 0x000fe20000410000 */
[----:B------:R-:W-:Y:S01]  /*a530*/  FMUL.FTZ R24, R27, R7 ;  /* 0x000000071b187220 */ /* 0x000fe20000410000 */
[----:B------:R-:W-:Y:S01]  /*a540*/  FFMA.FTZ R6, R21, R11, -R12 ;  /* 0x0000000b15067223 */ /* 0x000fe2000001080c */
[----:B------:R-:W-:Y:S01]  /*a550*/  FFMA.FTZ R7, R27, R13, -R20 ;  /* 0x0000000d1b077223 */ /* 0x000fe20000010814 */
[----:B------:R-:W-:Y:S01]  /*a560*/  FFMA.FTZ R11, R31, R11, R14 ;  /* 0x0000000b1f0b7223 */ /* 0x000fe2000001000e */
[----:B------:R-:W-:Y:S01]  /*a570*/  FFMA.FTZ R24, R33, R13, R24 ;  /* 0x0000000d21187223 */ /* 0x000fe20000010018 */
[----:B------:R-:W-:Y:S02]  /*a580*/  F2FP.BF16.F32.PACK_AB R4, R25, R4 ;  /* 0x000000041904723e */ /* 0x000fe400000010ff */
[----:B------:R-:W-:-:S02]  /*a590*/  F2FP.BF16.F32.PACK_AB R5, R10, R5 ;  /* 0x000000050a05723e */ /* 0x000fc400000010ff */
[----:B------:R-:W-:Y:S02]  /*a5a0*/  F2FP.BF16.F32.PACK_AB R6, R11, R6 ;  /* 0x000000060b06723e */ /* 0x000fe400000010ff */
[----:B------:R-:W-:-:S05]  /*a5b0*/  F2FP.BF16.F32.PACK_AB R7, R24, R7 ;  /* 0x000000071807723e */ /* 0x000fca00000010ff */
[----:B------:R1:W-:Y:S02]  /*a5c0*/  STS.128 [R200+0x3000], R4 ;  /* 0x00300004c8007388 */ /* 0x0003e40000000c00 */
.L_x_618:
[----:B------:R-:W-:Y:S05]  /*a5d0*/  BSYNC B1 ;  /* 0x0000000000017941 */ /* 0x000fea0003800000 */
.L_x_617:
[----:B------:R-:W-:Y:S05]  /*a5e0*/  @P1 BRA `(.L_x_616) ;  /* 0x0000001c00401947 */ /* 0x000fea0003800000 */
[----:B01----:R-:W0:Y:S01]  /*a5f0*/  LDS.128 R4, [R200+0x7000] ;  /* 0x00700000c8047984 */ /* 0x003e220000000c00 */
[----:B------:R-:W-:Y:S01]  /*a600*/  IMAD.U32 R14, R0, 0x10000, RZ ;  /* 0x00010000000e7824 */ /* 0x000fe200078e00ff */
[C---:B------:R-:W-:Y:S01]  /*a610*/  LOP3.LUT R25, R8.reuse, 0xffff0000, RZ, 0xc0, !PT ;  /* 0xffff000008197812 */ /* 0x040fe200078ec0ff */
[----:B------:R-:W-:Y:S01]  /*a620*/  IMAD.U32 R20, R8, 0x10000, RZ ;  /* 0x0001000008147824 */ /* 0x000fe200078e00ff */
[----:B------:R-:W-:Y:S02]  /*a630*/  LOP3.LUT R21, R0, 0xffff0000, RZ, 0xc0, !PT ;  /* 0xffff000000157812 */ /* 0x000fe400078ec0ff */
[----:B------:R-:W-:Y:S02]  /*a640*/  LOP3.LUT R24, R9, 0xffff0000, RZ, 0xc0, !PT ;  /* 0xffff000009187812 */ /* 0x000fe400078ec0ff */
[C---:B0-----:R-:W-:Y:S01]  /*a650*/  SHF.L.U32 R10, R4.reuse, 0x10, RZ ;  /* 0x00000010040a7819 */ /* 0x041fe200000006ff */
[----:B------:R-:W-:Y:S01]  /*a660*/  IMAD.U32 R11, R5, 0x10000, RZ ;  /* 0x00010000050b7824 */ /* 0x000fe200078e00ff */
[----:B------:R-:W-:Y:S01]  /*a670*/  LOP3.LUT R4, R4, 0xffff0000, RZ, 0xc0, !PT ;  /* 0xffff000004047812 */ /* 0x000fe200078ec0ff */
[----:B------:R-:W-:Y:S01]  /*a680*/  IMAD.U32 R8, R7, 0x10000, RZ ;  /* 0x0001000007087824 */ /* 0x000fe200078e00ff */
[----:B------:R-:W-:Y:S01]  /*a690*/  LOP3.LUT R5, R5, 0xffff0000, RZ, 0xc0, !PT ;  /* 0xffff000005057812 */ /* 0x000fe200078ec0ff */
[----:B------:R-:W-:Y:S01]  /*a6a0*/  IMAD.U32 R0, R6, 0x10000, RZ ;  /* 0x0001000006007824 */ /* 0x000fe200078e00ff */
[----:B------:R-:W-:Y:S01]  /*a6b0*/  LOP3.LUT R7, R7, 0xffff0000, RZ, 0xc0, !PT ;  /* 0xffff000007077812 */ /* 0x000fe200078ec0ff */
[-C--:B------:R-:W-:Y:S01]  /*a6c0*/  FMUL.FTZ R13, R20, R4.reuse ;  /* 0x00000004140d7220 */ /* 0x080fe20000410000 */
[----:B------:R-:W-:Y:S01]  /*a6d0*/  FMUL.FTZ R15, R14, R4 ;  /* 0x000000040e0f7220 */ /* 0x000fe20000410000 */
[-C--:B------:R-:W-:Y:S01]  /*a6e0*/  FMUL.FTZ R12, R25, R5.reuse ;  /* 0x00000005190c7220 */ /* 0x080fe20000410000 */
[----:B------:R-:W-:Y:S01]  /*a6f0*/  LOP3.LUT R6, R6, 0xffff0000, RZ, 0xc0, !PT ;  /* 0xffff000006067812 */ /* 0x000fe200078ec0ff */
[-C--:B------:R-:W-:Y:S01]  /*a700*/  FFMA.FTZ R4, R14, R10.reuse, -R13 ;  /* 0x0000000a0e047223 */ /* 0x080fe2000001080d */
[----:B------:R-:W-:Y:S01]  /*a710*/  FFMA.FTZ R15, R20, R10, R15 ;  /* 0x0000000a140f7223 */ /* 0x000fe2000001000f */
[C---:B------:R-:W-:Y:S01]  /*a720*/  FMUL.FTZ R10, R21.reuse, R5 ;  /* 0x00000005150a7220 */ /* 0x040fe20000410000 */
[----:B------:R-:W-:Y:S01]  /*a730*/  FFMA.FTZ R5, R21, R11, -R12 ;  /* 0x0000000b15057223 */ /* 0x000fe2000001080c */
[----:B------:R-:W-:Y:S01]  /*a740*/  LOP3.LUT R14, R3, 0xffff0000, RZ, 0xc0, !PT ;  /* 0xffff0000030e7812 */ /* 0x000fe200078ec0ff */
[----:B------:R-:W-:-:S02]  /*a750*/  IMAD.U32 R20, R9, 0x10000, RZ ;  /* 0x0001000009147824 */ /* 0x000fc400078e00ff */
[----:B------:R-:W-:Y:S01]  /*a760*/  FFMA.FTZ R10, R25, R11, R10 ;  /* 0x0000000b190a7223 */ /* 0x000fe2000001000a */
[----:B------:R-:W-:Y:S02]  /*a770*/  IMAD.U32 R12, R3, 0x10000, RZ ;  /* 0x00010000030c7824 */ /* 0x000fe400078e00ff */
[-C--:B------:R-:W-:Y:S01]  /*a780*/  FMUL.FTZ R11, R24, R7.reuse ;  /* 0x00000007180b7220 */ /* 0x080fe20000410000 */
[-C--:B------:R-:W-:Y:S01]  /*a790*/  FMUL.FTZ R3, R20, R6.reuse ;  /* 0x0000000614037220 */ /* 0x080fe20000410000 */
[----:B------:R-:W-:Y:S01]  /*a7a0*/  FMUL.FTZ R13, R14, R7 ;  /* 0x000000070e0d7220 */ /* 0x000fe20000410000 */
[----:B------:R-:W-:Y:S01]  /*a7b0*/  FMUL.FTZ R9, R12, R6 ;  /* 0x000000060c097220 */ /* 0x000fe20000410000 */
[----:B------:R-:W-:Y:S01]  /*a7c0*/  FFMA.FTZ R7, R14, R8, -R11 ;  /* 0x000000080e077223 */ /* 0x000fe2000001080b */
[----:B------:R-:W-:Y:S01]  /*a7d0*/  FFMA.FTZ R3, R12, R0, -R3 ;  /* 0x000000000c037223 */ /* 0x000fe20000010803 */
[----:B------:R-:W-:Y:S01]  /*a7e0*/  FFMA.FTZ R8, R24, R8, R13 ;  /* 0x0000000818087223 */ /* 0x000fe2000001000d */
[----:B------:R-:W-:Y:S01]  /*a7f0*/  FFMA.FTZ R6, R20, R0, R9 ;  /* 0x0000000014067223 */ /* 0x000fe20000010009 */
[----:B------:R-:W-:-:S02]  /*a800*/  F2FP.BF16.F32.PACK_AB R4, R15, R4 ;  /* 0x000000040f04723e */ /* 0x000fc400000010ff */
[----:B------:R-:W-:Y:S02]  /*a810*/  F2FP.BF16.F32.PACK_AB R5, R10, R5 ;  /* 0x000000050a05723e */ /* 0x000fe400000010ff */
[----:B------:R-:W-:Y:S02]  /*a820*/  F2FP.BF16.F32.PACK_AB R6, R6, R3 ;  /* 0x000000030606723e */ /* 0x000fe400000010ff */
[----:B------:R-:W-:-:S05]  /*a830*/  F2FP.BF16.F32.PACK_AB R7, R8, R7 ;  /* 0x000000070807723e */ /* 0x000fca00000010ff */
[----:B------:R0:W-:Y:S01]  /*a840*/  STS.128 [R200+0x7000], R4 ;  /* 0x00700004c8007388 */ /* 0x0001e20000000c00 */
[----:B------:R-:W-:Y:S05]  /*a850*/  BRA `(.L_x_616) ;  /* 0x0000001800a47947 */ /* 0x000fea0003800000 */
.L_x_598:
[----:B------:R-:W-:-:S03]  /*a860*/  UMOV UR4, 0xffffffff ;  /* 0xffffffff00047882 */ /* 0x000fc60000000000 */
[----:B------:R-:W-:Y:S05]  /*a870*/  BRA.DIV UR4, `(.L_x_619) ;  /* 0x0000011604787947 */ /* 0x000fea000b800000 */
[----:B------:R1:W2:Y:S04]  /*a880*/  SHFL.IDX PT, R0, R25, RZ, 0x181f ;  /* 0x00181fff19007589 */ /* 0x0002a800000e0000 */
[----:B------:R1:W4:Y:S04]  /*a890*/  SHFL.IDX PT, R3, R24, RZ, 0x181f ;  /* 0x00181fff18037589 */ /* 0x00032800000e0000 */
[----:B------:R1:W0:Y:S04]  /*a8a0*/  SHFL.IDX PT, R20, R28, RZ, 0x181f ;  /* 0x00181fff1c147589 */ /* 0x00022800000e0000 */
[----:B------:R1:W0:Y:S02]  /*a8b0*/  SHFL.IDX PT, R14, R27, RZ, 0x181f ;  /* 0x00181fff1b0e7589 */ /* 0x00022400000e0000 */
.L_x_864:
[----:B------:R-:W-:Y:S01]  /*a8c0*/  ULDC UR4, c[0x0][0x448] ;  /* 0x0001120000047ab9 */ /* 0x000fe20000000800 */
[----:B---3--:R-:W3:Y:S01]  /*a8d0*/  LDC R13, c[0x0][0x3f4] ;  /* 0x0000fd00ff0d7b82 */ /* 0x008ee20000000800 */
[----:B------:R-:W-:Y:S01]  /*a8e0*/  IMAD R12, R95, UR4, RZ ;  /* 0x000000045f0c7c24 */ /* 0x000fe2000f8e02ff */
[----:B------:R-:W-:Y:S01]  /*a8f0*/  LEA.HI R4, R207, R207, RZ, 0x1 ;  /* 0x000000cfcf047211 */ /* 0x000fe200078f08ff */
[----:B------:R-:W-:Y:S01]  /*a900*/  BSSY B1, `(.L_x_620) ;  /* 0x0000016000017945 */ /* 0x000fe20003800000 */
[----:B------:R-:W-:Y:S02]  /*a910*/  CS2R R8, SRZ ;  /* 0x0000000000087805 */ /* 0x000fe4000001ff00 */
[----:B------:R-:W-:Y:S02]  /*a920*/  CS2R R6, SRZ ;  /* 0x0000000000067805 */ /* 0x000fe4000001ff00 */
[----:B------:R-:W-:Y:S02]  /*a930*/  ISETP.GE.AND P0, PT, R5, R12, PT ;  /* 0x0000000c0500720c */ /* 0x000fe40003f06270 */
[----:B------:R-:W-:-:S02]  /*a940*/  CS2R R10, SRZ ;  /* 0x00000000000a7805 */ /* 0x000fc4000001ff00 */
[----:B------:R-:W-:-:S04]  /*a950*/  LOP3.LUT R4, R4, 0xfffffffe, RZ, 0xc0, !PT ;  /* 0xfffffffe04047812 */ /* 0x000fc800078ec0ff */
[----:B-1----:R-:W-:Y:S02]  /*a960*/  IADD3 R27, R207, -R4, RZ ;  /* 0x80000004cf1b7210 */ /* 0x002fe40007ffe0ff */
[----:B------:R-:W-:Y:S02]  /*a970*/  CS2R R4, SRZ ;  /* 0x0000000000047805 */ /* 0x000fe4000001ff00 */
[----:B------:R-:W-:Y:S01]  /*a980*/  SHF.L.U32 R27, R27, 0x1f, RZ ;  /* 0x0000001f1b1b7819 */ /* 0x000fe200000006ff */
[----:B------:R-:W-:Y:S06]  /*a990*/  @P0 BRA `(.L_x_621) ;  /* 0x0000000000300947 */ /* 0x000fec0003800000 */
[----:B------:R-:W-:Y:S01]  /*a9a0*/  ULDC UR4, c[0x0][0x3f4] ;  /* 0x0000fd0000047ab9 */ /* 0x000fe20000000800 */
[C---:B------:R-:W-:Y:S01]  /*a9b0*/  IMAD.SHL.U32 R15, R16.reuse, 0x2, RZ ;  /* 0x00000002100f7824 */ /* 0x040fe200078e00ff */
[C---:B------:R-:W-:Y:S02]  /*a9c0*/  ISETP.GE.AND P2, PT, R16.reuse, UR4, PT ;  /* 0x0000000410007c0c */ /* 0x040fe4000bf46270 */
[----:B------:R-:W-:Y:S02]  /*a9d0*/  SHF.L.U64.HI R9, R16, 0x1, R17 ;  /* 0x0000000110097819 */ /* 0x000fe40000010211 */
[-C--:B----4-:R-:W-:Y:S02]  /*a9e0*/  IADD3 R24, P0, R3, R15.reuse, RZ ;  /* 0x0000000f03187210 */ /* 0x090fe40007f1e0ff */
[----:B0-----:R-:W-:-:S03]  /*a9f0*/  IADD3 R14, P1, R14, R15, RZ ;  /* 0x0000000f0e0e7210 */ /* 0x001fc60007f3e0ff */
[--C-:B--2---:R-:W-:Y:S02]  /*aa00*/  IMAD.X R25, R0, 0x1, R9.reuse, P0 ;  /* 0x0000000100197824 */ /* 0x104fe400000e0609 */
[----:B------:R-:W-:Y:S01]  /*aa10*/  IMAD.X R15, R20, 0x1, R9, P1 ;  /* 0x00000001140f7824 */ /* 0x000fe200008e0609 */
[----:B------:R-:W-:Y:S01]  /*aa20*/  CS2R R8, SRZ ;  /* 0x0000000000087805 */ /* 0x000fe2000001ff00 */
[----:B------:R-:W-:Y:S06]  /*aa30*/  @P2 BRA `(.L_x_621) ;  /* 0x0000000000082947 */ /* 0x000fec0003800000 */
[----:B------:R1:W5:Y:S04]  /*aa40*/  LD.E.128 R4, desc[UR38][R24.64] ;  /* 0x0000002618047980 */ /* 0x000368000c101d00 */
[----:B------:R1:W5:Y:S02]  /*aa50*/  LD.E.128 R8, desc[UR38][R14.64] ;  /* 0x000000260e087980 */ /* 0x000364000c101d00 */
.L_x_621:
[----:B------:R-:W-:Y:S05]  /*aa60*/  BSYNC B1 ;  /* 0x0000000000017941 */ /* 0x000fea0003800000 */
.L_x_620:
[----:B------:R-:W3:Y:S01]  /*aa70*/  SYNCS.PHASECHK.TRANS64.TRYWAIT P4, [R156+URZ+0x28800], R27 ;  /* 0x0288001b9c0075a7 */ /* 0x000ee2000808017f */
[----:B--2---:R-:W-:Y:S01]  /*aa80*/  IMAD R0, R41, -0x80, R12 ;  /* 0xffffff8029007824 */ /* 0x004fe200078e020c */
[----:B-----5:R-:W-:Y:S01]  /*aa90*/  SHF.R.U64 R29, R6, 0x10, R7 ;  /* 0x00000010061d7819 */ /* 0x020fe20000001207 */
[----:B----4-:R-:W-:Y:S01]  /*aaa0*/  IMAD.MOV.U32 R3, RZ, RZ, R4 ;  /* 0x000000ffff037224 */ /* 0x010fe200078e0004 */
[--C-:B------:R-:W-:Y:S01]  /*aab0*/  SHF.R.U64 R30, R4, 0x10, R5.reuse ;  /* 0x00000010041e7819 */ /* 0x100fe20000001205 */
[----:B------:R-:W-:Y:S01]  /*aac0*/  IMAD.MOV.U32 R12, RZ, RZ, R6 ;  /* 0x000000ffff0c7224 */ /* 0x000fe200078e0006 */
[----:B-1----:R-:W-:Y:S01]  /*aad0*/  MOV R15, R8 ;  /* 0x00000008000f7202 */ /* 0x002fe20000000f00 */
[----:B------:R-:W-:Y:S01]  /*aae0*/  IMAD.MOV.U32 R21, RZ, RZ, R5 ;  /* 0x000000ffff157224 */ /* 0x000fe200078e0005 */
[----:B------:R-:W-:Y:S01]  /*aaf0*/  SHF.R.U64 R6, R8, 0x10, R9 ;  /* 0x0000001008067819 */ /* 0x000fe20000001209 */
[----:B0-----:R-:W-:Y:S01]  /*ab00*/  IMAD.MOV.U32 R14, RZ, RZ, R7 ;  /* 0x000000ffff0e7224 */ /* 0x001fe200078e0007 */
[----:B------:R-:W-:Y:S01]  /*ab10*/  SHF.R.U32.HI R28, RZ, 0x10, R5 ;  /* 0x00000010ff1c7819 */ /* 0x000fe20000011605 */
[----:B------:R-:W-:Y:S01]  /*ab20*/  IMAD.MOV.U32 R20, RZ, RZ, R9 ;  /* 0x000000ffff147224 */ /* 0x000fe200078e0009 */
[----:B------:R-:W-:Y:S01]  /*ab30*/  SHF.R.U32.HI R25, RZ, 0x10, R7 ;  /* 0x00000010ff197819 */ /* 0x000fe20000011607 */
[----:B------:R-:W-:Y:S01]  /*ab40*/  IMAD.MOV.U32 R4, RZ, RZ, R10 ;  /* 0x000000ffff047224 */ /* 0x000fe200078e000a */
[----:B---3--:R-:W-:Y:S01]  /*ab50*/  ISETP.GE.AND P0, PT, R16, R13, PT ;  /* 0x0000000d1000720c */ /* 0x008fe20003f06270 */
[----:B------:R-:W-:Y:S01]  /*ab60*/  IMAD.MOV.U32 R24, RZ, RZ, R11 ;  /* 0x000000ffff187224 */ /* 0x000fe200078e000b */
[----:B------:R-:W-:Y:S01]  /*ab70*/  VIMNMX R8, R0, 0x80, PT ;  /* 0x0000008000087848 */ /* 0x000fe20003fe0100 */
[----:B------:R-:W-:Y:S01]  /*ab80*/  BSSY B1, `(.L_x_622) ;  /* 0x0000011000017945 */ /* 0x000fe20003800000 */
[----:B------:R-:W-:-:S02]  /*ab90*/  SHF.R.U32.HI R9, RZ, 0x10, R9 ;  /* 0x00000010ff097819 */ /* 0x000fc40000011609 */
[--C-:B------:R-:W-:Y:S02]  /*aba0*/  SHF.R.U64 R7, R10, 0x10, R11.reuse ;  /* 0x000000100a077819 */ /* 0x100fe4000000120b */
[----:B------:R-:W-:Y:S02]  /*abb0*/  SHF.R.U32.HI R5, RZ, 0x10, R11 ;  /* 0x00000010ff057819 */ /* 0x000fe4000001160b */
[----:B------:R-:W-:Y:S02]  /*abc0*/  PRMT R0, R3, 0x5410, R30 ;  /* 0x0000541003007816 */ /* 0x000fe4000000001e */
[-C--:B------:R-:W-:Y:S02]  /*abd0*/  ISETP.GE.OR P3, PT, R153, R8.reuse, P0 ;  /* 0x000000089900720c */ /* 0x080fe40000766670 */
[-C--:B------:R-:W-:Y:S02]  /*abe0*/  ISETP.GE.OR P2, PT, R220, R8.reuse, P0 ;  /* 0x00000008dc00720c */ /* 0x080fe40000746670 */
[----:B------:R-:W-:-:S02]  /*abf0*/  ISETP.GE.OR P1, PT, R219, R8, P0 ;  /* 0x00000008db00720c */ /* 0x000fc40000726670 */
[----:B------:R-:W-:Y:S02]  /*ac00*/  PRMT R3, R21, 0x5410, R28 ;  /* 0x0000541015037816 */ /* 0x000fe4000000001c */
[----:B------:R-:W-:Y:S02]  /*ac10*/  ISETP.GE.OR P0, PT, R218, R8, P0 ;  /* 0x00000008da00720c */ /* 0x000fe40000706670 */
[----:B------:R-:W-:Y:S02]  /*ac20*/  PRMT R12, R12, 0x5410, R29 ;  /* 0x000054100c0c7816 */ /* 0x000fe4000000001d */
[----:B------:R-:W-:Y:S02]  /*ac30*/  PRMT R14, R14, 0x5410, R25 ;  /* 0x000054100e0e7816 */ /* 0x000fe40000000019 */
[----:B------:R-:W-:Y:S02]  /*ac40*/  PRMT R15, R15, 0x5410, R6 ;  /* 0x000054100f0f7816 */ /* 0x000fe40000000006 */
[----:B------:R-:W-:-:S02]  /*ac50*/  PRMT R20, R20, 0x5410, R9 ;  /* 0x0000541014147816 */ /* 0x000fc40000000009 */
[----:B------:R-:W-:Y:S02]  /*ac60*/  PRMT R21, R4, 0x5410, R7 ;  /* 0x0000541004157816 */ /* 0x000fe40000000007 */
[----:B------:R-:W-:Y:S01]  /*ac70*/  PRMT R24, R24, 0x5410, R5 ;  /* 0x0000541018187816 */ /* 0x000fe20000000005 */
[----:B------:R-:W-:Y:S06]  /*ac80*/  @!P4 BRA `(.L_x_623) ;  /* 0x0000011000e4c947 */ /* 0x000fec0003800000 */
.L_x_865:
[----:B------:R-:W-:Y:S05]  /*ac90*/  BSYNC B1 ;  /* 0x0000000000017941 */ /* 0x000fea0003800000 */
.L_x_622:
[----:B------:R-:W-:Y:S04]  /*aca0*/  BSSY B1, `(.L_x_624) ;  /* 0x0000059000017945 */ /* 0x000fe80003800000 */
[----:B------:R-:W-:Y:S05]  /*acb0*/  @P3 BRA `(.L_x_625) ;  /* 0x00000004005c3947 */ /* 0x000fea0003800000 */
[----:B------:R-:W-:Y:S01]  /*acc0*/  LEA.HI R4, R13, R202, RZ, 0x1d ;  /* 0x000000ca0d047211 */ /* 0x000fe200078fe8ff */
[C---:B------:R-:W-:Y:S01]  /*acd0*/  IMAD.U32 R38, R15.reuse, 0x10000, RZ ;  /* 0x000100000f267824 */ /* 0x040fe200078e00ff */
[----:B------:R-:W-:Y:S01]  /*ace0*/  LOP3.LUT R35, R15, 0xffff0000, RZ, 0xc0, !PT ;  /* 0xffff00000f237812 */ /* 0x000fe200078ec0ff */
[----:B------:R-:W-:Y:S01]  /*acf0*/  IMAD.U32 R36, R0, 0x10000, RZ ;  /* 0x0001000000247824 */ /* 0x000fe200078e00ff */
[----:B------:R-:W-:Y:S01]  /*ad00*/  SHF.R.S32.HI R7, RZ, 0x1f, R4 ;  /* 0x0000001fff077819 */ /* 0x000fe20000011404 */
[----:B------:R-:W-:Y:S02]  /*ad10*/  IMAD.SHL.U32 R5, R4, 0x8, RZ ;  /* 0x0000000804057824 */ /* 0x000fe400078e00ff */
[----:B------:R-:W-:Y:S01]  /*ad20*/  IMAD.U32 R37, R20, 0x10000, RZ ;  /* 0x0001000014257824 */ /* 0x000fe200078e00ff */
[----:B------:R-:W-:Y:S02]  /*ad30*/  LEA.HI R7, R7, R4, RZ, 0x3 ;  /* 0x0000000407077211 */ /* 0x000fe400078f18ff */
[----:B------:R-:W-:-:S03]  /*ad40*/  LOP3.LUT R5, R5, 0x38, RZ, 0xc0, !PT ;  /* 0x0000003805057812 */ /* 0x000fc600078ec0ff */
[----:B------:R-:W-:Y:S01]  /*ad50*/  IMAD.SHL.U32 R7, R7, 0x400, RZ ;  /* 0x0000040007077824 */ /* 0x000fe200078e00ff */
[----:B------:R-:W-:-:S04]  /*ad60*/  LOP3.LUT R5, R5, 0x1c0, R228, 0xf8, !PT ;  /* 0x000001c005057812 */ /* 0x000fc800078ef8e4 */
[----:B------:R-:W-:Y:S02]  /*ad70*/  LOP3.LUT R5, R5, R198, RZ, 0x3c, !PT ;  /* 0x000000c605057212 */ /* 0x000fe400078e3cff */
[----:B------:R-:W-:-:S04]  /*ad80*/  LOP3.LUT R4, R7, 0x7fffe000, RZ, 0xc0, !PT ;  /* 0x7fffe00007047812 */ /* 0x000fc800078ec0ff */
[----:B------:R-:W-:Y:S02]  /*ad90*/  IADD3 R9, R5, R4, R199 ;  /* 0x0000000405097210 */ /* 0x000fe40007ffe0c7 */
[----:B------:R-:W0:Y:S03]  /*ada0*/  LDS.128 R4, [R200] ;  /* 0x00000000c8047984 */ /* 0x000e260000000c00 */
[----:B------:R-:W-:-:S05]  /*adb0*/  IMAD R25, R9, 0x2, R156 ;  /* 0x0000000209197824 */ /* 0x000fca00078e029c */
[----:B------:R-:W1:Y:S01]  /*adc0*/  LDS.128 R8, [R25+0x10400] ;  /* 0x0104000019087984 */ /* 0x000e620000000c00 */
[C---:B0-----:R-:W-:Y:S01]  /*add0*/  IMAD.U32 R27, R4.reuse, 0x10000, RZ ;  /* 0x00010000041b7824 */ /* 0x041fe200078e00ff */
[----:B------:R-:W-:Y:S01]  /*ade0*/  LOP3.LUT R4, R4, 0xffff0000, RZ, 0xc0, !PT ;  /* 0xffff000004047812 */ /* 0x000fe200078ec0ff */
[C---:B------:R-:W-:Y:S01]  /*adf0*/  IMAD.U32 R29, R6.reuse, 0x10000, RZ ;  /* 0x00010000061d7824 */ /* 0x040fe200078e00ff */
[----:B------:R-:W-:Y:S01]  /*ae00*/  SHF.L.U32 R28, R5, 0x10, RZ ;  /* 0x00000010051c7819 */ /* 0x000fe200000006ff */
[----:B------:R-:W-:Y:S01]  /*ae10*/  IMAD.U32 R30, R7, 0x10000, RZ ;  /* 0x00010000071e7824 */ /* 0x000fe200078e00ff */
[----:B------:R-:W-:Y:S02]  /*ae20*/  LOP3.LUT R6, R6, 0xffff0000, RZ, 0xc0, !PT ;  /* 0xffff000006067812 */ /* 0x000fe400078ec0ff */
[----:B------:R-:W-:Y:S01]  /*ae30*/  LOP3.LUT R5, R5, 0xffff0000, RZ, 0xc0, !PT ;  /* 0xffff000005057812 */ /* 0x000fe200078ec0ff */
[C---:B-1----:R-:W-:Y:S01]  /*ae40*/  IMAD.U32 R31, R8.reuse, 0x10000, RZ ;  /* 0x00010000081f7824 */ /* 0x042fe200078e00ff */
[----:B------:R-:W-:Y:S01]  /*ae50*/  LOP3.LUT R8, R8, 0xffff0000, RZ, 0xc0, !PT ;  /* 0xffff000008087812 */ /* 0x000fe200078ec0ff */
[----:B------:R-:W-:Y:S01]  /*ae60*/  IMAD.U32 R32, R9, 0x10000, RZ ;  /* 0x0001000009207824 */ /* 0x000fe200078e00ff */
[----:B------:R-:W-:Y:S01]  /*ae70*/  SHF.L.U32 R34, R11, 0x10, RZ ;  /* 0x000000100b227819 */ /* 0x000fe200000006ff */
[C---:B------:R-:W-:Y:S01]  /*ae80*/  FMUL.FTZ R40, R31.reuse, R38 ;  /* 0x000000261f287220 */ /* 0x040fe20000410000 */
[-C--:B------:R-:W-:Y:S01]  /*ae90*/  FMUL.FTZ R42, R31, R36.reuse ;  /* 0x000000241f2a7220 */ /* 0x080fe20000410000 */
[----:B------:R-:W-:Y:S01]  /*aea0*/  LOP3.LUT R31, R0, 0xffff0000, RZ, 0xc0, !PT ;  /* 0xffff0000001f7812 */ /* 0x000fe200078ec0ff */
[----:B------:R-:W-:Y:S01]  /*aeb0*/  FMUL.FTZ R39, R8, R35 ;  /* 0x0000002308277220 */ /* 0x000fe20000410000 */
[C---:B------:R-:W-:Y:S01]  /*aec0*/  FFMA.FTZ R40, R27.reuse, R36, -R40 ;  /* 0x000000241b287223 */ /* 0x040fe20000010828 */
[----:B------:R-:W-:Y:S01]  /*aed0*/  FFMA.FTZ R42, R27, R38, R42 ;  /* 0x000000261b2a7223 */ /* 0x000fe2000001002a */
[----:B------:R-:W-:-:S02]  /*aee0*/  IMAD.U32 R27, R3, 0x10000, RZ ;  /* 0x00010000031b7824 */ /* 0x000fc400078e00ff */
[-C--:B------:R-:W-:Y:S01]  /*aef0*/  FMUL.FTZ R41, R8, R31.reuse ;  /* 0x0000001f08297220 */ /* 0x080fe20000410000 */
[----:B------:R-:W-:Y:S01]  /*af00*/  FFMA.FTZ R39, R4, R31, -R39 ;  /* 0x0000001f04277223 */ /* 0x000fe20000010827 */
[----:B------:R-:W-:Y:S01]  /*af10*/  FMUL.FTZ R31, R32, R37 ;  /* 0x00000025201f7220 */ /* 0x000fe20000410000 */
[----:B------:R-:W-:Y:S02]  /*af20*/  IMAD.U32 R33, R10, 0x10000, RZ ;  /* 0x000100000a217824 */ /* 0x000fe400078e00ff */
[----:B------:R-:W-:Y:S01]  /*af30*/  FMUL.FTZ R36, R32, R27 ;  /* 0x0000001b20247220 */ /* 0x000fe20000410000 */
[----:B------:R-:W-:Y:S01]  /*af40*/  FFMA.FTZ R41, R4, R35, R41 ;  /* 0x0000002304297223 */ /* 0x000fe20000010029 */
[----:B------:R-:W-:Y:S01]  /*af50*/  LOP3.LUT R10, R10, 0xffff0000, RZ, 0xc0, !PT ;  /* 0xffff00000a0a7812 */ /* 0x000fe200078ec0ff */
[----:B------:R-:W-:Y:S01]  /*af60*/  FFMA.FTZ R32, R28, R27, -R31 ;  /* 0x0000001b1c207223 */ /* 0x000fe2000001081f */
[C---:B------:R-:W-:Y:S01]  /*af70*/  LOP3.LUT R35, R21.reuse, 0xffff0000, RZ, 0xc0, !PT ;  /* 0xffff000015237812 */ /* 0x040fe200078ec0ff */
[----:B------:R-:W-:Y:S01]  /*af80*/  IMAD.U32 R8, R21, 0x10000, RZ ;  /* 0x0001000015087824 */ /* 0x000fe200078e00ff */
[C---:B------:R-:W-:Y:S01]  /*af90*/  LOP3.LUT R27, R12.reuse, 0xffff0000, RZ, 0xc0, !PT ;  /* 0xffff00000c1b7812 */ /* 0x040fe200078ec0ff */
[----:B------:R-:W-:-:S02]  /*afa0*/  IMAD.U32 R4, R12, 0x10000, RZ ;  /* 0x000100000c047824 */ /* 0x000fc400078e00ff */
[----:B------:R-:W-:Y:S01]  /*afb0*/  FFMA.FTZ R36, R28, R37, R36 ;  /* 0x000000251c247223 */ /* 0x000fe20000010024 */
[C---:B------:R-:W-:Y:S01]  /*afc0*/  FMUL.FTZ R43, R10.reuse, R35 ;  /* 0x000000230a2b7220 */ /* 0x040fe20000410000 */
[C---:B------:R-:W-:Y:S01]  /*afd0*/  FMUL.FTZ R28, R33.reuse, R8 ;  /* 0x00000008211c7220 */ /* 0x040fe20000410000 */
[-C--:B------:R-:W-:Y:S01]  /*afe0*/  FMUL.FTZ R38, R33, R4.reuse ;  /* 0x0000000421267220 */ /* 0x080fe20000410000 */
[----:B------:R-:W-:Y:S01]  /*aff0*/  FMUL.FTZ R10, R10, R27 ;  /* 0x0000001b0a0a7220 */ /* 0x000fe20000410000 */
[----:B------:R-:W-:Y:S02]  /*b000*/  IMAD.U32 R33, R24, 0x10000, RZ ;  /* 0x0001000018217824 */ /* 0x000fe400078e00ff */
[C---:B------:R-:W-:Y:S01]  /*b010*/  FFMA.FTZ R37, R29.reuse, R4, -R28 ;  /* 0x000000041d257223 */ /* 0x040fe2000001081c */
[----:B------:R-:W-:Y:S02]  /*b020*/  IMAD.U32 R31, R14, 0x10000, RZ ;  /* 0x000100000e1f7824 */ /* 0x000fe400078e00ff */
[----:B------:R-:W-:Y:S01]  /*b030*/  FFMA.FTZ R38, R29, R8, R38 ;  /* 0x000000081d267223 */ /* 0x000fe20000010026 */
[----:B------:R-:W-:Y:S01]  /*b040*/  FFMA.FTZ R35, R6, R35, R10 ;  /* 0x0000002306237223 */ /* 0x000fe2000001000a */
[----:B------:R-:W-:Y:S01]  /*b050*/  LOP3.LUT R9, R9, 0xffff0000, RZ, 0xc0, !PT ;  /* 0xffff000009097812 */ /* 0x000fe200078ec0ff */
[----:B------:R-:W-:Y:S01]  /*b060*/  FMUL.FTZ R29, R34, R33 ;  /* 0x00000021221d7220 */ /* 0x000fe20000410000 */
[----:B------:R-:W-:Y:S01]  /*b070*/  LOP3.LUT R11, R11, 0xffff0000, RZ, 0xc0, !PT ;  /* 0xffff00000b0b7812 */ /* 0x000fe200078ec0ff */
[----:B------:R-:W-:Y:S01]  /*b080*/  FFMA.FTZ R44, R6, R27, -R43 ;  /* 0x0000001b062c7223 */ /* 0x000fe2000001082b */
[----:B------:R-:W-:Y:S01]  /*b090*/  LOP3.LUT R8, R20, 0xffff0000, RZ, 0xc0, !PT ;  /* 0xffff000014087812 */ /* 0x000fe200078ec0ff */
[-C--:B------:R-:W-:Y:S01]  /*b0a0*/  FMUL.FTZ R27, R34, R31.reuse ;  /* 0x0000001f221b7220 */ /* 0x080fe20000410000 */
[----:B------:R-:W-:Y:S01]  /*b0b0*/  LOP3.LUT R10, R24, 0xffff0000, RZ, 0xc0, !PT ;  /* 0xffff0000180a7812 */ /* 0x000fe200078ec0ff */
[C---:B------:R-:W-:Y:S01]  /*b0c0*/  FFMA.FTZ R29, R30.reuse, R31, -R29 ;  /* 0x0000001f1e1d7223 */ /* 0x040fe2000001081d */
[----:B------:R-:W-:Y:S01]  /*b0d0*/  LOP3.LUT R4, R3, 0xffff0000, RZ, 0xc0, !PT ;  /* 0xffff000003047812 */ /* 0x000fe200078ec0ff */
[----:B------:R-:W-:Y:S01]  /*b0e0*/  FFMA.FTZ R30, R30, R33, R27 ;  /* 0x000000211e1e7223 */ /* 0x000fe2000001001b */
[----:B------:R-:W-:Y:S01]  /*b0f0*/  LOP3.LUT R6, R14, 0xffff0000, RZ, 0xc0, !PT ;  /* 0xffff00000e067812 */ /* 0x000fe200078ec0ff */
[----:B------:R-:W-:Y:S01]  /*b100*/  FMUL.FTZ R28, R9, R8 ;  /* 0x00000008091c7220 */ /* 0x000fe20000410000 */
[----:B------:R-:W-:Y:S01]  /*b110*/  LOP3.LUT R7, R7, 0xffff0000, RZ, 0xc0, !PT ;  /* 0xffff000007077812 */ /* 0x000fe200078ec0ff */
[----:B------:R-:W-:Y:S01]  /*b120*/  FMUL.FTZ R34, R11, R10 ;  /* 0x0000000a0b227220 */ /* 0x000fe20000410000 */
        /* <DEDUP_REMOVED lines=9> */
[----:B------:R-:W-:Y:S02]  /*b1c0*/  F2FP.BF16.F32.PACK_AB R7, R34, R29 ;  /* 0x0000001d2207723e */ /* 0x000fe400000010ff */
[----:B------:R-:W-:Y:S02]  /*b1d0*/  F2FP.BF16.F32.PACK_AB R10, R35, R38 ;  /* 0x00000026230a723e */ /* 0x000fe400000010ff */
[----:B------:R-:W-:Y:S01]  /*b1e0*/  F2FP.BF16.F32.PACK_AB R8, R41, R42 ;  /* 0x0000002a2908723e */ /* 0x000fe200000010ff */
[----:B------:R1:W-:Y:S01]  /*b1f0*/  STS.128 [R200], R4 ;  /* 0x00000004c8007388 */ /* 0x0003e20000000c00 */
[----:B------:R-:W-:-:S02]  /*b200*/  F2FP.BF16.F32.PACK_AB R9, R27, R36 ;  /* 0x000000241b09723e */ /* 0x000fc400000010ff */
[----:B------:R-:W-:-:S05]  /*b210*/  F2FP.BF16.F32.PACK_AB R11, R11, R30 ;  /* 0x0000001e0b0b723e */ /* 0x000fca00000010ff */
[----:B------:R1:W-:Y:S02]  /*b220*/  STS.128 [R25+0x10400], R8 ;  /* 0x0104000819007388 */ /* 0x0003e40000000c00 */
.L_x_625:
[----:B------:R-:W-:Y:S05]  /*b230*/  BSYNC B1 ;  /* 0x0000000000017941 */ /* 0x000fea0003800000 */
.L_x_624:
[----:B------:R-:W-:Y:S04]  /*b240*/  BSSY B1, `(.L_x_626) ;  /* 0x0000059000017945 */ /* 0x000fe80003800000 */
[----:B------:R-:W-:Y:S05]  /*b250*/  @P2 BRA `(.L_x_627) ;  /* 0x00000004005c2947 */ /* 0x000fea0003800000 */
[----:B-1----:R-:W-:Y:S01]  /*b260*/  LEA.HI R4, R13, R202, RZ, 0x1d ;  /* 0x000000ca0d047211 */ /* 0x002fe200078fe8ff */
[----:B------:R-:W-:Y:S01]  /*b270*/  IMAD.U32 R35, R0, 0x10000, RZ ;  /* 0x0001000000237824 */ /* 0x000fe200078e00ff */
[----:B------:R-:W-:Y:S01]  /*b280*/  SHF.R.U32.HI R7, RZ, 0x3, R193 ;  /* 0x00000003ff077819 */ /* 0x000fe200000116c1 */
[----:B------:R-:W-:Y:S01]  /*b290*/  IMAD.U32 R46, R20, 0x10000, RZ ;  /* 0x00010000142e7824 */ /* 0x000fe200078e00ff */
[----:B------:R-:W-:Y:S01]  /*b2a0*/  SHF.R.S32.HI R5, RZ, 0x1f, R4 ;  /* 0x0000001fff057819 */ /* 0x000fe20000011404 */
[----:B------:R-:W-:Y:S01]  /*b2b0*/  IMAD.SHL.U32 R6, R4, 0x8, RZ ;  /* 0x0000000804067824 */ /* 0x000fe200078e00ff */
[----:B------:R-:W-:Y:S01]  /*b2c0*/  SHF.L.U32 R37, R15, 0x10, RZ ;  /* 0x000000100f257819 */ /* 0x000fe200000006ff */
[----:B------:R-:W-:Y:S01]  /*b2d0*/  IMAD.U32 R42, R3, 0x10000, RZ ;  /* 0x00010000032a7824 */ /* 0x000fe200078e00ff */
[----:B------:R-:W-:Y:S01]  /*b2e0*/  LEA.HI R5, R5, R4, RZ, 0x3 ;  /* 0x0000000405057211 */ /* 0x000fe200078f18ff */
[----:B------:R-:W-:Y:S01]  /*b2f0*/  IMAD.U32 R41, R21, 0x10000, RZ ;  /* 0x0001000015297824 */ /* 0x000fe200078e00ff */
[----:B------:R-:W-:Y:S01]  /*b300*/  LOP3.LUT R4, R193, 0x38, R6, 0xf8, !PT ;  /* 0x00000038c1047812 */ /* 0x000fe200078ef806 */
[----:B------:R-:W-:Y:S01]  /*b310*/  IMAD.U32 R39, R12, 0x10000, RZ ;  /* 0x000100000c277824 */ /* 0x000fe200078e00ff */
[----:B------:R-:W-:-:S02]  /*b320*/  SHF.L.U32 R5, R5, 0xa, RZ ;  /* 0x0000000a05057819 */ /* 0x000fc400000006ff */
[----:B------:R-:W-:Y:S02]  /*b330*/  LOP3.LUT R4, R4, R7, RZ, 0x3c, !PT ;  /* 0x0000000704047212 */ /* 0x000fe400078e3cff */
[----:B------:R-:W-:Y:S02]  /*b340*/  LOP3.LUT R5, R5, 0x7fffe000, RZ, 0xc0, !PT ;  /* 0x7fffe00005057812 */ /* 0x000fe400078ec0ff */
[----:B------:R-:W-:Y:S02]  /*b350*/  LOP3.LUT R44, R15, 0xffff0000, RZ, 0xc0, !PT ;  /* 0xffff00000f2c7812 */ /* 0x000fe400078ec0ff */
[----:B------:R-:W-:Y:S02]  /*b360*/  IADD3 R9, R4, R5, R197 ;  /* 0x0000000504097210 */ /* 0x000fe40007ffe0c5 */
[----:B------:R-:W0:Y:S01]  /*b370*/  LDS.128 R4, [R217] ;  /* 0x00000000d9047984 */ /* 0x000e220000000c00 */
[----:B------:R-:W-:Y:S02]  /*b380*/  LOP3.LUT R40, R0, 0xffff0000, RZ, 0xc0, !PT ;  /* 0xffff000000287812 */ /* 0x000fe400078ec0ff */
[----:B------:R-:W-:Y:S01]  /*b390*/  IMAD R25, R9, 0x2, R156 ;  /* 0x0000000209197824 */ /* 0x000fe200078e029c */
[----:B------:R-:W-:-:S02]  /*b3a0*/  LOP3.LUT R47, R20, 0xffff0000, RZ, 0xc0, !PT ;  /* 0xffff0000142f7812 */ /* 0x000fc400078ec0ff */
[----:B------:R-:W-:Y:S02]  /*b3b0*/  LOP3.LUT R49, R24, 0xffff0000, RZ, 0xc0, !PT ;  /* 0xffff000018317812 */ /* 0x000fe400078ec0ff */
[----:B------:R-:W1:Y:S01]  /*b3c0*/  LDS.128 R8, [R25+0x10400] ;  /* 0x0104000019087984 */ /* 0x000e620000000c00 */
[----:B------:R-:W-:Y:S02]  /*b3d0*/  LOP3.LUT R43, R3, 0xffff0000, RZ, 0xc0, !PT ;  /* 0xffff0000032b7812 */ /* 0x000fe400078ec0ff */
[----:B------:R-:W-:Y:S01]  /*b3e0*/  LOP3.LUT R45, R14, 0xffff0000, RZ, 0xc0, !PT ;  /* 0xffff00000e2d7812 */ /* 0x000fe200078ec0ff */
[C---:B0-----:R-:W-:Y:S01]  /*b3f0*/  IMAD.U32 R27, R4.reuse, 0x10000, RZ ;  /* 0x00010000041b7824 */ /* 0x041fe200078e00ff */
[----:B------:R-:W-:Y:S01]  /*b400*/  LOP3.LUT R4, R4, 0xffff0000, RZ, 0xc0, !PT ;  /* 0xffff000004047812 */ /* 0x000fe200078ec0ff */
[C---:B------:R-:W-:Y:S01]  /*b410*/  IMAD.U32 R28, R5.reuse, 0x10000, RZ ;  /* 0x00010000051c7824 */ /* 0x040fe200078e00ff */
[----:B------:R-:W-:Y:S01]  /*b420*/  LOP3.LUT R5, R5, 0xffff0000, RZ, 0xc0, !PT ;  /* 0xffff000005057812 */ /* 0x000fe200078ec0ff */
[C---:B------:R-:W-:Y:S01]  /*b430*/  IMAD.U32 R29, R6.reuse, 0x10000, RZ ;  /* 0x00010000061d7824 */ /* 0x040fe200078e00ff */
[----:B------:R-:W-:Y:S01]  /*b440*/  LOP3.LUT R6, R6, 0xffff0000, RZ, 0xc0, !PT ;  /* 0xffff000006067812 */ /* 0x000fe200078ec0ff */
[C---:B------:R-:W-:Y:S01]  /*b450*/  IMAD.U32 R30, R7.reuse, 0x10000, RZ ;  /* 0x00010000071e7824 */ /* 0x040fe200078e00ff */
[----:B------:R-:W-:Y:S01]  /*b460*/  LOP3.LUT R7, R7, 0xffff0000, RZ, 0xc0, !PT ;  /* 0xffff000007077812 */ /* 0x000fe200078ec0ff */
[C---:B-1----:R-:W-:Y:S01]  /*b470*/  IMAD.U32 R31, R8.reuse, 0x10000, RZ ;  /* 0x00010000081f7824 */ /* 0x042fe200078e00ff */
[----:B------:R-:W-:Y:S01]  /*b480*/  LOP3.LUT R8, R8, 0xffff0000, RZ, 0xc0, !PT ;  /* 0xffff000008087812 */ /* 0x000fe200078ec0ff */
[C---:B------:R-:W-:Y:S01]  /*b490*/  IMAD.U32 R32, R9.reuse, 0x10000, RZ ;  /* 0x0001000009207824 */ /* 0x040fe200078e00ff */
[----:B------:R-:W-:Y:S01]  /*b4a0*/  LOP3.LUT R9, R9, 0xffff0000, RZ, 0xc0, !PT ;  /* 0xffff000009097812 */ /* 0x000fe200078ec0ff */
[-C--:B------:R-:W-:Y:S01]  /*b4b0*/  FMUL.FTZ R36, R37, R31.reuse ;  /* 0x0000001f25247220 */ /* 0x080fe20000410000 */
[----:B------:R-:W-:Y:S01]  /*b4c0*/  FMUL.FTZ R38, R35, R31 ;  /* 0x0000001f23267220 */ /* 0x000fe20000410000 */
[----:B------:R-:W-:Y:S01]  /*b4d0*/  FMUL.FTZ R31, R44, R8 ;  /* 0x000000082c1f7220 */ /* 0x000fe20000410000 */
[----:B------:R-:W-:-:S02]  /*b4e0*/  IMAD.U32 R33, R10, 0x10000, RZ ;  /* 0x000100000a217824 */ /* 0x000fc400078e00ff */
[-C--:B------:R-:W-:Y:S01]  /*b4f0*/  FFMA.FTZ R36, R35, R27.reuse, -R36 ;  /* 0x0000001b23247223 */ /* 0x080fe20000010824 */
[----:B------:R-:W-:Y:S01]  /*b500*/  FFMA.FTZ R38, R37, R27, R38 ;  /* 0x0000001b25267223 */ /* 0x000fe20000010026 */
[----:B------:R-:W-:Y:S01]  /*b510*/  FMUL.FTZ R27, R40, R8 ;  /* 0x00000008281b7220 */ /* 0x000fe20000410000 */
[-C--:B------:R-:W-:Y:S01]  /*b520*/  FMUL.FTZ R35, R46, R32.reuse ;  /* 0x000000202e237220 */ /* 0x080fe20000410000 */
[----:B------:R-:W-:Y:S01]  /*b530*/  FMUL.FTZ R37, R42, R32 ;  /* 0x000000202a257220 */ /* 0x000fe20000410000 */
[-C--:B------:R-:W-:Y:S01]  /*b540*/  FFMA.FTZ R31, R40, R4.reuse, -R31 ;  /* 0x00000004281f7223 */ /* 0x080fe2000001081f */
[----:B------:R-:W-:Y:S01]  /*b550*/  FFMA.FTZ R27, R44, R4, R27 ;  /* 0x000000042c1b7223 */ /* 0x000fe2000001001b */
[----:B------:R-:W-:Y:S01]  /*b560*/  LOP3.LUT R10, R10, 0xffff0000, RZ, 0xc0, !PT ;  /* 0xffff00000a0a7812 */ /* 0x000fe200078ec0ff */
[-C--:B------:R-:W-:Y:S01]  /*b570*/  FMUL.FTZ R4, R41, R33.reuse ;  /* 0x0000002129047220 */ /* 0x080fe20000410000 */
[----:B------:R-:W-:Y:S01]  /*b580*/  LOP3.LUT R32, R12, 0xffff0000, RZ, 0xc0, !PT ;  /* 0xffff00000c207812 */ /* 0x000fe200078ec0ff */
[-C--:B------:R-:W-:Y:S01]  /*b590*/  FFMA.FTZ R35, R42, R28.reuse, -R35 ;  /* 0x0000001c2a237223 */ /* 0x080fe20000010823 */
[----:B------:R-:W-:Y:S01]  /*b5a0*/  LOP3.LUT R40, R21, 0xffff0000, RZ, 0xc0, !PT ;  /* 0xffff000015287812 */ /* 0x000fe200078ec0ff */
[----:B------:R-:W-:Y:S01]  /*b5b0*/  FFMA.FTZ R37, R46, R28, R37 ;  /* 0x0000001c2e257223 */ /* 0x000fe20000010025 */
[----:B------:R-:W-:Y:S01]  /*b5c0*/  FMUL.FTZ R28, R39, R33 ;  /* 0x00000021271c7220 */ /* 0x000fe20000410000 */
[----:B------:R-:W-:Y:S01]  /*b5d0*/  SHF.L.U32 R42, R24, 0x10, RZ ;  /* 0x00000010182a7819 */ /* 0x000fe200000006ff */
[----:B------:R-:W-:-:S02]  /*b5e0*/  IMAD.U32 R34, R11, 0x10000, RZ ;  /* 0x000100000b227824 */ /* 0x000fc400078e00ff */
[-C--:B------:R-:W-:Y:S01]  /*b5f0*/  FFMA.FTZ R8, R39, R29.reuse, -R4 ;  /* 0x0000001d27087223 */ /* 0x080fe20000010804 */
[-C--:B------:R-:W-:Y:S01]  /*b600*/  FMUL.FTZ R33, R40, R10.reuse ;  /* 0x0000000a28217220 */ /* 0x080fe20000410000 */
[----:B------:R-:W-:Y:S01]  /*b610*/  FMUL.FTZ R39, R32, R10 ;  /* 0x0000000a20277220 */ /* 0x000fe20000410000 */
[----:B------:R-:W-:Y:S01]  /*b620*/  FFMA.FTZ R10, R41, R29, R28 ;  /* 0x0000001d290a7223 */ /* 0x000fe2000001001c */
[----:B------:R-:W-:Y:S01]  /*b630*/  LOP3.LUT R11, R11, 0xffff0000, RZ, 0xc0, !PT ;  /* 0xffff00000b0b7812 */ /* 0x000fe200078ec0ff */
[----:B------:R-:W-:Y:S02]  /*b640*/  IMAD.U32 R4, R14, 0x10000, RZ ;  /* 0x000100000e047824 */ /* 0x000fe400078e00ff */
[----:B------:R-:W-:Y:S01]  /*b650*/  FMUL.FTZ R29, R42, R34 ;  /* 0x000000222a1d7220 */ /* 0x000fe20000410000 */
[-C--:B------:R-:W-:Y:S01]  /*b660*/  FFMA.FTZ R33, R32, R6.reuse, -R33 ;  /* 0x0000000620217223 */ /* 0x080fe20000010821 */
[----:B------:R-:W-:Y:S01]  /*b670*/  FFMA.FTZ R39, R40, R6, R39 ;  /* 0x0000000628277223 */ /* 0x000fe20000010027 */
[C---:B------:R-:W-:Y:S01]  /*b680*/  FMUL.FTZ R41, R4.reuse, R34 ;  /* 0x0000002204297220 */ /* 0x040fe20000410000 */
[-C--:B------:R-:W-:Y:S01]  /*b690*/  FFMA.FTZ R29, R4, R30.reuse, -R29 ;  /* 0x0000001e041d7223 */ /* 0x080fe2000001081d */
[----:B------:R-:W-:Y:S01]  /*b6a0*/  FMUL.FTZ R4, R47, R9 ;  /* 0x000000092f047220 */ /* 0x000fe20000410000 */
[----:B------:R-:W-:Y:S01]  /*b6b0*/  FMUL.FTZ R32, R49, R11 ;  /* 0x0000000b31207220 */ /* 0x000fe20000410000 */
[----:B------:R-:W-:Y:S01]  /*b6c0*/  FMUL.FTZ R6, R43, R9 ;  /* 0x000000092b067220 */ /* 0x000fe20000410000 */
[----:B------:R-:W-:Y:S01]  /*b6d0*/  FMUL.FTZ R34, R45, R11 ;  /* 0x0000000b2d227220 */ /* 0x000fe20000410000 */
[----:B------:R-:W-:Y:S01]  /*b6e0*/  FFMA.FTZ R41, R42, R30, R41 ;  /* 0x0000001e2a297223 */ /* 0x000fe20000010029 */
        /* <DEDUP_REMOVED lines=14> */
.L_x_627:
[----:B------:R-:W-:Y:S05]  /*b7d0*/  BSYNC B1 ;  /* 0x0000000000017941 */ /* 0x000fea0003800000 */
.L_x_626:
[----:B------:R-:W-:Y:S04]  /*b7e0*/  BSSY B1, `(.L_x_628) ;  /* 0x0000059000017945 */ /* 0x000fe80003800000 */
[----:B------:R-:W-:Y:S05]  /*b7f0*/  @P1 BRA `(.L_x_629) ;  /* 0x00000004005c1947 */ /* 0x000fea0003800000 */
[----:B-12---:R-:W-:Y:S01]  /*b800*/  LEA.HI R4, R13, R202, RZ, 0x1d ;  /* 0x000000ca0d047211 */ /* 0x006fe200078fe8ff */
[C---:B------:R-:W-:Y:S01]  /*b810*/  IMAD.U32 R37, R15.reuse, 0x10000, RZ ;  /* 0x000100000f257824 */ /* 0x040fe200078e00ff */
[----:B------:R-:W-:Y:S01]  /*b820*/  SHF.R.U32.HI R6, RZ, 0x3, R192 ;  /* 0x00000003ff067819 */ /* 0x000fe200000116c0 */
[----:B------:R-:W-:Y:S01]  /*b830*/  IMAD.U32 R35, R0, 0x10000, RZ ;  /* 0x0001000000237824 */ /* 0x000fe200078e00ff */
[----:B------:R-:W-:Y:S01]  /*b840*/  SHF.R.S32.HI R7, RZ, 0x1f, R4 ;  /* 0x0000001fff077819 */ /* 0x000fe20000011404 */
[----:B------:R-:W-:Y:S01]  /*b850*/  IMAD.SHL.U32 R5, R4, 0x8, RZ ;  /* 0x0000000804057824 */ /* 0x000fe200078e00ff */
[----:B------:R-:W-:Y:S01]  /*b860*/  LOP3.LUT R44, R15, 0xffff0000, RZ, 0xc0, !PT ;  /* 0xffff00000f2c7812 */ /* 0x000fe200078ec0ff */
[----:B------:R-:W-:Y:S01]  /*b870*/  IMAD.U32 R46, R20, 0x10000, RZ ;  /* 0x00010000142e7824 */ /* 0x000fe200078e00ff */
[----:B------:R-:W-:Y:S01]  /*b880*/  LEA.HI R7, R7, R4, RZ, 0x3 ;  /* 0x0000000407077211 */ /* 0x000fe200078f18ff */
[----:B------:R-:W-:Y:S01]  /*b890*/  IMAD.U32 R41, R21, 0x10000, RZ ;  /* 0x0001000015297824 */ /* 0x000fe200078e00ff */
[----:B------:R-:W-:Y:S01]  /*b8a0*/  LOP3.LUT R4, R192, 0x38, R5, 0xf8, !PT ;  /* 0x00000038c0047812 */ /* 0x000fe200078ef805 */
[----:B------:R-:W-:Y:S01]  /*b8b0*/  IMAD.U32 R39, R12, 0x10000, RZ ;  /* 0x000100000c277824 */ /* 0x000fe200078e00ff */
[----:B------:R-:W-:Y:S01]  /*b8c0*/  LOP3.LUT R40, R0, 0xffff0000, RZ, 0xc0, !PT ;  /* 0xffff000000287812 */ /* 0x000fe200078ec0ff */
[----:B------:R-:W-:Y:S01]  /*b8d0*/  IMAD.SHL.U32 R7, R7, 0x400, RZ ;  /* 0x0000040007077824 */ /* 0x000fe200078e00ff */
[----:B------:R-:W-:-:S02]  /*b8e0*/  LOP3.LUT R5, R4, R6, RZ, 0x3c, !PT ;  /* 0x0000000604057212 */ /* 0x000fc400078e3cff */
[----:B------:R-:W-:Y:S02]  /*b8f0*/  SHF.L.U32 R42, R3, 0x10, RZ ;  /* 0x00000010032a7819 */ /* 0x000fe400000006ff */
        /* <DEDUP_REMOVED lines=9> */
[C---:B0-----:R-:W-:Y:S01]  /*b990*/  IMAD.U32 R27, R4.reuse, 0x10000, RZ ;  /* 0x00010000041b7824 */ /* 0x041fe200078e00ff */
[----:B------:R-:W-:Y:S01]  /*b9a0*/  LOP3.LUT R4, R4, 0xffff0000, RZ, 0xc0, !PT ;  /* 0xffff000004047812 */ /* 0x000fe200078ec0ff */
[----:B------:R-:W-:Y:S01]  /*b9b0*/  IMAD.U32 R28, R5, 0x10000, RZ ;  /* 0x00010000051c7824 */ /* 0x000fe200078e00ff */
[----:B------:R-:W-:Y:S01]  /*b9c0*/  SHF.L.U32 R30, R7, 0x10, RZ ;  /* 0x00000010071e7819 */ /* 0x000fe200000006ff */
[C---:B------:R-:W-:Y:S01]  /*b9d0*/  IMAD.U32 R29, R6.reuse, 0x10000, RZ ;  /* 0x00010000061d7824 */ /* 0x040fe200078e00ff */
[----:B------:R-:W-:Y:S02]  /*b9e0*/  LOP3.LUT R6, R6, 0xffff0000, RZ, 0xc0, !PT ;  /* 0xffff000006067812 */ /* 0x000fe400078ec0ff */
        /* <DEDUP_REMOVED lines=23> */
[----:B------:R-:W-:-:S02]  /*bb60*/  IMAD.U32 R34, R11, 0x10000, RZ ;  /* 0x000100000b227824 */ /* 0x000fc400078e00ff */
[-C--:B------:R-:W-:Y:S01]  /*bb70*/  FFMA.FTZ R8, R39, R29.reuse, -R4 ;  /* 0x0000001d27087223 */ /* 0x080fe20000010804 */
[----:B------:R-:W-:Y:S02]  /*bb80*/  IMAD.U32 R42, R24, 0x10000, RZ ;  /* 0x00010000182a7824 */ /* 0x000fe400078e00ff */
[-C--:B------:R-:W-:Y:S01]  /*bb90*/  FMUL.FTZ R33, R40, R10.reuse ;  /* 0x0000000a28217220 */ /* 0x080fe20000410000 */
[----:B------:R-:W-:Y:S01]  /*bba0*/  FMUL.FTZ R39, R32, R10 ;  /* 0x0000000a20277220 */ /* 0x000fe20000410000 */
[----:B------:R-:W-:Y:S01]  /*bbb0*/  FFMA.FTZ R10, R41, R29, R28 ;  /* 0x0000001d290a7223 */ /* 0x000fe2000001001c */
[----:B------:R-:W-:Y:S01]  /*bbc0*/  LOP3.LUT R11, R11, 0xffff0000, RZ, 0xc0, !PT ;  /* 0xffff00000b0b7812 */ /* 0x000fe200078ec0ff */
[----:B------:R-:W-:Y:S02]  /*bbd0*/  IMAD.U32 R4, R14, 0x10000, RZ ;  /* 0x000100000e047824 */ /* 0x000fe400078e00ff */
[----:B------:R-:W-:Y:S01]  /*bbe0*/  FMUL.FTZ R29, R42, R34 ;  /* 0x000000222a1d7220 */ /* 0x000fe20000410000 */
[----:B------:R-:W-:Y:S01]  /*bbf0*/  LOP3.LUT R7, R7, 0xffff0000, RZ, 0xc0, !PT ;  /* 0xffff000007077812 */ /* 0x000fe200078ec0ff */
[----:B------:R-:W-:Y:S01]  /*bc00*/  FFMA.FTZ R33, R32, R6, -R33 ;  /* 0x0000000620217223 */ /* 0x000fe20000010821 */
[C---:B------:R-:W-:Y:S01]  /*bc10*/  FMUL.FTZ R41, R4.reuse, R34 ;  /* 0x0000002204297220 */ /* 0x040fe20000410000 */
[----:B------:R-:W-:Y:S01]  /*bc20*/  FFMA.FTZ R29, R4, R30, -R29 ;  /* 0x0000001e041d7223 */ /* 0x000fe2000001081d */
[----:B------:R-:W-:Y:S01]  /*bc30*/  FFMA.FTZ R39, R40, R6, R39 ;  /* 0x0000000628277223 */ /* 0x000fe20000010027 */
        /* <DEDUP_REMOVED lines=19> */
.L_x_629:
[----:B------:R-:W-:Y:S05]  /*bd70*/  BSYNC B1 ;  /* 0x0000000000017941 */ /* 0x000fea0003800000 */
.L_x_628:
[----:B------:R-:W-:Y:S05]  /*bd80*/  @P0 BRA `(.L_x_616) ;  /* 0x0000000400580947 */ /* 0x000fea0003800000 */
[----:B------:R-:W-:Y:S01]  /*bd90*/  LEA.HI R13, R13, R202, RZ, 0x1d ;  /* 0x000000ca0d0d7211 */ /* 0x000fe200078fe8ff */
[C---:B------:R-:W-:Y:S01]  /*bda0*/  IMAD.U32 R37, R15.reuse, 0x10000, RZ ;  /* 0x000100000f257824 */ /* 0x040fe200078e00ff */
[----:B------:R-:W-:Y:S01]  /*bdb0*/  LOP3.LUT R36, R15, 0xffff0000, RZ, 0xc0, !PT ;  /* 0xffff00000f247812 */ /* 0x000fe200078ec0ff */
[C---:B------:R-:W-:Y:S01]  /*bdc0*/  IMAD.U32 R35, R0.reuse, 0x10000, RZ ;  /* 0x0001000000237824 */ /* 0x040fe200078e00ff */
[----:B-123--:R-:W-:Y:S01]  /*bdd0*/  SHF.R.S32.HI R6, RZ, 0x1f, R13 ;  /* 0x0000001fff067819 */ /* 0x00efe2000001140d */
[----:B------:R-:W-:Y:S01]  /*bde0*/  IMAD.SHL.U32 R4, R13, 0x8, RZ ;  /* 0x000000080d047824 */ /* 0x000fe200078e00ff */
[----:B------:R-:W-:Y:S01]  /*bdf0*/  LOP3.LUT R0, R0, 0xffff0000, RZ, 0xc0, !PT ;  /* 0xffff000000007812 */ /* 0x000fe200078ec0ff */
[----:B------:R-:W-:Y:S01]  /*be00*/  IMAD.U32 R39, R20, 0x10000, RZ ;  /* 0x0001000014277824 */ /* 0x000fe200078e00ff */
[----:B------:R-:W-:Y:S01]  /*be10*/  LEA.HI R6, R6, R13, RZ, 0x3 ;  /* 0x0000000d06067211 */ /* 0x000fe200078f18ff */
[----:B------:R-:W-:Y:S01]  /*be20*/  IMAD.U32 R38, R21, 0x10000, RZ ;  /* 0x0001000015267824 */ /* 0x000fe200078e00ff */
[----:B------:R-:W-:Y:S01]  /*be30*/  LOP3.LUT R4, R159, 0x38, R4, 0xf8, !PT ;  /* 0x000000389f047812 */ /* 0x000fe200078ef804 */
[----:B------:R-:W-:-:S02]  /*be40*/  IMAD.U32 R41, R24, 0x10000, RZ ;  /* 0x0001000018297824 */ /* 0x000fc400078e00ff */
[----:B------:R-:W-:Y:S01]  /*be50*/  IMAD.SHL.U32 R6, R6, 0x400, RZ ;  /* 0x0000040006067824 */ /* 0x000fe200078e00ff */
[----:B------:R-:W-:-:S04]  /*be60*/  LOP3.LUT R4, R4, R229, RZ, 0x3c, !PT ;  /* 0x000000e504047212 */ /* 0x000fc800078e3cff */
[----:B------:R-:W-:-:S04]  /*be70*/  LOP3.LUT R6, R6, 0x7fffe000, RZ, 0xc0, !PT ;  /* 0x7fffe00006067812 */ /* 0x000fc800078ec0ff */
[----:B------:R-:W-:Y:S02]  /*be80*/  IADD3 R9, R4, R6, R195 ;  /* 0x0000000604097210 */ /* 0x000fe40007ffe0c3 */
[----:B------:R-:W1:Y:S03]  /*be90*/  LDS.128 R4, [R215] ;  /* 0x00000000d7047984 */ /* 0x000e660000000c00 */
[----:B------:R-:W-:-:S05]  /*bea0*/  IMAD R13, R9, 0x2, R156 ;  /* 0x00000002090d7824 */ /* 0x000fca00078e029c */
[----:B------:R-:W2:Y:S01]  /*beb0*/  LDS.128 R8, [R13+0x10400] ;  /* 0x010400000d087984 */ /* 0x000ea20000000c00 */
[C---:B-1----:R-:W-:Y:S01]  /*bec0*/  SHF.L.U32 R25, R4.reuse, 0x10, RZ ;  /* 0x0000001004197819 */ /* 0x042fe200000006ff */
[----:B0-----:R-:W-:Y:S01]  /*bed0*/  IMAD.U32 R27, R5, 0x10000, RZ ;  /* 0x00010000051b7824 */ /* 0x001fe200078e00ff */
[----:B------:R-:W-:Y:S01]  /*bee0*/  LOP3.LUT R4, R4, 0xffff0000, RZ, 0xc0, !PT ;  /* 0xffff000004047812 */ /* 0x000fe200078ec0ff */
[C---:B------:R-:W-:Y:S01]  /*bef0*/  IMAD.U32 R28, R6.reuse, 0x10000, RZ ;  /* 0x00010000061c7824 */ /* 0x040fe200078e00ff */
[----:B------:R-:W-:Y:S01]  /*bf00*/  LOP3.LUT R6, R6, 0xffff0000, RZ, 0xc0, !PT ;  /* 0xffff000006067812 */ /* 0x000fe200078ec0ff */
[----:B------:R-:W-:Y:S01]  /*bf10*/  IMAD.U32 R29, R7, 0x10000, RZ ;  /* 0x00010000071d7824 */ /* 0x000fe200078e00ff */
[----:B------:R-:W-:Y:S01]  /*bf20*/  LOP3.LUT R5, R5, 0xffff0000, RZ, 0xc0, !PT ;  /* 0xffff000005057812 */ /* 0x000fe200078ec0ff */
[C---:B--2---:R-:W-:Y:S01]  /*bf30*/  IMAD.U32 R30, R8.reuse, 0x10000, RZ ;  /* 0x00010000081e7824 */ /* 0x044fe200078e00ff */
[----:B------:R-:W-:Y:S01]  /*bf40*/  LOP3.LUT R8, R8, 0xffff0000, RZ, 0xc0, !PT ;  /* 0xffff000008087812 */ /* 0x000fe200078ec0ff */
[----:B------:R-:W-:Y:S01]  /*bf50*/  IMAD.U32 R31, R9, 0x10000, RZ ;  /* 0x00010000091f7824 */ /* 0x000fe200078e00ff */
[----:B------:R-:W-:Y:S01]  /*bf60*/  SHF.L.U32 R32, R10, 0x10, RZ ;  /* 0x000000100a207819 */ /* 0x000fe200000006ff */
[-C--:B------:R-:W-:Y:S01]  /*bf70*/  FMUL.FTZ R34, R37, R30.reuse ;  /* 0x0000001e25227220 */ /* 0x080fe20000410000 */
[C---:B------:R-:W-:Y:S01]  /*bf80*/  FMUL.FTZ R30, R35.reuse, R30 ;  /* 0x0000001e231e7220 */ /* 0x040fe20000410000 */
[----:B------:R-:W-:Y:S01]  /*bf90*/  FMUL.FTZ R15, R36, R8 ;  /* 0x00000008240f7220 */ /* 0x000fe20000410000 */
[----:B------:R-:W-:Y:S01]  /*bfa0*/  LOP3.LUT R10, R10, 0xffff0000, RZ, 0xc0, !PT ;  /* 0xffff00000a0a7812 */ /* 0x000fe200078ec0ff */
[----:B------:R-:W-:Y:S01]  /*bfb0*/  FFMA.FTZ R34, R35, R25, -R34 ;  /* 0x0000001923227223 */ /* 0x000fe20000010822 */
[----:B------:R-:W-:-:S02]  /*bfc0*/  IMAD.U32 R35, R3, 0x10000, RZ ;  /* 0x0001000003237824 */ /* 0x000fc400078e00ff */
[----:B------:R-:W-:Y:S01]  /*bfd0*/  FFMA.FTZ R30, R37, R25, R30 ;  /* 0x00000019251e7223 */ /* 0x000fe2000001001e */
[C---:B------:R-:W-:Y:S01]  /*bfe0*/  FMUL.FTZ R25, R0.reuse, R8 ;  /* 0x0000000800197220 */ /* 0x040fe20000410000 */
[-C--:B------:R-:W-:Y:S01]  /*bff0*/  FFMA.FTZ R15, R0, R4.reuse, -R15 ;  /* 0x00000004000f7223 */ /* 0x080fe2000001080f */
[-C--:B------:R-:W-:Y:S01]  /*c000*/  FMUL.FTZ R0, R39, R31.reuse ;  /* 0x0000001f27007220 */ /* 0x080fe20000410000 */
[C---:B------:R-:W-:Y:S01]  /*c010*/  FMUL.FTZ R8, R35.reuse, R31 ;  /* 0x0000001f23087220 */ /* 0x040fe20000410000 */
[----:B------:R-:W-:Y:S01]  /*c020*/  FFMA.FTZ R25, R36, R4, R25 ;  /* 0x0000000424197223 */ /* 0x000fe20000010019 */
[C---:B------:R-:W-:Y:S02]  /*c030*/  IMAD.U32 R4, R12.reuse, 0x10000, RZ ;  /* 0x000100000c047824 */ /* 0x040fe400078e00ff */
[-C--:B------:R-:W-:Y:S01]  /*c040*/  FFMA.FTZ R0, R35, R27.reuse, -R0 ;  /* 0x0000001b23007223 */ /* 0x080fe20000010800 */
[----:B------:R-:W-:Y:S01]  /*c050*/  FFMA.FTZ R27, R39, R27, R8 ;  /* 0x0000001b271b7223 */ /* 0x000fe20000010008 */
[----:B------:R-:W-:Y:S01]  /*c060*/  LOP3.LUT R8, R12, 0xffff0000, RZ, 0xc0, !PT ;  /* 0xffff00000c087812 */ /* 0x000fe200078ec0ff */
[----:B------:R-:W-:Y:S01]  /*c070*/  FMUL.FTZ R31, R38, R32 ;  /* 0x00000020261f7220 */ /* 0x000fe20000410000 */
[----:B------:R-:W-:Y:S01]  /*c080*/  LOP3.LUT R12, R21, 0xffff0000, RZ, 0xc0, !PT ;  /* 0xffff0000150c7812 */ /* 0x000fe200078ec0ff */
[----:B------:R-:W-:-:S02]  /*c090*/  IMAD.U32 R33, R11, 0x10000, RZ ;  /* 0x000100000b217824 */ /* 0x000fc400078e00ff */
[C---:B------:R-:W-:Y:S01]  /*c0a0*/  FMUL.FTZ R21, R4.reuse, R32 ;  /* 0x0000002004157220 */ /* 0x040fe20000410000 */
[----:B------:R-:W-:Y:S01]  /*c0b0*/  FFMA.FTZ R31, R4, R28, -R31 ;  /* 0x0000001c041f7223 */ /* 0x000fe2000001081f */
[-C--:B------:R-:W-:Y:S01]  /*c0c0*/  FMUL.FTZ R37, R8, R10.reuse ;  /* 0x0000000a08257220 */ /* 0x080fe20000410000 */
[----:B------:R-:W-:Y:S01]  /*c0d0*/  FMUL.FTZ R35, R12, R10 ;  /* 0x0000000a0c237220 */ /* 0x000fe20000410000 */
[----:B------:R-:W-:Y:S02]  /*c0e0*/  IMAD.U32 R39, R14, 0x10000, RZ ;  /* 0x000100000e277824 */ /* 0x000fe400078e00ff */
[-C--:B------:R-:W-:Y:S01]  /*c0f0*/  FMUL.FTZ R4, R41, R33.reuse ;  /* 0x0000002129047220 */ /* 0x080fe20000410000 */
[----:B------:R-:W-:Y:S01]  /*c100*/  FFMA.FTZ R10, R38, R28, R21 ;  /* 0x0000001c260a7223 */ /* 0x000fe20000010015 */
[-C--:B------:R-:W-:Y:S01]  /*c110*/  FFMA.FTZ R8, R8, R6.reuse, -R35 ;  /* 0x0000000608087223 */ /* 0x080fe20000010823 */
[----:B------:R-:W-:Y:S01]  /*c120*/  FFMA.FTZ R37, R12, R6, R37 ;  /* 0x000000060c257223 */ /* 0x000fe20000010025 */
[C---:B------:R-:W-:Y:S01]  /*c130*/  FMUL.FTZ R6, R39.reuse, R33 ;  /* 0x0000002127067220 */ /* 0x040fe20000410000 */
[----:B------:R-:W-:Y:S01]  /*c140*/  FFMA.FTZ R21, R39, R29, -R4 ;  /* 0x0000001d27157223 */ /* 0x000fe20000010804 */
[----:B------:R-:W-:-:S02]  /*c150*/  LOP3.LUT R9, R9, 0xffff0000, RZ, 0xc0, !PT ;  /* 0xffff000009097812 */ /* 0x000fc400078ec0ff */
[----:B------:R-:W-:Y:S01]  /*c160*/  LOP3.LUT R11, R11, 0xffff0000, RZ, 0xc0, !PT ;  /* 0xffff00000b0b7812 */ /* 0x000fe200078ec0ff */
[----:B------:R-:W-:Y:S01]  /*c170*/  FFMA.FTZ R29, R41, R29, R6 ;  /* 0x0000001d291d7223 */ /* 0x000fe20000010006 */
[----:B------:R-:W-:Y:S02]  /*c180*/  LOP3.LUT R35, R20, 0xffff0000, RZ, 0xc0, !PT ;  /* 0xffff000014237812 */ /* 0x000fe400078ec0ff */
[----:B------:R-:W-:Y:S02]  /*c190*/  LOP3.LUT R39, R24, 0xffff0000, RZ, 0xc0, !PT ;  /* 0xffff000018277812 */ /* 0x000fe400078ec0ff */
[----:B------:R-:W-:Y:S01]  /*c1a0*/  LOP3.LUT R3, R3, 0xffff0000, RZ, 0xc0, !PT ;  /* 0xffff000003037812 */ /* 0x000fe200078ec0ff */
[----:B------:R-:W-:Y:S01]  /*c1b0*/  FMUL.FTZ R4, R35, R9 ;  /* 0x0000000923047220 */ /* 0x000fe20000410000 */
[----:B------:R-:W-:Y:S01]  /*c1c0*/  LOP3.LUT R33, R14, 0xffff0000, RZ, 0xc0, !PT ;  /* 0xffff00000e217812 */ /* 0x000fe200078ec0ff */
[----:B------:R-:W-:Y:S01]  /*c1d0*/  FMUL.FTZ R14, R39, R11 ;  /* 0x0000000b270e7220 */ /* 0x000fe20000410000 */
[----:B------:R-:W-:Y:S01]  /*c1e0*/  LOP3.LUT R7, R7, 0xffff0000, RZ, 0xc0, !PT ;  /* 0xffff000007077812 */ /* 0x000fe200078ec0ff */
[C---:B------:R-:W-:Y:S01]  /*c1f0*/  FMUL.FTZ R6, R3.reuse, R9 ;  /* 0x0000000903067220 */ /* 0x040fe20000410000 */
[----:B------:R-:W-:Y:S01]  /*c200*/  FFMA.FTZ R3, R3, R5, -R4 ;  /* 0x0000000503037223 */ /* 0x000fe20000010804 */
[----:B------:R-:W-:Y:S01]  /*c210*/  FMUL.FTZ R20, R33, R11 ;  /* 0x0000000b21147220 */ /* 0x000fe20000410000 */
[----:B------:R-:W-:Y:S01]  /*c220*/  F2FP.BF16.F32.PACK_AB R4, R15, R34 ;  /* 0x000000220f04723e */ /* 0x000fe200000010ff */
[----:B------:R-:W-:Y:S01]  /*c230*/  FFMA.FTZ R14, R33, R7, -R14 ;  /* 0x00000007210e7223 */ /* 0x000fe2000001080e */
[----:B------:R-:W-:Y:S01]  /*c240*/  FFMA.FTZ R12, R35, R5, R6 ;  /* 0x00000005230c7223 */ /* 0x000fe20000010006 */
[----:B------:R-:W-:Y:S01]  /*c250*/  FFMA.FTZ R20, R39, R7, R20 ;  /* 0x0000000727147223 */ /* 0x000fe20000010014 */
[----:B------:R-:W-:-:S02]  /*c260*/  F2FP.BF16.F32.PACK_AB R6, R8, R31 ;  /* 0x0000001f0806723e */ /* 0x000fc400000010ff */
[----:B------:R-:W-:Y:S02]  /*c270*/  F2FP.BF16.F32.PACK_AB R5, R3, R0 ;  /* 0x000000000305723e */ /* 0x000fe400000010ff */
[----:B------:R-:W-:Y:S02]  /*c280*/  F2FP.BF16.F32.PACK_AB R7, R14, R21 ;  /* 0x000000150e07723e */ /* 0x000fe400000010ff */
[----:B------:R-:W-:Y:S02]  /*c290*/  F2FP.BF16.F32.PACK_AB R10, R37, R10 ;  /* 0x0000000a250a723e */ /* 0x000fe400000010ff */
[----:B------:R-:W-:Y:S01]  /*c2a0*/  F2FP.BF16.F32.PACK_AB R8, R25, R30 ;  /* 0x0000001e1908723e */ /* 0x000fe200000010ff */
[----:B------:R4:W-:Y:S01]  /*c2b0*/  STS.128 [R215], R4 ;  /* 0x00000004d7007388 */ /* 0x0009e20000000c00 */
[----:B------:R-:W-:Y:S02]  /*c2c0*/  F2FP.BF16.F32.PACK_AB R9, R12, R27 ;  /* 0x0000001b0c09723e */ /* 0x000fe400000010ff */
[----:B------:R-:W-:-:S05]  /*c2d0*/  F2FP.BF16.F32.PACK_AB R11, R20, R29 ;  /* 0x0000001d140b723e */ /* 0x000fca00000010ff */
[----:B------:R4:W-:Y:S02]  /*c2e0*/  STS.128 [R13+0x10400], R8 ;  /* 0x010400080d007388 */ /* 0x0009e40000000c00 */
.L_x_616:
[----:B------:R-:W-:Y:S05]  /*c2f0*/  BSYNC B0 ;  /* 0x0000000000007941 */ /* 0x000fea0003800000 */
.L_x_597:
[----:B------:R-:W-:Y:S01]  /*c300*/  @!PT LDS RZ, [RZ] ;  /* 0x00000000fffff984 */ /* 0x000fe20000000800 */
[----:B------:R-:W-:Y:S01]  /*c310*/  @!PT LDS RZ, [RZ] ;  /* 0x00000000fffff984 */ /* 0x000fe20000000800 */
[----:B------:R-:W-:Y:S01]  /*c320*/  @!PT LDS RZ, [RZ] ;  /* 0x00000000fffff984 */ /* 0x000fe20000000800 */
[----:B------:R-:W-:Y:S01]  /*c330*/  @!PT LDS RZ, [RZ] ;  /* 0x00000000fffff984 */ /* 0x000fe20000000800 */
[----:B------:R5:W-:Y:S06]  /*c340*/  MEMBAR.ALL.CTA ;  /* 0x0000000000007992 */ /* 0x000bec0000008000 */
[----:B-----5:R-:W5:Y:S01]  /*c350*/  FENCE.VIEW.ASYNC.S ;  /* 0x00000000000073c6 */ /* 0x020f620000000000 */
[----:B------:R-:W-:Y:S05]  /*c360*/  WARPSYNC.ALL ;  /* 0x0000000000007948 */ /* 0x000fea0003800000 */
[----:B-----5:R-:W-:Y:S06]  /*c370*/  BAR.SYNC.DEFER_BLOCKING 0xd, 0x100 ;  /* 0x0344000000007b1d */ /* 0x020fec0000010000 */
.L_x_595:
[----:B------:R-:W-:-:S13]  /*c380*/  ISETP.NE.AND P0, PT, R157, 0x3, PT ;  /* 0x000000039d00780c */ /* 0x000fda0003f05270 */
[----:B------:R-:W-:Y:S05]  /*c390*/  @!P0 BRA `(.L_x_630) ;  /* 0x0000000000048947 */ /* 0x000fea0003800000 */
[----:B------:R-:W-:Y:S01]  /*c3a0*/  BPT.TRAP 0x1 ;  /* 0x000000040000795c */ /* 0x000fe20000300000 */
.L_x_630:
[----:B-12---:R-:W-:Y:S02]  /*c3b0*/  LEA R3, R152, R156, 0x3 ;  /* 0x0000009c98037211 */ /* 0x006fe400078e18ff */
[----:B------:R-:W-:-:S04]  /*c3c0*/  SHF.L.U32 R0, R158, 0x1f, RZ ;  /* 0x0000001f9e007819 */ /* 0x000fc800000006ff */
[----:B------:R1:W2:Y:S01]  /*c3d0*/  SYNCS.PHASECHK.TRANS64.TRYWAIT P1, [R3+URZ+0x28830], R0 ;  /* 0x02883000030075a7 */ /* 0x0002a2000802017f */
[----:B------:R-:W-:Y:S05]  /*c3e0*/  @!P0 BRA `(.L_x_631) ;  /* 0x0000000000048947 */ /* 0x000fea0003800000 */
[----:B------:R-:W-:Y:S01]  /*c3f0*/  BPT.TRAP 0x1 ;  /* 0x000000040000795c */ /* 0x000fe20000300000 */
.L_x_631:
[----:B------:R-:W-:Y:S01]  /*c400*/  IMAD.MOV.U32 R151, RZ, RZ, RZ ;  /* 0x000000ffff977224 */ /* 0x000fe200078e00ff */
[----:B--2---:R-:W-:Y:S06]  /*c410*/  @P1 BRA `(.L_x_632) ;  /* 0x0000000000081947 */ /* 0x004fec0003800000 */
[----:B------:R-:W2:Y:S02]  /*c420*/  SYNCS.PHASECHK.TRANS64.TRYWAIT P1, [R3+URZ+0x28830], R0 ;  /* 0x02883000030075a7 */ /* 0x000ea4000802017f */
[----:B--2---:R-:W-:Y:S05]  /*c430*/  @!P1 BRA `(.L_x_633) ;  /* 0x000000fc000c9947 */ /* 0x004fea0003800000 */
.L_x_632:
[----:B------:R-:W-:Y:S05]  /*c440*/  WARPSYNC.ALL ;  /* 0x0000000000007948 */ /* 0x000fea0003800000 */
[----:B-12---:R-:W-:Y:S01]  /*c450*/  VIADD R0, R156, 0x18400 ;  /* 0x000184009c007836 */ /* 0x006fe20000000000 */
[----:B------:R-:W-:Y:S01]  /*c460*/  R2UR UR4, R26 ;  /* 0x000000001a0472ca */ /* 0x000fe200000e0000 */
[----:B0--34-:R-:W-:Y:S01]  /*c470*/  IMAD.MOV.U32 R5, RZ, RZ, 0x40000040 ;  /* 0x40000040ff057424 */ /* 0x019fe200078e00ff */
[----:B-----5:R-:W-:Y:S01]  /*c480*/  WARPGROUP.ARRIVE ;  /* 0x00000000000079c5 */ /* 0x020fe20000000000 */
[----:B------:R-:W-:Y:S01]  /*c490*/  UMOV UR5, 0x40000040 ;  /* 0x4000004000057882 */ /* 0x000fe20000000000 */
[----:B------:R-:W-:Y:S01]  /*c4a0*/  SHF.R.U32.HI R0, RZ, 0x4, R0 ;  /* 0x00000004ff007819 */ /* 0x000fe20000011600 */
[----:B------:R-:W-:Y:S01]  /*c4b0*/  IMAD.MOV.U32 R7, RZ, RZ, 0x40000040 ;  /* 0x40000040ff077424 */ /* 0x000fe200078e00ff */
[----:B------:R-:W-:Y:S01]  /*c4c0*/  R2UR UR7, R5 ;  /* 0x00000000050772ca */ /* 0x000fe200000e0000 */
[----:B------:R-:W-:Y:S01]  /*c4d0*/  UMOV UR9, 0x40000040 ;  /* 0x4000004000097882 */ /* 0x000fe20000000000 */
[----:B------:R-:W-:Y:S01]  /*c4e0*/  LOP3.LUT R0, R0, 0x3fff, RZ, 0xc0, !PT ;  /* 0x00003fff00007812 */ /* 0x000fe200078ec0ff */
[----:B------:R-:W-:Y:S01]  /*c4f0*/  UMOV UR13, 0x40000040 ;  /* 0x40000040000d7882 */ /* 0x000fe20000000000 */
[----:B------:R-:W-:Y:S01]  /*c500*/  R2UR UR11, R7 ;  /* 0x00000000070b72ca */ /* 0x000fe200000e0000 */
[----:B------:R-:W-:Y:S01]  /*c510*/  UMOV UR17, 0x40000040 ;  /* 0x4000004000117882 */ /* 0x000fe20000000000 */
[----:B------:R-:W-:Y:S01]  /*c520*/  LOP3.LUT R0, R0, 0x10000, RZ, 0xfc, !PT ;  /* 0x0001000000007812 */ /* 0x000fe200078efcff */
[----:B------:R-:W-:Y:S01]  /*c530*/  ULOP3.LUT UR4, UR4, 0x10000, URZ, 0xfc, !UPT ;  /* 0x0001000004047892 */ /* 0x000fe2000f8efc3f */
[----:B------:R-:W-:Y:S01]  /*c540*/  MOV R7, 0x40000040 ;  /* 0x4000004000077802 */ /* 0x000fe20000000f00 */
[----:B------:R-:W-:Y:S01]  /*c550*/  UMOV UR21, 0x40000040 ;  /* 0x4000004000157882 */ /* 0x000fe20000000000 */
[----:B------:R-:W-:Y:S01]  /*c560*/  UMOV UR25, 0x40000040 ;  /* 0x4000004000197882 */ /* 0x000fe20000000000 */
[----:B------:R-:W-:Y:S01]  /*c570*/  IMAD R4, R152, 0x800, R0 ;  /* 0x0000080098047824 */ /* 0x000fe200078e0200 */
[----:B------:R-:W-:Y:S01]  /*c580*/  UIADD3 UR8, UR4, 0x2, URZ ;  /* 0x0000000204087890 */ /* 0x000fe2000fffe03f */
[----:B------:R-:W-:Y:S01]  /*c590*/  R2UR UR15, R7 ;  /* 0x00000000070f72ca */ /* 0x000fe200000e0000 */
[----:B------:R-:W-:Y:S01]  /*c5a0*/  UIADD3 UR12, UR4, 0x4, URZ ;  /* 0x00000004040c7890 */ /* 0x000fe2000fffe03f */
[C---:B------:R-:W-:Y:S01]  /*c5b0*/  VIADD R6, R4.reuse, 0x2 ;  /* 0x0000000204067836 */ /* 0x040fe20000000000 */
[----:B------:R-:W-:Y:S01]  /*c5c0*/  R2UR UR6, R4 ;  /* 0x00000000040672ca */ /* 0x000fe200000e0000 */
[----:B------:R-:W-:Y:S01]  /*c5d0*/  IMAD.MOV.U32 R7, RZ, RZ, 0x40000040 ;  /* 0x40000040ff077424 */ /* 0x000fe200078e00ff */
[----:B------:R-:W-:Y:S01]  /*c5e0*/  UIADD3 UR16, UR4, 0x6, URZ ;  /* 0x0000000604107890 */ /* 0x000fe2000fffe03f */
[----:B------:R-:W-:Y:S01]  /*c5f0*/  IMAD.MOV.U32 R5, RZ, RZ, 0x40000040 ;  /* 0x40000040ff057424 */ /* 0x000fe200078e00ff */
[----:B------:R-:W-:Y:S01]  /*c600*/  R2UR UR10, R6 ;  /* 0x00000000060a72ca */ /* 0x000fe200000e0000 */
[----:B------:R-:W-:Y:S01]  /*c610*/  VIADD R6, R4, 0x4 ;  /* 0x0000000404067836 */ /* 0x000fe20000000000 */
[----:B------:R-:W-:Y:S01]  /*c620*/  R2UR UR19, R7 ;  /* 0x00000000071372ca */ /* 0x000fe200000e0000 */
[----:B------:R-:W-:Y:S01]  /*c630*/  IMAD.MOV.U32 R7, RZ, RZ, 0x40000040 ;  /* 0x40000040ff077424 */ /* 0x000fe200078e00ff */
[----:B------:R-:W-:Y:S01]  /*c640*/  UIADD3 UR20, UR4, 0x400, URZ ;  /* 0x0000040004147890 */ /* 0x000fe2000fffe03f */
[----:B------:R-:W-:Y:S01]  /*c650*/  R2UR UR35, R5 ;  /* 0x00000000052372ca */ /* 0x000fe200000e0000 */
[----:B------:R-:W-:Y:S01]  /*c660*/  UIADD3 UR24, UR4, 0x402, URZ ;  /* 0x0000040204187890 */ /* 0x000fe2000fffe03f */
[----:B------:R-:W-:Y:S01]  /*c670*/  R2UR UR14, R6 ;  /* 0x00000000060e72ca */ /* 0x000fe200000e0000 */
[----:B------:R-:W-:Y:S01]  /*c680*/  VIADD R6, R4, 0x6 ;  /* 0x0000000604067836 */ /* 0x000fe20000000000 */
[----:B------:R-:W-:Y:S01]  /*c690*/  HGMMA.64x128x16.F32.BF16 R24, gdesc[UR4], RZ, !UPT, gsb0 ;  /* 0x01e00000041879f0 */ /* 0x000fe2000c0018ff */
[----:B------:R-:W-:Y:S01]  /*c6a0*/  R2UR UR23, R7 ;  /* 0x00000000071772ca */ /* 0x000fe200000e0000 */
[----:B------:R-:W-:Y:S01]  /*c6b0*/  IMAD.MOV.U32 R7, RZ, RZ, 0x40000040 ;  /* 0x40000040ff077424 */ /* 0x000fe200078e00ff */
[----:B------:R-:W-:Y:S01]  /*c6c0*/  UIADD3 UR28, UR4, 0x404, URZ ;  /* 0x00000404041c7890 */ /* 0x000fe2000fffe03f */
[----:B------:R-:W-:Y:S01]  /*c6d0*/  R2UR UR18, R6 ;  /* 0x00000000061272ca */ /* 0x000fe200000e0000 */
[----:B------:R-:W-:Y:S01]  /*c6e0*/  VIADD R6, R4, 0x400 ;  /* 0x0000040004067836 */ /* 0x000fe20000000000 */
[----:B------:R-:W-:Y:S01]  /*c6f0*/  UMOV UR29, 0x40000040 ;  /* 0x40000040001d7882 */ /* 0x000fe20000000000 */
[----:B------:R-:W-:Y:S01]  /*c700*/  R2UR UR27, R7 ;  /* 0x00000000071b72ca */ /* 0x000fe200000e0000 */
[----:B------:R-:W-:Y:S01]  /*c710*/  UIADD3 UR32, UR4, 0x406, URZ ;  /* 0x0000040604207890 */ /* 0x000fe2000fffe03f */
[----:B------:R-:W-:Y:S01]  /*c720*/  MOV R7, 0x40000040 ;  /* 0x4000004000077802 */ /* 0x000fe20000000f00 */
[----:B------:R-:W-:Y:S01]  /*c730*/  UMOV UR33, 0x40000040 ;  /* 0x4000004000217882 */ /* 0x000fe20000000000 */
[----:B------:R-:W-:Y:S01]  /*c740*/  R2UR UR22, R6 ;  /* 0x00000000061672ca */ /* 0x000fe200000e0000 */
[----:B------:R-:W-:Y:S01]  /*c750*/  VIADD R6, R4, 0x402 ;  /* 0x0000040204067836 */ /* 0x000fe20000000000 */
[----:B------:R-:W-:-:S04]  /*c760*/  R2UR UR31, R7 ;  /* 0x00000000071f72ca */ /* 0x000fc800000e0000 */
[----:B------:R-:W-:Y:S01]  /*c770*/  R2UR UR26, R6 ;  /* 0x00000000061a72ca */ /* 0x000fe200000e0000 */
[C---:B------:R-:W-:Y:S02]  /*c780*/  VIADD R6, R4.reuse, 0x404 ;  /* 0x0000040404067836 */ /* 0x040fe40000000000 */
[----:B------:R-:W-:-:S03]  /*c790*/  VIADD R4, R4, 0x406 ;  /* 0x0000040604047836 */ /* 0x000fc60000000000 */
[----:B------:R-:W-:Y:S02]  /*c7a0*/  R2UR UR30, R6 ;  /* 0x00000000061e72ca */ /* 0x000fe400000e0000 */
[----:B------:R-:W-:Y:S01]  /*c7b0*/  R2UR UR34, R4 ;  /* 0x00000000042272ca */ /* 0x000fe200000e0000 */
        /* <DEDUP_REMOVED lines=24> */
.L_x_634:
[----:B------:R-:W-:Y:S01]  /*c940*/  ULDC UR6, c[0x0][0x9d8] ;  /* 0x0002760000067ab9 */ /* 0x000fe20000000800 */
[----:B------:R-:W-:Y:S01]  /*c950*/  ULDC UR7, c[0x0][0x988] ;  /* 0x0002620000077ab9 */ /* 0x000fe20000000800 */
[----:B------:R-:W-:Y:S01]  /*c960*/  FMUL.FTZ R6, R24, UR6 ;  /* 0x0000000618067c20 */ /* 0x000fe20008410000 */
[----:B------:R-:W-:Y:S01]  /*c970*/  FMUL.FTZ R7, R25, UR6 ;  /* 0x0000000619077c20 */ /* 0x000fe20008410000 */
[----:B------:R-:W-:Y:S01]  /*c980*/  FMUL.FTZ R10, R28, UR6 ;  /* 0x000000061c0a7c20 */ /* 0x000fe20008410000 */
[----:B------:R-:W-:Y:S01]  /*c990*/  FMUL.FTZ R11, R29, UR6 ;  /* 0x000000061d0b7c20 */ /* 0x000fe20008410000 */
[----:B------:R-:W-:Y:S01]  /*c9a0*/  FMUL.FTZ R12, R35, UR6 ;  /* 0x00000006230c7c20 */ /* 0x000fe20008410000 */
[----:B------:R-:W-:Y:S01]  /*c9b0*/  IMAD.IADD R35, R225, 0x1, R96 ;  /* 0x00000001e1237824 */ /* 0x000fe200078e0260 */
[----:B------:R-:W0:Y:S01]  /*c9c0*/  MUFU.TANH R6, R6 ;  /* 0x0000000600067308 */ /* 0x000e220000002400 */
[----:B------:R-:W-:Y:S01]  /*c9d0*/  FMUL.FTZ R5, R26, UR6 ;  /* 0x000000061a057c20 */ /* 0x000fe20008410000 */
[----:B------:R-:W-:Y:S01]  /*c9e0*/  FMUL.FTZ R14, R32, UR6 ;  /* 0x00000006200e7c20 */ /* 0x000fe20008410000 */
[----:B------:R-:W-:Y:S01]  /*c9f0*/  FMUL.FTZ R25, R37, UR6 ;  /* 0x0000000625197c20 */ /* 0x000fe20008410000 */
[----:B------:R-:W-:-:S02]  /*ca00*/  IMAD R37, R210, -0x80, R35 ;  /* 0xffffff80d2257824 */ /* 0x000fc400078e0223 */
[----:B------:R-:W-:Y:S01]  /*ca10*/  FMUL.FTZ R4, R27, UR6 ;  /* 0x000000061b047c20 */ /* 0x000fe20008410000 */
[----:B------:R-:W-:Y:S01]  /*ca20*/  FMUL.FTZ R15, R33, UR6 ;  /* 0x00000006210f7c20 */ /* 0x000fe20008410000 */
[----:B------:R-:W-:Y:S01]  /*ca30*/  FMUL.FTZ R69, R69, UR6 ;  /* 0x0000000645457c20 */ /* 0x000fe20008410000 */
[----:B------:R-:W-:Y:S01]  /*ca40*/  MUFU.TANH R7, R7 ;  /* 0x0000000700077308 */ /* 0x000fe20000002400 */
[----:B------:R-:W-:Y:S01]  /*ca50*/  FMUL.FTZ R9, R30, UR6 ;  /* 0x000000061e097c20 */ /* 0x000fe20008410000 */
[C---:B------:R-:W-:Y:S01]  /*ca60*/  ISETP.GT.AND P4, PT, R37.reuse, RZ, PT ;  /* 0x000000ff2500720c */ /* 0x040fe20003f84270 */
[----:B------:R-:W-:Y:S01]  /*ca70*/  FMUL.FTZ R24, R36, UR6 ;  /* 0x0000000624187c20 */ /* 0x000fe20008410000 */
[----:B------:R-:W-:Y:S01]  /*ca80*/  ISETP.GT.AND P5, PT, R37, 0x1, PT ;  /* 0x000000012500780c */ /* 0x000fe20003fa4270 */
[----:B------:R-:W-:Y:S01]  /*ca90*/  FMUL.FTZ R77, R77, UR6 ;  /* 0x000000064d4d7c20 */ /* 0x000fe20008410000 */
[----:B------:R-:W-:Y:S01]  /*caa0*/  ISETP.GT.AND P1, PT, R37, 0x8, PT ;  /* 0x000000082500780c */ /* 0x000fe20003f24270 */
[----:B------:R-:W-:Y:S01]  /*cab0*/  FMUL.FTZ R8, R31, UR6 ;  /* 0x000000061f087c20 */ /* 0x000fe20008410000 */
[----:B------:R-:W-:Y:S01]  /*cac0*/  MUFU.TANH R10, R10 ;  /* 0x0000000a000a7308 */ /* 0x000fe20000002400 */
[----:B0-----:R-:W-:Y:S01]  /*cad0*/  FSEL R6, R6, -INF , P4 ;  /* 0xff80000006067808 */ /* 0x001fe20002000000 */
[----:B------:R-:W-:Y:S01]  /*cae0*/  FMUL.FTZ R81, R81, UR6 ;  /* 0x0000000651517c20 */ /* 0x000fe20008410000 */
[----:B------:R-:W-:Y:S01]  /*caf0*/  FMUL.FTZ R13, R34, UR6 ;  /* 0x00000006220d7c20 */ /* 0x000fe20008410000 */
[C---:B------:R-:W-:Y:S01]  /*cb00*/  ISETP.GT.AND P2, PT, R37.reuse, 0x9, PT ;  /* 0x000000092500780c */ /* 0x040fe20003f44270 */
[----:B------:R-:W-:Y:S01]  /*cb10*/  FMUL.FTZ R28, R40, UR6 ;  /* 0x00000006281c7c20 */ /* 0x000fe20008410000 */
[----:B------:R-:W-:Y:S01]  /*cb20*/  ISETP.GT.AND P3, PT, R37, 0x10, PT ;  /* 0x000000102500780c */ /* 0x000fe20003f64270 */
[----:B------:R-:W-:Y:S01]  /*cb30*/  FMUL.FTZ R29, R41, UR6 ;  /* 0x00000006291d7c20 */ /* 0x000fe20008410000 */
[----:B------:R-:W-:Y:S01]  /*cb40*/  MUFU.TANH R11, R11 ;  /* 0x0000000b000b7308 */ /* 0x000fe20000002400 */
[----:B------:R-:W-:Y:S01]  /*cb50*/  FMUL.FTZ R21, R38, UR6 ;  /* 0x0000000626157c20 */ /* 0x000fe20008410000 */
        /* <DEDUP_REMOVED lines=35> */
[----:B------:R-:W-:Y:S01]  /*cd90*/  FMUL.FTZ R63, R63, UR6 ;  /* 0x000000063f3f7c20 */ /* 0x000fe20008410000 */
[----:B------:R-:W-:Y:S01]  /*cda0*/  FMUL.FTZ R73, R73, UR6 ;  /* 0x0000000649497c20 */ /* 0x000fe20008410000 */
[----:B------:R-:W-:Y:S01]  /*cdb0*/  FMUL.FTZ R66, R66, UR6 ;  /* 0x0000000642427c20 */ /* 0x000fe20008410000 */
[----:B------:R1:W-:Y:S01]  /*cdc0*/  MUFU.TANH R115, R69 ;  /* 0x0000004500737308 */ /* 0x0003e20000002400 */
[----:B--2---:R-:W-:Y:S01]  /*cdd0*/  FSEL R4, R4, -INF , P5 ;  /* 0xff80000004047808 */ /* 0x004fe20002800000 */
[----:B------:R-:W-:Y:S01]  /*cde0*/  FMUL.FTZ R72, R72, UR6 ;  /* 0x0000000648487c20 */ /* 0x000fe20008410000 */
[----:B------:R-:W-:Y:S01]  /*cdf0*/  FMUL.FTZ R75, R75, UR6 ;  /* 0x000000064b4b7c20 */ /* 0x000fe20008410000 */
[----:B------:R-:W-:Y:S01]  /*ce00*/  FMUL.FTZ R76, R76, UR6 ;  /* 0x000000064c4c7c20 */ /* 0x000fe20008410000 */
[----:B------:R-:W-:Y:S01]  /*ce10*/  FMUL.FTZ R70, R70, UR6 ;  /* 0x0000000646467c20 */ /* 0x000fe20008410000 */
[----:B------:R-:W-:Y:S01]  /*ce20*/  FMUL.FTZ R74, R74, UR6 ;  /* 0x000000064a4a7c20 */ /* 0x000fe20008410000 */
[----:B------:R-:W-:Y:S01]  /*ce30*/  FMUL.FTZ R80, R80, UR6 ;  /* 0x0000000650507c20 */ /* 0x000fe20008410000 */
[----:B------:R-:W2:Y:S01]  /*ce40*/  MUFU.TANH R9, R9 ;  /* 0x0000000900097308 */ /* 0x000ea20000002400 */
[----:B-1----:R-:W-:Y:S01]  /*ce50*/  FSEL R69, R7, -INF , P5 ;  /* 0xff80000007457808 */ /* 0x002fe20002800000 */
[----:B------:R-:W-:Y:S01]  /*ce60*/  FMUL.FTZ R78, R78, UR6 ;  /* 0x000000064e4e7c20 */ /* 0x000fe20008410000 */
[----:B------:R-:W-:Y:S01]  /*ce70*/  ISETP.GT.AND P5, PT, R37, 0x18, PT ;  /* 0x000000182500780c */ /* 0x000fe20003fa4270 */
[----:B------:R-:W-:Y:S01]  /*ce80*/  FMUL.FTZ R84, R84, UR6 ;  /* 0x0000000654547c20 */ /* 0x000fe20008410000 */
[----:B0-----:R-:W-:Y:S01]  /*ce90*/  FSEL R91, R15, -INF , P4 ;  /* 0xff8000000f5b7808 */ /* 0x001fe20002000000 */
[----:B------:R-:W-:-:S02]  /*cea0*/  IMAD.U32 R38, RZ, RZ, UR7 ;  /* 0x00000007ff267e24 */ /* 0x000fc4000f8e00ff */
[----:B------:R-:W-:Y:S01]  /*ceb0*/  FMUL.FTZ R79, R79, UR6 ;  /* 0x000000064f4f7c20 */ /* 0x000fe20008410000 */
[----:B------:R0:W-:Y:S01]  /*cec0*/  MUFU.TANH R123, R77 ;  /* 0x0000004d007b7308 */ /* 0x0001e20000002400 */
[----:B------:R-:W-:Y:S01]  /*ced0*/  FMUL.FTZ R82, R82, UR6 ;  /* 0x0000000652527c20 */ /* 0x000fe20008410000 */
[----:B------:R-:W-:Y:S01]  /*cee0*/  FMUL.FTZ R83, R83, UR6 ;  /* 0x0000000653537c20 */ /* 0x000fe20008410000 */
[----:B------:R-:W-:Y:S01]  /*cef0*/  FMUL.FTZ R86, R86, UR6 ;  /* 0x0000000656567c20 */ /* 0x000fe20008410000 */
[----:B------:R-:W-:Y:S01]  /*cf00*/  FMUL.FTZ R87, R87, UR6 ;  /* 0x0000000657577c20 */ /* 0x000fe20008410000 */
[----:B------:R-:W-:Y:S01]  /*cf10*/  VIADD R3, R3, 0x28840 ;  /* 0x0002884003037836 */ /* 0x000fe20000000000 */
[----:B------:R-:W-:Y:S01]  /*cf20*/  ULDC UR37, c[0x0][0x9d8] ;  /* 0x0002760000257ab9 */ /* 0x000fe20000000800 */
[--C-:B------:R-:W-:Y:S01]  /*cf30*/  IMAD.MOV.U32 R150, RZ, RZ, R151.reuse ;  /* 0x000000ffff967224 */ /* 0x100fe200078e0097 */
[----:B------:R-:W1:Y:S01]  /*cf40*/  MUFU.TANH R24, R24 ;  /* 0x0000001800187308 */ /* 0x000e620000002400 */
[----:B0-----:R-:W-:Y:S01]  /*cf50*/  FSEL R77, R10, -INF , P1 ;  /* 0xff8000000a4d7808 */ /* 0x001fe20000800000 */
[--C-:B------:R-:W-:Y:S01]  /*cf60*/  IMAD.MOV.U32 R149, RZ, RZ, R151.reuse ;  /* 0x000000ffff957224 */ /* 0x100fe200078e0097 */
[----:B------:R-:W-:Y:S01]  /*cf70*/  FMNMX.FTZ R10, R6, R69, !PT ;  /* 0x00000045060a7209 */ /* 0x000fe20007810000 */
[--C-:B------:R-:W-:Y:S01]  /*cf80*/  IMAD.MOV.U32 R147, RZ, RZ, R151.reuse ;  /* 0x000000ffff937224 */ /* 0x100fe200078e0097 */
[----:B--2---:R-:W-:Y:S01]  /*cf90*/  FSEL R9, R9, -INF , P1 ;  /* 0xff80000009097808 */ /* 0x004fe20000800000 */
[--C-:B------:R-:W-:Y:S01]  /*cfa0*/  IMAD.MOV.U32 R146, RZ, RZ, R151.reuse ;  /* 0x000000ffff927224 */ /* 0x100fe200078e0097 */
[----:B------:R-:W-:Y:S01]  /*cfb0*/  FMNMX.FTZ R10, R77, R10, !PT ;  /* 0x0000000a4d0a7209 */ /* 0x000fe20007810000 */
[----:B------:R-:W0:Y:S01]  /*cfc0*/  MUFU.TANH R8, R8 ;  /* 0x0000000800087308 */ /* 0x000e220000002400 */
[----:B------:R-:W-:Y:S01]  /*cfd0*/  ISETP.GT.AND P1, PT, R37, 0x19, PT ;  /* 0x000000192500780c */ /* 0x000fe20003f24270 */
[----:B------:R-:W-:Y:S01]  /*cfe0*/  IMAD.MOV.U32 R145, RZ, RZ, R151 ;  /* 0x000000ffff917224 */ /* 0x000fe200078e0097 */
[----:B------:R-:W-:Y:S01]  /*cff0*/  PRMT R3, R222, 0x654, R3 ;  /* 0x00000654de037816 */ /* 0x000fe20000000003 */
[--C-:B------:R-:W-:Y:S01]  /*d000*/  IMAD.MOV.U32 R144, RZ, RZ, R151.reuse ;  /* 0x000000ffff907224 */ /* 0x100fe200078e0097 */
[-C--:B------:R-:W-:Y:S01]  /*d010*/  MOV R148, R151.reuse ;  /* 0x0000009700947202 */ /* 0x080fe20000000f00 */
[--C-:B------:R-:W-:Y:S01]  /*d020*/  IMAD.MOV.U32 R143, RZ, RZ, R151.reuse ;  /* 0x000000ffff8f7224 */ /* 0x100fe200078e0097 */
[----:B------:R2:W-:Y:S01]  /*d030*/  SYNCS.ARRIVE.TRANS64.RED.A1T0 RZ, [R3+URZ], RZ ;  /* 0x000000ff03ff79a7 */ /* 0x0005e2000810043f */
[----:B------:R-:W3:Y:S01]  /*d040*/  MUFU.TANH R25, R25 ;  /* 0x0000001900197308 */ /* 0x000ee20000002400 */
[----:B-1----:R-:W-:Y:S01]  /*d050*/  FSEL R109, R24, -INF , P5 ;  /* 0xff800000186d7808 */ /* 0x002fe20002800000 */
[--C-:B------:R-:W-:Y:S01]  /*d060*/  IMAD.MOV.U32 R142, RZ, RZ, R151.reuse ;  /* 0x000000ffff8e7224 */ /* 0x100fe200078e0097 */
[-C--:B------:R-:W-:Y:S01]  /*d070*/  MOV R140, R151.reuse ;  /* 0x00000097008c7202 */ /* 0x080fe20000000f00 */
[--C-:B------:R-:W-:Y:S01]  /*d080*/  IMAD.MOV.U32 R141, RZ, RZ, R151.reuse ;  /* 0x000000ffff8d7224 */ /* 0x100fe200078e0097 */
[-C--:B------:R-:W-:Y:S01]  /*d090*/  MOV R132, R151.reuse ;  /* 0x0000009700847202 */ /* 0x080fe20000000f00 */
[--C-:B------:R-:W-:Y:S01]  /*d0a0*/  IMAD.MOV.U32 R139, RZ, RZ, R151.reuse ;  /* 0x000000ffff8b7224 */ /* 0x100fe200078e0097 */
[-C--:B------:R-:W-:Y:S01]  /*d0b0*/  MOV R124, R151.reuse ;  /* 0x00000097007c7202 */ /* 0x080fe20000000f00 */
[----:B------:R1:W-:Y:S01]  /*d0c0*/  MUFU.TANH R127, R81 ;  /* 0x00000051007f7308 */ /* 0x0003e20000002400 */
[----:B0-----:R-:W-:Y:S01]  /*d0d0*/  FSEL R7, R8, -INF , P2 ;  /* 0xff80000008077808 */ /* 0x001fe20001000000 */
[--C-:B------:R-:W-:Y:S01]  /*d0e0*/  IMAD.MOV.U32 R138, RZ, RZ, R151.reuse ;  /* 0x000000ffff8a7224 */ /* 0x100fe200078e0097 */
[-C--:B------:R-:W-:Y:S01]  /*d0f0*/  MOV R116, R151.reuse ;  /* 0x0000009700747202 */ /* 0x080fe20000000f00 */
[--C-:B------:R-:W-:Y:S01]  /*d100*/  IMAD.MOV.U32 R137, RZ, RZ, R151.reuse ;  /* 0x000000ffff897224 */ /* 0x100fe200078e0097 */
[-C--:B------:R-:W-:Y:S01]  /*d110*/  MOV R108, R151.reuse ;  /* 0x00000097006c7202 */ /* 0x080fe20000000f00 */
[--C-:B------:R-:W-:Y:S01]  /*d120*/  IMAD.MOV.U32 R136, RZ, RZ, R151.reuse ;  /* 0x000000ffff887224 */ /* 0x100fe200078e0097 */
[-C--:B------:R-:W-:Y:S01]  /*d130*/  MOV R100, R151.reuse ;  /* 0x0000009700647202 */ /* 0x080fe20000000f00 */
[----:B------:R-:W0:Y:S01]  /*d140*/  MUFU.TANH R13, R13 ;  /* 0x0000000d000d7308 */ /* 0x000e220000002400 */
[----:B-1----:R-:W-:Y:S01]  /*d150*/  FSEL R81, R11, -INF , P2 ;  /* 0xff8000000b517808 */ /* 0x002fe20001000000 */
[--C-:B------:R-:W-:Y:S01]  /*d160*/  IMAD.MOV.U32 R135, RZ, RZ, R151.reuse ;  /* 0x000000ffff877224 */ /* 0x100fe200078e0097 */
[----:B------:R-:W-:Y:S01]  /*d170*/  ISETP.GT.AND P2, PT, R37, 0x20, PT ;  /* 0x000000202500780c */ /* 0x000fe20003f44270 */
[--C-:B------:R-:W-:Y:S01]  /*d180*/  IMAD.MOV.U32 R134, RZ, RZ, R151.reuse ;  /* 0x000000ffff867224 */ /* 0x100fe200078e0097 */
[----:B------:R-:W-:Y:S01]  /*d190*/  FMNMX.FTZ R10, R81, R10, !PT ;  /* 0x0000000a510a7209 */ /* 0x000fe20007810000 */
[--C-:B------:R-:W-:Y:S01]  /*d1a0*/  IMAD.MOV.U32 R133, RZ, RZ, R151.reuse ;  /* 0x000000ffff857224 */ /* 0x100fe200078e0097 */
[----:B---3--:R-:W-:Y:S01]  /*d1b0*/  FSEL R95, R25, -INF , P1 ;  /* 0xff800000195f7808 */ /* 0x008fe20000800000 */
[----:B------:R-:W1:Y:S01]  /*d1c0*/  MUFU.TANH R28, R28 ;  /* 0x0000001c001c7308 */ /* 0x000e620000002400 */
[----:B------:R-:W-:Y:S01]  /*d1d0*/  FMNMX.FTZ R10, R111, R10, !PT ;  /* 0x0000000a6f0a7209 */ /* 0x000fe20007810000 */
[--C-:B------:R-:W-:Y:S01]  /*d1e0*/  IMAD.MOV.U32 R130, RZ, RZ, R151.reuse ;  /* 0x000000ffff827224 */ /* 0x100fe200078e0097 */
[----:B------:R-:W-:Y:S01]  /*d1f0*/  MOV R92, R151 ;  /* 0x00000097005c7202 */ /* 0x000fe20000000f00 */
[--C-:B------:R-:W-:Y:S01]  /*d200*/  IMAD.MOV.U32 R128, RZ, RZ, R151.reuse ;  /* 0x000000ffff807224 */ /* 0x100fe200078e0097 */
[----:B------:R-:W-:Y:S01]  /*d210*/  FMNMX.FTZ R10, R91, R10, !PT ;  /* 0x0000000a5b0a7209 */ /* 0x000fe20007810000 */
[----:B------:R-:W-:-:S02]  /*d220*/  IMAD.MOV.U32 R126, RZ, RZ, R151 ;  /* 0x000000ffff7e7224 */ /* 0x000fc400078e0097 */
[----:B------:R-:W3:Y:S01]  /*d230*/  MUFU.TANH R12, R12 ;  /* 0x0000000c000c7308 */ /* 0x000ee20000002400 */
[----:B------:R-:W-:Y:S01]  /*d240*/  FMNMX.FTZ R10, R109, R10, !PT ;  /* 0x0000000a6d0a7209 */ /* 0x000fe20007810000 */
[--C-:B------:R-:W-:Y:S01]  /*d250*/  IMAD.MOV.U32 R122, RZ, RZ, R151.reuse ;  /* 0x000000ffff7a7224 */ /* 0x100fe200078e0097 */
[----:B0-----:R-:W-:Y:S01]  /*d260*/  FSEL R13, R13, -INF , P3 ;  /* 0xff8000000d0d7808 */ /* 0x001fe20001800000 */
[--C-:B------:R-:W-:Y:S01]  /*d270*/  IMAD.MOV.U32 R120, RZ, RZ, R151.reuse ;  /* 0x000000ffff787224 */ /* 0x100fe200078e0097 */
[----:B------:R-:W-:Y:S01]  /*d280*/  ISETP.GT.AND P3, PT, R37, 0x21, PT ;  /* 0x000000212500780c */ /* 0x000fe20003f64270 */
[--C-:B------:R-:W-:Y:S01]  /*d290*/  IMAD.MOV.U32 R118, RZ, RZ, R151.reuse ;  /* 0x000000ffff767224 */ /* 0x100fe200078e0097 */
[----:B------:R-:W-:Y:S01]  /*d2a0*/  FMNMX.FTZ R10, R95, R10, !PT ;  /* 0x0000000a5f0a7209 */ /* 0x000fe20007810000 */
[----:B------:R-:W0:Y:S01]  /*d2b0*/  MUFU.TANH R29, R29 ;  /* 0x0000001d001d7308 */ /* 0x000e220000002400 */
[----:B-1----:R-:W-:Y:S01]  /*d2c0*/  FSEL R107, R28, -INF , P2 ;  /* 0xff8000001c6b7808 */ /* 0x002fe20001000000 */
[----:B------:R-:W-:-:S02]  /*d2d0*/  IMAD.MOV.U32 R114, RZ, RZ, R151 ;  /* 0x000000ffff727224 */ /* 0x000fc400078e0097 */
[--C-:B------:R-:W-:Y:S01]  /*d2e0*/  IMAD.MOV.U32 R112, RZ, RZ, R151.reuse ;  /* 0x000000ffff707224 */ /* 0x100fe200078e0097 */
[----:B------:R-:W-:Y:S01]  /*d2f0*/  FMNMX.FTZ R10, R107, R10, !PT ;  /* 0x0000000a6b0a7209 */ /* 0x000fe20007810000 */
[--C-:B------:R-:W-:Y:S02]  /*d300*/  IMAD.MOV.U32 R110, RZ, RZ, R151.reuse ;  /* 0x000000ffff6e7224 */ /* 0x100fe400078e0097 */
[----:B------:R-:W1:Y:S01]  /*d310*/  MUFU.TANH R21, R21 ;  /* 0x0000001500157308 */ /* 0x000e620000002400 */
[----:B---3--:R-:W-:Y:S01]  /*d320*/  FSEL R11, R12, -INF , P4 ;  /* 0xff8000000c0b7808 */ /* 0x008fe20002000000 */
[--C-:B------:R-:W-:Y:S01]  /*d330*/  IMAD.MOV.U32 R106, RZ, RZ, R151.reuse ;  /* 0x000000ffff6a7224 */ /* 0x100fe200078e0097 */
[----:B------:R-:W-:Y:S01]  /*d340*/  ISETP.GT.AND P4, PT, R37, 0x28, PT ;  /* 0x000000282500780c */ /* 0x000fe20003f84270 */
[--C-:B------:R-:W-:Y:S02]  /*d350*/  IMAD.MOV.U32 R104, RZ, RZ, R151.reuse ;  /* 0x000000ffff687224 */ /* 0x100fe400078e0097 */
[----:B------:R-:W-:-:S02]  /*d360*/  IMAD.MOV.U32 R102, RZ, RZ, R151 ;  /* 0x000000ffff667224 */ /* 0x000fc400078e0097 */
[----:B------:R-:W3:Y:S01]  /*d370*/  MUFU.TANH R44, R44 ;  /* 0x0000002c002c7308 */ /* 0x000ee20000002400 */
[----:B0-----:R-:W-:Y:S01]  /*d380*/  FSEL R89, R29, -INF , P3 ;  /* 0xff8000001d597808 */ /* 0x001fe20001800000 */
[--C-:B------:R-:W-:Y:S02]  /*d390*/  IMAD.MOV.U32 R98, RZ, RZ, R151.reuse ;  /* 0x000000ffff627224 */ /* 0x100fe400078e0097 */
[--C-:B------:R-:W-:Y:S01]  /*d3a0*/  IMAD.MOV.U32 R94, RZ, RZ, R151.reuse ;  /* 0x000000ffff5e7224 */ /* 0x100fe200078e0097 */
[----:B------:R-:W-:Y:S01]  /*d3b0*/  FMNMX.FTZ R10, R89, R10, !PT ;  /* 0x0000000a590a7209 */ /* 0x000fe20007810000 */
[--C-:B------:R-:W-:Y:S02]  /*d3c0*/  IMAD.MOV.U32 R90, RZ, RZ, R151.reuse ;  /* 0x000000ffff5a7224 */ /* 0x100fe400078e0097 */
[----:B------:R-:W0:Y:S01]  /*d3d0*/  MUFU.TANH R20, R20 ;  /* 0x0000001400147308 */ /* 0x000e220000002400 */
[----:B-1----:R-:W-:Y:S01]  /*d3e0*/  FSEL R21, R21, -INF , P5 ;  /* 0xff80000015157808 */ /* 0x002fe20002800000 */
[----:B------:R-:W-:Y:S01]  /*d3f0*/  IMAD.MOV.U32 R88, RZ, RZ, R151 ;  /* 0x000000ffff587224 */ /* 0x000fe200078e0097 */
[----:B------:R-:W-:-:S05]  /*d400*/  ISETP.GT.AND P5, PT, R37, 0x29, PT ;  /* 0x000000292500780c */ /* 0x000fca0003fa4270 */
[----:B------:R-:W1:Y:S01]  /*d410*/  MUFU.TANH R32, R32 ;  /* 0x0000002000207308 */ /* 0x000e620000002400 */
[----:B---3--:R-:W-:-:S04]  /*d420*/  FSEL R105, R44, -INF , P4 ;  /* 0xff8000002c697808 */ /* 0x008fc80002000000 */
[----:B------:R-:W-:-:S03]  /*d430*/  FMNMX.FTZ R10, R105, R10, !PT ;  /* 0x0000000a690a7209 */ /* 0x000fc60007810000 */
[----:B------:R-:W3:Y:S01]  /*d440*/  MUFU.TANH R27, R27 ;  /* 0x0000001b001b7308 */ /* 0x000ee20000002400 */
[----:B0-----:R-:W-:Y:S02]  /*d450*/  FSEL R15, R20, -INF , P1 ;  /* 0xff800000140f7808 */ /* 0x001fe40000800000 */
[----:B------:R-:W-:-:S05]  /*d460*/  ISETP.GT.AND P1, PT, R37, 0x30, PT ;  /* 0x000000302500780c */ /* 0x000fca0003f24270 */
[----:B------:R-:W0:Y:S01]  /*d470*/  MUFU.TANH R48, R48 ;  /* 0x0000003000307308 */ /* 0x000e220000002400 */
[----:B-1----:R-:W-:-:S04]  /*d480*/  FSEL R93, R32, -INF , P5 ;  /* 0xff800000205d7808 */ /* 0x002fc80002800000 */
[----:B------:R-:W-:-:S03]  /*d490*/  FMNMX.FTZ R10, R93, R10, !PT ;  /* 0x0000000a5d0a7209 */ /* 0x000fc60007810000 */
[----:B------:R-:W1:Y:S01]  /*d4a0*/  MUFU.TANH R26, R26 ;  /* 0x0000001a001a7308 */ /* 0x000e620000002400 */
[----:B---3--:R-:W-:Y:S02]  /*d4b0*/  FSEL R27, R27, -INF , P2 ;  /* 0xff8000001b1b7808 */ /* 0x008fe40001000000 */
[----:B------:R-:W-:-:S05]  /*d4c0*/  ISETP.GT.AND P2, PT, R37, 0x31, PT ;  /* 0x000000312500780c */ /* 0x000fca0003f44270 */
[----:B------:R-:W3:Y:S01]  /*d4d0*/  MUFU.TANH R49, R49 ;  /* 0x0000003100317308 */ /* 0x000ee20000002400 */
[----:B0-----:R-:W-:-:S04]  /*d4e0*/  FSEL R103, R48, -INF , P1 ;  /* 0xff80000030677808 */ /* 0x001fc80000800000 */
[----:B------:R-:W-:-:S03]  /*d4f0*/  FMNMX.FTZ R10, R103, R10, !PT ;  /* 0x0000000a670a7209 */ /* 0x000fc60007810000 */
[----:B------:R-:W0:Y:S01]  /*d500*/  MUFU.TANH R31, R31 ;  /* 0x0000001f001f7308 */ /* 0x000e220000002400 */
[----:B-1----:R-:W-:Y:S02]  /*d510*/  FSEL R25, R26, -INF , P3 ;  /* 0xff8000001a197808 */ /* 0x002fe40001800000 */
[----:B------:R-:W-:-:S05]  /*d520*/  ISETP.GT.AND P3, PT, R37, 0x38, PT ;  /* 0x000000382500780c */ /* 0x000fca0003f64270 */
[----:B------:R-:W1:Y:S01]  /*d530*/  MUFU.TANH R52, R52 ;  /* 0x0000003400347308 */ /* 0x000e620000002400 */
[----:B---3--:R-:W-:-:S04]  /*d540*/  FSEL R97, R49, -INF , P2 ;  /* 0xff80000031617808 */ /* 0x008fc80001000000 */
[----:B------:R-:W-:-:S03]  /*d550*/  FMNMX.FTZ R10, R97, R10, !PT ;  /* 0x0000000a610a7209 */ /* 0x000fc60007810000 */
[----:B------:R-:W3:Y:S01]  /*d560*/  MUFU.TANH R30, R30 ;  /* 0x0000001e001e7308 */ /* 0x000ee20000002400 */
[----:B0-----:R-:W-:Y:S02]  /*d570*/  FSEL R31, R31, -INF , P4 ;  /* 0xff8000001f1f7808 */ /* 0x001fe40002000000 */
[----:B------:R-:W-:-:S05]  /*d580*/  ISETP.GT.AND P4, PT, R37, 0x39, PT ;  /* 0x000000392500780c */ /* 0x000fca0003f84270 */
[----:B------:R-:W-:Y:S01]  /*d590*/  MUFU.TANH R53, R53 ;  /* 0x0000003500357308 */ /* 0x000fe20000002400 */
[----:B-1----:R-:W-:-:S04]  /*d5a0*/  FSEL R101, R52, -INF , P3 ;  /* 0xff80000034657808 */ /* 0x002fc80001800000 */
[----:B------:R-:W-:-:S03]  /*d5b0*/  FMNMX.FTZ R10, R101, R10, !PT ;  /* 0x0000000a650a7209 */ /* 0x000fc60007810000 */
[----:B------:R-:W0:Y:S01]  /*d5c0*/  MUFU.TANH R34, R34 ;  /* 0x0000002200227308 */ /* 0x000e220000002400 */
[----:B---3--:R-:W-:Y:S02]  /*d5d0*/  FSEL R29, R30, -INF , P5 ;  /* 0xff8000001e1d7808 */ /* 0x008fe40002800000 */
[----:B------:R-:W-:-:S05]  /*d5e0*/  ISETP.GT.AND P5, PT, R37, 0x40, PT ;  /* 0x000000402500780c */ /* 0x000fca0003fa4270 */
[----:B------:R-:W-:Y:S08]  /*d5f0*/  MUFU.TANH R56, R56 ;  /* 0x0000003800387308 */ /* 0x000ff00000002400 */
[----:B------:R-:W1:Y:S01]  /*d600*/  MUFU.TANH R33, R33 ;  /* 0x0000002100217308 */ /* 0x000e620000002400 */
[----:B0-----:R-:W-:Y:S02]  /*d610*/  FSEL R35, R34, -INF , P1 ;  /* 0xff80000022237808 */ /* 0x001fe40000800000 */
[----:B------:R-:W-:-:S05]  /*d620*/  ISETP.GT.AND P1, PT, R37, 0x41, PT ;  /* 0x000000412500780c */ /* 0x000fca0003f24270 */
[----:B------:R-:W0:Y:S08]  /*d630*/  MUFU.TANH R57, R57 ;  /* 0x0000003900397308 */ /* 0x000e300000002400 */
[----:B------:R-:W3:Y:S01]  /*d640*/  MUFU.TANH R39, R39 ;  /* 0x0000002700277308 */ /* 0x000ee20000002400 */
[----:B-1----:R-:W-:Y:S02]  /*d650*/  FSEL R33, R33, -INF , P2 ;  /* 0xff80000021217808 */ /* 0x002fe40001000000 */
[----:B------:R-:W-:-:S05]  /*d660*/  ISETP.GT.AND P2, PT, R37, 0x48, PT ;  /* 0x000000482500780c */ /* 0x000fca0003f44270 */
[----:B------:R-:W-:Y:S01]  /*d670*/  MUFU.TANH R60, R60 ;  /* 0x0000003c003c7308 */ /* 0x000fe20000002400 */
[----:B0-----:R-:W-:-:S07]  /*d680*/  FSEL R49, R57, -INF , P1 ;  /* 0xff80000039317808 */ /* 0x001fce0000800000 */
[----:B------:R-:W0:Y:S01]  /*d690*/  MUFU.TANH R41, R41 ;  /* 0x0000002900297308 */ /* 0x000e220000002400 */
[----:B---3--:R-:W-:Y:S02]  /*d6a0*/  FSEL R39, R39, -INF , P3 ;  /* 0xff80000027277808 */ /* 0x008fe40001800000 */
[----:B------:R-:W-:-:S05]  /*d6b0*/  ISETP.GT.AND P3, PT, R37, 0x49, PT ;  /* 0x000000492500780c */ /* 0x000fca0003f64270 */
[----:B------:R-:W-:Y:S08]  /*d6c0*/  MUFU.TANH R61, R61 ;  /* 0x0000003d003d7308 */ /* 0x000ff00000002400 */
[----:B------:R1:W-:Y:S01]  /*d6d0*/  MUFU.TANH R131, R85 ;  /* 0x0000005500837308 */ /* 0x0003e20000002400 */
[----:B0-----:R-:W-:-:S07]  /*d6e0*/  FSEL R41, R41, -INF , P4 ;  /* 0xff80000029297808 */ /* 0x001fce0002000000 */
[----:B------:R-:W0:Y:S01]  /*d6f0*/  MUFU.TANH R43, R43 ;  /* 0x0000002b002b7308 */ /* 0x000e220000002400 */
[----:B-1----:R-:W-:Y:S02]  /*d700*/  FSEL R85, R53, -INF , P4 ;  /* 0xff80000035557808 */ /* 0x002fe40002000000 */
[----:B------:R-:W-:Y:S02]  /*d710*/  ISETP.GT.AND P4, PT, R37, 0x50, PT ;  /* 0x000000502500780c */ /* 0x000fe40003f84270 */
[----:B------:R-:W-:-:S03]  /*d720*/  FMNMX.FTZ R10, R85, R10, !PT ;  /* 0x0000000a550a7209 */ /* 0x000fc60007810000 */
[----:B------:R-:W-:Y:S08]  /*d730*/  MUFU.TANH R64, R64 ;  /* 0x0000004000407308 */ /* 0x000ff00000002400 */
[----:B------:R1:W-:Y:S01]  /*d740*/  MUFU.TANH R59, R71 ;  /* 0x00000047003b7308 */ /* 0x0003e20000002400 */
[----:B0-----:R-:W-:-:S07]  /*d750*/  FSEL R43, R43, -INF , P5 ;  /* 0xff8000002b2b7808 */ /* 0x001fce0002800000 */
[----:B------:R-:W0:Y:S01]  /*d760*/  MUFU.TANH R45, R45 ;  /* 0x0000002d002d7308 */ /* 0x000e220000002400 */
[----:B-1----:R-:W-:Y:S02]  /*d770*/  FSEL R71, R56, -INF , P5 ;  /* 0xff80000038477808 */ /* 0x002fe40002800000 */
[----:B------:R-:W-:Y:S02]  /*d780*/  ISETP.GT.AND P5, PT, R37, 0x51, PT ;  /* 0x000000512500780c */ /* 0x000fe40003fa4270 */
[----:B------:R-:W-:-:S03]  /*d790*/  FMNMX.FTZ R10, R71, R10, !PT ;  /* 0x0000000a470a7209 */ /* 0x000fc60007810000 */
[----:B------:R-:W1:Y:S01]  /*d7a0*/  MUFU.TANH R65, R65 ;  /* 0x0000004100417308 */ /* 0x000e620000002400 */
[----:B------:R-:W-:-:S07]  /*d7b0*/  FMNMX.FTZ R10, R49, R10, !PT ;  /* 0x0000000a310a7209 */ /* 0x000fce0007810000 */
[----:B------:R-:W3:Y:S01]  /*d7c0*/  MUFU.TANH R47, R62 ;  /* 0x0000003e002f7308 */ /* 0x000ee20000002400 */
[----:B0-----:R-:W-:Y:S02]  /*d7d0*/  FSEL R45, R45, -INF , P1 ;  /* 0xff8000002d2d7808 */ /* 0x001fe40000800000 */
[----:B------:R-:W-:-:S05]  /*d7e0*/  ISETP.GT.AND P1, PT, R37, 0x58, PT ;  /* 0x000000582500780c */ /* 0x000fca0003f24270 */
[----:B------:R0:W4:Y:S01]  /*d7f0*/  MUFU.TANH R36, R67 ;  /* 0x0000004300247308 */ /* 0x0001220000002400 */
[----:B-1----:R-:W-:-:S07]  /*d800*/  FSEL R99, R65, -INF , P5 ;  /* 0xff80000041637808 */ /* 0x002fce0002800000 */
[----:B------:R-:W1:Y:S01]  /*d810*/  MUFU.TANH R68, R68 ;  /* 0x0000004400447308 */ /* 0x000e620000002400 */
[----:B0-----:R-:W-:Y:S02]  /*d820*/  FSEL R67, R60, -INF , P2 ;  /* 0xff8000003c437808 */ /* 0x001fe40001000000 */
[----:B---3--:R-:W-:Y:S02]  /*d830*/  FSEL R47, R47, -INF , P2 ;  /* 0xff8000002f2f7808 */ /* 0x008fe40001000000 */
[----:B------:R-:W-:Y:S02]  /*d840*/  FMNMX.FTZ R10, R67, R10, !PT ;  /* 0x0000000a430a7209 */ /* 0x000fe40007810000 */
[----:B------:R-:W-:Y:S01]  /*d850*/  ISETP.GT.AND P2, PT, R37, 0x59, PT ;  /* 0x000000592500780c */ /* 0x000fe20003f44270 */
[----:B------:R-:W0:Y:S01]  /*d860*/  MUFU.TANH R51, R63 ;  /* 0x0000003f00337308 */ /* 0x000e220000002400 */
[----:B----4-:R-:W-:Y:S02]  /*d870*/  FSEL R57, R36, -INF , P5 ;  /* 0xff80000024397808 */ /* 0x010fe40002800000 */
[----:B------:R-:W-:-:S02]  /*d880*/  FSEL R115, R115, -INF , P2 ;  /* 0xff80000073737808 */ /* 0x000fc40001000000 */
[----:B------:R-:W-:Y:S02]  /*d890*/  ISETP.GT.AND P5, PT, R37, 0x68, PT ;  /* 0x000000682500780c */ /* 0x000fe40003fa4270 */
[----:B------:R-:W-:Y:S01]  /*d8a0*/  FSEL R59, R59, -INF , P2 ;  /* 0xff8000003b3b7808 */ /* 0x000fe20001000000 */
[----:B------:R3:W-:Y:S01]  /*d8b0*/  MUFU.TANH R119, R73 ;  /* 0x0000004900777308 */ /* 0x0007e20000002400 */
[----:B-1----:R-:W-:Y:S02]  /*d8c0*/  FSEL R113, R68, -INF , P1 ;  /* 0xff80000044717808 */ /* 0x002fe40000800000 */
[----:B------:R-:W-:-:S05]  /*d8d0*/  ISETP.GT.AND P2, PT, R37, 0x70, PT ;  /* 0x000000702500780c */ /* 0x000fca0003f44270 */
[----:B------:R-:W1:Y:S01]  /*d8e0*/  MUFU.TANH R66, R66 ;  /* 0x0000004200427308 */ /* 0x000e620000002400 */
[----:B---3--:R-:W-:Y:S02]  /*d8f0*/  FSEL R73, R61, -INF , P3 ;  /* 0xff8000003d497808 */ /* 0x008fe40001800000 */
[----:B0-----:R-:W-:Y:S02]  /*d900*/  FSEL R51, R51, -INF , P3 ;  /* 0xff80000033337808 */ /* 0x001fe40001800000 */
[----:B------:R-:W-:Y:S02]  /*d910*/  FMNMX.FTZ R10, R73, R10, !PT ;  /* 0x0000000a490a7209 */ /* 0x000fe40007810000 */
[----:B------:R-:W-:Y:S01]  /*d920*/  ISETP.GT.AND P3, PT, R37, 0x60, PT ;  /* 0x000000602500780c */ /* 0x000fe20003f64270 */
[----:B------:R-:W0:Y:S08]  /*d930*/  MUFU.TANH R72, R72 ;  /* 0x0000004800487308 */ /* 0x000e300000002400 */
[----:B------:R3:W4:Y:S01]  /*d940*/  MUFU.TANH R63, R75 ;  /* 0x0000004b003f7308 */ /* 0x0007220000002400 */
[----:B-1----:R-:W-:-:S07]  /*d950*/  FSEL R53, R66, -INF , P4 ;  /* 0xff80000042357808 */ /* 0x002fce0002000000 */
[----:B------:R-:W1:Y:S01]  /*d960*/  MUFU.TANH R55, R70 ;  /* 0x0000004600377308 */ /* 0x000e620000002400 */
[----:B---3--:R-:W-:Y:S02]  /*d970*/  FSEL R75, R64, -INF , P4 ;  /* 0xff800000404b7808 */ /* 0x008fe40002000000 */
[----:B------:R-:W-:Y:S02]  /*d980*/  ISETP.GT.AND P4, PT, R37, 0x61, PT ;  /* 0x000000612500780c */ /* 0x000fe40003f84270 */
[----:B------:R-:W-:Y:S02]  /*d990*/  FMNMX.FTZ R10, R75, R10, !PT ;  /* 0x0000000a4b0a7209 */ /* 0x000fe40007810000 */
[----:B0-----:R-:W-:Y:S01]  /*d9a0*/  FSEL R117, R72, -INF , P3 ;  /* 0xff80000048757808 */ /* 0x001fe20001800000 */
[----:B------:R-:W0:Y:S01]  /*d9b0*/  MUFU.TANH R76, R76 ;  /* 0x0000004c004c7308 */ /* 0x000e220000002400 */
[----:B------:R-:W-:Y:S02]  /*d9c0*/  FMNMX.FTZ R10, R99, R10, !PT ;  /* 0x0000000a630a7209 */ /* 0x000fe40007810000 */
[----:B------:R-:W-:-:S02]  /*d9d0*/  FSEL R119, R119, -INF , P4 ;  /* 0xff80000077777808 */ /* 0x000fc40002000000 */
[----:B------:R-:W-:Y:S02]  /*d9e0*/  FMNMX.FTZ R10, R113, R10, !PT ;  /* 0x0000000a710a7209 */ /* 0x000fe40007810000 */
[----:B----4-:R-:W-:Y:S01]  /*d9f0*/  FSEL R63, R63, -INF , P4 ;  /* 0xff8000003f3f7808 */ /* 0x010fe20002000000 */
[----:B------:R-:W3:Y:S01]  /*da00*/  MUFU.TANH R74, R74 ;  /* 0x0000004a004a7308 */ /* 0x000ee20000002400 */
[----:B------:R-:W-:Y:S02]  /*da10*/  FMNMX.FTZ R10, R115, R10, !PT ;  /* 0x0000000a730a7209 */ /* 0x000fe40007810000 */
[----:B-1----:R-:W-:Y:S02]  /*da20*/  FSEL R55, R55, -INF , P1 ;  /* 0xff80000037377808 */ /* 0x002fe40000800000 */
[----:B------:R-:W-:Y:S02]  /*da30*/  FMNMX.FTZ R10, R117, R10, !PT ;  /* 0x0000000a750a7209 */ /* 0x000fe40007810000 */
[----:B------:R-:W-:Y:S01]  /*da40*/  ISETP.GT.AND P1, PT, R37, 0x69, PT ;  /* 0x000000692500780c */ /* 0x000fe20003f24270 */
[----:B------:R-:W1:Y:S01]  /*da50*/  MUFU.TANH R80, R80 ;  /* 0x0000005000507308 */ /* 0x000e620000002400 */
[----:B0-----:R-:W-:-:S02]  /*da60*/  FSEL R121, R76, -INF , P5 ;  /* 0xff8000004c797808 */ /* 0x001fc40002800000 */
[----:B------:R-:W-:Y:S02]  /*da70*/  FMNMX.FTZ R10, R119, R10, !PT ;  /* 0x0000000a770a7209 */ /* 0x000fe40007810000 */
[----:B------:R-:W-:Y:S02]  /*da80*/  FSEL R123, R123, -INF , P1 ;  /* 0xff8000007b7b7808 */ /* 0x000fe40000800000 */
[----:B------:R-:W-:Y:S01]  /*da90*/  FMNMX.FTZ R10, R121, R10, !PT ;  /* 0x0000000a790a7209 */ /* 0x000fe20007810000 */
[----:B------:R-:W0:Y:S01]  /*daa0*/  MUFU.TANH R78, R78 ;  /* 0x0000004e004e7308 */ /* 0x000e220000002400 */
[----:B---3--:R-:W-:Y:S02]  /*dab0*/  FSEL R61, R74, -INF , P3 ;  /* 0xff8000004a3d7808 */ /* 0x008fe40001800000 */
[----:B------:R-:W-:Y:S02]  /*dac0*/  ISETP.GT.AND P3, PT, R37, 0x71, PT ;  /* 0x000000712500780c */ /* 0x000fe40003f64270 */
[----:B------:R-:W-:-:S02]  /*dad0*/  FMNMX.FTZ R10, R123, R10, !PT ;  /* 0x0000000a7b0a7209 */ /* 0x000fc40007810000 */
[----:B------:R-:W-:Y:S01]  /*dae0*/  ISETP.GT.AND P4, PT, R37, 0x78, PT ;  /* 0x000000782500780c */ /* 0x000fe20003f84270 */
[----:B------:R-:W3:Y:S01]  /*daf0*/  MUFU.TANH R84, R84 ;  /* 0x0000005400547308 */ /* 0x000ee20000002400 */
[----:B-1----:R-:W-:Y:S02]  /*db00*/  FSEL R125, R80, -INF , P2 ;  /* 0xff800000507d7808 */ /* 0x002fe40001000000 */
[----:B------:R-:W-:Y:S02]  /*db10*/  FSEL R127, R127, -INF , P3 ;  /* 0xff8000007f7f7808 */ /* 0x000fe40001800000 */
[----:B------:R-:W-:-:S03]  /*db20*/  FMNMX.FTZ R10, R125, R10, !PT ;  /* 0x0000000a7d0a7209 */ /* 0x000fc60007810000 */
[----:B------:R-:W-:Y:S01]  /*db30*/  MUFU.TANH R82, R82 ;  /* 0x0000005200527308 */ /* 0x000fe20000002400 */
[----:B0-----:R-:W-:Y:S02]  /*db40*/  FSEL R65, R78, -INF , P5 ;  /* 0xff8000004e417808 */ /* 0x001fe40002800000 */
[----:B------:R-:W-:Y:S02]  /*db50*/  ISETP.GT.AND P5, PT, R37, 0x79, PT ;  /* 0x000000792500780c */ /* 0x000fe40003fa4270 */
[----:B------:R-:W-:Y:S02]  /*db60*/  FMNMX.FTZ R10, R127, R10, !PT ;  /* 0x0000000a7f0a7209 */ /* 0x000fe40007810000 */
[----:B------:R-:W-:Y:S01]  /*db70*/  FSEL R131, R131, -INF , P5 ;  /* 0xff80000083837808 */ /* 0x000fe20002800000 */
[----:B------:R-:W-:Y:S01]  /*db80*/  MUFU.TANH R86, R86 ;  /* 0x0000005600567308 */ /* 0x000fe20000002400 */
[----:B---3--:R-:W-:-:S04]  /*db90*/  FSEL R129, R84, -INF , P4 ;  /* 0xff80000054817808 */ /* 0x008fc80002000000 */
[----:B------:R-:W-:-:S04]  /*dba0*/  FMNMX.FTZ R10, R129, R10, !PT ;  /* 0x0000000a810a7209 */ /* 0x000fc80007810000 */
[----:B------:R-:W-:Y:S02]  /*dbb0*/  FMNMX.FTZ R12, R131, R10, !PT ;  /* 0x0000000a830c7209 */ /* 0x000fe40007810000 */
[----:B------:R0:W1:Y:S03]  /*dbc0*/  MUFU.TANH R10, R79 ;  /* 0x0000004f000a7308 */ /* 0x0000660000002400 */
[----:B------:R-:W3:Y:S02]  /*dbd0*/  SHFL.BFLY PT, R37, R12, 0x2, 0x1f ;  /* 0x0c401f000c257f89 */ /* 0x000ee400000e0000 */
[----:B---3--:R-:W-:-:S03]  /*dbe0*/  FMNMX.FTZ R14, R12, R37, !PT ;  /* 0x000000250c0e7209 */ /* 0x008fc60007810000 */
[----:B------:R-:W3:Y:S02]  /*dbf0*/  MUFU.TANH R12, R83 ;  /* 0x00000053000c7308 */ /* 0x000ee40000002400 */
[----:B------:R-:W4:Y:S02]  /*dc00*/  SHFL.BFLY PT, R37, R14, 0x1, 0x1f ;  /* 0x0c201f000e257f89 */ /* 0x000f2400000e0000 */
[----:B----4-:R-:W-:-:S04]  /*dc10*/  FMNMX.FTZ R37, R14, R37, !PT ;  /* 0x000000250e257209 */ /* 0x010fc80007810000 */
[----:B------:R4:W5:Y:S01]  /*dc20*/  MUFU.TANH R14, R87 ;  /* 0x00000057000e7308 */ /* 0x0009620000002400 */
[C---:B------:R-:W-:Y:S01]  /*dc30*/  FSETP.NEU.FTZ.AND P6, PT, R37.reuse, -INF , PT ;  /* 0xff8000002500780b */ /* 0x040fe20003fdd000 */
[----:B------:R-:W-:-:S05]  /*dc40*/  FMUL.FTZ R8, R37, R38 ;  /* 0x0000002625087220 */ /* 0x000fca0000410000 */
[----:B------:R-:W-:-:S05]  /*dc50*/  FSEL R8, R8, RZ, P6 ;  /* 0x000000ff08087208 */ /* 0x000fca0003000000 */
[--C-:B------:R-:W-:Y:S01]  /*dc60*/  FFMA.FTZ R160, R6, R38, -R8.reuse ;  /* 0x0000002606a07223 */ /* 0x100fe20000010808 */
[----:B------:R-:W-:Y:S01]  /*dc70*/  FMNMX.FTZ R6, R5, R4, !PT ;  /* 0x0000000405067209 */ /* 0x000fe20007810000 */
[-CC-:B0-----:R-:W-:Y:S01]  /*dc80*/  FFMA.FTZ R79, R91, R38.reuse, -R8.reuse ;  /* 0x000000265b4f7223 */ /* 0x181fe20000010808 */
[----:B-1----:R-:W-:Y:S01]  /*dc90*/  FSEL R91, R10, -INF , P1 ;  /* 0xff8000000a5b7808 */ /* 0x002fe20000800000 */
[--C-:B----4-:R-:W-:Y:S01]  /*dca0*/  FFMA.FTZ R87, R93, R38, -R8.reuse ;  /* 0x000000265d577223 */ /* 0x110fe20000010808 */
[----:B------:R-:W-:Y:S01]  /*dcb0*/  FMNMX.FTZ R6, R9, R6, !PT ;  /* 0x0000000609067209 */ /* 0x000fe20007810000 */
[-CC-:B------:R-:W-:Y:S01]  /*dcc0*/  FFMA.FTZ R162, R77, R38.reuse, -R8.reuse ;  /* 0x000000264da27223 */ /* 0x180fe20000010808 */
[----:B------:R-:W-:Y:S01]  /*dcd0*/  FSEL R93, R82, -INF , P2 ;  /* 0xff800000525d7808 */ /* 0x000fe20001000000 */
[--C-:B------:R-:W-:Y:S01]  /*dce0*/  FFMA.FTZ R77, R81, R38, -R8.reuse ;  /* 0x00000026514d7223 */ /* 0x100fe20000010808 */
[----:B------:R-:W-:Y:S01]  /*dcf0*/  FMNMX.FTZ R6, R7, R6, !PT ;  /* 0x0000000607067209 */ /* 0x000fe20007810000 */
[-CC-:B------:R-:W-:Y:S01]  /*dd00*/  FFMA.FTZ R81, R95, R38.reuse, -R8.reuse ;  /* 0x000000265f517223 */ /* 0x180fe20000010808 */
[----:B---3--:R-:W-:Y:S01]  /*dd10*/  FSEL R95, R12, -INF , P3 ;  /* 0xff8000000c5f7808 */ /* 0x008fe20001800000 */
[--C-:B------:R-:W-:Y:S01]  /*dd20*/  FFMA.FTZ R83, R89, R38, -R8.reuse ;  /* 0x0000002659537223 */ /* 0x100fe20000010808 */
[----:B------:R-:W-:Y:S01]  /*dd30*/  FMNMX.FTZ R6, R13, R6, !PT ;  /* 0x000000060d067209 */ /* 0x000fe20007810000 */
[-CC-:B------:R-:W-:Y:S01]  /*dd40*/  FFMA.FTZ R89, R97, R38.reuse, -R8.reuse ;  /* 0x0000002661597223 */ /* 0x180fe20000010808 */
[----:B------:R-:W-:Y:S01]  /*dd50*/  FSEL R97, R86, -INF , P4 ;  /* 0xff80000056617808 */ /* 0x000fe20002000000 */
[--C-:B------:R-:W-:Y:S01]  /*dd60*/  FFMA.FTZ R174, R101, R38, -R8.reuse ;  /* 0x0000002665ae7223 */ /* 0x100fe20000010808 */
[----:B------:R-:W-:Y:S01]  /*dd70*/  FMNMX.FTZ R6, R11, R6, !PT ;  /* 0x000000060b067209 */ /* 0x000fe20007810000 */
[-CC-:B------:R-:W-:Y:S01]  /*dd80*/  FFMA.FTZ R176, R71, R38.reuse, -R8.reuse ;  /* 0x0000002647b07223 */ /* 0x180fe20000010808 */
[----:B-----5:R-:W-:Y:S01]  /*dd90*/  FSEL R101, R14, -INF , P5 ;  /* 0xff8000000e657808 */ /* 0x020fe20002800000 */
[--C-:B------:R-:W-:Y:S01]  /*dda0*/  FFMA.FTZ R71, R49, R38, -R8.reuse ;  /* 0x0000002631477223 */ /* 0x100fe20000010808 */
[----:B------:R-:W-:Y:S01]  /*ddb0*/  FMNMX.FTZ R6, R21, R6, !PT ;  /* 0x0000000615067209 */ /* 0x000fe20007810000 */
[-CC-:B------:R-:W-:Y:S01]  /*ddc0*/  FFMA.FTZ R69, R69, R38.reuse, -R8.reuse ;  /* 0x0000002645457223 */ /* 0x180fe20000010808 */
[----:B------:R-:W-:Y:S01]  /*ddd0*/  MUFU.EX2 R160, R160 ;  /* 0x000000a000a07308 */ /* 0x000fe20000000800 */
[--C-:B------:R-:W-:Y:S01]  /*dde0*/  FFMA.FTZ R178, R67, R38, -R8.reuse ;  /* 0x0000002643b27223 */ /* 0x100fe20000010808 */
[----:B------:R-:W-:Y:S01]  /*ddf0*/  FMNMX.FTZ R6, R15, R6, !PT ;  /* 0x000000060f067209 */ /* 0x000fe20007810000 */
[-CC-:B------:R-:W-:Y:S01]  /*de00*/  FFMA.FTZ R67, R73, R38.reuse, -R8.reuse ;  /* 0x0000002649437223 */ /* 0x180fe20000010808 */
[-CC-:B------:R-:W-:Y:S01]  /*de10*/  FFMA.FTZ R168, R107, R38.reuse, -R8.reuse ;  /* 0x000000266ba87223 */ /* 0x180fe20000010808 */
[--C-:B------:R-:W-:Y:S01]  /*de20*/  FFMA.FTZ R170, R105, R38, -R8.reuse ;  /* 0x0000002669aa7223 */ /* 0x100fe20000010808 */
[----:B------:R-:W-:Y:S01]  /*de30*/  FMNMX.FTZ R6, R27, R6, !PT ;  /* 0x000000061b067209 */ /* 0x000fe20007810000 */
[-CC-:B------:R-:W-:Y:S01]  /*de40*/  FFMA.FTZ R172, R103, R38.reuse, -R8.reuse ;  /* 0x0000002667ac7223 */ /* 0x180fe20000010808 */
[----:B------:R-:W0:Y:S01]  /*de50*/  MUFU.EX2 R69, R69 ;  /* 0x0000004500457308 */ /* 0x000e220000000800 */
[--C-:B------:R-:W-:Y:S01]  /*de60*/  FFMA.FTZ R180, R75, R38, -R8.reuse ;  /* 0x000000264bb47223 */ /* 0x100fe20000010808 */
[----:B------:R-:W-:Y:S01]  /*de70*/  FMNMX.FTZ R6, R25, R6, !PT ;  /* 0x0000000619067209 */ /* 0x000fe20007810000 */
[-CC-:B------:R-:W-:Y:S01]  /*de80*/  FFMA.FTZ R73, R99, R38.reuse, -R8.reuse ;  /* 0x0000002663497223 */ /* 0x180fe20000010808 */
[-CC-:B------:R-:W-:Y:S01]  /*de90*/  FFMA.FTZ R164, R111, R38.reuse, -R8.reuse ;  /* 0x000000266fa47223 */ /* 0x180fe20000010808 */
[--C-:B------:R-:W-:Y:S01]  /*dea0*/  FFMA.FTZ R166, R109, R38, -R8.reuse ;  /* 0x000000266da67223 */ /* 0x100fe20000010808 */
[----:B------:R-:W-:Y:S01]  /*deb0*/  FMNMX.FTZ R6, R31, R6, !PT ;  /* 0x000000061f067209 */ /* 0x000fe20007810000 */
[-CC-:B------:R-:W-:Y:S01]  /*dec0*/  FFMA.FTZ R85, R85, R38.reuse, -R8.reuse ;  /* 0x0000002655557223 */ /* 0x180fe20000010808 */
[----:B------:R-:W1:Y:S01]  /*ded0*/  MUFU.EX2 R162, R162 ;  /* 0x000000a200a27308 */ /* 0x000e620000000800 */
[--C-:B------:R-:W-:Y:S01]  /*dee0*/  FFMA.FTZ R182, R113, R38, -R8.reuse ;  /* 0x0000002671b67223 */ /* 0x100fe20000010808 */
[----:B------:R-:W-:Y:S01]  /*def0*/  FMNMX.FTZ R6, R29, R6, !PT ;  /* 0x000000061d067209 */ /* 0x000fe20007810000 */
[-CC-:B------:R-:W-:Y:S01]  /*df00*/  FFMA.FTZ R75, R115, R38.reuse, -R8.reuse ;  /* 0x00000026734b7223 */ /* 0x180fe20000010808 */
[-CC-:B------:R-:W-:Y:S01]  /*df10*/  FFMA.FTZ R184, R117, R38.reuse, -R8.reuse ;  /* 0x0000002675b87223 */ /* 0x180fe20000010808 */
        /* <DEDUP_REMOVED lines=8> */
[----:B------:R-:W-:Y:S01]  /*dfa0*/  FFMA.FTZ R107, R131, R38, -R8 ;  /* 0x00000026836b7223 */ /* 0x000fe20000010808 */
[----:B------:R-:W-:Y:S01]  /*dfb0*/  FMNMX.FTZ R6, R39, R6, !PT ;  /* 0x0000000627067209 */ /* 0x000fe20007810000 */
[----:B------:R-:W3:Y:S01]  /*dfc0*/  MUFU.EX2 R77, R77 ;  /* 0x0000004d004d7308 */ /* 0x000ee20000000800 */
[----:B------:R-:W-:-:S02]  /*dfd0*/  IMAD.MOV.U32 R131, RZ, RZ, R151 ;  /* 0x000000ffff837224 */ /* 0x000fc400078e0097 */
[----:B------:R-:W-:Y:S01]  /*dfe0*/  FMNMX.FTZ R6, R41, R6, !PT ;  /* 0x0000000629067209 */ /* 0x000fe20007810000 */
[--C-:B------:R-:W-:Y:S02]  /*dff0*/  IMAD.MOV.U32 R129, RZ, RZ, R151.reuse ;  /* 0x000000ffff817224 */ /* 0x100fe400078e0097 */
[--C-:B------:R-:W-:Y:S01]  /*e000*/  IMAD.MOV.U32 R127, RZ, RZ, R151.reuse ;  /* 0x000000ffff7f7224 */ /* 0x100fe200078e0097 */
[----:B------:R-:W-:Y:S01]  /*e010*/  FMNMX.FTZ R6, R43, R6, !PT ;  /* 0x000000062b067209 */ /* 0x000fe20007810000 */
[----:B------:R-:W4:Y:S01]  /*e020*/  MUFU.EX2 R164, R164 ;  /* 0x000000a400a47308 */ /* 0x000f220000000800 */
[--C-:B------:R-:W-:Y:S02]  /*e030*/  IMAD.MOV.U32 R125, RZ, RZ, R151.reuse ;  /* 0x000000ffff7d7224 */ /* 0x100fe400078e0097 */
[----:B------:R-:W-:Y:S01]  /*e040*/  FMNMX.FTZ R6, R45, R6, !PT ;  /* 0x000000062d067209 */ /* 0x000fe20007810000 */
[--C-:B------:R-:W-:Y:S02]  /*e050*/  IMAD.MOV.U32 R123, RZ, RZ, R151.reuse ;  /* 0x000000ffff7b7224 */ /* 0x100fe400078e0097 */
[--C-:B------:R-:W-:Y:S01]  /*e060*/  IMAD.MOV.U32 R121, RZ, RZ, R151.reuse ;  /* 0x000000ffff797224 */ /* 0x100fe200078e0097 */
[----:B------:R-:W-:Y:S01]  /*e070*/  FMNMX.FTZ R6, R47, R6, !PT ;  /* 0x000000062f067209 */ /* 0x000fe20007810000 */
[----:B------:R-:W5:Y:S01]  /*e080*/  MUFU.EX2 R79, R79 ;  /* 0x0000004f004f7308 */ /* 0x000f620000000800 */
[----:B------:R-:W-:-:S02]  /*e090*/  IMAD.MOV.U32 R119, RZ, RZ, R151 ;  /* 0x000000ffff777224 */ /* 0x000fc400078e0097 */
[----:B------:R-:W-:Y:S01]  /*e0a0*/  FMNMX.FTZ R6, R51, R6, !PT ;  /* 0x0000000633067209 */ /* 0x000fe20007810000 */
[--C-:B------:R-:W-:Y:S02]  /*e0b0*/  IMAD.MOV.U32 R117, RZ, RZ, R151.reuse ;  /* 0x000000ffff757224 */ /* 0x100fe400078e0097 */
[--C-:B------:R-:W-:Y:S01]  /*e0c0*/  IMAD.MOV.U32 R115, RZ, RZ, R151.reuse ;  /* 0x000000ffff737224 */ /* 0x100fe200078e0097 */
[----:B------:R-:W-:Y:S01]  /*e0d0*/  FMNMX.FTZ R6, R53, R6, !PT ;  /* 0x0000000635067209 */ /* 0x000fe20007810000 */
[----:B------:R-:W2:Y:S01]  /*e0e0*/  MUFU.EX2 R166, R166 ;  /* 0x000000a600a67308 */ /* 0x000ea20000000800 */
[--C-:B------:R-:W-:Y:S02]  /*e0f0*/  IMAD.MOV.U32 R113, RZ, RZ, R151.reuse ;  /* 0x000000ffff717224 */ /* 0x100fe400078e0097 */
[----:B------:R-:W-:Y:S01]  /*e100*/  FMNMX.FTZ R6, R57, R6, !PT ;  /* 0x0000000639067209 */ /* 0x000fe20007810000 */
[--C-:B------:R-:W-:Y:S02]  /*e110*/  IMAD.MOV.U32 R111, RZ, RZ, R151.reuse ;  /* 0x000000ffff6f7224 */ /* 0x100fe400078e0097 */
[----:B------:R-:W-:Y:S01]  /*e120*/  IMAD.MOV.U32 R109, RZ, RZ, R151 ;  /* 0x000000ffff6d7224 */ /* 0x000fe200078e0097 */
[----:B------:R-:W-:Y:S01]  /*e130*/  FMNMX.FTZ R6, R55, R6, !PT ;  /* 0x0000000637067209 */ /* 0x000fe20007810000 */
[----:B------:R-:W2:Y:S03]  /*e140*/  MUFU.EX2 R81, R81 ;  /* 0x0000005100517308 */ /* 0x000ea60000000800 */
        /* <DEDUP_REMOVED lines=13> */
[----:B------:R-:W0:Y:S01]  /*e220*/  SHFL.BFLY PT, R49, R6, 0x2, 0x1f ;  /* 0x0c401f0006317f89 */ /* 0x000e2200000e0000 */
        /* <DEDUP_REMOVED lines=8> */
[----:B------:R-:W-:Y:S01]  /*e2b0*/  MUFU.EX2 R178, R178 ;  /* 0x000000b200b27308 */ /* 0x000fe20000000800 */
[----:B0-----:R-:W-:-:S04]  /*e2c0*/  FMNMX.FTZ R49, R10, R49, !PT ;  /* 0x000000310a317209 */ /* 0x001fc80007810000 */
[C---:B------:R-:W-:Y:S01]  /*e2d0*/  FSETP.NEU.FTZ.AND P1, PT, R49.reuse, -INF , PT ;  /* 0xff8000003100780b */ /* 0x040fe20003f3d000 */
[-C--:B------:R-:W-:Y:S02]  /*e2e0*/  FMUL.FTZ R6, R49, R38.reuse ;  /* 0x0000002631067220 */ /* 0x080fe40000410000 */
[----:B------:R-:W-:Y:S03]  /*e2f0*/  MUFU.EX2 R67, R67 ;  /* 0x0000004300437308 */ /* 0x000fe60000000800 */
[----:B------:R-:W-:Y:S02]  /*e300*/  FSEL R8, R6, RZ, P1 ;  /* 0x000000ff06087208 */ /* 0x000fe40000800000 */
[----:B------:R-:W-:Y:S01]  /*e310*/  ISETP.GE.AND P1, PT, R96, 0x81, PT ;  /* 0x000000816000780c */ /* 0x000fe20003f26270 */
[----:B------:R-:W-:Y:S02]  /*e320*/  IMAD.MOV.U32 R96, RZ, RZ, R151 ;  /* 0x000000ffff607224 */ /* 0x000fe400078e0097 */
[----:B------:R-:W-:Y:S01]  /*e330*/  MUFU.EX2 R180, R180 ;  /* 0x000000b400b47308 */ /* 0x000fe20000000800 */
[-CC-:B------:R-:W-:Y:S01]  /*e340*/  FFMA.FTZ R161, R5, R38.reuse, -R8.reuse ;  /* 0x0000002605a17223 */ /* 0x180fe20000010808 */
[-CC-:B------:R-:W-:Y:S01]  /*e350*/  FFMA.FTZ R4, R4, R38.reuse, -R8.reuse ;  /* 0x0000002604047223 */ /* 0x180fe20000010808 */
[-CC-:B------:R-:W-:Y:S01]  /*e360*/  FFMA.FTZ R163, R9, R38.reuse, -R8.reuse ;  /* 0x0000002609a37223 */ /* 0x180fe20000010808 */
[----:B------:R-:W-:Y:S01]  /*e370*/  FADD.FTZ R5, R160, R69 ;  /* 0x00000045a0057221 */ /* 0x000fe20000010000 */
[-CC-:B------:R-:W-:Y:S01]  /*e380*/  FFMA.FTZ R6, R7, R38.reuse, -R8.reuse ;  /* 0x0000002607067223 */ /* 0x180fe20000010808 */
[-CC-:B------:R-:W-:Y:S01]  /*e390*/  FFMA.FTZ R165, R13, R38.reuse, -R8.reuse ;  /* 0x000000260da57223 */ /* 0x180fe20000010808 */
[-CC-:B------:R-:W-:Y:S01]  /*e3a0*/  FFMA.FTZ R10, R11, R38.reuse, -R8.reuse ;  /* 0x000000260b0a7223 */ /* 0x180fe20000010808 */
[----:B------:R-:W-:Y:S01]  /*e3b0*/  MUFU.EX2 R161, R161 ;  /* 0x000000a100a17308 */ /* 0x000fe20000000800 */
[----:B-1----:R-:W-:Y:S01]  /*e3c0*/  FADD.FTZ R28, R162, R5 ;  /* 0x00000005a21c7221 */ /* 0x002fe20000010000 */
[-CC-:B------:R-:W-:Y:S01]  /*e3d0*/  FFMA.FTZ R167, R21, R38.reuse, -R8.reuse ;  /* 0x0000002615a77223 */ /* 0x180fe20000010808 */
[-CC-:B------:R-:W-:Y:S01]  /*e3e0*/  FFMA.FTZ R12, R15, R38.reuse, -R8.reuse ;  /* 0x000000260f0c7223 */ /* 0x180fe20000010808 */
[-C--:B------:R-:W-:Y:S01]  /*e3f0*/  FFMA.FTZ R169, R27, R38.reuse, -R8 ;  /* 0x000000261ba97223 */ /* 0x080fe20000010808 */
[----:B---3--:R-:W-:Y:S01]  /*e400*/  FADD.FTZ R5, R77, R28 ;  /* 0x0000001c4d057221 */ /* 0x008fe20000010000 */
[-CC-:B------:R-:W-:Y:S01]  /*e410*/  FFMA.FTZ R14, R25, R38.reuse, -R8.reuse ;  /* 0x00000026190e7223 */ /* 0x180fe20000010808 */
[-CC-:B------:R-:W-:Y:S01]  /*e420*/  FFMA.FTZ R171, R31, R38.reuse, -R8.reuse ;  /* 0x000000261fab7223 */ /* 0x180fe20000010808 */
[----:B------:R-:W0:Y:S01]  /*e430*/  MUFU.EX2 R4, R4 ;  /* 0x0000000400047308 */ /* 0x000e220000000800 */
[----:B----4-:R-:W-:Y:S01]  /*e440*/  FADD.FTZ R30, R164, R5 ;  /* 0x00000005a41e7221 */ /* 0x010fe20000010000 */
[-CC-:B------:R-:W-:Y:S01]  /*e450*/  FFMA.FTZ R20, R29, R38.reuse, -R8.reuse ;  /* 0x000000261d147223 */ /* 0x180fe20000010808 */
[-CC-:B------:R-:W-:Y:S01]  /*e460*/  FFMA.FTZ R173, R35, R38.reuse, -R8.reuse ;  /* 0x0000002623ad7223 */ /* 0x180fe20000010808 */
[-C--:B------:R-:W-:Y:S01]  /*e470*/  FFMA.FTZ R24, R33, R38.reuse, -R8 ;  /* 0x0000002621187223 */ /* 0x080fe20000010808 */
[----:B-----5:R-:W-:Y:S01]  /*e480*/  FADD.FTZ R5, R79, R30 ;  /* 0x0000001e4f057221 */ /* 0x020fe20000010000 */
[-CC-:B------:R-:W-:Y:S01]  /*e490*/  FFMA.FTZ R175, R39, R38.reuse, -R8.reuse ;  /* 0x0000002627af7223 */ /* 0x180fe20000010808 */
[-CC-:B------:R-:W-:Y:S01]  /*e4a0*/  FFMA.FTZ R26, R41, R38.reuse, -R8.reuse ;  /* 0x00000026291a7223 */ /* 0x180fe20000010808 */
[----:B------:R-:W1:Y:S01]  /*e4b0*/  MUFU.EX2 R163, R163 ;  /* 0x000000a300a37308 */ /* 0x000e620000000800 */
[----:B--2---:R-:W-:Y:S01]  /*e4c0*/  FADD.FTZ R30, R166, R5 ;  /* 0x00000005a61e7221 */ /* 0x004fe20000010000 */
[-CC-:B------:R-:W-:Y:S01]  /*e4d0*/  FFMA.FTZ R177, R43, R38.reuse, -R8.reuse ;  /* 0x000000262bb17223 */ /* 0x180fe20000010808 */
[-CC-:B------:R-:W-:Y:S01]  /*e4e0*/  FFMA.FTZ R28, R45, R38.reuse, -R8.reuse ;  /* 0x000000262d1c7223 */ /* 0x180fe20000010808 */
[-C--:B------:R-:W-:Y:S01]  /*e4f0*/  FFMA.FTZ R179, R47, R38.reuse, -R8 ;  /* 0x000000262fb37223 */ /* 0x080fe20000010808 */
[----:B------:R-:W-:Y:S01]  /*e500*/  FADD.FTZ R7, R81, R30 ;  /* 0x0000001e51077221 */ /* 0x000fe20000010000 */
[-CC-:B------:R-:W-:Y:S01]  /*e510*/  FFMA.FTZ R30, R51, R38.reuse, -R8.reuse ;  /* 0x00000026331e7223 */ /* 0x180fe20000010808 */
[-C--:B------:R-:W-:Y:S01]  /*e520*/  FFMA.FTZ R53, R53, R38.reuse, -R8 ;  /* 0x0000002635357223 */ /* 0x080fe20000010808 */
[----:B------:R-:W2:Y:S01]  /*e530*/  MUFU.EX2 R6, R6 ;  /* 0x0000000600067308 */ /* 0x000ea20000000800 */
[----:B0-----:R-:W-:Y:S01]  /*e540*/  FADD.FTZ R32, R161, R4 ;  /* 0x00000004a1207221 */ /* 0x001fe20000010000 */
[----:B------:R-:W-:Y:S01]  /*e550*/  FADD.FTZ R34, R168, R7 ;  /* 0x00000007a8227221 */ /* 0x000fe20000010000 */
[-CC-:B------:R-:W-:Y:S01]  /*e560*/  FFMA.FTZ R57, R57, R38.reuse, -R8.reuse ;  /* 0x0000002639397223 */ /* 0x180fe20000010808 */
[-CC-:B------:R-:W-:Y:S01]  /*e570*/  FFMA.FTZ R55, R55, R38.reuse, -R8.reuse ;  /* 0x0000002637377223 */ /* 0x180fe20000010808 */
[-C--:B------:R-:W-:Y:S01]  /*e580*/  FFMA.FTZ R59, R59, R38.reuse, -R8 ;  /* 0x000000263b3b7223 */ /* 0x080fe20000010808 */
[----:B------:R-:W-:Y:S01]  /*e590*/  FADD.FTZ R7, R83, R34 ;  /* 0x0000002253077221 */ /* 0x000fe20000010000 */
[-C--:B------:R-:W-:Y:S01]  /*e5a0*/  FFMA.FTZ R61, R61, R38.reuse, -R8 ;  /* 0x000000263d3d7223 */ /* 0x080fe20000010808 */
[----:B------:R-:W0:Y:S01]  /*e5b0*/  MUFU.EX2 R165, R165 ;  /* 0x000000a500a57308 */ /* 0x000e220000000800 */
[----:B-1----:R-:W-:Y:S01]  /*e5c0*/  FADD.FTZ R5, R163, R32 ;  /* 0x00000020a3057221 */ /* 0x002fe20000010000 */
[----:B------:R-:W-:Y:S01]  /*e5d0*/  FADD.FTZ R34, R170, R7 ;  /* 0x00000007aa227221 */ /* 0x000fe20000010000 */
[-CC-:B------:R-:W-:Y:S01]  /*e5e0*/  FFMA.FTZ R63, R63, R38.reuse, -R8.reuse ;  /* 0x000000263f3f7223 */ /* 0x180fe20000010808 */
[-CC-:B------:R-:W-:Y:S01]  /*e5f0*/  FFMA.FTZ R65, R65, R38.reuse, -R8.reuse ;  /* 0x0000002641417223 */ /* 0x180fe20000010808 */
[-C--:B------:R-:W-:Y:S01]  /*e600*/  FFMA.FTZ R91, R91, R38.reuse, -R8 ;  /* 0x000000265b5b7223 */ /* 0x080fe20000010808 */
[----:B------:R-:W-:Y:S01]  /*e610*/  FADD.FTZ R7, R87, R34 ;  /* 0x0000002257077221 */ /* 0x000fe20000010000 */
[-CC-:B------:R-:W-:Y:S01]  /*e620*/  FFMA.FTZ R93, R93, R38.reuse, -R8.reuse ;  /* 0x000000265d5d7223 */ /* 0x180fe20000010808 */
[----:B------:R-:W1:Y:S01]  /*e630*/  MUFU.EX2 R10, R10 ;  /* 0x0000000a000a7308 */ /* 0x000e620000000800 */
[----:B--2---:R-:W-:Y:S01]  /*e640*/  FADD.FTZ R32, R6, R5 ;  /* 0x0000000506207221 */ /* 0x004fe20000010000 */
[----:B------:R-:W-:Y:S01]  /*e650*/  FADD.FTZ R36, R172, R7 ;  /* 0x00000007ac247221 */ /* 0x000fe20000010000 */
[-CC-:B------:R-:W-:Y:S01]  /*e660*/  FFMA.FTZ R95, R95, R38.reuse, -R8.reuse ;  /* 0x000000265f5f7223 */ /* 0x180fe20000010808 */
[-CC-:B------:R-:W-:Y:S01]  /*e670*/  FFMA.FTZ R97, R97, R38.reuse, -R8.reuse ;  /* 0x0000002661617223 */ /* 0x180fe20000010808 */
[----:B------:R-:W-:Y:S01]  /*e680*/  FFMA.FTZ R101, R101, R38, -R8 ;  /* 0x0000002665657223 */ /* 0x000fe20000010808 */
[----:B------:R-:W-:Y:S01]  /*e690*/  FADD.FTZ R7, R89, R36 ;  /* 0x0000002459077221 */ /* 0x000fe20000010000 */
[----:B------:R-:W-:Y:S01]  /*e6a0*/  F2FP.BF16.F32.PACK_AB R161, R4, R161 ;  /* 0x000000a104a1723e */ /* 0x000fe200000010ff */
[----:B------:R-:W2:Y:S01]  /*e6b0*/  MUFU.EX2 R167, R167 ;  /* 0x000000a700a77308 */ /* 0x000ea20000000800 */
[----:B0-----:R-:W-:Y:S01]  /*e6c0*/  FADD.FTZ R5, R165, R32 ;  /* 0x00000020a5057221 */ /* 0x001fe20000010000 */
[----:B------:R-:W-:Y:S01]  /*e6d0*/  FADD.FTZ R36, R174, R7 ;  /* 0x00000007ae247221 */ /* 0x000fe20000010000 */
[----:B------:R-:W-:-:S02]  /*e6e0*/  F2FP.BF16.F32.PACK_AB R163, R6, R163 ;  /* 0x000000a306a3723e */ /* 0x000fc400000010ff */
[----:B------:R-:W-:Y:S01]  /*e6f0*/  F2FP.BF16.F32.PACK_AB R172, R89, R172 ;  /* 0x000000ac59ac723e */ /* 0x000fe200000010ff */
[----:B------:R-:W-:Y:S01]  /*e700*/  IMAD.MOV.U32 R89, RZ, RZ, R151 ;  /* 0x000000ffff597224 */ /* 0x000fe200078e0097 */
[----:B------:R-:W-:Y:S01]  /*e710*/  F2FP.BF16.F32.PACK_AB R160, R69, R160 ;  /* 0x000000a045a0723e */ /* 0x000fe200000010ff */
[----:B------:R-:W0:Y:S01]  /*e720*/  MUFU.EX2 R12, R12 ;  /* 0x0000000c000c7308 */ /* 0x000e220000000800 */
[----:B-1----:R-:W-:Y:S01]  /*e730*/  FADD.FTZ R32, R10, R5 ;  /* 0x000000050a207221 */ /* 0x002fe20000010000 */
[----:B------:R-:W-:Y:S02]  /*e740*/  F2FP.BF16.F32.PACK_AB R162, R77, R162 ;  /* 0x000000a24da2723e */ /* 0x000fe400000010ff */
[----:B------:R-:W-:Y:S02]  /*e750*/  F2FP.BF16.F32.PACK_AB R164, R79, R164 ;  /* 0x000000a44fa4723e */ /* 0x000fe400000010ff */
[----:B------:R-:W-:Y:S02]  /*e760*/  F2FP.BF16.F32.PACK_AB R166, R81, R166 ;  /* 0x000000a651a6723e */ /* 0x000fe400000010ff */
[----:B------:R-:W1:Y:S01]  /*e770*/  MUFU.EX2 R169, R169 ;  /* 0x000000a900a97308 */ /* 0x000e620000000800 */
[----:B--2---:R-:W-:Y:S01]  /*e780*/  FADD.FTZ R5, R167, R32 ;  /* 0x00000020a7057221 */ /* 0x004fe20000010000 */
[----:B------:R-:W-:-:S02]  /*e790*/  F2FP.BF16.F32.PACK_AB R168, R83, R168 ;  /* 0x000000a853a8723e */ /* 0x000fc400000010ff */
[----:B------:R-:W-:Y:S02]  /*e7a0*/  F2FP.BF16.F32.PACK_AB R170, R87, R170 ;  /* 0x000000aa57aa723e */ /* 0x000fe400000010ff */
[----:B------:R-:W-:Y:S02]  /*e7b0*/  F2FP.BF16.F32.PACK_AB R174, R85, R174 ;  /* 0x000000ae55ae723e */ /* 0x000fe400000010ff */
[----:B------:R-:W2:Y:S01]  /*e7c0*/  MUFU.EX2 R14, R14 ;  /* 0x0000000e000e7308 */ /* 0x000ea20000000800 */
[----:B0-----:R-:W-:Y:S01]  /*e7d0*/  FADD.FTZ R34, R12, R5 ;  /* 0x000000050c227221 */ /* 0x001fe20000010000 */
[----:B------:R-:W-:Y:S02]  /*e7e0*/  F2FP.BF16.F32.PACK_AB R165, R10, R165 ;  /* 0x000000a50aa5723e */ /* 0x000fe400000010ff */
[----:B------:R-:W-:-:S04]  /*e7f0*/  F2FP.BF16.F32.PACK_AB R167, R12, R167 ;  /* 0x000000a70ca7723e */ /* 0x000fc800000010ff */
[----:B------:R-:W0:Y:S01]  /*e800*/  MUFU.EX2 R171, R171 ;  /* 0x000000ab00ab7308 */ /* 0x000e220000000800 */
[----:B-1----:R-:W-:-:S07]  /*e810*/  FADD.FTZ R5, R169, R34 ;  /* 0x00000022a9057221 */ /* 0x002fce0000010000 */
[----:B------:R-:W1:Y:S01]  /*e820*/  MUFU.EX2 R20, R20 ;  /* 0x0000001400147308 */ /* 0x000e620000000800 */
[C---:B--2---:R-:W-:Y:S01]  /*e830*/  FADD.FTZ R34, R14.reuse, R5 ;  /* 0x000000050e227221 */ /* 0x044fe20000010000 */
[----:B------:R-:W-:Y:S01]  /*e840*/  FADD.FTZ R5, R85, R36 ;  /* 0x0000002455057221 */ /* 0x000fe20000010000 */
[----:B------:R-:W-:-:S03]  /*e850*/  F2FP.BF16.F32.PACK_AB R169, R14, R169 ;  /* 0x000000a90ea9723e */ /* 0x000fc600000010ff */
[----:B------:R-:W-:Y:S01]  /*e860*/  FADD.FTZ R40, R176, R5 ;  /* 0x00000005b0287221 */ /* 0x000fe20000010000 */
[----:B------:R-:W-:Y:S01]  /*e870*/  F2FP.BF16.F32.PACK_AB R176, R71, R176 ;  /* 0x000000b047b0723e */ /* 0x000fe200000010ff */
[----:B------:R-:W2:Y:S01]  /*e880*/  MUFU.EX2 R173, R173 ;  /* 0x000000ad00ad7308 */ /* 0x000ea20000000800 */
[----:B0-----:R-:W-:Y:S01]  /*e890*/  FADD.FTZ R3, R171, R34 ;  /* 0x00000022ab037221 */ /* 0x001fe20000010000 */
[----:B------:R-:W-:-:S04]  /*e8a0*/  FADD.FTZ R5, R71, R40 ;  /* 0x0000002847057221 */ /* 0x000fc80000010000 */
[----:B------:R-:W-:Y:S01]  /*e8b0*/  FADD.FTZ R40, R178, R5 ;  /* 0x00000005b2287221 */ /* 0x000fe20000010000 */
[C---:B------:R-:W-:Y:S01]  /*e8c0*/  F2FP.BF16.F32.PACK_AB R178, R67.reuse, R178 ;  /* 0x000000b243b2723e */ /* 0x040fe200000010ff */
[----:B------:R-:W0:Y:S01]  /*e8d0*/  MUFU.EX2 R24, R24 ;  /* 0x0000001800187308 */ /* 0x000e220000000800 */
[C---:B-1----:R-:W-:Y:S01]  /*e8e0*/  FADD.FTZ R36, R20.reuse, R3 ;  /* 0x0000000314247221 */ /* 0x042fe20000010000 */
[----:B------:R-:W-:Y:S01]  /*e8f0*/  FADD.FTZ R5, R67, R40 ;  /* 0x0000002843057221 */ /* 0x000fe20000010000 */
[----:B------:R-:W-:-:S03]  /*e900*/  F2FP.BF16.F32.PACK_AB R171, R20, R171 ;  /* 0x000000ab14ab723e */ /* 0x000fc600000010ff */
[----:B------:R-:W-:Y:S02]  /*e910*/  FADD.FTZ R40, R180, R5 ;  /* 0x00000005b4287221 */ /* 0x000fe40000010000 */
[----:B------:R-:W1:Y:S01]  /*e920*/  MUFU.EX2 R175, R175 ;  /* 0x000000af00af7308 */ /* 0x000e620000000800 */
[----:B--2---:R-:W-:-:S07]  /*e930*/  FADD.FTZ R3, R173, R36 ;  /* 0x00000024ad037221 */ /* 0x004fce0000010000 */
[----:B------:R-:W2:Y:S01]  /*e940*/  MUFU.EX2 R26, R26 ;  /* 0x0000001a001a7308 */ /* 0x000ea20000000800 */
[C---:B0-----:R-:W-:Y:S01]  /*e950*/  FADD.FTZ R36, R24.reuse, R3 ;  /* 0x0000000318247221 */ /* 0x041fe20000010000 */
[----:B------:R-:W-:-:S06]  /*e960*/  F2FP.BF16.F32.PACK_AB R173, R24, R173 ;  /* 0x000000ad18ad723e */ /* 0x000fcc00000010ff */
[----:B------:R-:W0:Y:S01]  /*e970*/  MUFU.EX2 R177, R177 ;  /* 0x000000b100b17308 */ /* 0x000e220000000800 */
[----:B-1----:R-:W-:-:S07]  /*e980*/  FADD.FTZ R3, R175, R36 ;  /* 0x00000024af037221 */ /* 0x002fce0000010000 */
[----:B------:R-:W1:Y:S01]  /*e990*/  MUFU.EX2 R73, R73 ;  /* 0x0000004900497308 */ /* 0x000e620000000800 */
[C---:B--2---:R-:W-:Y:S01]  /*e9a0*/  FADD.FTZ R8, R26.reuse, R3 ;  /* 0x000000031a087221 */ /* 0x044fe20000010000 */
[----:B------:R-:W-:-:S06]  /*e9b0*/  F2FP.BF16.F32.PACK_AB R175, R26, R175 ;  /* 0x000000af1aaf723e */ /* 0x000fcc00000010ff */
[----:B------:R-:W2:Y:S01]  /*e9c0*/  MUFU.EX2 R28, R28 ;  /* 0x0000001c001c7308 */ /* 0x000ea20000000800 */
[----:B0-----:R-:W-:-:S07]  /*e9d0*/  FADD.FTZ R3, R177, R8 ;  /* 0x00000008b1037221 */ /* 0x001fce0000010000 */
[----:B------:R-:W0:Y:S01]  /*e9e0*/  MUFU.EX2 R182, R182 ;  /* 0x000000b600b67308 */ /* 0x000e220000000800 */
[C---:B-1----:R-:W-:Y:S01]  /*e9f0*/  FADD.FTZ R5, R73.reuse, R40 ;  /* 0x0000002849057221 */ /* 0x042fe20000010000 */
[----:B------:R-:W-:-:S06]  /*ea00*/  F2FP.BF16.F32.PACK_AB R180, R73, R180 ;  /* 0x000000b449b4723e */ /* 0x000fcc00000010ff */
[----:B------:R-:W1:Y:S01]  /*ea10*/  MUFU.EX2 R179, R179 ;  /* 0x000000b300b37308 */ /* 0x000e620000000800 */
[C---:B--2---:R-:W-:Y:S01]  /*ea20*/  FADD.FTZ R8, R28.reuse, R3 ;  /* 0x000000031c087221 */ /* 0x044fe20000010000 */
[----:B------:R-:W-:-:S06]  /*ea30*/  F2FP.BF16.F32.PACK_AB R177, R28, R177 ;  /* 0x000000b11cb1723e */ /* 0x000fcc00000010ff */
[----:B------:R-:W2:Y:S01]  /*ea40*/  MUFU.EX2 R75, R75 ;  /* 0x0000004b004b7308 */ /* 0x000ea20000000800 */
[----:B0-----:R-:W-:-:S07]  /*ea50*/  FADD.FTZ R40, R182, R5 ;  /* 0x00000005b6287221 */ /* 0x001fce0000010000 */
[----:B------:R-:W0:Y:S01]  /*ea60*/  MUFU.EX2 R30, R30 ;  /* 0x0000001e001e7308 */ /* 0x000e220000000800 */
[----:B-1----:R-:W-:-:S07]  /*ea70*/  FADD.FTZ R3, R179, R8 ;  /* 0x00000008b3037221 */ /* 0x002fce0000010000 */
[----:B------:R-:W1:Y:S01]  /*ea80*/  MUFU.EX2 R184, R184 ;  /* 0x000000b800b87308 */ /* 0x000e620000000800 */
[C---:B--2---:R-:W-:Y:S01]  /*ea90*/  FADD.FTZ R5, R75.reuse, R40 ;  /* 0x000000284b057221 */ /* 0x044fe20000010000 */
[----:B------:R-:W-:-:S06]  /*eaa0*/  F2FP.BF16.F32.PACK_AB R182, R75, R182 ;  /* 0x000000b64bb6723e */ /* 0x000fcc00000010ff */
[----:B------:R-:W2:Y:S01]  /*eab0*/  MUFU.EX2 R53, R53 ;  /* 0x0000003500357308 */ /* 0x000ea20000000800 */
[C---:B0-----:R-:W-:Y:S01]  /*eac0*/  FADD.FTZ R8, R30.reuse, R3 ;  /* 0x000000031e087221 */ /* 0x041fe20000010000 */
[----:B------:R-:W-:-:S06]  /*ead0*/  F2FP.BF16.F32.PACK_AB R179, R30, R179 ;  /* 0x000000b31eb3723e */ /* 0x000fcc00000010ff */
[----:B------:R-:W0:Y:S01]  /*eae0*/  MUFU.EX2 R99, R99 ;  /* 0x0000006300637308 */ /* 0x000e220000000800 */
[----:B-1----:R-:W-:-:S07]  /*eaf0*/  FADD.FTZ R42, R184, R5 ;  /* 0x00000005b82a7221 */ /* 0x002fce0000010000 */
[----:B------:R-:W1:Y:S01]  /*eb00*/  MUFU.EX2 R32, R57 ;  /* 0x0000003900207308 */ /* 0x000e620000000800 */
[----:B--2---:R-:W-:-:S07]  /*eb10*/  FADD.FTZ R3, R53, R8 ;  /* 0x0000000835037221 */ /* 0x004fce0000010000 */
[----:B------:R-:W2:Y:S01]  /*eb20*/  MUFU.EX2 R186, R186 ;  /* 0x000000ba00ba7308 */ /* 0x000ea20000000800 */
[C---:B0-----:R-:W-:Y:S01]  /*eb30*/  FADD.FTZ R5, R99.reuse, R42 ;  /* 0x0000002a63057221 */ /* 0x041fe20000010000 */
[----:B------:R-:W-:Y:S01]  /*eb40*/  F2FP.BF16.F32.PACK_AB R184, R99, R184 ;  /* 0x000000b863b8723e */ /* 0x000fe200000010ff */
[----:B------:R-:W-:-:S05]  /*eb50*/  IMAD.MOV.U32 R99, RZ, RZ, R151 ;  /* 0x000000ffff637224 */ /* 0x000fca00078e0097 */
[----:B------:R-:W0:Y:S01]  /*eb60*/  MUFU.EX2 R55, R55 ;  /* 0x0000003700377308 */ /* 0x000e220000000800 */
[C---:B-1----:R-:W-:Y:S01]  /*eb70*/  FADD.FTZ R8, R32.reuse, R3 ;  /* 0x0000000320087221 */ /* 0x042fe20000010000 */
[----:B------:R-:W-:-:S06]  /*eb80*/  F2FP.BF16.F32.PACK_AB R181, R32, R53 ;  /* 0x0000003520b5723e */ /* 0x000fcc00000010ff */
[----:B------:R-:W1:Y:S01]  /*eb90*/  MUFU.EX2 R103, R103 ;  /* 0x0000006700677308 */ /* 0x000e620000000800 */
[----:B--2---:R-:W-:-:S07]  /*eba0*/  FADD.FTZ R42, R186, R5 ;  /* 0x00000005ba2a7221 */ /* 0x004fce0000010000 */
[----:B------:R-:W2:Y:S01]  /*ebb0*/  MUFU.EX2 R34, R59 ;  /* 0x0000003b00227308 */ /* 0x000ea20000000800 */
[----:B0-----:R-:W-:-:S07]  /*ebc0*/  FADD.FTZ R3, R55, R8 ;  /* 0x0000000837037221 */ /* 0x001fce0000010000 */
[----:B------:R-:W0:Y:S01]  /*ebd0*/  MUFU.EX2 R188, R188 ;  /* 0x000000bc00bc7308 */ /* 0x000e220000000800 */
[C---:B-1----:R-:W-:Y:S01]  /*ebe0*/  FADD.FTZ R5, R103.reuse, R42 ;  /* 0x0000002a67057221 */ /* 0x042fe20000010000 */
[----:B------:R-:W-:Y:S01]  /*ebf0*/  F2FP.BF16.F32.PACK_AB R186, R103, R186 ;  /* 0x000000ba67ba723e */ /* 0x000fe200000010ff */
[----:B------:R-:W-:-:S05]  /*ec00*/  IMAD.MOV.U32 R103, RZ, RZ, R151 ;  /* 0x000000ffff677224 */ /* 0x000fca00078e0097 */
        /* <DEDUP_REMOVED lines=9> */
[----:B------:R-:W-:Y:S01]  /*eca0*/  F2FP.BF16.F32.PACK_AB R188, R105, R188 ;  /* 0x000000bc69bc723e */ /* 0x000fe200000010ff */
[----:B------:R-:W-:-:S05]  /*ecb0*/  IMAD.MOV.U32 R105, RZ, RZ, R151 ;  /* 0x000000ffff697224 */ /* 0x000fca00078e0097 */
[----:B------:R2:W3:Y:S01]  /*ecc0*/  MUFU.EX2 R40, R91 ;  /* 0x0000005b00287308 */ /* 0x0004e20000000800 */
[C---:B0-----:R-:W-:Y:S01]  /*ecd0*/  FADD.FTZ R44, R36.reuse, R3 ;  /* 0x00000003242c7221 */ /* 0x041fe20000010000 */
[----:B------:R-:W-:-:S06]  /*ece0*/  F2FP.BF16.F32.PACK_AB R185, R36, R61 ;  /* 0x0000003d24b9723e */ /* 0x000fcc00000010ff */
[----:B------:R-:W0:Y:S01]  /*ecf0*/  MUFU.EX2 R93, R93 ;  /* 0x0000005d005d7308 */ /* 0x000e220000000800 */
[----:B-1----:R-:W-:Y:S01]  /*ed00*/  FADD.FTZ R3, R65, R44 ;  /* 0x0000002c41037221 */ /* 0x002fe20000010000 */
[----:B--2---:R-:W-:-:S06]  /*ed10*/  IMAD.MOV.U32 R91, RZ, RZ, R151 ;  /* 0x000000ffff5b7224 */ /* 0x004fcc00078e0097 */
[----:B------:R1:W2:Y:S01]  /*ed20*/  MUFU.EX2 R42, R95 ;  /* 0x0000005f002a7308 */ /* 0x0002a20000000800 */
[C---:B---3--:R-:W-:Y:S01]  /*ed30*/  FADD.FTZ R6, R40.reuse, R3 ;  /* 0x0000000328067221 */ /* 0x048fe20000010000 */
[----:B------:R-:W-:-:S06]  /*ed40*/  F2FP.BF16.F32.PACK_AB R187, R40, R65 ;  /* 0x0000004128bb723e */ /* 0x000fcc00000010ff */
[----:B------:R-:W3:Y:S01]  /*ed50*/  MUFU.EX2 R190, R190 ;  /* 0x000000be00be7308 */ /* 0x000ee20000000800 */
[----:B0-----:R-:W-:Y:S01]  /*ed60*/  FADD.FTZ R3, R93, R6 ;  /* 0x000000065d037221 */ /* 0x001fe20000010000 */
[----:B-1----:R-:W-:-:S06]  /*ed70*/  IMAD.MOV.U32 R95, RZ, RZ, R151 ;  /* 0x000000ffff5f7224 */ /* 0x002fcc00078e0097 */
[----:B------:R-:W0:Y:S01]  /*ed80*/  MUFU.EX2 R97, R97 ;  /* 0x0000006100617308 */ /* 0x000e220000000800 */
[C---:B--2---:R-:W-:Y:S01]  /*ed90*/  FADD.FTZ R6, R42.reuse, R3 ;  /* 0x000000032a067221 */ /* 0x044fe20000010000 */
[----:B------:R-:W-:Y:S01]  /*eda0*/  F2FP.BF16.F32.PACK_AB R189, R42, R93 ;  /* 0x0000005d2abd723e */ /* 0x000fe200000010ff */
[----:B------:R-:W-:-:S05]  /*edb0*/  IMAD.MOV.U32 R93, RZ, RZ, R151 ;  /* 0x000000ffff5d7224 */ /* 0x000fca00078e0097 */
[----:B------:R-:W1:Y:S01]  /*edc0*/  MUFU.EX2 R107, R107 ;  /* 0x0000006b006b7308 */ /* 0x000e620000000800 */
[----:B---3--:R-:W-:-:S07]  /*edd0*/  FADD.FTZ R8, R190, R5 ;  /* 0x00000005be087221 */ /* 0x008fce0000010000 */
[----:B------:R2:W3:Y:S01]  /*ede0*/  MUFU.EX2 R4, R101 ;  /* 0x0000006500047308 */ /* 0x0004e20000000800 */
[----:B0-----:R-:W-:Y:S01]  /*edf0*/  FADD.FTZ R3, R97, R6 ;  /* 0x0000000661037221 */ /* 0x001fe20000010000 */
[C---:B-1----:R-:W-:Y:S01]  /*ee00*/  FADD.FTZ R8, R107.reuse, R8 ;  /* 0x000000086b087221 */ /* 0x042fe20000010000 */
[----:B------:R-:W-:Y:S01]  /*ee10*/  F2FP.BF16.F32.PACK_AB R190, R107, R190 ;  /* 0x000000be6bbe723e */ /* 0x000fe200000010ff */
[--C-:B------:R-:W-:Y:S02]  /*ee20*/  IMAD.MOV.U32 R107, RZ, RZ, R151.reuse ;  /* 0x000000ffff6b7224 */ /* 0x100fe400078e0097 */
[----:B--2---:R-:W-:Y:S01]  /*ee30*/  IMAD.MOV.U32 R101, RZ, RZ, R151 ;  /* 0x000000ffff657224 */ /* 0x004fe200078e0097 */
[C---:B---3--:R-:W-:Y:S01]  /*ee40*/  F2FP.BF16.F32.PACK_AB R191, R4.reuse, R97 ;  /* 0x0000006104bf723e */ /* 0x048fe200000010ff */
[----:B------:R-:W-:Y:S01]  /*ee50*/  FADD.FTZ R3, R4, R3 ;  /* 0x0000000304037221 */ /* 0x000fe20000010000 */
[----:B------:R-:W-:Y:S01]  /*ee60*/  IMAD.MOV.U32 R97, RZ, RZ, R151 ;  /* 0x000000ffff617224 */ /* 0x000fe200078e0097 */
[----:B------:R-:W-:Y:S06]  /*ee70*/  @!P1 BRA `(.L_x_635) ;  /* 0x0000002c00189947 */ /* 0x000fec0003800000 */
[----:B------:R-:W-:Y:S01]  /*ee80*/  VIADD R210, R210, 0xfffffffe ;  /* 0xfffffffed2d27836 */ /* 0x000fe20000000000 */
[----:B------:R-:W-:Y:S01]  /*ee90*/  MOV R4, R158 ;  /* 0x0000009e00047202 */ /* 0x000fe20000000f00 */
[----:B------:R-:W-:Y:S01]  /*eea0*/  IMAD.MOV.U32 R9, RZ, RZ, R49 ;  /* 0x000000ffff097224 */ /* 0x000fe200078e0031 */
[----:B------:R-:W-:Y:S01]  /*eeb0*/  CS2R R150, SRZ ;  /* 0x0000000000967805 */ /* 0x000fe2000001ff00 */
[----:B------:R-:W-:Y:S01]  /*eec0*/  IMAD.MOV.U32 R10, RZ, RZ, R37 ;  /* 0x000000ffff0a7224 */ /* 0x000fe200078e0025 */
[----:B------:R-:W-:Y:S01]  /*eed0*/  CS2R R148, SRZ ;  /* 0x0000000000947805 */ /* 0x000fe2000001ff00 */
[----:B------:R-:W-:Y:S01]  /*eee0*/  IMAD.MOV.U32 R11, RZ, RZ, R152 ;  /* 0x000000ffff0b7224 */ /* 0x000fe200078e0098 */
        /* <DEDUP_REMOVED lines=29> */
[----:B------:R-:W-:-:S07]  /*f0c0*/  CS2R R88, SRZ ;  /* 0x0000000000587805 */ /* 0x000fce000001ff00 */
.L_x_647:
[----:B------:R-:W-:Y:S01]  /*f0d0*/  ISETP.NE.AND P1, PT, R11, 0x1, PT ;  /* 0x000000010b00780c */ /* 0x000fe20003f25270 */
[----:B------:R-:W-:Y:S05]  /*f0e0*/  YIELD ;  /* 0x0000000000007946 */ /* 0x000fea0003800000 */
[----:B------:R-:W-:Y:S02]  /*f0f0*/  SEL R5, RZ, 0x1, P1 ;  /* 0x00000001ff057807 */ /* 0x000fe40000800000 */
[----:B------:R-:W-:Y:S02]  /*f100*/  ISETP.NE.AND P1, PT, R194, RZ, PT ;  /* 0x000000ffc200720c */ /* 0x000fe40003f25270 */
[----:B------:R-:W-:-:S11]  /*f110*/  LOP3.LUT R158, R4, R5, RZ, 0x3c, !PT ;  /* 0x00000005049e7212 */ /* 0x000fd600078e3cff */
[----:B------:R-:W-:Y:S05]  /*f120*/  @P1 BRA `(.L_x_636) ;  /* 0x00000000003c1947 */ /* 0x000fea0003800000 */
[----:B------:R-:W-:Y:S05]  /*f130*/  @!P0 BRA `(.L_x_637) ;  /* 0x0000000000048947 */ /* 0x000fea0003800000 */
[----:B------:R-:W-:Y:S01]  /*f140*/  BPT.TRAP 0x1 ;  /* 0x000000040000795c */ /* 0x000fe20000300000 */
.L_x_637:
[----:B------:R-:W-:Y:S01]  /*f150*/  VIADD R5, R11, 0x1 ;  /* 0x000000010b057836 */ /* 0x000fe20000000000 */
[----:B------:R-:W-:-:S04]  /*f160*/  SHF.L.U32 R6, R158, 0x1f, RZ ;  /* 0x0000001f9e067819 */ /* 0x000fc800000006ff */
[----:B------:R-:W-:-:S04]  /*f170*/  ISETP.NE.AND P2, PT, R5, 0x2, PT ;  /* 0x000000020500780c */ /* 0x000fc80003f45270 */
[----:B------:R-:W-:-:S05]  /*f180*/  SEL R5, R5, RZ, P2 ;  /* 0x000000ff05057207 */ /* 0x000fca0001000000 */
[----:B------:R-:W-:-:S04]  /*f190*/  IMAD R5, R5, 0x8, R156 ;  /* 0x0000000805057824 */ /* 0x000fc800078e029c */
[----:B------:R0:W1:Y:S01]  /*f1a0*/  SYNCS.PHASECHK.TRANS64.TRYWAIT P2, [R5+URZ+0x28830], R6 ;  /* 0x02883006050075a7 */ /* 0x000062000804017f */
[----:B------:R-:W-:Y:S05]  /*f1b0*/  @!P0 BRA `(.L_x_638) ;  /* 0x0000000000048947 */ /* 0x000fea0003800000 */
[----:B------:R-:W-:Y:S01]  /*f1c0*/  BPT.TRAP 0x1 ;  /* 0x000000040000795c */ /* 0x000fe20000300000 */
.L_x_638:
[----:B------:R-:W-:Y:S04]  /*f1d0*/  BSSY B0, `(.L_x_636) ;  /* 0x0000004000007945 */ /* 0x000fe80003800000 */
[----:B-1----:R-:W-:Y:S05]  /*f1e0*/  @P2 BRA `(.L_x_639) ;  /* 0x0000000000082947 */ /* 0x002fea0003800000 */
[----:B------:R-:W1:Y:S02]  /*f1f0*/  SYNCS.PHASECHK.TRANS64.TRYWAIT P2, [R5+URZ+0x28830], R6 ;  /* 0x02883006050075a7 */ /* 0x000e64000804017f */
[----:B-1----:R-:W-:Y:S05]  /*f200*/  @!P2 BRA `(.L_x_640) ;  /* 0x000000cc00aca947 */ /* 0x002fea0003800000 */
.L_x_639:
[----:B------:R-:W-:Y:S05]  /*f210*/  BSYNC B0 ;  /* 0x0000000000007941 */ /* 0x000fea0003800000 */
.L_x_636:
[----:B01----:R-:W0:Y:S01]  /*f220*/  S2R R5, SR_TID.X ;  /* 0x0000000000057919 */ /* 0x003e220000002100 */
[----:B------:R-:W-:Y:S01]  /*f230*/  VIADD R152, R11, 0x1 ;  /* 0x000000010b987836 */ /* 0x000fe20000000000 */
[----:B------:R-:W-:Y:S05]  /*f240*/  WARPSYNC.ALL ;  /* 0x0000000000007948 */ /* 0x000fea0003800000 */
[C---:B------:R-:W-:Y:S01]  /*f250*/  ISETP.NE.AND P2, PT, R152.reuse, 0x2, PT ;  /* 0x000000029800780c */ /* 0x040fe20003f45270 */
[----:B------:R-:W-:Y:S02]  /*f260*/  IMAD.MOV.U32 R7, RZ, RZ, 0x40000040 ;  /* 0x40000040ff077424 */ /* 0x000fe400078e00ff */
[----:B------:R-:W-:Y:S01]  /*f270*/  IMAD.MOV.U32 R15, RZ, RZ, 0x40000040 ;  /* 0x40000040ff0f7424 */ /* 0x000fe200078e00ff */
[----:B------:R-:W-:Y:S01]  /*f280*/  SEL R152, R152, RZ, P2 ;  /* 0x000000ff98987207 */ /* 0x000fe20001000000 */
[----:B------:R-:W-:Y:S01]  /*f290*/  IMAD.MOV.U32 R21, RZ, RZ, 0x40000040 ;  /* 0x40000040ff157424 */ /* 0x000fe200078e00ff */
[----:B------:R-:W-:Y:S01]  /*f2a0*/  R2UR UR7, R7 ;  /* 0x00000000070772ca */ /* 0x000fe200000e0000 */
[----:B------:R-:W-:Y:S01]  /*f2b0*/  IMAD.MOV.U32 R13, RZ, RZ, 0x40000040 ;  /* 0x40000040ff0d7424 */ /* 0x000fe200078e00ff */
[----:B------:R-:W-:Y:S01]  /*f2c0*/  R2UR UR11, R15 ;  /* 0x000000000f0b72ca */ /* 0x000fe200000e0000 */
[----:B------:R-:W-:Y:S01]  /*f2d0*/  IMAD R6, R152, 0x800, R0 ;  /* 0x0000080098067824 */ /* 0x000fe200078e0200 */
[----:B------:R-:W-:-:S02]  /*f2e0*/  R2UR UR15, R21 ;  /* 0x00000000150f72ca */ /* 0x000fc400000e0000 */
[----:B------:R-:W-:Y:S01]  /*f2f0*/  R2UR UR19, R13 ;  /* 0x000000000d1372ca */ /* 0x000fe200000e0000 */
[C---:B------:R-:W-:Y:S01]  /*f300*/  VIADD R14, R6.reuse, 0x2 ;  /* 0x00000002060e7836 */ /* 0x040fe20000000000 */
[C---:B------:R-:W-:Y:S01]  /*f310*/  R2UR UR6, R6.reuse ;  /* 0x00000000060672ca */ /* 0x040fe200000e0000 */
[C---:B------:R-:W-:Y:S01]  /*f320*/  VIADD R12, R6.reuse, 0x6 ;  /* 0x00000006060c7836 */ /* 0x040fe20000000000 */
[----:B------:R-:W-:Y:S02]  /*f330*/  IADD3 R20, R6, 0x4, RZ ;  /* 0x0000000406147810 */ /* 0x000fe40007ffe0ff */
[----:B------:R-:W-:Y:S01]  /*f340*/  R2UR UR10, R14 ;  /* 0x000000000e0a72ca */ /* 0x000fe200000e0000 */
[----:B------:R-:W-:Y:S01]  /*f350*/  VIADD R14, R6, 0x400 ;  /* 0x00000400060e7836 */ /* 0x000fe20000000000 */
[----:B------:R-:W-:Y:S02]  /*f360*/  R2UR UR14, R20 ;  /* 0x00000000140e72ca */ /* 0x000fe400000e0000 */
[----:B------:R-:W-:Y:S01]  /*f370*/  R2UR UR18, R12 ;  /* 0x000000000c1272ca */ /* 0x000fe200000e0000 */
[----:B------:R-:W-:Y:S01]  /*f380*/  VIADD R12, R6, 0x402 ;  /* 0x00000402060c7836 */ /* 0x000fe20000000000 */
[----:B------:R-:W-:-:S02]  /*f390*/  R2UR UR22, R14 ;  /* 0x000000000e1672ca */ /* 0x000fc400000e0000 */
[----:B0-----:R-:W-:Y:S02]  /*f3a0*/  SHF.R.U32.HI R5, RZ, 0x7, R5 ;  /* 0x00000007ff057819 */ /* 0x001fe40000011605 */
[----:B------:R-:W-:Y:S02]  /*f3b0*/  R2UR UR23, R15 ;  /* 0x000000000f1772ca */ /* 0x000fe400000e0000 */
[----:B------:R-:W-:Y:S01]  /*f3c0*/  R2UR UR26, R12 ;  /* 0x000000000c1a72ca */ /* 0x000fe200000e0000 */
[----:B------:R-:W-:Y:S01]  /*f3d0*/  VIADD R5, R5, 0x8 ;  /* 0x0000000805057836 */ /* 0x000fe20000000000 */
[----:B------:R-:W-:Y:S02]  /*f3e0*/  R2UR UR27, R13 ;  /* 0x000000000d1b72ca */ /* 0x000fe400000e0000 */
[C---:B------:R-:W-:Y:S01]  /*f3f0*/  IADD3 R20, R6.reuse, 0x404, RZ ;  /* 0x0000040406147810 */ /* 0x040fe20007ffe0ff */
[----:B------:R-:W-:Y:S01]  /*f400*/  VIADD R6, R6, 0x406 ;  /* 0x0000040606067836 */ /* 0x000fe20000000000 */
[----:B------:R0:W-:Y:S01]  /*f410*/  BAR.SYNC.DEFER_BLOCKING R5, 0x100 ;  /* 0x000400050000751d */ /* 0x0001e20000010000 */
[----:B------:R-:W-:-:S02]  /*f420*/  R2UR UR31, R21 ;  /* 0x00000000151f72ca */ /* 0x000fc400000e0000 */
[----:B------:R-:W-:Y:S02]  /*f430*/  R2UR UR30, R20 ;  /* 0x00000000141e72ca */ /* 0x000fe400000e0000 */
[----:B------:R-:W-:Y:S02]  /*f440*/  R2UR UR34, R6 ;  /* 0x00000000062272ca */ /* 0x000fe400000e0000 */
[----:B------:R-:W-:Y:S01]  /*f450*/  R2UR UR35, R7 ;  /* 0x00000000072372ca */ /* 0x000fe200000e0000 */
[----:B------:R-:W-:-:S06]  /*f460*/  WARPGROUP.ARRIVE ;  /* 0x00000000000079c5 */ /* 0x000fcc0000000000 */
        /* <DEDUP_REMOVED lines=26> */
.L_x_642:
[----:B------:R-:W-:Y:S01]  /*f610*/  SHF.L.U32 R4, R4, 0x1f, RZ ;  /* 0x0000001f04047819 */ /* 0x000fe200000006ff */
[----:B------:R-:W-:-:S04]  /*f620*/  IMAD R5, R11, 0x8, R156 ;  /* 0x000000080b057824 */ /* 0x000fc800078e029c */
[----:B------:R0:W1:Y:S01]  /*f630*/  SYNCS.PHASECHK.TRANS64.TRYWAIT P1, [R5+URZ+0x28850], R4 ;  /* 0x02885004050075a7 */ /* 0x000062000802017f */
[----:B------:R-:W-:Y:S05]  /*f640*/  @!P0 BRA `(.L_x_643) ;  /* 0x0000000000048947 */ /* 0x000fea0003800000 */
[----:B------:R-:W-:Y:S01]  /*f650*/  BPT.TRAP 0x1 ;  /* 0x000000040000795c */ /* 0x000fe20000300000 */
.L_x_643:
[----:B-1----:R-:W-:Y:S05]  /*f660*/  @P1 BRA `(.L_x_641) ;  /* 0x0000000000081947 */ /* 0x002fea0003800000 */
[----:B------:R-:W1:Y:S02]  /*f670*/  SYNCS.PHASECHK.TRANS64.TRYWAIT P1, [R5+URZ+0x28850], R4 ;  /* 0x02885004050075a7 */ /* 0x000e64000802017f */
[----:B-1----:R-:W-:Y:S05]  /*f680*/  @!P1 BRA `(.L_x_644) ;  /* 0x000000c800a09947 */ /* 0x002fea0003800000 */
.L_x_641:
[----:B01----:R-:W-:Y:S01]  /*f690*/  VIADD R4, R156, 0x400 ;  /* 0x000004009c047836 */ /* 0x003fe20000000000 */
[----:B------:R-:W-:Y:S05]  /*f6a0*/  WARPSYNC.ALL ;  /* 0x0000000000007948 */ /* 0x000fea0003800000 */
[----:B------:R-:W-:Y:S01]  /*f6b0*/  SHF.R.U32.HI R4, RZ, 0x4, R4 ;  /* 0x00000004ff047819 */ /* 0x000fe20000011604 */
[----:B------:R-:W-:Y:S01]  /*f6c0*/  IMAD.MOV.U32 R5, RZ, RZ, 0x40000040 ;  /* 0x40000040ff057424 */ /* 0x000fe200078e00ff */
[----:B------:R-:W-:Y:S01]  /*f6d0*/  WARPGROUP.ARRIVE ;  /* 0x00000000000079c5 */ /* 0x000fe20000000000 */
[----:B------:R-:W-:Y:S01]  /*f6e0*/  IMAD.MOV.U32 R7, RZ, RZ, 0x40000040 ;  /* 0x40000040ff077424 */ /* 0x000fe200078e00ff */
[----:B------:R-:W-:-:S04]  /*f6f0*/  LOP3.LUT R4, R4, 0x3fff, RZ, 0xc0, !PT ;  /* 0x00003fff04047812 */ /* 0x000fc800078ec0ff */
[----:B------:R-:W0:Y:S01]  /*f700*/  S2R R12, SR_TID.X ;  /* 0x00000000000c7919 */ /* 0x000e220000002100 */
[----:B------:R-:W-:Y:S01]  /*f710*/  R2UR UR7, R5 ;  /* 0x00000000050772ca */ /* 0x000fe200000e0000 */
[----:B------:R-:W-:Y:S01]  /*f720*/  IMAD.MOV.U32 R5, RZ, RZ, 0x40000040 ;  /* 0x40000040ff057424 */ /* 0x000fe200078e00ff */
[----:B------:R-:W-:-:S05]  /*f730*/  LOP3.LUT R4, R4, 0x4000000, RZ, 0xfc, !PT ;  /* 0x0400000004047812 */ /* 0x000fca00078efcff */
[----:B------:R-:W-:-:S04]  /*f740*/  IMAD R4, R11, 0x800, R4 ;  /* 0x000008000b047824 */ /* 0x000fc800078e0204 */
[C---:B------:R-:W-:Y:S01]  /*f750*/  VIADD R6, R4.reuse, 0x80 ;  /* 0x0000008004067836 */ /* 0x040fe20000000000 */
[----:B------:R-:W-:-:S13]  /*f760*/  R2UR UR6, R4 ;  /* 0x00000000040672ca */ /* 0x000fda00000e0000 */
[----:B------:R-:W-:Y:S01]  /*f770*/  HGMMA.64x128x16.F32.BF16 R88, R160, gdesc[UR4].tnspB, R88, gsb0 ;  /* 0x41e00004a0587df0 */ /* 0x000fe20008001858 */
[----:B------:R-:W-:Y:S02]  /*f780*/  R2UR UR6, R6 ;  /* 0x00000000060672ca */ /* 0x000fe400000e0000 */
[----:B------:R-:W-:Y:S01]  /*f790*/  R2UR UR7, R7 ;  /* 0x00000000070772ca */ /* 0x000fe200000e0000 */
[----:B------:R-:W-:Y:S01]  /*f7a0*/  IMAD.MOV.U32 R7, RZ, RZ, 0x40000040 ;  /* 0x40000040ff077424 */ /* 0x000fe200078e00ff */
[----:B------:R-:W-:Y:S02]  /*f7b0*/  IADD3 R6, R4, 0x100, RZ ;  /* 0x0000010004067810 */ /* 0x000fe40007ffe0ff */
[----:B0-----:R-:W-:Y:S01]  /*f7c0*/  SHF.R.U32.HI R12, RZ, 0x7, R12 ;  /* 0x00000007ff0c7819 */ /* 0x001fe2000001160c */
[----:B------:R-:W-:Y:S02]  /*f7d0*/  WARPGROUP.DEPBAR.LE gsb0, 0x0 ;  /* 0x00008000000079c5 */ /* 0x000fe40000010000 */
[----:B------:R-:W-:-:S06]  /*f7e0*/  WARPGROUP.ARRIVE ;  /* 0x00000000000079c5 */ /* 0x000fcc0000000000 */
[----:B------:R-:W-:Y:S01]  /*f7f0*/  HGMMA.64x128x16.F32.BF16 R88, R164, gdesc[UR4].tnspB, R88, gsb0 ;  /* 0x41e00004a4587df0 */ /* 0x000fe20008001858 */
[----:B------:R-:W-:Y:S01]  /*f800*/  R2UR UR6, R6 ;  /* 0x00000000060672ca */ /* 0x000fe200000e0000 */
[----:B------:R-:W-:Y:S01]  /*f810*/  VIADD R6, R4, 0x180 ;  /* 0x0000018004067836 */ /* 0x000fe20000000000 */
[----:B------:R-:W-:Y:S01]  /*f820*/  R2UR UR7, R7 ;  /* 0x00000000070772ca */ /* 0x000fe200000e0000 */
[----:B------:R-:W-:Y:S01]  /*f830*/  IMAD.MOV.U32 R7, RZ, RZ, 0x40000040 ;  /* 0x40000040ff077424 */ /* 0x000fe200078e00ff */
[----:B------:R-:W-:Y:S02]  /*f840*/  WARPGROUP.DEPBAR.LE gsb0, 0x0 ;  /* 0x00008000000079c5 */ /* 0x000fe40000010000 */
[----:B------:R-:W-:-:S09]  /*f850*/  WARPGROUP.ARRIVE ;  /* 0x00000000000079c5 */ /* 0x000fd20000000000 */
        /* <DEDUP_REMOVED lines=15> */
[----:B------:R-:W-:Y:S02]  /*f950*/  R2UR UR6, R6 ;  /* 0x00000000060672ca */ /* 0x000fe400000e0000 */
[----:B------:R-:W-:Y:S01]  /*f960*/  R2UR UR7, R7 ;  /* 0x00000000070772ca */ /* 0x000fe200000e0000 */
[----:B------:R-:W-:Y:S01]  /*f970*/  IMAD.MOV.U32 R7, RZ, RZ, 0x40000040 ;  /* 0x40000040ff077424 */ /* 0x000fe200078e00ff */
[C---:B------:R-:W-:Y:S01]  /*f980*/  IADD3 R6, R4.reuse, 0x300, RZ ;  /* 0x0000030004067810 */ /* 0x040fe20007ffe0ff */
[----:B------:R-:W-:Y:S01]  /*f990*/  VIADD R4, R4, 0x380 ;  /* 0x0000038004047836 */ /* 0x000fe20000000000 */
[----:B------:R-:W-:Y:S02]  /*f9a0*/  WARPGROUP.DEPBAR.LE gsb0, 0x0 ;  /* 0x00008000000079c5 */ /* 0x000fe40000010000 */
[----:B------:R-:W-:-:S07]  /*f9b0*/  WARPGROUP.ARRIVE ;  /* 0x00000000000079c5 */ /* 0x000fce0000000000 */
[----:B------:R-:W-:Y:S01]  /*f9c0*/  HGMMA.64x128x16.F32.BF16 R88, R180, gdesc[UR4].tnspB, R88, gsb0 ;  /* 0x41e00004b4587df0 */ /* 0x000fe20008001858 */
[----:B------:R-:W-:Y:S02]  /*f9d0*/  R2UR UR6, R6 ;  /* 0x00000000060672ca */ /* 0x000fe400000e0000 */
[----:B------:R-:W-:Y:S01]  /*f9e0*/  R2UR UR7, R7 ;  /* 0x00000000070772ca */ /* 0x000fe200000e0000 */
[----:B------:R-:W-:Y:S02]  /*f9f0*/  WARPGROUP.DEPBAR.LE gsb0, 0x0 ;  /* 0x00008000000079c5 */ /* 0x000fe40000010000 */
[----:B------:R-:W-:-:S10]  /*fa00*/  WARPGROUP.ARRIVE ;  /* 0x00000000000079c5 */ /* 0x000fd40000000000 */
[----:B------:R-:W-:Y:S01]  /*fa10*/  HGMMA.64x128x16.F32.BF16 R88, R184, gdesc[UR4].tnspB, R88, gsb0 ;  /* 0x41e00004b8587df0 */ /* 0x000fe20008001858 */
[----:B------:R-:W-:Y:S02]  /*fa20*/  R2UR UR6, R4 ;  /* 0x00000000040672ca */ /* 0x000fe400000e0000 */
[----:B------:R-:W-:Y:S02]  /*fa30*/  R2UR UR7, R5 ;  /* 0x00000000050772ca */ /* 0x000fe400000e0000 */
[----:B------:R-:W-:Y:S01]  /*fa40*/  IADD3 R4, -R12, 0xb, RZ ;  /* 0x0000000b0c047810 */ /* 0x000fe20007ffe1ff */
[----:B------:R-:W-:Y:S02]  /*fa50*/  WARPGROUP.DEPBAR.LE gsb0, 0x0 ;  /* 0x00008000000079c5 */ /* 0x000fe40000010000 */
[----:B------:R-:W-:-:S08]  /*fa60*/  WARPGROUP.ARRIVE ;  /* 0x00000000000079c5 */ /* 0x000fd00000000000 */
[----:B------:R-:W-:Y:S03]  /*fa70*/  HGMMA.64x128x16.F32.BF16 R88, R188, gdesc[UR4].tnspB, R88, gsb0 ;  /* 0x41e00004bc587df0 */ /* 0x000fe60008001858 */
[----:B------:R-:W-:Y:S02]  /*fa80*/  WARPGROUP.DEPBAR.LE gsb0, 0x0 ;  /* 0x00008000000079c5 */ /* 0x000fe40000010000 */
[----:B------:R0:W-:Y:S06]  /*fa90*/  BAR.ARV R4, 0x100 ;  /* 0x000400040000751d */ /* 0x0001ec0000002000 */
[----:B------:R-:W-:Y:S05]  /*faa0*/  @!P0 BRA `(.L_x_645) ;  /* 0x0000000000048947 */ /* 0x000fea0003800000 */
[----:B------:R-:W-:Y:S01]  /*fab0*/  BPT.TRAP 0x1 ;  /* 0x000000040000795c */ /* 0x000fe20000300000 */
.L_x_645:
[----:B------:R-:W-:Y:S01]  /*fac0*/  FMUL.FTZ R5, R24, UR37 ;  /* 0x0000002518057c20 */ /* 0x000fe20008410000 */
[----:B------:R-:W-:Y:S01]  /*fad0*/  FMUL.FTZ R6, R26, UR37 ;  /* 0x000000251a067c20 */ /* 0x000fe20008410000 */
[----:B0-----:R-:W-:Y:S01]  /*fae0*/  FMUL.FTZ R4, R25, UR37 ;  /* 0x0000002519047c20 */ /* 0x001fe20008410000 */
        /* <DEDUP_REMOVED lines=77> */
[----:B------:R-:W-:-:S06]  /*ffc0*/  FMUL.FTZ R87, R87, UR37 ;  /* 0x0000002557577c20 */ /* 0x000fcc0008410000 */
        /* <DEDUP_REMOVED lines=81> */
[----:B0-----:R-:W-:Y:S01]  /*104e0*/  FMNMX.FTZ R42, R71, R40, !PT ;  /* 0x00000028472a7209 */ /* 0x001fe20007810000 */
[----:B------:R-:W-:-:S06]  /*104f0*/  FMUL.FTZ R40, R86, UR37 ;  /* 0x0000002556287c20 */ /* 0x000fcc0008410000 */
        /* <DEDUP_REMOVED lines=26> */
[----:B------:R-:W1:Y:S01]  /*106a0*/  LDC R38, c[0x0][0x988] ;  /* 0x00026200ff267b82 */ /* 0x000e620000000800 */
[----:B--2---:R-:W-:Y:S02]  /*106b0*/  FMNMX.FTZ R42, R40, R37, !PT ;  /* 0x00000025282a7209 */ /* 0x004fe40007810000 */
[----:B------:R-:W2:Y:S02]  /*106c0*/  SHFL.BFLY PT, R37, R44, 0x2, 0x1f ;  /* 0x0c401f002c257f89 */ /* 0x000ea400000e0000 */
[----:B0-----:R-:W-:-:S05]  /*106d0*/  FMNMX.FTZ R42, R87, R42, !PT ;  /* 0x0000002a572a7209 */ /* 0x001fca0007810000 */
[----:B------:R-:W0:Y:S01]  /*106e0*/  SHFL.BFLY PT, R49, R42, 0x2, 0x1f ;  /* 0x0c401f002a317f89 */ /* 0x000e2200000e0000 */
[----:B--2---:R-:W-:-:S05]  /*106f0*/  FMNMX.FTZ R46, R44, R37, !PT ;  /* 0x000000252c2e7209 */ /* 0x004fca0007810000 */
        /* <DEDUP_REMOVED lines=8> */
[----:B0-----:R-:W-:Y:S01]  /*10780*/  FMNMX.FTZ R49, R50, R49, !PT ;  /* 0x0000003132317209 */ /* 0x001fe20007810000 */
[-CC-:B------:R-:W-:Y:S01]  /*10790*/  FFMA.FTZ R174, R51, R38.reuse, -R48.reuse ;  /* 0x0000002633ae7223 */ /* 0x180fe20000010830 */
[-CC-:B------:R-:W-:Y:S01]  /*107a0*/  FFMA.FTZ R160, R5, R38.reuse, -R48.reuse ;  /* 0x0000002605a07223 */ /* 0x180fe20000010830 */
[-CC-:B------:R-:W-:Y:S01]  /*107b0*/  FFMA.FTZ R51, R53, R38.reuse, -R48.reuse ;  /* 0x0000002635337223 */ /* 0x180fe20000010830 */
[-CC-:B------:R-:W-:Y:S01]  /*107c0*/  FFMA.FTZ R46, R4, R38.reuse, -R48.reuse ;  /* 0x00000026042e7223 */ /* 0x180fe20000010830 */
[C---:B------:R-:W-:Y:S01]  /*107d0*/  FADD.FTZ R10, -R49.reuse, R9 ;  /* 0x00000009310a7221 */ /* 0x040fe20000010100 */
[-C--:B------:R-:W-:Y:S01]  /*107e0*/  FMUL.FTZ R30, R49, R38.reuse ;  /* 0x00000026311e7220 */ /* 0x080fe20000410000 */
[----:B------:R-:W-:Y:S01]  /*107f0*/  MUFU.EX2 R9, R52 ;  /* 0x0000003400097308 */ /* 0x000fe20000000800 */
[-C--:B------:R-:W-:Y:S01]  /*10800*/  FFMA.FTZ R162, R12, R38.reuse, -R48 ;  /* 0x000000260ca27223 */ /* 0x080fe20000010830 */
[-C--:B------:R-:W-:Y:S01]  /*10810*/  FMUL.FTZ R10, R10, R38.reuse ;  /* 0x000000260a0a7220 */ /* 0x080fe20000410000 */
[-CC-:B------:R-:W-:Y:S01]  /*10820*/  FFMA.FTZ R53, R6, R38.reuse, -R30.reuse ;  /* 0x0000002606357223 */ /* 0x180fe2000001081e */
[-C--:B------:R-:W-:Y:S01]  /*10830*/  FFMA.FTZ R6, R7, R38.reuse, -R30 ;  /* 0x0000002607067223 */ /* 0x080fe2000001081e */
[-C--:B------:R-:W-:Y:S01]  /*10840*/  FFMA.FTZ R176, R163, R38.reuse, -R48 ;  /* 0x00000026a3b07223 */ /* 0x080fe20000010830 */
[-C--:B------:R-:W-:Y:S01]  /*10850*/  FFMA.FTZ R163, R14, R38.reuse, -R30 ;  /* 0x000000260ea37223 */ /* 0x080fe2000001081e */
[-C--:B------:R-:W-:Y:S01]  /*10860*/  FFMA.FTZ R44, R13, R38.reuse, -R48 ;  /* 0x000000260d2c7223 */ /* 0x080fe20000010830 */
[----:B------:R-:W0:Y:S01]  /*10870*/  MUFU.EX2 R160, R160 ;  /* 0x000000a000a07308 */ /* 0x000e220000000800 */
[-C--:B------:R-:W-:Y:S01]  /*10880*/  FFMA.FTZ R14, R15, R38.reuse, -R30 ;  /* 0x000000260f0e7223 */ /* 0x080fe2000001081e */
[-CC-:B------:R-:W-:Y:S01]  /*10890*/  FFMA.FTZ R4, R43, R38.reuse, -R48.reuse ;  /* 0x000000262b047223 */ /* 0x180fe20000010830 */
[-CC-:B------:R-:W-:Y:S01]  /*108a0*/  FFMA.FTZ R164, R20, R38.reuse, -R48.reuse ;  /* 0x0000002614a47223 */ /* 0x180fe20000010830 */
[-C--:B------:R-:W-:Y:S01]  /*108b0*/  FFMA.FTZ R43, R165, R38.reuse, -R48 ;  /* 0x00000026a52b7223 */ /* 0x080fe20000010830 */
[-C--:B------:R-:W-:Y:S01]  /*108c0*/  FFMA.FTZ R165, R24, R38.reuse, -R30 ;  /* 0x0000002618a57223 */ /* 0x080fe2000001081e */
[-C--:B------:R-:W-:Y:S01]  /*108d0*/  FFMA.FTZ R42, R21, R38.reuse, -R48 ;  /* 0x00000026152a7223 */ /* 0x080fe20000010830 */
[-C--:B------:R-:W-:Y:S01]  /*108e0*/  FFMA.FTZ R24, R25, R38.reuse, -R30 ;  /* 0x0000002619187223 */ /* 0x080fe2000001081e */
[----:B------:R-:W-:Y:S01]  /*108f0*/  MUFU.EX2 R10, R10 ;  /* 0x0000000a000a7308 */ /* 0x000fe20000000800 */
[-CC-:B------:R-:W-:Y:S01]  /*10900*/  FFMA.FTZ R166, R26, R38.reuse, -R48.reuse ;  /* 0x000000261aa67223 */ /* 0x180fe20000010830 */
[-C--:B------:R-:W-:Y:S01]  /*10910*/  FFMA.FTZ R178, R167, R38.reuse, -R48 ;  /* 0x00000026a7b27223 */ /* 0x080fe20000010830 */
[-C--:B------:R-:W-:Y:S01]  /*10920*/  FFMA.FTZ R167, R28, R38.reuse, -R30 ;  /* 0x000000261ca77223 */ /* 0x080fe2000001081e */
[-C--:B------:R-:W-:Y:S01]  /*10930*/  FFMA.FTZ R26, R27, R38.reuse, -R48 ;  /* 0x000000261b1a7223 */ /* 0x080fe20000010830 */
[-C--:B------:R-:W-:Y:S01]  /*10940*/  FFMA.FTZ R28, R29, R38.reuse, -R30 ;  /* 0x000000261d1c7223 */ /* 0x080fe2000001081e */
[-CC-:B------:R-:W-:Y:S01]  /*10950*/  FFMA.FTZ R172, R41, R38.reuse, -R48.reuse ;  /* 0x0000002629ac7223 */ /* 0x180fe20000010830 */
[----:B------:R-:W-:Y:S01]  /*10960*/  FFMA.FTZ R41, R169, R38, -R48 ;  /* 0x00000026a9297223 */ /* 0x000fe20000010830 */
[----:B------:R-:W1:Y:S01]  /*10970*/  MUFU.EX2 R53, R53 ;  /* 0x0000003500357308 */ /* 0x000e620000000800 */
[----:B0-----:R-:W-:Y:S01]  /*10980*/  FFMA.FTZ R7, R9, R8, R160 ;  /* 0x0000000809077223 */ /* 0x001fe200000100a0 */
[-C--:B------:R-:W-:Y:S01]  /*10990*/  FFMA.FTZ R169, R32, R38.reuse, -R30 ;  /* 0x0000002620a97223 */ /* 0x080fe2000001081e */
[-C--:B------:R-:W-:Y:S01]  /*109a0*/  FFMA.FTZ R20, R31, R38.reuse, -R48 ;  /* 0x000000261f147223 */ /* 0x080fe20000010830 */
[-C--:B------:R-:W-:Y:S01]  /*109b0*/  FFMA.FTZ R32, R33, R38.reuse, -R30 ;  /* 0x0000002621207223 */ /* 0x080fe2000001081e */
[-CC-:B------:R-:W-:Y:S01]  /*109c0*/  FFMA.FTZ R170, R34, R38.reuse, -R48.reuse ;  /* 0x0000002622aa7223 */ /* 0x180fe20000010830 */
[-C--:B------:R-:W-:Y:S01]  /*109d0*/  FFMA.FTZ R180, R171, R38.reuse, -R48 ;  /* 0x00000026abb47223 */ /* 0x080fe20000010830 */
[-C--:B------:R-:W-:Y:S01]  /*109e0*/  FFMA.FTZ R171, R36, R38.reuse, -R30 ;  /* 0x0000002624ab7223 */ /* 0x080fe2000001081e */
[----:B------:R-:W0:Y:S01]  /*109f0*/  MUFU.EX2 R46, R46 ;  /* 0x0000002e002e7308 */ /* 0x000e220000000800 */
[-C--:B------:R-:W-:Y:S01]  /*10a00*/  FFMA.FTZ R12, R35, R38.reuse, -R48 ;  /* 0x00000026230c7223 */ /* 0x080fe20000010830 */
[-C--:B------:R-:W-:Y:S01]  /*10a10*/  FFMA.FTZ R34, R39, R38.reuse, -R30 ;  /* 0x0000002627227223 */ /* 0x080fe2000001081e */
[-C--:B------:R-:W-:Y:S01]  /*10a20*/  FFMA.FTZ R35, R173, R38.reuse, -R48 ;  /* 0x00000026ad237223 */ /* 0x080fe20000010830 */
[-CC-:B------:R-:W-:Y:S01]  /*10a30*/  FFMA.FTZ R173, R45, R38.reuse, -R30.reuse ;  /* 0x000000262dad7223 */ /* 0x180fe2000001081e */
[-C--:B------:R-:W-:Y:S01]  /*10a40*/  FFMA.FTZ R36, R47, R38.reuse, -R30 ;  /* 0x000000262f247223 */ /* 0x080fe2000001081e */
[-C--:B------:R-:W-:Y:S01]  /*10a50*/  FFMA.FTZ R182, R175, R38.reuse, -R48 ;  /* 0x00000026afb67223 */ /* 0x080fe20000010830 */
[-C--:B------:R-:W-:Y:S01]  /*10a60*/  FFMA.FTZ R175, R161, R38.reuse, -R30 ;  /* 0x00000026a1af7223 */ /* 0x080fe2000001081e */
[----:B------:R-:W2:Y:S01]  /*10a70*/  MUFU.EX2 R6, R6 ;  /* 0x0000000600067308 */ /* 0x000ea20000000800 */
        /* <DEDUP_REMOVED lines=8> */
[----:B0-----:R-:W-:Y:S01]  /*10b00*/  FADD.FTZ R7, R46, R7 ;  /* 0x000000072e077221 */ /* 0x001fe20000010000 */
[-CC-:B------:R-:W-:Y:S01]  /*10b10*/  FFMA.FTZ R13, R189, R38.reuse, -R48.reuse ;  /* 0x00000026bd0d7223 */ /* 0x180fe20000010830 */
[-CC-:B------:R-:W-:Y:S01]  /*10b20*/  FFMA.FTZ R190, R191, R38.reuse, -R48.reuse ;  /* 0x00000026bfbe7223 */ /* 0x180fe20000010830 */
[-C--:B------:R-:W-:Y:S01]  /*10b30*/  FFMA.FTZ R5, R85, R38.reuse, -R48 ;  /* 0x0000002655057223 */ /* 0x080fe20000010830 */
[-CC-:B------:R-:W-:Y:S01]  /*10b40*/  FFMA.FTZ R48, R55, R38.reuse, -R30.reuse ;  /* 0x0000002637307223 */ /* 0x180fe2000001081e */
[-CC-:B------:R-:W-:Y:S01]  /*10b50*/  FFMA.FTZ R177, R57, R38.reuse, -R30.reuse ;  /* 0x0000002639b17223 */ /* 0x180fe2000001081e */
[-CC-:B------:R-:W-:Y:S01]  /*10b60*/  FFMA.FTZ R50, R59, R38.reuse, -R30.reuse ;  /* 0x000000263b327223 */ /* 0x180fe2000001081e */
[----:B------:R-:W0:Y:S01]  /*10b70*/  MUFU.EX2 R163, R163 ;  /* 0x000000a300a37308 */ /* 0x000e220000000800 */
[----:B--2---:R-:W-:Y:S01]  /*10b80*/  FADD.FTZ R8, R6, R3 ;  /* 0x0000000306087221 */ /* 0x004fe20000010000 */
[-CC-:B------:R-:W-:Y:S01]  /*10b90*/  FFMA.FTZ R179, R61, R38.reuse, -R30.reuse ;  /* 0x000000263db37223 */ /* 0x180fe2000001081e */
[-CC-:B------:R-:W-:Y:S01]  /*10ba0*/  FFMA.FTZ R52, R63, R38.reuse, -R30.reuse ;  /* 0x000000263f347223 */ /* 0x180fe2000001081e */
[-CC-:B------:R-:W-:Y:S01]  /*10bb0*/  FFMA.FTZ R181, R65, R38.reuse, -R30.reuse ;  /* 0x0000002641b57223 */ /* 0x180fe2000001081e */
[-CC-:B------:R-:W-:Y:S01]  /*10bc0*/  FFMA.FTZ R54, R67, R38.reuse, -R30.reuse ;  /* 0x0000002643367223 */ /* 0x180fe2000001081e */
[-CC-:B------:R-:W-:Y:S01]  /*10bd0*/  FFMA.FTZ R183, R69, R38.reuse, -R30.reuse ;  /* 0x0000002645b77223 */ /* 0x180fe2000001081e */
[-CC-:B------:R-:W-:Y:S01]  /*10be0*/  FFMA.FTZ R56, R71, R38.reuse, -R30.reuse ;  /* 0x0000002647387223 */ /* 0x180fe2000001081e */
[----:B------:R-:W2:Y:S01]  /*10bf0*/  MUFU.EX2 R44, R44 ;  /* 0x0000002c002c7308 */ /* 0x000ea20000000800 */
[----:B-1----:R-:W-:Y:S01]  /*10c00*/  FADD.FTZ R7, R162, R7 ;  /* 0x00000007a2077221 */ /* 0x002fe20000010000 */
[-CC-:B------:R-:W-:Y:S01]  /*10c10*/  FFMA.FTZ R185, R73, R38.reuse, -R30.reuse ;  /* 0x0000002649b97223 */ /* 0x180fe2000001081e */
[-CC-:B------:R-:W-:Y:S01]  /*10c20*/  FFMA.FTZ R58, R75, R38.reuse, -R30.reuse ;  /* 0x000000264b3a7223 */ /* 0x180fe2000001081e */
[-CC-:B------:R-:W-:Y:S01]  /*10c30*/  FFMA.FTZ R187, R77, R38.reuse, -R30.reuse ;  /* 0x000000264dbb7223 */ /* 0x180fe2000001081e */
[-CC-:B------:R-:W-:Y:S01]  /*10c40*/  FFMA.FTZ R189, R81, R38.reuse, -R30.reuse ;  /* 0x0000002651bd7223 */ /* 0x180fe2000001081e */
[----:B------:R-:W-:-:S02]  /*10c50*/  FFMA.FTZ R191, R40, R38, -R30 ;  /* 0x0000002628bf7223 */ /* 0x000fc4000001081e */
[----:B------:R-:W1:Y:S01]  /*10c60*/  MUFU.EX2 R14, R14 ;  /* 0x0000000e000e7308 */ /* 0x000e620000000800 */
[----:B0-----:R-:W-:-:S07]  /*10c70*/  FADD.FTZ R3, R163, R8 ;  /* 0x00000008a3037221 */ /* 0x001fce0000010000 */
[----:B------:R-:W0:Y:S01]  /*10c80*/  MUFU.EX2 R164, R164 ;  /* 0x000000a400a47308 */ /* 0x000e220000000800 */
[----:B--2---:R-:W-:-:S07]  /*10c90*/  FADD.FTZ R7, R44, R7 ;  /* 0x000000072c077221 */ /* 0x004fce0000010000 */
[----:B------:R-:W2:Y:S01]  /*10ca0*/  MUFU.EX2 R165, R165 ;  /* 0x000000a500a57308 */ /* 0x000ea20000000800 */
[----:B-1----:R-:W-:-:S07]  /*10cb0*/  FADD.FTZ R8, R14, R3 ;  /* 0x000000030e087221 */ /* 0x002fce0000010000 */
        /* <DEDUP_REMOVED lines=53> */
[----:B-1----:R-:W-:Y:S01]  /*11010*/  FADD.FTZ R7, R43, R60 ;  /* 0x0000003c2b077221 */ /* 0x002fe20000010000 */
[----:B------:R-:W-:-:S06]  /*11020*/  FFMA.FTZ R60, R79, R38, -R30 ;  /* 0x000000264f3c7223 */ /* 0x000fcc000001081e */
        /* <DEDUP_REMOVED lines=15> */
[----:B--2---:R-:W-:Y:S01]  /*11120*/  FADD.FTZ R7, R35, R62 ;  /* 0x0000003e23077221 */ /* 0x004fe20000010000 */
[-CC-:B------:R-:W-:Y:S01]  /*11130*/  FFMA.FTZ R62, R83, R38.reuse, -R30.reuse ;  /* 0x00000026533e7223 */ /* 0x180fe2000001081e */
[----:B------:R-:W-:-:S05]  /*11140*/  FFMA.FTZ R30, R87, R38, -R30 ;  /* 0x00000026571e7223 */ /* 0x000fca000001081e */
        /* <DEDUP_REMOVED lines=9> */
[----:B0-----:R-:W-:Y:S01]  /*111e0*/  FADD.FTZ R8, R56, R3 ;  /* 0x0000000338087221 */ /* 0x001fe20000010000 */
[----:B------:R-:W-:-:S04]  /*111f0*/  IMAD R3, R152, 0x8, R156 ;  /* 0x0000000898037824 */ /* 0x000fc800078e029c */
[----:B------:R-:W-:Y:S02]  /*11200*/  VIADD R3, R3, 0x28840 ;  /* 0x0002884003037836 */ /* 0x000fe40000000000 */
[----:B------:R-:W0:Y:S01]  /*11210*/  MUFU.EX2 R27, R27 ;  /* 0x0000001b001b7308 */ /* 0x000e220000000800 */
[----:B--2---:R-:W-:Y:S02]  /*11220*/  FADD.FTZ R40, R184, R7 ;  /* 0x00000007b8287221 */ /* 0x004fe40000010000 */
[----:B------:R-:W-:-:S04]  /*11230*/  PRMT R3, R222, 0x654, R3 ;  /* 0x00000654de037816 */ /* 0x000fc80000000003 */
[----:B------:R2:W-:Y:S01]  /*11240*/  SYNCS.ARRIVE.TRANS64.RED.A1T0 RZ, [R3+URZ], RZ ;  /* 0x000000ff03ff79a7 */ /* 0x0005e2000810043f */
[----:B------:R-:W3:Y:S01]  /*11250*/  MUFU.EX2 R58, R58 ;  /* 0x0000003a003a7308 */ /* 0x000ee20000000800 */
[----:B-1----:R-:W-:-:S07]  /*11260*/  FADD.FTZ R7, R185, R8 ;  /* 0x00000008b9077221 */ /* 0x002fce0000010000 */
[----:B------:R-:W1:Y:S01]  /*11270*/  MUFU.EX2 R186, R186 ;  /* 0x000000ba00ba7308 */ /* 0x000e620000000800 */
[----:B0-----:R-:W-:-:S07]  /*11280*/  FADD.FTZ R15, R27, R40 ;  /* 0x000000281b0f7221 */ /* 0x001fce0000010000 */
[----:B------:R-:W0:Y:S01]  /*11290*/  MUFU.EX2 R187, R187 ;  /* 0x000000bb00bb7308 */ /* 0x000e220000000800 */
[----:B---3--:R-:W-:-:S07]  /*112a0*/  FADD.FTZ R8, R58, R7 ;  /* 0x000000073a087221 */ /* 0x008fce0000010000 */
        /* <DEDUP_REMOVED lines=20> */
[----:B0-----:R-:W-:-:S03]  /*113f0*/  FADD.FTZ R8, R5, R40 ;  /* 0x0000002805087221 */ /* 0x001fc60000010000 */
[----:B--2---:R-:W-:Y:S01]  /*11400*/  FADD.FTZ R3, R30, R3 ;  /* 0x000000031e037221 */ /* 0x004fe20000010000 */
[----:B------:R-:W-:Y:S06]  /*11410*/  @!P0 BRA `(.L_x_646) ;  /* 0x0000000000048947 */ /* 0x000fec0003800000 */
[----:B------:R-:W-:Y:S01]  /*11420*/  BPT.TRAP 0x1 ;  /* 0x000000040000795c */ /* 0x000fe20000300000 */
.L_x_646:
[----:B------:R-:W-:Y:S01]  /*11430*/  IMAD R7, R11, 0x8, R156 ;  /* 0x000000080b077824 */ /* 0x000fe200078e029c */
[----:B------:R-:W-:Y:S01]  /*11440*/  ISETP.GT.AND P1, PT, R210, RZ, PT ;  /* 0x000000ffd200720c */ /* 0x000fe20003f24270 */
[-C--:B------:R-:W-:Y:S01]  /*11450*/  FMUL.FTZ R88, R88, R9.reuse ;  /* 0x0000000958587220 */ /* 0x080fe20000410000 */
[----:B------:R-:W-:Y:S01]  /*11460*/  F2FP.BF16.F32.PACK_AB R172, R4, R172 ;  /* 0x000000ac04ac723e */ /* 0x000fe200000010ff */
[----:B------:R-:W-:Y:S02]  /*11470*/  VIADD R7, R7, 0x28860 ;  /* 0x0002886007077836 */ /* 0x000fe40000000000 */
[-C--:B------:R-:W-:Y:S01]  /*11480*/  FMUL.FTZ R89, R89, R9.reuse ;  /* 0x0000000959597220 */ /* 0x080fe20000410000 */
[-C--:B------:R-:W-:Y:S01]  /*11490*/  FMUL.FTZ R92, R92, R9.reuse ;  /* 0x000000095c5c7220 */ /* 0x080fe20000410000 */
[-C--:B------:R-:W-:Y:S01]  /*114a0*/  FMUL.FTZ R93, R93, R9.reuse ;  /* 0x000000095d5d7220 */ /* 0x080fe20000410000 */
[-C--:B------:R-:W-:Y:S01]  /*114b0*/  FMUL.FTZ R96, R96, R9.reuse ;  /* 0x0000000960607220 */ /* 0x080fe20000410000 */
[----:B------:R-:W-:Y:S01]  /*114c0*/  PRMT R7, R222, 0x654, R7 ;  /* 0x00000654de077816 */ /* 0x000fe20000000007 */
[-C--:B------:R-:W-:Y:S01]  /*114d0*/  FMUL.FTZ R97, R97, R9.reuse ;  /* 0x0000000961617220 */ /* 0x080fe20000410000 */
[-C--:B------:R-:W-:Y:S01]  /*114e0*/  FMUL.FTZ R100, R100, R9.reuse ;  /* 0x0000000964647220 */ /* 0x080fe20000410000 */
[-C--:B------:R-:W-:Y:S01]  /*114f0*/  FMUL.FTZ R101, R101, R9.reuse ;  /* 0x0000000965657220 */ /* 0x080fe20000410000 */
[----:B------:R0:W-:Y:S01]  /*11500*/  SYNCS.ARRIVE.TRANS64.RED.A1T0 RZ, [R7+URZ], RZ ;  /* 0x000000ff07ff79a7 */ /* 0x0001e2000810043f */
        /* <DEDUP_REMOVED lines=91> */
[----:B------:R-:W-:Y:S01]  /*11ac0*/  IADD3 R210, R210, -0x1, RZ ;  /* 0xffffffffd2d27810 */ /* 0x000fe20007ffe0ff */
[----:B0-----:R-:W-:Y:S06]  /*11ad0*/  @P1 BRA `(.L_x_647) ;  /* 0xffffffd4007c1947 */ /* 0x001fec000383ffff */
.L_x_635:
[----:B------:R-:W-:Y:S05]  /*11ae0*/  WARPSYNC.ALL ;  /* 0x0000000000007948 */ /* 0x000fea0003800000 */
[----:B------:R-:W-:Y:S06]  /*11af0*/  BAR.ARV 0x8, 0x180 ;  /* 0x0206000000007b1d */ /* 0x000fec0000002000 */
[----:B------:R-:W-:Y:S05]  /*11b00*/  @!P0 BRA `(.L_x_648) ;  /* 0x0000000000048947 */ /* 0x000fea0003800000 */
[----:B------:R-:W-:Y:S01]  /*11b10*/  BPT.TRAP 0x1 ;  /* 0x000000040000795c */ /* 0x000fe20000300000 */
.L_x_648:
[----:B------:R-:W-:Y:S01]  /*11b20*/  IMAD R11, R152, 0x8, R156 ;  /* 0x00000008980b7824 */ /* 0x000fe200078e029c */
[----:B------:R-:W-:-:S04]  /*11b30*/  SHF.L.U32 R0, R158, 0x1f, RZ ;  /* 0x0000001f9e007819 */ /* 0x000fc800000006ff */
[----:B------:R0:W1:Y:S01]  /*11b40*/  SYNCS.PHASECHK.TRANS64.TRYWAIT P1, [R11+URZ+0x28850], R0 ;  /* 0x028850000b0075a7 */ /* 0x000062000802017f */
[----:B------:R-:W-:Y:S05]  /*11b50*/  @!P0 BRA `(.L_x_649) ;  /* 0x0000000000048947 */ /* 0x000fea0003800000 */
[----:B------:R-:W-:Y:S01]  /*11b60*/  BPT.TRAP 0x1 ;  /* 0x000000040000795c */ /* 0x000fe20000300000 */
.L_x_649:
[----:B------:R-:W-:-:S05]  /*11b70*/  VIADD R156, R156, 0x400 ;  /* 0x000004009c9c7836 */ /* 0x000fca0000000000 */
[----:B------:R-:W-:-:S04]  /*11b80*/  SHF.R.U32.HI R156, RZ, 0x4, R156 ;  /* 0x00000004ff9c7819 */ /* 0x000fc8000001169c */
[----:B------:R-:W-:-:S04]  /*11b90*/  LOP3.LUT R156, R156, 0x3fff, RZ, 0xc0, !PT ;  /* 0x00003fff9c9c7812 */ /* 0x000fc800078ec0ff */
[----:B------:R-:W-:Y:S01]  /*11ba0*/  LOP3.LUT R5, R156, 0x4000000, RZ, 0xfc, !PT ;  /* 0x040000009c057812 */ /* 0x000fe200078efcff */
[----:B-1----:R-:W-:Y:S06]  /*11bb0*/  @P1 BRA `(.L_x_650) ;  /* 0x0000000000081947 */ /* 0x002fec0003800000 */
[----:B------:R-:W1:Y:S02]  /*11bc0*/  SYNCS.PHASECHK.TRANS64.TRYWAIT P1, [R11+URZ+0x28850], R0 ;  /* 0x028850000b0075a7 */ /* 0x000e64000802017f */
[----:B-1----:R-:W-:Y:S05]  /*11bd0*/  @!P1 BRA `(.L_x_651) ;  /* 0x000000a400609947 */ /* 0x002fea0003800000 */
.L_x_650:
[----:B------:R-:W-:Y:S01]  /*11be0*/  IMAD R4, R152, 0x800, R5 ;  /* 0x0000080098047824 */ /* 0x000fe200078e0205 */
[----:B------:R-:W-:Y:S01]  /*11bf0*/  MOV R5, 0x40000040 ;  /* 0x4000004000057802 */ /* 0x000fe20000000f00 */
[----:B------:R-:W-:Y:S05]  /*11c00*/  WARPSYNC.ALL ;  /* 0x0000000000007948 */ /* 0x000fea0003800000 */
[C---:B------:R-:W-:Y:S01]  /*11c10*/  R2UR UR6, R4.reuse ;  /* 0x00000000040672ca */ /* 0x040fe200000e0000 */
[----:B------:R-:W-:Y:S01]  /*11c20*/  WARPGROUP.ARRIVE ;  /* 0x00000000000079c5 */ /* 0x000fe20000000000 */
[----:B------:R-:W-:Y:S01]  /*11c30*/  R2UR UR7, R5 ;  /* 0x00000000050772ca */ /* 0x000fe200000e0000 */
[----:B------:R-:W-:Y:S01]  /*11c40*/  VIADD R6, R4, 0x80 ;  /* 0x0000008004067836 */ /* 0x000fe20000000000 */
[----:B01----:R-:W0:Y:S01]  /*11c50*/  SHFL.BFLY PT, R0, R3, 0x2, 0x1f ;  /* 0x0c401f0003007f89 */ /* 0x003e2200000e0000 */
[----:B------:R-:W-:-:S02]  /*11c60*/  IMAD.MOV.U32 R7, RZ, RZ, 0x40000040 ;  /* 0x40000040ff077424 */ /* 0x000fc400078e00ff */
[----:B------:R-:W-:-:S08]  /*11c70*/  IMAD.MOV.U32 R5, RZ, RZ, 0x40000040 ;  /* 0x40000040ff057424 */ /* 0x000fd000078e00ff */
        /* <DEDUP_REMOVED lines=17> */
[----:B------:R-:W-:Y:S02]  /*11d90*/  R2UR UR7, R7 ;  /* 0x00000000070772ca */ /* 0x000fe400000e0000 */
[----:B------:R-:W-:Y:S01]  /*11da0*/  MOV R7, 0x40000040 ;  /* 0x4000004000077802 */ /* 0x000fe20000000f00 */
[----:B------:R-:W-:Y:S02]  /*11db0*/  WARPGROUP.DEPBAR.LE gsb0, 0x0 ;  /* 0x00008000000079c5 */ /* 0x000fe40000010000 */
[----:B------:R-:W-:-:S08]  /*11dc0*/  WARPGROUP.ARRIVE ;  /* 0x00000000000079c5 */ /* 0x000fd00000000000 */
        /* <DEDUP_REMOVED lines=9> */
[C---:B------:R-:W-:Y:S01]  /*11e60*/  VIADD R6, R4.reuse, 0x300 ;  /* 0x0000030004067836 */ /* 0x040fe20000000000 */
[----:B------:R-:W-:Y:S01]  /*11e70*/  R2UR UR7, R7 ;  /* 0x00000000070772ca */ /* 0x000fe200000e0000 */
[----:B------:R-:W-:Y:S02]  /*11e80*/  IMAD.MOV.U32 R7, RZ, RZ, 0x40000040 ;  /* 0x40000040ff077424 */ /* 0x000fe400078e00ff */
[----:B------:R-:W-:Y:S01]  /*11e90*/  VIADD R4, R4, 0x380 ;  /* 0x0000038004047836 */ /* 0x000fe20000000000 */
[----:B------:R-:W-:Y:S02]  /*11ea0*/  WARPGROUP.DEPBAR.LE gsb0, 0x0 ;  /* 0x00008000000079c5 */ /* 0x000fe40000010000 */
[----:B------:R-:W-:-:S07]  /*11eb0*/  WARPGROUP.ARRIVE ;  /* 0x00000000000079c5 */ /* 0x000fce0000000000 */
[----:B------:R-:W-:Y:S01]  /*11ec0*/  HGMMA.64x128x16.F32.BF16 R88, R180, gdesc[UR4].tnspB, R88, gsb0 ;  /* 0x41e00004b4587df0 */ /* 0x000fe20008001858 */
[----:B------:R-:W-:Y:S01]  /*11ed0*/  R2UR UR6, R6 ;  /* 0x00000000060672ca */ /* 0x000fe200000e0000 */
[----:B------:R-:W-:Y:S01]  /*11ee0*/  IMAD.MOV.U32 R6, RZ, RZ, RZ ;  /* 0x000000ffff067224 */ /* 0x000fe200078e00ff */
[----:B------:R-:W-:Y:S01]  /*11ef0*/  R2UR UR7, R7 ;  /* 0x00000000070772ca */ /* 0x000fe200000e0000 */
[----:B------:R-:W-:Y:S02]  /*11f00*/  WARPGROUP.DEPBAR.LE gsb0, 0x0 ;  /* 0x00008000000079c5 */ /* 0x000fe40000010000 */
[----:B------:R-:W-:-:S10]  /*11f10*/  WARPGROUP.ARRIVE ;  /* 0x00000000000079c5 */ /* 0x000fd40000000000 */
[----:B------:R-:W-:Y:S01]  /*11f20*/  HGMMA.64x128x16.F32.BF16 R88, R184, gdesc[UR4].tnspB, R88, gsb0 ;  /* 0x41e00004b8587df0 */ /* 0x000fe20008001858 */
[----:B------:R-:W-:Y:S01]  /*11f30*/  R2UR UR6, R4 ;  /* 0x00000000040672ca */ /* 0x000fe200000e0000 */
[----:B0-----:R-:W-:Y:S01]  /*11f40*/  FADD.FTZ R4, R0, R3 ;  /* 0x0000000300047221 */ /* 0x001fe20000010000 */
[----:B------:R-:W-:Y:S01]  /*11f50*/  R2UR UR7, R5 ;  /* 0x00000000050772ca */ /* 0x000fe200000e0000 */
[----:B------:R-:W-:Y:S01]  /*11f60*/  IMAD.MOV.U32 R3, RZ, RZ, -0x800000 ;  /* 0xff800000ff037424 */ /* 0x000fe200078e00ff */
[----:B------:R-:W0:Y:S04]  /*11f70*/  SHFL.BFLY PT, R5, R8, 0x2, 0x1f ;  /* 0x0c401f0008057f89 */ /* 0x000e2800000e0000 */
[----:B------:R-:W1:Y:S01]  /*11f80*/  SHFL.BFLY PT, R7, R4, 0x1, 0x1f ;  /* 0x0c201f0004077f89 */ /* 0x000e6200000e0000 */
[----:B0-----:R-:W-:Y:S01]  /*11f90*/  FADD.FTZ R5, R5, R8 ;  /* 0x0000000805057221 */ /* 0x001fe20000010000 */
[----:B------:R-:W-:Y:S01]  /*11fa0*/  MOV R8, RZ ;  /* 0x000000ff00087202 */ /* 0x000fe20000000f00 */
[----:B-1----:R-:W-:-:S03]  /*11fb0*/  FADD.FTZ R13, R4, R7 ;  /* 0x00000007040d7221 */ /* 0x002fc60000010000 */
[----:B------:R-:W0:Y:S02]  /*11fc0*/  SHFL.BFLY PT, R0, R5, 0x1, 0x1f ;  /* 0x0c201f0005007f89 */ /* 0x000e2400000e0000 */
[----:B------:R-:W-:-:S13]  /*11fd0*/  FSETP.NE.FTZ.AND P2, PT, R13, RZ, PT ;  /* 0x000000ff0d00720b */ /* 0x000fda0003f55000 */
[----:B------:R-:W1:Y:S01]  /*11fe0*/  @P2 MUFU.LG2 R9, R13 ;  /* 0x0000000d00092308 */ /* 0x000e620000000c00 */
[----:B0-----:R-:W-:-:S07]  /*11ff0*/  FADD.FTZ R12, R5, R0 ;  /* 0x00000000050c7221 */ /* 0x001fce0000010000 */
[----:B------:R-:W-:Y:S01]  /*12000*/  @P2 MUFU.RCP R8, R13 ;  /* 0x0000000d00082308 */ /* 0x000fe20000001000 */
[----:B------:R-:W-:Y:S01]  /*12010*/  @P2 FMUL.FTZ R5, R38, 0.69314718246459960938 ;  /* 0x3f31721826052820 */ /* 0x000fe20000410000 */
[----:B------:R-:W-:Y:S01]  /*12020*/  IMAD.MOV.U32 R0, RZ, RZ, -0x800000 ;  /* 0xff800000ff007424 */ /* 0x000fe200078e00ff */
[----:B------:R-:W-:Y:S01]  /*12030*/  FSETP.NE.FTZ.AND P1, PT, R12, RZ, PT ;  /* 0x000000ff0c00720b */ /* 0x000fe20003f35000 */
[----:B-1----:R-:W-:-:S04]  /*12040*/  @P2 FMUL.FTZ R10, R9, 0.69314718246459960938 ;  /* 0x3f317218090a2820 */ /* 0x002fc80000410000 */
[----:B------:R-:W-:-:S08]  /*12050*/  @P2 FFMA.FTZ R3, R5, R49, R10 ;  /* 0x0000003105032223 */ /* 0x000fd0000001000a */
[----:B------:R-:W0:Y:S01]  /*12060*/  @P1 MUFU.LG2 R7, R12 ;  /* 0x0000000c00071308 */ /* 0x000e220000000c00 */
[----:B------:R-:W-:-:S07]  /*12070*/  @P1 FMUL.FTZ R4, R38, 0.69314718246459960938 ;  /* 0x3f31721826041820 */ /* 0x000fce0000410000 */
[----:B------:R1:W2:Y:S01]  /*12080*/  @P1 MUFU.RCP R6, R12 ;  /* 0x0000000c00061308 */ /* 0x0002a20000001000 */
[----:B0-----:R-:W-:-:S04]  /*12090*/  @P1 FMUL.FTZ R7, R7, 0.69314718246459960938 ;  /* 0x3f31721807071820 */ /* 0x001fc80000410000 */
[----:B------:R-:W-:Y:S01]  /*120a0*/  @P1 FFMA.FTZ R0, R4, R37, R7 ;  /* 0x0000002504001223 */ /* 0x000fe20000010007 */
[----:B------:R-:W-:Y:S02]  /*120b0*/  WARPGROUP.DEPBAR.LE gsb0, 0x0 ;  /* 0x00008000000079c5 */ /* 0x000fe40000010000 */
[----:B------:R-:W-:-:S06]  /*120c0*/  WARPGROUP.ARRIVE ;  /* 0x00000000000079c5 */ /* 0x000fcc0000000000 */
[----:B------:R-:W-:Y:S03]  /*120d0*/  HGMMA.64x128x16.F32.BF16 R88, R188, gdesc[UR4].tnspB, R88, gsb0 ;  /* 0x41e00004bc587df0 */ /* 0x000fe60008001858 */
[----:B------:R-:W-:Y:S02]  /*120e0*/  WARPGROUP.DEPBAR.LE gsb0, 0x0 ;  /* 0x00008000000079c5 */ /* 0x000fe40000010000 */
[----:B-12---:R-:W-:Y:S05]  /*120f0*/  @!P0 BRA `(.L_x_652) ;  /* 0x0000000000048947 */ /* 0x006fea0003800000 */
[----:B------:R-:W-:Y:S01]  /*12100*/  BPT.TRAP 0x1 ;  /* 0x000000040000795c */ /* 0x000fe20000300000 */
.L_x_652:
[----:B------:R-:W-:Y:S02]  /*12110*/  VIADD R5, R11, 0x28860 ;  /* 0x000288600b057836 */ /* 0x000fe40000000000 */
[-C--:B------:R-:W-:Y:S01]  /*12120*/  FMUL.FTZ R63, R93, R6.reuse ;  /* 0x000000065d3f7220 */ /* 0x080fe20000410000 */
[----:B------:R-:W-:Y:S02]  /*12130*/  VIADD R152, R152, 0x1 ;  /* 0x0000000198987836 */ /* 0x000fe40000000000 */
[-C--:B------:R-:W-:Y:S01]  /*12140*/  FMUL.FTZ R52, R100, R6.reuse ;  /* 0x0000000664347220 */ /* 0x080fe20000410000 */
[-C--:B------:R-:W-:Y:S01]  /*12150*/  FMUL.FTZ R10, R88, R6.reuse ;  /* 0x00000006580a7220 */ /* 0x080fe20000410000 */
[----:B------:R-:W-:Y:S01]  /*12160*/  PRMT R5, R222, 0x654, R5 ;  /* 0x00000654de057816 */ /* 0x000fe20000000005 */
[-C--:B------:R-:W-:Y:S01]  /*12170*/  FMUL.FTZ R11, R89, R6.reuse ;  /* 0x00000006590b7220 */ /* 0x080fe20000410000 */
[----:B------:R-:W-:Y:S01]  /*12180*/  ISETP.NE.AND P0, PT, R152, 0x2, PT ;  /* 0x000000029800780c */ /* 0x000fe20003f05270 */
[----:B------:R-:W-:Y:S01]  /*12190*/  FMUL.FTZ R62, R92, R6 ;  /* 0x000000065c3e7220 */ /* 0x000fe20000410000 */
[----:B------:R0:W-:Y:S01]  /*121a0*/  SYNCS.ARRIVE.TRANS64.RED.A1T0 RZ, [R5+URZ], RZ ;  /* 0x000000ff05ff79a7 */ /* 0x0001e2000810043f */
[-C--:B------:R-:W-:Y:S01]  /*121b0*/  FMUL.FTZ R100, R90, R8.reuse ;  /* 0x000000085a647220 */ /* 0x080fe20000410000 */
[----:B------:R-:W-:Y:S01]  /*121c0*/  FMUL.FTZ R93, R91, R8 ;  /* 0x000000085b5d7220 */ /* 0x000fe20000410000 */
[-C--:B------:R-:W-:Y:S01]  /*121d0*/  FMUL.FTZ R53, R96, R6.reuse ;  /* 0x0000000660357220 */ /* 0x080fe20000410000 */
[-C--:B------:R-:W-:Y:S01]  /*121e0*/  FMUL.FTZ R54, R97, R6.reuse ;  /* 0x0000000661367220 */ /* 0x080fe20000410000 */
[-C--:B------:R-:W-:Y:S01]  /*121f0*/  FMUL.FTZ R61, R101, R6.reuse ;  /* 0x00000006653d7220 */ /* 0x080fe20000410000 */
[-C--:B------:R-:W-:Y:S01]  /*12200*/  FMUL.FTZ R51, R104, R6.reuse ;  /* 0x0000000668337220 */ /* 0x080fe20000410000 */
[-C--:B------:R-:W-:Y:S01]  /*12210*/  FMUL.FTZ R60, R105, R6.reuse ;  /* 0x00000006693c7220 */ /* 0x080fe20000410000 */
[----:B0-----:R-:W-:Y:S01]  /*12220*/  SEL R5, RZ, 0x1, P0 ;  /* 0x00000001ff057807 */ /* 0x001fe20000000000 */
        /* <DEDUP_REMOVED lines=52> */
[----:B------:R-:W-:Y:S01]  /*12570*/  FMUL.FTZ R151, R151, R8 ;  /* 0x0000000897977220 */ /* 0x000fe20000410000 */
[----:B------:R-:W-:Y:S01]  /*12580*/  LOP3.LUT R158, R158, R5, RZ, 0x3c, !PT ;  /* 0x000000059e9e7212 */ /* 0x000fe200078e3cff */
[----:B------:R-:W-:Y:S01]  /*12590*/  VIADD R207, R207, 0x1 ;  /* 0x00000001cfcf7836 */ /* 0x000fe20000000000 */
[----:B------:R-:W-:-:S07]  /*125a0*/  SEL R152, R152, RZ, P0 ;  /* 0x000000ff98987207 */ /* 0x000fce0000000000 */
.L_x_588:
[----:B------:R-:W-:Y:S05]  /*125b0*/  WARPSYNC.ALL ;  /* 0x0000000000007948 */ /* 0x000fea0003800000 */
[----:B------:R-:W0:Y:S01]  /*125c0*/  S2R R222, SR_CgaCtaId ;  /* 0x0000000000de7919 */ /* 0x000e220000008800 */
[----:B------:R-:W-:Y:S01]  /*125d0*/  MOV R5, 0x400 ;  /* 0x0000040000057802 */ /* 0x000fe20000000f00 */
[----:B------:R-:W-:Y:S01]  /*125e0*/  BSSY B0, `(.L_x_653) ;  /* 0x00001fc000007945 */ /* 0x000fe20003800000 */
[----:B------:R-:W-:Y:S02]  /*125f0*/  BAR.SYNC.DEFER_BLOCKING 0x5, 0x180 ;  /* 0x0146000000007b1d */ /* 0x000fe40000010000 */
[----:B0-----:R-:W-:-:S05]  /*12600*/  LEA R156, R222, R5, 0x18 ;  /* 0x00000005de9c7211 */ /* 0x001fca00078ec0ff */
[----:B------:R0:W1:Y:S01]  /*12610*/  LDS.128 R40, [R156+0x288d0] ;  /* 0x0288d0009c287984 */ /* 0x0000620000000c00 */
[----:B------:R-:W-:Y:S06]  /*12620*/  BAR.ARV 0x4, 0x180 ;  /* 0x0106000000007b1d */ /* 0x000fec0000002000 */
[----:B------:R-:W-:Y:S05]  /*12630*/  @P1 BRA `(.L_x_654) ;  /* 0x0000001400001947 */ /* 0x000fea0003800000 */
[----:B------:R-:W2:Y:S01]  /*12640*/  S2R R5, SR_SWINHI ;  /* 0x0000000000057919 */ /* 0x000ea20000002f00 */
[----:B------:R-:W-:Y:S05]  /*12650*/  WARPSYNC.ALL ;  /* 0x0000000000007948 */ /* 0x000fea0003800000 */
[----:B------:R-:W-:Y:S01]  /*12660*/  BAR.SYNC.DEFER_BLOCKING 0x1, 0x100 ;  /* 0x0044000000007b1d */ /* 0x000fe20000010000 */
[----:B------:R-:W-:Y:S02]  /*12670*/  F2FP.BF16.F32.PACK_AB R30, R33, R30 ;  /* 0x0000001e211e723e */ /* 0x000fe400000010ff */
[----:B------:R-:W-:Y:S02]  /*12680*/  F2FP.BF16.F32.PACK_AB R34, R35, R34 ;  /* 0x000000222322723e */ /* 0x000fe400000010ff */
[----:B------:R-:W-:Y:S01]  /*12690*/  F2FP.BF16.F32.PACK_AB R32, R45, R32 ;  /* 0x000000202d20723e */ /* 0x000fe200000010ff */
[----:B------:R-:W-:Y:S01]  /*126a0*/  ULDC.64 UR4, c[0x0][0xc00] ;  /* 0x0003000000047ab9 */ /* 0x000fe20000000a00 */
[----:B------:R-:W-:-:S02]  /*126b0*/  F2FP.BF16.F32.PACK_AB R33, R69, R70 ;  /* 0x000000464521723e */ /* 0x000fc400000010ff */
[----:B------:R-:W-:Y:S02]  /*126c0*/  F2FP.BF16.F32.PACK_AB R35, R67, R68 ;  /* 0x000000444323723e */ /* 0x000fe400000010ff */
[----:B------:R-:W-:Y:S02]  /*126d0*/  MOV R20, R156 ;  /* 0x0000009c00147202 */ /* 0x000fe40000000f00 */
[----:B--2---:R-:W-:-:S03]  /*126e0*/  MOV R21, R5 ;  /* 0x0000000500157202 */ /* 0x004fc60000000f00 */
[----:B------:R-:W-:-:S03]  /*126f0*/  IMAD.WIDE R8, R226, 0x2, R20 ;  /* 0x00000002e2087825 */ /* 0x000fc600078e0214 */
[C---:B------:R-:W-:Y:S02]  /*12700*/  LOP3.LUT R29, R8.reuse, 0x380, RZ, 0xc0, !PT ;  /* 0x00000380081d7812 */ /* 0x040fe400078ec0ff */
[C---:B------:R-:W-:Y:S02]  /*12710*/  IADD3 R95, P5, R8.reuse, 0x20, RZ ;  /* 0x00000020085f7810 */ /* 0x040fe40007fbe0ff */
[----:B------:R-:W-:Y:S02]  /*12720*/  IADD3 R97, P0, R8, 0x40, RZ ;  /* 0x0000004008617810 */ /* 0x000fe40007f1e0ff */
[----:B------:R-:W-:Y:S01]  /*12730*/  SHF.R.U64 R29, R29, 0x3, RZ ;  /* 0x000000031d1d7819 */ /* 0x000fe200000012ff */
[--C-:B------:R-:W-:Y:S01]  /*12740*/  IMAD.X R5, RZ, RZ, R9.reuse, P5 ;  /* 0x000000ffff057224 */ /* 0x100fe200028e0609 */
[----:B------:R-:W-:Y:S01]  /*12750*/  LOP3.LUT R4, R95, 0x380, RZ, 0xc0, !PT ;  /* 0x000003805f047812 */ /* 0x000fe200078ec0ff */
[----:B------:R-:W-:Y:S01]  /*12760*/  IMAD.X R7, RZ, RZ, R9, P0 ;  /* 0x000000ffff077224 */ /* 0x000fe200000e0609 */
[----:B------:R-:W-:-:S02]  /*12770*/  LOP3.LUT R6, R97, 0x380, RZ, 0xc0, !PT ;  /* 0x0000038061067812 */ /* 0x000fc400078ec0ff */
[C---:B------:R-:W-:Y:S02]  /*12780*/  IADD3 R99, P1, R8.reuse, 0x60, RZ ;  /* 0x0000006008637810 */ /* 0x040fe40007f3e0ff */
[C---:B------:R-:W-:Y:S02]  /*12790*/  IADD3 R101, P2, R8.reuse, 0x4000, RZ ;  /* 0x0000400008657810 */ /* 0x040fe40007f5e0ff */
[C---:B------:R-:W-:Y:S02]  /*127a0*/  IADD3 R103, P3, R8.reuse, 0x4020, RZ ;  /* 0x0000402008677810 */ /* 0x040fe40007f7e0ff */
[C---:B------:R-:W-:Y:S01]  /*127b0*/  IADD3 R105, P4, R8.reuse, 0x4040, RZ ;  /* 0x0000404008697810 */ /* 0x040fe20007f9e0ff */
[--C-:B------:R-:W-:Y:S01]  /*127c0*/  IMAD.X R15, RZ, RZ, R9.reuse, P2 ;  /* 0x000000ffff0f7224 */ /* 0x100fe200010e0609 */
[----:B------:R-:W-:Y:S01]  /*127d0*/  IADD3 R107, P5, R8, 0x4060, RZ ;  /* 0x00004060086b7810 */ /* 0x000fe20007fbe0ff */
[--C-:B------:R-:W-:Y:S01]  /*127e0*/  IMAD.X R25, RZ, RZ, R9.reuse, P3 ;  /* 0x000000ffff197224 */ /* 0x100fe200018e0609 */
[----:B------:R-:W-:Y:S01]  /*127f0*/  LOP3.LUT R8, R29, R8, RZ, 0x3c, !PT ;  /* 0x000000081d087212 */ /* 0x000fe200078e3cff */
[--C-:B------:R-:W-:Y:S01]  /*12800*/  IMAD.X R27, RZ, RZ, R9.reuse, P4 ;  /* 0x000000ffff1b7224 */ /* 0x100fe200020e0609 */
[----:B------:R-:W-:Y:S01]  /*12810*/  SHF.R.U64 R4, R4, 0x3, RZ ;  /* 0x0000000304047819 */ /* 0x000fe200000012ff */
[----:B------:R-:W-:Y:S01]  /*12820*/  IMAD.X R29, RZ, RZ, R9, P5 ;  /* 0x000000ffff1d7224 */ /* 0x000fe200028e0609 */
[----:B------:R-:W-:-:S02]  /*12830*/  SHF.R.U64 R6, R6, 0x3, RZ ;  /* 0x0000000306067819 */ /* 0x000fc400000012ff */
[----:B------:R-:W-:Y:S02]  /*12840*/  LOP3.LUT R12, R99, 0x380, RZ, 0xc0, !PT ;  /* 0x00000380630c7812 */ /* 0x000fe400078ec0ff */
[----:B------:R-:W-:Y:S02]  /*12850*/  LOP3.LUT R14, R101, 0x380, RZ, 0xc0, !PT ;  /* 0x00000380650e7812 */ /* 0x000fe400078ec0ff */
[----:B-1----:R-:W-:Y:S02]  /*12860*/  MOV R40, R8 ;  /* 0x0000000800287202 */ /* 0x002fe40000000f00 */
[----:B---3--:R-:W-:Y:S02]  /*12870*/  IADD3.X R13, RZ, R9, RZ, P1, !PT ;  /* 0x00000009ff0d7210 */ /* 0x008fe40000ffe4ff */
[----:B-----5:R-:W-:Y:S02]  /*12880*/  LOP3.LUT R24, R103, 0x380, RZ, 0xc0, !PT ;  /* 0x0000038067187812 */ /* 0x020fe400078ec0ff */
[----:B------:R-:W-:-:S02]  /*12890*/  LOP3.LUT R26, R105, 0x380, RZ, 0xc0, !PT ;  /* 0x00000380691a7812 */ /* 0x000fc400078ec0ff */
[----:B------:R-:W-:Y:S02]  /*128a0*/  LOP3.LUT R28, R107, 0x380, RZ, 0xc0, !PT ;  /* 0x000003806b1c7812 */ /* 0x000fe400078ec0ff */
[----:B------:R-:W-:Y:S02]  /*128b0*/  F2FP.BF16.F32.PACK_AB R8, R11, R10 ;  /* 0x0000000a0b08723e */ /* 0x000fe400000010ff */
[----:B------:R-:W-:Y:S02]  /*128c0*/  LOP3.LUT R4, R4, R95, RZ, 0x3c, !PT ;  /* 0x0000005f04047212 */ /* 0x000fe400078e3cff */
[----:B------:R-:W-:Y:S02]  /*128d0*/  LOP3.LUT R6, R6, R97, RZ, 0x3c, !PT ;  /* 0x0000006106067212 */ /* 0x000fe400078e3cff */
[----:B------:R-:W-:Y:S02]  /*128e0*/  F2FP.BF16.F32.PACK_AB R9, R93, R100 ;  /* 0x000000645d09723e */ /* 0x000fe400000010ff */
[----:B------:R-:W-:-:S02]  /*128f0*/  F2FP.BF16.F32.PACK_AB R10, R63, R62 ;  /* 0x0000003e3f0a723e */ /* 0x000fc400000010ff */
[----:B------:R-:W-:Y:S02]  /*12900*/  F2FP.BF16.F32.PACK_AB R11, R91, R92 ;  /* 0x0000005c5b0b723e */ /* 0x000fe400000010ff */
[----:B------:R-:W-:Y:S02]  /*12910*/  SHF.R.U64 R12, R12, 0x3, RZ ;  /* 0x000000030c0c7819 */ /* 0x000fe400000012ff */
[----:B------:R-:W-:Y:S01]  /*12920*/  SHF.R.U64 R14, R14, 0x3, RZ ;  /* 0x000000030e0e7819 */ /* 0x000fe200000012ff */
[----:B------:R1:W-:Y:S01]  /*12930*/  STSM.16.M88.4 [R40], R8 ;  /* 0x0000000828007844 */ /* 0x0003e20000000200 */
[----:B------:R-:W-:Y:S02]  /*12940*/  SHF.R.U64 R24, R24, 0x3, RZ ;  /* 0x0000000318187819 */ /* 0x000fe400000012ff */
[----:B------:R-:W-:Y:S02]  /*12950*/  SHF.R.U64 R26, R26, 0x3, RZ ;  /* 0x000000031a1a7819 */ /* 0x000fe400000012ff */
[----:B------:R-:W-:-:S02]  /*12960*/  SHF.R.U64 R28, R28, 0x3, RZ ;  /* 0x000000031c1c7819 */ /* 0x000fc400000012ff */
[----:B------:R-:W-:Y:S02]  /*12970*/  MOV R94, R4 ;  /* 0x00000004005e7202 */ /* 0x000fe40000000f00 */
[----:B------:R-:W-:Y:S02]  /*12980*/  MOV R93, R6 ;  /* 0x00000006005d7202 */ /* 0x000fe40000000f00 */
[----:B------:R-:W-:Y:S02]  /*12990*/  F2FP.BF16.F32.PACK_AB R4, R54, R53 ;  /* 0x000000353604723e */ /* 0x000fe400000010ff */
[----:B------:R-:W-:Y:S02]  /*129a0*/  F2FP.BF16.F32.PACK_AB R5, R89, R90 ;  /* 0x0000005a5905723e */ /* 0x000fe400000010ff */
[----:B------:R-:W-:Y:S02]  /*129b0*/  F2FP.BF16.F32.PACK_AB R6, R61, R52 ;  /* 0x000000343d06723e */ /* 0x000fe400000010ff */
[----:B------:R-:W-:-:S02]  /*129c0*/  F2FP.BF16.F32.PACK_AB R7, R87, R88 ;  /* 0x000000585707723e */ /* 0x000fc400000010ff */
[----:B------:R-:W-:Y:S02]  /*129d0*/  LOP3.LUT R12, R12, R99, RZ, 0x3c, !PT ;  /* 0x000000630c0c7212 */ /* 0x000fe400078e3cff */
[----:B------:R-:W-:Y:S01]  /*129e0*/  LOP3.LUT R14, R14, R101, RZ, 0x3c, !PT ;  /* 0x000000650e0e7212 */ /* 0x000fe200078e3cff */
[----:B------:R-:W-:Y:S01]  /*129f0*/  STSM.16.M88.4 [R94], R4 ;  /* 0x000000045e007844 */ /* 0x000fe20000000200 */
[----:B-1----:R-:W-:Y:S02]  /*12a00*/  F2FP.BF16.F32.PACK_AB R8, R60, R51 ;  /* 0x000000333c08723e */ /* 0x002fe400000010ff */
[----:B------:R-:W-:Y:S02]  /*12a10*/  F2FP.BF16.F32.PACK_AB R9, R85, R86 ;  /* 0x000000565509723e */ /* 0x000fe400000010ff */
[----:B------:R-:W-:Y:S02]  /*12a20*/  F2FP.BF16.F32.PACK_AB R10, R59, R50 ;  /* 0x000000323b0a723e */ /* 0x000fe400000010ff */
[----:B------:R-:W-:-:S02]  /*12a30*/  F2FP.BF16.F32.PACK_AB R11, R83, R84 ;  /* 0x00000054530b723e */ /* 0x000fc400000010ff */
[----:B------:R-:W-:Y:S02]  /*12a40*/  LOP3.LUT R24, R24, R103, RZ, 0x3c, !PT ;  /* 0x0000006718187212 */ /* 0x000fe400078e3cff */
[----:B------:R-:W-:Y:S01]  /*12a50*/  LOP3.LUT R26, R26, R105, RZ, 0x3c, !PT ;  /* 0x000000691a1a7212 */ /* 0x000fe200078e3cff */
[----:B------:R1:W-:Y:S01]  /*12a60*/  STSM.16.M88.4 [R93], R8 ;  /* 0x000000085d007844 */ /* 0x0003e20000000200 */
[----:B------:R-:W-:Y:S02]  /*12a70*/  LOP3.LUT R28, R28, R107, RZ, 0x3c, !PT ;  /* 0x0000006b1c1c7212 */ /* 0x000fe400078e3cff */
[----:B------:R-:W-:Y:S02]  /*12a80*/  MOV R92, R12 ;  /* 0x0000000c005c7202 */ /* 0x000fe40000000f00 */
[----:B------:R-:W-:Y:S02]  /*12a90*/  MOV R91, R14 ;  /* 0x0000000e005b7202 */ /* 0x000fe40000000f00 */
[----:B------:R-:W-:-:S02]  /*12aa0*/  MOV R63, R24 ;  /* 0x00000018003f7202 */ /* 0x000fc40000000f00 */
[----:B------:R-:W-:Y:S02]  /*12ab0*/  MOV R62, R26 ;  /* 0x0000001a003e7202 */ /* 0x000fe40000000f00 */
[----:B------:R-:W-:Y:S02]  /*12ac0*/  F2FP.BF16.F32.PACK_AB R12, R58, R49 ;  /* 0x000000313a0c723e */ /* 0x000fe400000010ff */
[----:B------:R-:W-:Y:S02]  /*12ad0*/  F2FP.BF16.F32.PACK_AB R13, R81, R82 ;  /* 0x00000052510d723e */ /* 0x000fe400000010ff */
[----:B------:R-:W-:Y:S01]  /*12ae0*/  F2FP.BF16.F32.PACK_AB R14, R57, R48 ;  /* 0x00000030390e723e */ /* 0x000fe200000010ff */
[----:B------:R-:W-:Y:S01]  /*12af0*/  IMAD.MOV.U32 R48, RZ, RZ, RZ ;  /* 0x000000ffff307224 */ /* 0x000fe200078e00ff */
[----:B------:R-:W-:Y:S02]  /*12b00*/  F2FP.BF16.F32.PACK_AB R15, R79, R80 ;  /* 0x000000504f0f723e */ /* 0x000fe400000010ff */
[----:B------:R-:W-:-:S02]  /*12b10*/  MOV R40, R28 ;  /* 0x0000001c00287202 */ /* 0x000fc40000000f00 */
[----:B------:R-:W-:Y:S01]  /*12b20*/  F2FP.BF16.F32.PACK_AB R24, R56, R47 ;  /* 0x0000002f3818723e */ /* 0x000fe200000010ff */
[----:B------:R-:W-:Y:S01]  /*12b30*/  STSM.16.M88.4 [R92], R12 ;  /* 0x0000000c5c007844 */ /* 0x000fe20000000200 */
[----:B------:R-:W-:Y:S02]  /*12b40*/  F2FP.BF16.F32.PACK_AB R25, R77, R78 ;  /* 0x0000004e4d19723e */ /* 0x000fe400000010ff */
[----:B------:R-:W-:Y:S02]  /*12b50*/  F2FP.BF16.F32.PACK_AB R26, R55, R46 ;  /* 0x0000002e371a723e */ /* 0x000fe400000010ff */
[----:B------:R-:W-:Y:S01]  /*12b60*/  F2FP.BF16.F32.PACK_AB R27, R75, R76 ;  /* 0x0000004c4b1b723e */ /* 0x000fe200000010ff */
[----:B------:R-:W2:Y:S01]  /*12b70*/  LDC R55, c[0x0][0xbe8] ;  /* 0x0002fa00ff377b82 */ /* 0x000ea20000000800 */
[----:B------:R-:W-:Y:S02]  /*12b80*/  F2FP.BF16.F32.PACK_AB R28, R44, R31 ;  /* 0x0000001f2c1c723e */ /* 0x000fe400000010ff */
[----:B------:R-:W-:Y:S01]  /*12b90*/  ISETP.NE.U32.AND P0, PT, RZ, UR4, PT ;  /* 0x00000004ff007c0c */ /* 0x000fe2000bf05070 */
[----:B------:R-:W-:Y:S01]  /*12ba0*/  STSM.16.M88.4 [R91], R24 ;  /* 0x000000185b007844 */ /* 0x000fe20000000200 */
[----:B-1----:R-:W-:-:S02]  /*12bb0*/  IADD3 R8, P1, R204, UR4, RZ ;  /* 0x00000004cc087c10 */ /* 0x002fc4000ff3e0ff */
[----:B------:R-:W-:Y:S02]  /*12bc0*/  F2FP.BF16.F32.PACK_AB R29, R73, R74 ;  /* 0x0000004a491d723e */ /* 0x000fe400000010ff */
[----:B------:R-:W-:Y:S02]  /*12bd0*/  F2FP.BF16.F32.PACK_AB R31, R71, R72 ;  /* 0x00000048471f723e */ /* 0x000fe400000010ff */
[----:B------:R-:W-:Y:S02]  /*12be0*/  F2FP.BF16.F32.PACK_AB R4, R39, R38 ;  /* 0x000000262704723e */ /* 0x000fe400000010ff */
[----:B------:R-:W-:Y:S01]  /*12bf0*/  F2FP.BF16.F32.PACK_AB R5, R65, R66 ;  /* 0x000000424105723e */ /* 0x000fe200000010ff */
[----:B------:R-:W-:Y:S01]  /*12c00*/  STSM.16.M88.4 [R63], R28 ;  /* 0x0000001c3f007844 */ /* 0x000fe20000000200 */
[----:B------:R-:W-:Y:S02]  /*12c10*/  F2FP.BF16.F32.PACK_AB R6, R37, R36 ;  /* 0x000000242506723e */ /* 0x000fe400000010ff */
[----:B------:R-:W-:Y:S01]  /*12c20*/  F2FP.BF16.F32.PACK_AB R7, R151, R64 ;  /* 0x000000409707723e */ /* 0x000fe200000010ff */
[----:B------:R-:W-:Y:S01]  /*12c30*/  STSM.16.M88.4 [R62], R32 ;  /* 0x000000203e007844 */ /* 0x000fe20000000200 */
[----:B------:R-:W-:-:S02]  /*12c40*/  ISETP.NE.AND.EX P0, PT, RZ, UR5, PT, P0 ;  /* 0x00000005ff007c0c */ /* 0x000fc4000bf05300 */
[----:B------:R-:W-:Y:S01]  /*12c50*/  IADD3.X R9, R205, UR5, RZ, P1, !PT ;  /* 0x00000005cd097c10 */ /* 0x000fe20008ffe4ff */
[----:B------:R-:W-:Y:S01]  /*12c60*/  ULDC.64 UR4, c[0x0][0xc08] ;  /* 0x0003020000047ab9 */ /* 0x000fe20000000a00 */
[----:B------:R1:W-:Y:S01]  /*12c70*/  STSM.16.M88.4 [R40], R4 ;  /* 0x0000000428007844 */ /* 0x0003e20000000200 */
[----:B------:R-:W-:Y:S01]  /*12c80*/  BAR.SYNC.DEFER_BLOCKING 0x1, 0x100 ;  /* 0x0044000000007b1d */ /* 0x000fe20000010000 */
[----:B------:R-:W-:-:S04]  /*12c90*/  ISETP.NE.U32.AND P2, PT, RZ, UR4, PT ;  /* 0x00000004ff007c0c */ /* 0x000fc8000bf45070 */
[----:B------:R-:W-:-:S13]  /*12ca0*/  ISETP.NE.AND.EX P2, PT, RZ, UR5, PT, P2 ;  /* 0x00000005ff007c0c */ /* 0x000fda000bf45320 */
[----:B------:R-:W-:Y:S01]  /*12cb0*/  @P2 IADD3 R204, P3, R204, UR4, RZ ;  /* 0x00000004cccc2c10 */ /* 0x000fe2000ff7e0ff */
[----:B------:R-:W-:Y:S02]  /*12cc0*/  ULDC UR4, c[0x0][0xa88] ;  /* 0x0002a20000047ab9 */ /* 0x000fe40000000800 */
[----:B-1----:R-:W-:Y:S01]  /*12cd0*/  IMAD.U32 R6, RZ, RZ, UR4 ;  /* 0x00000004ff067e24 */ /* 0x002fe2000f8e00ff */
[----:B------:R-:W-:Y:S01]  /*12ce0*/  @P2 IADD3.X R205, R205, UR5, RZ, P3, !PT ;  /* 0x00000005cdcd2c10 */ /* 0x000fe20009ffe4ff */
[----:B------:R1:W5:Y:S01]  /*12cf0*/  @P0 LDG.E R48, desc[UR38][R8.64] ;  /* 0x0000002608300981 */ /* 0x000362000c1e1900 */
[----:B--2---:R-:W-:Y:S01]  /*12d00*/  ISETP.NE.AND P1, PT, R55, 0x1, PT ;  /* 0x000000013700780c */ /* 0x004fe20003f25270 */
[----:B------:R-:W-:Y:S02]  /*12d10*/  IMAD R13, R208, 0x80, R224 ;  /* 0x00000080d00d7824 */ /* 0x000fe400078e02e0 */
[----:B------:R1:W5:Y:S10]  /*12d20*/  @P2 LDG.E R6, desc[UR38][R204.64] ;  /* 0x00000026cc062981 */ /* 0x000374000c1e1900 */
[----:B------:R-:W2:Y:S08]  /*12d30*/  @P1 LDC R10, c[0x0][0xbec] ;  /* 0x0002fb00ff0a1b82 */ /* 0x000eb00000000800 */
[----:B------:R-:W3:Y:S01]  /*12d40*/  @P1 LDC R11, c[0x0][0xbf0] ;  /* 0x0002fc00ff0b1b82 */ /* 0x000ee20000000800 */
[----:B-1----:R-:W-:Y:S05]  /*12d50*/  @P2 BRA `(.L_x_655) ;  /* 0x0000000000102947 */ /* 0x002fea0003800000 */
[----:B------:R-:W-:Y:S05]  /*12d60*/  @!P0 BRA `(.L_x_655) ;  /* 0x00000000000c8947 */ /* 0x000fea0003800000 */
[----:B------:R-:W4:Y:S04]  /*12d70*/  LDG.E R5, desc[UR38][R8.64] ;  /* 0x0000002608057981 */ /* 0x000f28000c1e1900 */
[----:B-----5:R-:W4:Y:S02]  /*12d80*/  LDG.E R6, desc[UR38][R8.64+0x4] ;  /* 0x0000042608067981 */ /* 0x020f24000c1e1900 */
[----:B----4-:R-:W-:-:S07]  /*12d90*/  IADD3 R6, -R5, R6, RZ ;  /* 0x0000000605067210 */ /* 0x010fce0007ffe1ff */
.L_x_655:
[----:B------:R-:W-:Y:S01]  /*12da0*/  SHF.R.S32.HI R54, RZ, 0x1f, R203 ;  /* 0x0000001fff367819 */ /* 0x000fe200000114cb */
[----:B--2---:R-:W-:Y:S01]  /*12db0*/  @P1 IMAD.HI.U32 R4, R13, R10, RZ ;  /* 0x0000000a0d041227 */ /* 0x004fe200078e00ff */
[----:B------:R-:W-:Y:S01]  /*12dc0*/  ULDC.64 UR4, c[0x0][0xb90] ;  /* 0x0002e40000047ab9 */ /* 0x000fe20000000a00 */
[----:B-----5:R-:W-:Y:S02]  /*12dd0*/  SHF.R.S32.HI R49, RZ, 0x1f, R48 ;  /* 0x0000001fff317819 */ /* 0x020fe40000011430 */
[----:B------:R-:W-:Y:S01]  /*12de0*/  IMAD R8, R54, UR4, RZ ;  /* 0x0000000436087c24 */ /* 0x000fe2000f8e02ff */
[----:B------:R-:W-:Y:S01]  /*12df0*/  SEL R40, R209, RZ, !P0 ;  /* 0x000000ffd1287207 */ /* 0x000fe20004000000 */
[----:B------:R-:W-:Y:S01]  /*12e00*/  IMAD.MOV.U32 R7, RZ, RZ, R13 ;  /* 0x000000ffff077224 */ /* 0x000fe200078e000d */
[----:B---3--:R-:W-:Y:S01]  /*12e10*/  @P1 SHF.R.U32.HI R7, RZ, R11, R4 ;  /* 0x0000000bff071219 */ /* 0x008fe20000011604 */
[----:B------:R-:W-:Y:S01]  /*12e20*/  IMAD.WIDE.U32 R4, R203, UR4, R48 ;  /* 0x00000004cb047c25 */ /* 0x000fe2000f8e0030 */
[----:B------:R-:W-:-:S03]  /*12e30*/  SEL R57, R206, RZ, !P0 ;  /* 0x000000ffce397207 */ /* 0x000fc60004000000 */
[----:B------:R-:W-:Y:S01]  /*12e40*/  IMAD R9, R203, UR5, R8 ;  /* 0x00000005cb097c24 */ /* 0x000fe2000f8e0208 */
[----:B------:R-:W-:Y:S01]  /*12e50*/  ULDC.64 UR4, c[0x0][0xb98] ;  /* 0x0002e60000047ab9 */ /* 0x000fe20000000a00 */
[----:B------:R-:W-:Y:S02]  /*12e60*/  IMAD.MOV R8, RZ, RZ, -R7 ;  /* 0x000000ffff087224 */ /* 0x000fe400078e0a07 */
[----:B------:R-:W-:Y:S02]  /*12e70*/  IMAD.IADD R5, R5, 0x1, R9 ;  /* 0x0000000105057824 */ /* 0x000fe400078e0209 */
[----:B------:R-:W-:Y:S02]  /*12e80*/  IMAD R9, R55, R8, R13 ;  /* 0x0000000837097224 */ /* 0x000fe400078e020d */
[----:B------:R-:W-:Y:S02]  /*12e90*/  IMAD.IADD R11, R16, 0x1, R228 ;  /* 0x00000001100b7824 */ /* 0x000fe400078e02e4 */
[----:B------:R-:W-:-:S02]  /*12ea0*/  IMAD R8, R40, UR4, RZ ;  /* 0x0000000428087c24 */ /* 0x000fc4000f8e02ff */
[----:B------:R-:W-:-:S04]  /*12eb0*/  IMAD.WIDE.U32 R4, R57, UR4, R4 ;  /* 0x0000000439047c25 */ /* 0x000fc8000f8e0004 */
[----:B------:R-:W-:Y:S01]  /*12ec0*/  IMAD.WIDE R20, R11, 0x2, R20 ;  /* 0x000000020b147825 */ /* 0x000fe200078e0214 */
[----:B------:R-:W-:Y:S02]  /*12ed0*/  SHF.R.S32.HI R11, RZ, 0x1f, R7 ;  /* 0x0000001fff0b7819 */ /* 0x000fe40000011407 */
[----:B------:R-:W-:Y:S01]  /*12ee0*/  IADD3 R4, P2, R7, R4, RZ ;  /* 0x0000000407047210 */ /* 0x000fe20007f5e0ff */
[----:B------:R-:W-:Y:S01]  /*12ef0*/  IMAD R10, R57, UR5, R8 ;  /* 0x00000005390a7c24 */ /* 0x000fe2000f8e0208 */
[----:B------:R-:W-:Y:S01]  /*12f00*/  SHF.R.S32.HI R8, RZ, 0x1f, R9 ;  /* 0x0000001fff087819 */ /* 0x000fe20000011409 */
[----:B------:R-:W-:Y:S01]  /*12f10*/  ULDC.64 UR4, c[0x0][0xb88] ;  /* 0x0002e20000047ab9 */ /* 0x000fe20000000a00 */
[----:B------:R-:W-:Y:S01]  /*12f20*/  IADD3 R7, P0, R20, 0x1000, RZ ;  /* 0x0000100014077810 */ /* 0x000fe20007f1e0ff */
[----:B------:R-:W-:Y:S01]  /*12f30*/  IMAD R59, R6, R55, RZ ;  /* 0x00000037063b7224 */ /* 0x000fe200078e02ff */
[----:B------:R-:W-:Y:S01]  /*12f40*/  IADD3.X R5, R11, R5, R10, P2, !PT ;  /* 0x000000050b057210 */ /* 0x000fe200017fe40a */
[----:B------:R-:W-:Y:S01]  /*12f50*/  IMAD R12, R8, UR4, RZ ;  /* 0x00000004080c7c24 */ /* 0x000fe2000f8e02ff */
[----:B------:R-:W-:-:S02]  /*12f60*/  IADD3 R29, P3, R20, 0x4000, RZ ;  /* 0x00004000141d7810 */ /* 0x000fc40007f7e0ff */
[----:B------:R-:W-:Y:S01]  /*12f70*/  IADD3 R13, P4, R20, 0x2000, RZ ;  /* 0x00002000140d7810 */ /* 0x000fe20007f9e0ff */
[----:B------:R-:W-:Y:S01]  /*12f80*/  IMAD R11, R9, UR5, R12 ;  /* 0x00000005090b7c24 */ /* 0x000fe2000f8e020c */
[----:B------:R-:W-:Y:S01]  /*12f90*/  LOP3.LUT R28, R29, 0x380, RZ, 0xc0, !PT ;  /* 0x000003801d1c7812 */ /* 0x000fe200078ec0ff */
[----:B------:R-:W-:Y:S01]  /*12fa0*/  IMAD.WIDE.U32 R4, R9, UR4, R4 ;  /* 0x0000000409047c25 */ /* 0x000fe2000f8e0004 */
[----:B------:R-:W-:Y:S01]  /*12fb0*/  ULDC.64 UR4, c[0x0][0xb50] ;  /* 0x0002d40000047ab9 */ /* 0x000fe20000000a00 */
[----:B------:R-:W-:Y:S02]  /*12fc0*/  LOP3.LUT R12, R13, 0x380, RZ, 0xc0, !PT ;  /* 0x000003800d0c7812 */ /* 0x000fe400078ec0ff */
[----:B------:R-:W-:Y:S01]  /*12fd0*/  IMAD.IADD R5, R5, 0x1, R11 ;  /* 0x0000000105057824 */ /* 0x000fe200078e020b */
[----:B------:R-:W-:Y:S01]  /*12fe0*/  LEA R10, P2, R4, UR4, 0x2 ;  /* 0x00000004040a7c11 */ /* 0x000fe2000f8410ff */
[----:B------:R-:W-:Y:S01]  /*12ff0*/  IMAD.X R9, RZ, RZ, R21, P0 ;  /* 0x000000ffff097224 */ /* 0x000fe200000e0615 */
[----:B------:R-:W-:-:S02]  /*13000*/  LOP3.LUT P0, RZ, R212, 0x3, RZ, 0xc0, !PT ;  /* 0x00000003d4ff7812 */ /* 0x000fc4000780c0ff */
[----:B------:R-:W-:Y:S01]  /*13010*/  LEA.HI.X R11, R4, UR5, R5, 0x2, P2 ;  /* 0x00000005040b7c11 */ /* 0x000fe200090f1405 */
[----:B------:R-:W-:Y:S01]  /*13020*/  SHFL.IDX PT, R50, R10, RZ, 0x1c1f ;  /* 0x001c1fff0a327589 */ /* 0x000fe200000e0000 */
[----:B------:R-:W-:Y:S01]  /*13030*/  IADD3 R25, P2, R20, 0x3000, RZ ;  /* 0x0000300014197810 */ /* 0x000fe20007f5e0ff */
[----:B------:R-:W-:Y:S01]  /*13040*/  IMAD R4, R208, 0x80, R223 ;  /* 0x00000080d0047824 */ /* 0x000fe200078e02df */
[----:B------:R-:W-:Y:S01]  /*13050*/  LOP3.LUT R8, R7, 0x380, RZ, 0xc0, !PT ;  /* 0x0000038007087812 */ /* 0x000fe200078ec0ff */
[----:B------:R-:W1:Y:S01]  /*13060*/  SHFL.IDX PT, R51, R11, RZ, 0x1c1f ;  /* 0x001c1fff0b337589 */ /* 0x000e6200000e0000 */
[----:B------:R-:W-:Y:S01]  /*13070*/  LOP3.LUT R24, R25, 0x380, RZ, 0xc0, !PT ;  /* 0x0000038019187812 */ /* 0x000fe200078ec0ff */
[----:B------:R-:W-:Y:S01]  /*13080*/  ULDC.64 UR4, c[0x0][0xaa0] ;  /* 0x0002a80000047ab9 */ /* 0x000fe20000000a00 */
[----:B------:R-:W-:Y:S01]  /*13090*/  SHF.R.U64 R28, R28, 0x3, RZ ;  /* 0x000000031c1c7819 */ /* 0x000fe200000012ff */
[----:B------:R-:W-:Y:S01]  /*130a0*/  SHFL.IDX PT, R52, R10, 0x1, 0x1c1f ;  /* 0x003c1f000a347f89 */ /* 0x000fe200000e0000 */
[----:B------:R-:W-:-:S02]  /*130b0*/  SHF.R.U64 R24, R24, 0x3, RZ ;  /* 0x0000000318187819 */ /* 0x000fc400000012ff */
[----:B------:R-:W-:Y:S01]  /*130c0*/  SHF.R.U64 R12, R12, 0x3, RZ ;  /* 0x000000030c0c7819 */ /* 0x000fe200000012ff */
[----:B------:R-:W2:Y:S01]  /*130d0*/  SHFL.IDX PT, R53, R11, 0x1, 0x1c1f ;  /* 0x003c1f000b357f89 */ /* 0x000ea200000e0000 */
[----:B------:R-:W-:Y:S01]  /*130e0*/  LOP3.LUT R24, R24, R25, RZ, 0x3c, !PT ;  /* 0x0000001918187212 */ /* 0x000fe200078e3cff */
[--C-:B------:R-:W-:Y:S01]  /*130f0*/  IMAD.X R25, RZ, RZ, R21.reuse, P2 ;  /* 0x000000ffff197224 */ /* 0x100fe200010e0615 */
[C---:B------:R-:W-:Y:S01]  /*13100*/  ISETP.GE.OR P2, PT, R4.reuse, R59, P0 ;  /* 0x0000003b0400720c */ /* 0x040fe20000746670 */
[----:B------:R-:W-:Y:S01]  /*13110*/  VIADD R4, R4, 0x8 ;  /* 0x0000000804047836 */ /* 0x000fe20000000000 */
[----:B------:R-:W-:Y:S02]  /*13120*/  SHF.R.U64 R8, R8, 0x3, RZ ;  /* 0x0000000308087819 */ /* 0x000fe400000012ff */
[----:B------:R-:W-:Y:S01]  /*13130*/  LOP3.LUT R28, R28, R29, RZ, 0x3c, !PT ;  /* 0x0000001d1c1c7212 */ /* 0x000fe200078e3cff */
[----:B------:R-:W-:Y:S01]  /*13140*/  IMAD.X R29, RZ, RZ, R21, P3 ;  /* 0x000000ffff1d7224 */ /* 0x000fe200018e0615 */
[----:B------:R-:W-:-:S02]  /*13150*/  ISETP.GE.OR P0, PT, R4, R59, P0 ;  /* 0x0000003b0400720c */ /* 0x000fc40000706670 */
[----:B------:R-:W-:Y:S02]  /*13160*/  LOP3.LUT R12, R12, R13, RZ, 0x3c, !PT ;  /* 0x0000000d0c0c7212 */ /* 0x000fe400078e3cff */
[----:B------:R-:W-:Y:S02]  /*13170*/  LOP3.LUT R8, R8, R7, RZ, 0x3c, !PT ;  /* 0x0000000708087212 */ /* 0x000fe400078e3cff */
[----:B------:R-:W-:Y:S01]  /*13180*/  IADD3.X R13, RZ, R21, RZ, P4, !PT ;  /* 0x00000015ff0d7210 */ /* 0x000fe200027fe4ff */
[----:B-1----:R1:W-:Y:S01]  /*13190*/  @!P2 ST.E desc[UR38][R50.64], R0 ;  /* 0x000000003200a985 */ /* 0x0023e2000c101926 */
[C---:B------:R-:W-:Y:S02]  /*131a0*/  IADD3 R5, P3, R20.reuse, 0x7000, RZ ;  /* 0x0000700014057810 */ /* 0x040fe40007f7e0ff */
[C---:B------:R-:W-:Y:S02]  /*131b0*/  IADD3 R33, P5, R20.reuse, 0x5000, RZ ;  /* 0x0000500014217810 */ /* 0x040fe40007fbe0ff */
[C---:B------:R-:W-:Y:S01]  /*131c0*/  IADD3 R37, P4, R20.reuse, 0x6000, RZ ;  /* 0x0000600014257810 */ /* 0x040fe20007f9e0ff */
[----:B------:R-:W-:Y:S01]  /*131d0*/  IMAD.X R45, RZ, RZ, R21, P3 ;  /* 0x000000ffff2d7224 */ /* 0x000fe200018e0615 */
[----:B------:R-:W-:Y:S01]  /*131e0*/  LOP3.LUT R7, R20, 0x380, RZ, 0xc0, !PT ;  /* 0x0000038014077812 */ /* 0x000fe200078ec0ff */
[----:B--2---:R2:W-:Y:S01]  /*131f0*/  @!P0 ST.E desc[UR38][R52.64], R3 ;  /* 0x0000000334008985 */ /* 0x0045e2000c101926 */
[----:B------:R-:W-:-:S02]  /*13200*/  LOP3.LUT R4, R5, 0x380, RZ, 0xc0, !PT ;  /* 0x0000038005047812 */ /* 0x000fc400078ec0ff */
[----:B------:R-:W-:Y:S01]  /*13210*/  LOP3.LUT R32, R33, 0x380, RZ, 0xc0, !PT ;  /* 0x0000038021207812 */ /* 0x000fe200078ec0ff */
[----:B-1----:R-:W1:Y:S01]  /*13220*/  @P1 LDC R51, c[0x0][0xbec] ;  /* 0x0002fb00ff331b82 */ /* 0x002e620000000800 */
[----:B------:R-:W-:Y:S01]  /*13230*/  LOP3.LUT R36, R37, 0x380, RZ, 0xc0, !PT ;  /* 0x0000038025247812 */ /* 0x000fe200078ec0ff */
[----:B------:R-:W5:Y:S01]  /*13240*/  LD.E.128 R8, desc[UR38][R8.64] ;  /* 0x0000002608087980 */ /* 0x000f62000c101d00 */
[----:B------:R-:W-:Y:S02]  /*13250*/  SHF.R.U64 R7, R7, 0x3, RZ ;  /* 0x0000000307077819 */ /* 0x000fe400000012ff */
[----:B------:R-:W-:Y:S01]  /*13260*/  SHF.R.U64 R4, R4, 0x3, RZ ;  /* 0x0000000304047819 */ /* 0x000fe200000012ff */
[----:B------:R-:W5:Y:S01]  /*13270*/  LD.E.128 R12, desc[UR38][R12.64] ;  /* 0x000000260c0c7980 */ /* 0x000f62000c101d00 */
[----:B------:R-:W-:Y:S01]  /*13280*/  SHF.R.U64 R32, R32, 0x3, RZ ;  /* 0x0000000320207819 */ /* 0x000fe200000012ff */
[----:B--2---:R-:W-:Y:S01]  /*13290*/  IMAD R3, R49, UR4, RZ ;  /* 0x0000000431037c24 */ /* 0x004fe2000f8e02ff */
[----:B------:R-:W-:Y:S01]  /*132a0*/  SHF.R.U64 R36, R36, 0x3, RZ ;  /* 0x0000000324247819 */ /* 0x000fe200000012ff */
[----:B------:R-:W2:Y:S01]  /*132b0*/  @P1 LDC R49, c[0x0][0xbf0] ;  /* 0x0002fc00ff311b82 */ /* 0x000ea20000000800 */
[----:B------:R-:W-:Y:S01]  /*132c0*/  LOP3.LUT R20, R7, R20, RZ, 0x3c, !PT ;  /* 0x0000001407147212 */ /* 0x000fe200078e3cff */
[----:B------:R-:W5:Y:S01]  /*132d0*/  LD.E.128 R24, desc[UR38][R24.64] ;  /* 0x0000002618187980 */ /* 0x000f62000c101d00 */
[----:B------:R-:W-:Y:S01]  /*132e0*/  LOP3.LUT R32, R32, R33, RZ, 0x3c, !PT ;  /* 0x0000002120207212 */ /* 0x000fe200078e3cff */
[--C-:B------:R-:W-:Y:S01]  /*132f0*/  IMAD.X R33, RZ, RZ, R21.reuse, P5 ;  /* 0x000000ffff217224 */ /* 0x100fe200028e0615 */
[----:B------:R-:W-:Y:S01]  /*13300*/  LOP3.LUT R36, R36, R37, RZ, 0x3c, !PT ;  /* 0x0000002524247212 */ /* 0x000fe200078e3cff */
[----:B------:R-:W-:Y:S01]  /*13310*/  IMAD.X R37, RZ, RZ, R21, P4 ;  /* 0x000000ffff257224 */ /* 0x000fe200020e0615 */
[----:B------:R-:W-:Y:S01]  /*13320*/  LOP3.LUT R44, R4, R5, RZ, 0x3c, !PT ;  /* 0x00000005042c7212 */ /* 0x000fe200078e3cff */
[C---:B------:R-:W-:Y:S01]  /*13330*/  IMAD R3, R48.reuse, UR5, R3 ;  /* 0x0000000530037c24 */ /* 0x040fe2000f8e0203 */
[----:B------:R3:W5:Y:S04]  /*13340*/  LD.E.128 R4, desc[UR38][R20.64] ;  /* 0x0000002614047980 */ /* 0x000768000c101d00 */
[----:B------:R-:W5:Y:S04]  /*13350*/  LD.E.128 R28, desc[UR38][R28.64] ;  /* 0x000000261c1c7980 */ /* 0x000f68000c101d00 */
[----:B------:R-:W5:Y:S01]  /*13360*/  LD.E.128 R32, desc[UR38][R32.64] ;  /* 0x0000002620207980 */ /* 0x000f62000c101d00 */
[----:B---3--:R-:W-:Y:S01]  /*13370*/  IMAD.WIDE.U32 R20, R48, UR4, RZ ;  /* 0x0000000430147c25 */ /* 0x008fe2000f8e00ff */
[----:B------:R-:W-:-:S02]  /*13380*/  ULDC.64 UR4, c[0x0][0xae8] ;  /* 0x0002ba0000047ab9 */ /* 0x000fc40000000a00 */
[----:B------:R-:W5:Y:S01]  /*13390*/  LD.E.128 R36, desc[UR38][R36.64] ;  /* 0x0000002624247980 */ /* 0x000f62000c101d00 */
[----:B------:R-:W-:Y:S01]  /*133a0*/  IMAD.IADD R21, R21, 0x1, R3 ;  /* 0x0000000115157824 */ /* 0x000fe200078e0203 */
[----:B------:R-:W-:Y:S01]  /*133b0*/  LEA R3, R202, R153, 0x5 ;  /* 0x00000099ca037211 */ /* 0x000fe200078e28ff */
[----:B------:R-:W-:Y:S01]  /*133c0*/  IMAD R0, R54, UR4, RZ ;  /* 0x0000000436007c24 */ /* 0x000fe2000f8e02ff */
[----:B------:R-:W5:Y:S03]  /*133d0*/  LD.E.128 R44, desc[UR38][R44.64] ;  /* 0x000000262c2c7980 */ /* 0x000f66000c101d00 */
[----:B------:R-:W-:Y:S01]  /*133e0*/  IMAD R48, R208, 0x80, R3 ;  /* 0x00000080d0307824 */ /* 0x000fe200078e0203 */
[----:B------:R-:W-:Y:S01]  /*133f0*/  @!PT LDS RZ, [RZ] ;  /* 0x00000000fffff984 */ /* 0x000fe20000000800 */
[----:B------:R-:W-:Y:S01]  /*13400*/  @!PT LDS RZ, [RZ] ;  /* 0x00000000fffff984 */ /* 0x000fe20000000800 */
[----:B------:R-:W-:Y:S01]  /*13410*/  @!PT LDS RZ, [RZ] ;  /* 0x00000000fffff984 */ /* 0x000fe20000000800 */
[----:B------:R-:W-:Y:S01]  /*13420*/  @!PT LDS RZ, [RZ] ;  /* 0x00000000fffff984 */ /* 0x000fe20000000800 */
[----:B------:R3:W-:Y:S06]  /*13430*/  MEMBAR.ALL.CTA ;  /* 0x0000000000007992 */ /* 0x0007ec0000008000 */
[----:B---3--:R-:W3:Y:S01]  /*13440*/  FENCE.VIEW.ASYNC.S ;  /* 0x00000000000073c6 */ /* 0x008ee20000000000 */
[----:B------:R-:W-:-:S02]  /*13450*/  IMAD R3, R203, UR5, R0 ;  /* 0x00000005cb037c24 */ /* 0x000fc4000f8e0200 */
[----:B------:R-:W-:Y:S01]  /*13460*/  IMAD.WIDE.U32 R20, R203, UR4, R20 ;  /* 0x00000004cb147c25 */ /* 0x000fe2000f8e0014 */
[----:B------:R-:W-:-:S03]  /*13470*/  ULDC.64 UR4, c[0x0][0xaf0] ;  /* 0x0002bc0000047ab9 */ /* 0x000fc60000000a00 */
[----:B-1----:R-:W-:-:S04]  /*13480*/  @P1 IMAD.HI.U32 R0, R48, R51, RZ ;  /* 0x0000003330001227 */ /* 0x002fc800078e00ff */
[----:B------:R-:W-:Y:S02]  /*13490*/  IMAD.IADD R21, R21, 0x1, R3 ;  /* 0x0000000115157824 */ /* 0x000fe400078e0203 */
[----:B------:R-:W-:Y:S01]  /*134a0*/  IMAD.MOV.U32 R3, RZ, RZ, R48 ;  /* 0x000000ffff037224 */ /* 0x000fe200078e0030 */
[----:B--2---:R-:W-:Y:S01]  /*134b0*/  @P1 SHF.R.U32.HI R3, RZ, R49, R0 ;  /* 0x00000031ff031219 */ /* 0x004fe20000011600 */
[----:B------:R-:W-:Y:S02]  /*134c0*/  IMAD R40, R40, UR4, RZ ;  /* 0x0000000428287c24 */ /* 0x000fe4000f8e02ff */
[----:B------:R-:W-:Y:S01]  /*134d0*/  IMAD.WIDE.U32 R20, R57, UR4, R20 ;  /* 0x0000000439147c25 */ /* 0x000fe2000f8e0014 */
[----:B------:R-:W-:-:S03]  /*134e0*/  SHF.R.S32.HI R0, RZ, 0x1f, R3 ;  /* 0x0000001fff007819 */ /* 0x000fc60000011403 */
[----:B------:R-:W-:Y:S01]  /*134f0*/  IMAD R49, R57, UR5, R40 ;  /* 0x0000000539317c24 */ /* 0x000fe2000f8e0228 */
[----:B------:R-:W-:Y:S01]  /*13500*/  ULDC.64 UR4, c[0x0][0xae0] ;  /* 0x0002b80000047ab9 */ /* 0x000fe20000000a00 */
[----:B------:R-:W-:Y:S02]  /*13510*/  IMAD.MOV R40, RZ, RZ, -R3 ;  /* 0x000000ffff287224 */ /* 0x000fe400078e0a03 */
[----:B------:R-:W-:Y:S02]  /*13520*/  IMAD.IADD R21, R21, 0x1, R49 ;  /* 0x0000000115157824 */ /* 0x000fe400078e0231 */
[----:B------:R-:W-:Y:S02]  /*13530*/  IMAD R0, R0, UR4, RZ ;  /* 0x0000000400007c24 */ /* 0x000fe4000f8e02ff */
[----:B------:R-:W-:Y:S02]  /*13540*/  IMAD R49, R55, R40, R48 ;  /* 0x0000002837317224 */ /* 0x000fe400078e0230 */
[----:B------:R-:W-:-:S02]  /*13550*/  IMAD R51, R3, UR5, R0 ;  /* 0x0000000503337c24 */ /* 0x000fc4000f8e0200 */
[----:B------:R-:W-:Y:S01]  /*13560*/  IMAD.WIDE.U32 R20, R3, UR4, R20 ;  /* 0x0000000403147c25 */ /* 0x000fe2000f8e0014 */
[----:B------:R-:W-:Y:S01]  /*13570*/  SHF.R.S32.HI R0, RZ, 0x1f, R49 ;  /* 0x0000001fff007819 */ /* 0x000fe20000011431 */
[----:B------:R-:W-:Y:S02]  /*13580*/  ULDC.64 UR4, c[0x0][0xad8] ;  /* 0x0002b60000047ab9 */ /* 0x000fe40000000a00 */
[----:B------:R-:W-:Y:S02]  /*13590*/  IMAD R50, R208, 0x80, R153 ;  /* 0x00000080d0327824 */ /* 0x000fe400078e0299 */
[----:B------:R-:W-:Y:S02]  /*135a0*/  IMAD.IADD R21, R21, 0x1, R51 ;  /* 0x0000000115157824 */ /* 0x000fe400078e0233 */
[----:B------:R-:W-:Y:S01]  /*135b0*/  IMAD R40, R0, UR4, RZ ;  /* 0x0000000400287c24 */ /* 0x000fe2000f8e02ff */
[C---:B------:R-:W-:Y:S01]  /*135c0*/  IADD3 R0, R50.reuse, 0x20, RZ ;  /* 0x0000002032007810 */ /* 0x040fe20007ffe0ff */
[----:B------:R-:W-:Y:S01]  /*135d0*/  IMAD.WIDE.U32 R20, R49, UR4, R20 ;  /* 0x0000000431147c25 */ /* 0x000fe2000f8e0014 */
[----:B------:R-:W-:-:S03]  /*135e0*/  ISETP.GE.AND P2, PT, R50, R59, PT ;  /* 0x0000003b3200720c */ /* 0x000fc60003f46270 */
[----:B------:R-:W-:Y:S01]  /*135f0*/  IMAD R51, R49, UR5, R40 ;  /* 0x0000000531337c24 */ /* 0x000fe2000f8e0228 */
[----:B------:R-:W-:Y:S01]  /*13600*/  ULDC.64 UR4, c[0x0][0xa80] ;  /* 0x0002a00000047ab9 */ /* 0x000fe20000000a00 */
[----:B------:R-:W-:Y:S01]  /*13610*/  VIADD R3, R50, 0x40 ;  /* 0x0000004032037836 */ /* 0x000fe20000000000 */
[-C--:B------:R-:W-:Y:S01]  /*13620*/  ISETP.GE.AND P0, PT, R0, R59.reuse, PT ;  /* 0x0000003b0000720c */ /* 0x080fe20003f06270 */
[----:B------:R-:W-:Y:S01]  /*13630*/  IMAD.IADD R21, R21, 0x1, R51 ;  /* 0x0000000115157824 */ /* 0x000fe200078e0233 */
[----:B------:R-:W-:Y:S01]  /*13640*/  LEA R40, P3, R20, UR4, 0x1 ;  /* 0x0000000414287c11 */ /* 0x000fe2000f8608ff */
[----:B------:R-:W-:Y:S01]  /*13650*/  VIADD R0, R156, 0x28820 ;  /* 0x000288209c007836 */ /* 0x000fe20000000000 */
[----:B------:R-:W-:Y:S02]  /*13660*/  ISETP.GE.AND P1, PT, R3, R59, PT ;  /* 0x0000003b0300720c */ /* 0x000fe40003f26270 */
[----:B------:R-:W-:Y:S02]  /*13670*/  LEA.HI.X R3, R20, UR5, R21, 0x1, P3 ;  /* 0x0000000514037c11 */ /* 0x000fe400098f0c15 */
[----:B------:R-:W-:Y:S01]  /*13680*/  PRMT R0, RZ, 0x654, R0 ;  /* 0x00000654ff007816 */ /* 0x000fe20000000000 */
[----:B---3--:R1:W2:Y:S01]  /*13690*/  SHFL.IDX PT, R21, R40, RZ, 0x181f ;  /* 0x00181fff28157589 */ /* 0x0082a200000e0000 */
[----:B------:R-:W-:Y:S02]  /*136a0*/  BSSY B1, `(.L_x_656) ;  /* 0x000000d000017945 */ /* 0x000fe40003800000 */
[----:B------:R1:W-:Y:S01]  /*136b0*/  SYNCS.ARRIVE.TRANS64.RED.A1T0 RZ, [R0+URZ], RZ ;  /* 0x000000ff00ff79a7 */ /* 0x0003e2000810043f */
[----:B------:R1:W3:Y:S01]  /*136c0*/  SHFL.IDX PT, R49, R3, RZ, 0x181f ;  /* 0x00181fff03317589 */ /* 0x0002e200000e0000 */
[----:B------:R-:W-:Y:S05]  /*136d0*/  @P2 BRA `(.L_x_657) ;  /* 0x0000000000242947 */ /* 0x000fea0003800000 */
[----:B------:R-:W-:Y:S02]  /*136e0*/  ULDC UR4, c[0x0][0xac8] ;  /* 0x0002b20000047ab9 */ /* 0x000fe40000000800 */
[----:B------:R-:W-:Y:S02]  /*136f0*/  ISETP.GE.AND P2, PT, R16, UR4, PT ;  /* 0x0000000410007c0c */ /* 0x000fe4000bf46270 */
[----:B------:R-:W-:-:S11]  /*13700*/  ISETP.GE.AND P3, PT, R22, UR4, PT ;  /* 0x0000000416007c0c */ /* 0x000fd6000bf66270 */
[-C--:B--2---:R-:W-:Y:S02]  /*13710*/  @!P2 LEA R20, P4, R16, R21.reuse, 0x1 ;  /* 0x000000151014a211 */ /* 0x084fe400078808ff */
[----:B------:R-:W-:Y:S02]  /*13720*/  @!P3 LEA R48, P5, R22, R21, 0x1 ;  /* 0x000000151630b211 */ /* 0x000fe400078a08ff */
[-C--:B---3--:R-:W-:Y:S02]  /*13730*/  @!P2 LEA.HI.X R21, R16, R49.reuse, R17, 0x1, P4 ;  /* 0x000000311015a211 */ /* 0x088fe400020f0c11 */
[----:B------:R-:W-:-:S03]  /*13740*/  @!P3 LEA.HI.X R49, R22, R49, R2, 0x1, P5 ;  /* 0x000000311631b211 */ /* 0x000fc600028f0c02 */
[----:B-----5:R4:W-:Y:S04]  /*13750*/  @!P2 ST.E.128 desc[UR38][R20.64], R4 ;  /* 0x000000041400a985 */ /* 0x0209e8000c101d26 */
[----:B------:R4:W-:Y:S02]  /*13760*/  @!P3 ST.E.128 desc[UR38][R48.64], R28 ;  /* 0x0000001c3000b985 */ /* 0x0009e4000c101d26 */
.L_x_657:
[----:B------:R-:W-:Y:S05]  /*13770*/  BSYNC B1 ;  /* 0x0000000000017941 */ /* 0x000fea0003800000 */
.L_x_656:
[----:B----45:R4:W0:Y:S01]  /*13780*/  SHFL.IDX PT, R7, R3, 0x1, 0x181f ;  /* 0x00381f0003077f89 */ /* 0x03082200000e0000 */
        /* <DEDUP_REMOVED lines=12> */
.L_x_659:
[----:B------:R-:W-:Y:S05]  /*13850*/  BSYNC B1 ;  /* 0x0000000000017941 */ /* 0x000fea0003800000 */
.L_x_658:
[----:B0-----:R0:W0:Y:S01]  /*13860*/  SHFL.IDX PT, R7, R3, 0x2, 0x181f ;  /* 0x00581f0003077f89 */ /* 0x00102200000e0000 */
        /* <DEDUP_REMOVED lines=12> */
.L_x_661:
[----:B------:R-:W-:Y:S05]  /*13930*/  BSYNC B1 ;  /* 0x0000000000017941 */ /* 0x000fea0003800000 */
.L_x_660:
[----:B-1----:R-:W-:Y:S01]  /*13940*/  VIADD R0, R50, 0x60 ;  /* 0x0000006032007836 */ /* 0x002fe20000000000 */
[----:B0---4-:R-:W0:Y:S04]  /*13950*/  SHFL.IDX PT, R3, R3, 0x3, 0x181f ;  /* 0x00781f0003037f89 */ /* 0x011e2800000e0000 */
[----:B------:R-:W-:Y:S01]  /*13960*/  ISETP.GE.AND P0, PT, R0, R59, PT ;  /* 0x0000003b0000720c */ /* 0x000fe20003f06270 */
[----:B------:R1:W4:-:S12]  /*13970*/  SHFL.IDX PT, R7, R40, 0x3, 0x181f ;  /* 0x00781f0028077f89 */ /* 0x00031800000e0000 */
[----:B-1----:R-:W-:Y:S05]  /*13980*/  @P0 BRA `(.L_x_662) ;  /* 0x0000000c00040947 */ /* 0x002fea0003800000 */
[----:B------:R-:W-:Y:S02]  /*13990*/  ULDC UR4, c[0x0][0xac8] ;  /* 0x0002b20000047ab9 */ /* 0x000fe40000000800 */
[----:B------:R-:W-:-:S13]  /*139a0*/  ISETP.GE.AND P1, PT, R16, UR4, PT ;  /* 0x0000000410007c0c */ /* 0x000fda000bf26270 */
[----:B----4-:R-:W-:-:S04]  /*139b0*/  @!P1 LEA R4, P0, R16, R7, 0x1 ;  /* 0x0000000710049211 */ /* 0x010fc800078008ff */
        /* <DEDUP_REMOVED lines=8> */
.L_x_654:
[----:B------:R-:W-:Y:S01]  /*13a40*/  ULDC.64 UR4, c[0x0][0xc00] ;  /* 0x0003000000047ab9 */ /* 0x000fe20000000a00 */
[----:B------:R-:W-:Y:S01]  /*13a50*/  IMAD.MOV.U32 R0, RZ, RZ, RZ ;  /* 0x000000ffff007224 */ /* 0x000fe200078e00ff */
[----:B------:R-:W-:Y:S01]  /*13a60*/  ISETP.NE.U32.AND P0, PT, RZ, UR4, PT ;  /* 0x00000004ff007c0c */ /* 0x000fe2000bf05070 */
[----:B------:R-:W2:Y:S01]  /*13a70*/  LDC R21, c[0x0][0xbe8] ;  /* 0x0002fa00ff157b82 */ /* 0x000ea20000000800 */
[----:B------:R-:W-:Y:S02]  /*13a80*/  IADD3 R4, P1, R204, UR4, RZ ;  /* 0x00000004cc047c10 */ /* 0x000fe4000ff3e0ff */
[----:B------:R-:W-:Y:S02]  /*13a90*/  ISETP.NE.AND.EX P0, PT, RZ, UR5, PT, P0 ;  /* 0x00000005ff007c0c */ /* 0x000fe4000bf05300 */
[----:B------:R-:W-:Y:S01]  /*13aa0*/  IADD3.X R5, R205, UR5, RZ, P1, !PT ;  /* 0x00000005cd057c10 */ /* 0x000fe20008ffe4ff */
[----:B------:R-:W-:Y:S02]  /*13ab0*/  ULDC.64 UR4, c[0x0][0xc08] ;  /* 0x0003020000047ab9 */ /* 0x000fe40000000a00 */
[----:B------:R-:W-:-:S04]  /*13ac0*/  ISETP.NE.U32.AND P1, PT, RZ, UR4, PT ;  /* 0x00000004ff007c0c */ /* 0x000fc8000bf25070 */
[----:B------:R-:W-:-:S04]  /*13ad0*/  ISETP.NE.AND.EX P1, PT, RZ, UR5, PT, P1 ;  /* 0x00000005ff007c0c */ /* 0x000fc8000bf25310 */
[----:B------:R4:W5:Y:S09]  /*13ae0*/  @P0 LDG.E R0, desc[UR38][R4.64] ;  /* 0x0000002604000981 */ /* 0x000972000c1e1900 */
[----:B------:R-:W-:Y:S01]  /*13af0*/  @P1 IADD3 R204, P2, R204, UR4, RZ ;  /* 0x00000004cccc1c10 */ /* 0x000fe2000ff5e0ff */
[----:B------:R-:W-:-:S02]  /*13b00*/  ULDC UR4, c[0x0][0xa88] ;  /* 0x0002a20000047ab9 */ /* 0x000fc40000000800 */
[----:B------:R-:W-:Y:S01]  /*13b10*/  IMAD.U32 R8, RZ, RZ, UR4 ;  /* 0x00000004ff087e24 */ /* 0x000fe2000f8e00ff */
[----:B------:R-:W-:-:S05]  /*13b20*/  @P1 IADD3.X R205, R205, UR5, RZ, P2, !PT ;  /* 0x00000005cdcd1c10 */ /* 0x000fca00097fe4ff */
[----:B------:R4:W5:Y:S01]  /*13b30*/  @P1 LDG.E R8, desc[UR38][R204.64] ;  /* 0x00000026cc081981 */ /* 0x000962000c1e1900 */
[----:B--2---:R-:W-:Y:S01]  /*13b40*/  ISETP.NE.AND P2, PT, R21, 0x1, PT ;  /* 0x000000011500780c */ /* 0x004fe20003f45270 */
[----:B------:R-:W2:-:S12]  /*13b50*/  S2R R3, SR_TID.X ;  /* 0x0000000000037919 */ /* 0x000e980000002100 */
[----:B------:R-:W0:Y:S08]  /*13b60*/  @P2 LDC R20, c[0x0][0xbec] ;  /* 0x0002fb00ff142b82 */ /* 0x000e300000000800 */
[----:B------:R-:W0:Y:S01]  /*13b70*/  @P2 LDC R25, c[0x0][0xbf0] ;  /* 0x0002fc00ff192b82 */ /* 0x000e220000000800 */
[----:B--2---:R-:W-:-:S05]  /*13b80*/  VIADD R3, R3, 0xffffff80 ;  /* 0xffffff8003037836 */ /* 0x004fca0000000000 */
[----:B------:R-:W-:Y:S01]  /*13b90*/  ISETP.GE.AND P3, PT, R3, 0x80, PT ;  /* 0x000000800300780c */ /* 0x000fe20003f66270 */
[----:B----4-:R-:W-:-:S12]  /*13ba0*/  @P1 BRA `(.L_x_663) ;  /* 0x0000000000101947 */ /* 0x010fd80003800000 */
[----:B------:R-:W-:Y:S05]  /*13bb0*/  @!P0 BRA `(.L_x_663) ;  /* 0x00000000000c8947 */ /* 0x000fea0003800000 */
[----:B------:R-:W2:Y:S04]  /*13bc0*/  LDG.E R3, desc[UR38][R4.64] ;  /* 0x0000002604037981 */ /* 0x000ea8000c1e1900 */
[----:B-----5:R-:W2:Y:S02]  /*13bd0*/  LDG.E R8, desc[UR38][R4.64+0x4] ;  /* 0x0000042604087981 */ /* 0x020ea4000c1e1900 */
[----:B--2---:R-:W-:-:S07]  /*13be0*/  IADD3 R8, -R3, R8, RZ ;  /* 0x0000000803087210 */ /* 0x004fce0007ffe1ff */
.L_x_663:
[----:B------:R-:W-:Y:S01]  /*13bf0*/  BSSY B1, `(.L_x_664) ;  /* 0x000002e000017945 */ /* 0x000fe20003800000 */
[----:B------:R-:W-:Y:S02]  /*13c00*/  SHF.R.S32.HI R12, RZ, 0x1f, R203 ;  /* 0x0000001fff0c7819 */ /* 0x000fe400000114cb */
[----:B---3--:R-:W-:Y:S02]  /*13c10*/  SEL R13, R206, RZ, !P0 ;  /* 0x000000ffce0d7207 */ /* 0x008fe40004000000 */
[----:B------:R-:W-:Y:S02]  /*13c20*/  SEL R209, R209, RZ, !P0 ;  /* 0x000000ffd1d17207 */ /* 0x000fe40004000000 */
[----:B-----5:R-:W-:Y:S01]  /*13c30*/  SHF.R.S32.HI R11, RZ, 0x1f, R0 ;  /* 0x0000001fff0b7819 */ /* 0x020fe20000011400 */
[----:B------:R-:W-:Y:S06]  /*13c40*/  @P3 BRA `(.L_x_665) ;  /* 0x0000000000a03947 */ /* 0x000fec0003800000 */
[----:B------:R-:W2:Y:S01]  /*13c50*/  S2R R3, SR_TID.X ;  /* 0x0000000000037919 */ /* 0x000ea20000002100 */
[----:B------:R-:W3:Y:S02]  /*13c60*/  LDC R14, c[0x0][0xbe8] ;  /* 0x0002fa00ff0e7b82 */ /* 0x000ee40000000800 */
[----:B---3--:R-:W-:Y:S02]  /*13c70*/  IMAD R4, R8, R14, RZ ;  /* 0x0000000e08047224 */ /* 0x008fe400078e02ff */
[----:B--2---:R-:W-:-:S04]  /*13c80*/  IMAD R3, R208, 0x80, R3 ;  /* 0x00000080d0037824 */ /* 0x004fc800078e0203 */
[----:B------:R-:W-:-:S05]  /*13c90*/  VIADD R9, R3, 0xffffff80 ;  /* 0xffffff8003097836 */ /* 0x000fca0000000000 */
[----:B------:R-:W-:-:S13]  /*13ca0*/  ISETP.GE.AND P0, PT, R9, R4, PT ;  /* 0x000000040900720c */ /* 0x000fda0003f06270 */
[----:B------:R-:W-:Y:S05]  /*13cb0*/  @P0 BRA `(.L_x_665) ;  /* 0x0000000000840947 */ /* 0x000fea0003800000 */
[----:B------:R-:W-:Y:S01]  /*13cc0*/  ISETP.NE.AND P0, PT, R14, 0x1, PT ;  /* 0x000000010e00780c */ /* 0x000fe20003f05270 */
[----:B------:R-:W-:Y:S01]  /*13cd0*/  ULDC.64 UR4, c[0x0][0xb90] ;  /* 0x0002e40000047ab9 */ /* 0x000fe20000000a00 */
[----:B------:R-:W-:Y:S02]  /*13ce0*/  IMAD.MOV.U32 R4, RZ, RZ, R0 ;  /* 0x000000ffff047224 */ /* 0x000fe400078e0000 */
[----:B------:R-:W-:Y:S02]  /*13cf0*/  IMAD R10, R12, UR4, RZ ;  /* 0x000000040c0a7c24 */ /* 0x000fe4000f8e02ff */
[----:B------:R-:W-:Y:S02]  /*13d00*/  IMAD.MOV.U32 R5, RZ, RZ, R11 ;  /* 0x000000ffff057224 */ /* 0x000fe400078e000b */
[----:B------:R-:W-:Y:S02]  /*13d10*/  IMAD.MOV.U32 R3, RZ, RZ, R9 ;  /* 0x000000ffff037224 */ /* 0x000fe400078e0009 */
[----:B------:R-:W-:-:S03]  /*13d20*/  IMAD.WIDE.U32 R4, R203, UR4, R4 ;  /* 0x00000004cb047c25 */ /* 0x000fc6000f8e0004 */
[----:B------:R-:W2:Y:S01]  /*13d30*/  @P0 LDC R6, c[0x0][0xbec] ;  /* 0x0002fb00ff060b82 */ /* 0x000ea20000000800 */
[----:B------:R-:W-:Y:S01]  /*13d40*/  IMAD R7, R203, UR5, R10 ;  /* 0x00000005cb077c24 */ /* 0x000fe2000f8e020a */
[----:B------:R-:W-:-:S03]  /*13d50*/  ULDC.64 UR4, c[0x0][0xb98] ;  /* 0x0002e60000047ab9 */ /* 0x000fc60000000a00 */
[----:B------:R-:W-:-:S03]  /*13d60*/  IMAD.IADD R5, R5, 0x1, R7 ;  /* 0x0000000105057824 */ /* 0x000fc600078e0207 */
[----:B------:R-:W3:Y:S01]  /*13d70*/  @P0 LDC R15, c[0x0][0xbf0] ;  /* 0x0002fc00ff0f0b82 */ /* 0x000ee20000000800 */
[----:B------:R-:W-:-:S04]  /*13d80*/  IMAD.WIDE.U32 R4, R13, UR4, R4 ;  /* 0x000000040d047c25 */ /* 0x000fc8000f8e0004 */
[----:B--2---:R-:W-:-:S05]  /*13d90*/  @P0 IMAD.HI.U32 R6, R9, R6, RZ ;  /* 0x0000000609060227 */ /* 0x004fca00078e00ff */
[----:B---3--:R-:W-:Y:S01]  /*13da0*/  @P0 SHF.R.U32.HI R3, RZ, R15, R6 ;  /* 0x0000000fff030219 */ /* 0x008fe20000011606 */
[----:B------:R-:W-:-:S03]  /*13db0*/  IMAD R6, R209, UR4, RZ ;  /* 0x00000004d1067c24 */ /* 0x000fc6000f8e02ff */
[----:B------:R-:W-:Y:S01]  /*13dc0*/  IADD3 R4, P0, R3, R4, RZ ;  /* 0x0000000403047210 */ /* 0x000fe20007f1e0ff */
[----:B------:R-:W-:Y:S02]  /*13dd0*/  IMAD.MOV R7, RZ, RZ, -R3 ;  /* 0x000000ffff077224 */ /* 0x000fe400078e0a03 */
[----:B------:R-:W-:Y:S01]  /*13de0*/  IMAD R6, R13, UR5, R6 ;  /* 0x000000050d067c24 */ /* 0x000fe2000f8e0206 */
[----:B------:R-:W-:Y:S01]  /*13df0*/  ULDC.64 UR4, c[0x0][0xb88] ;  /* 0x0002e20000047ab9 */ /* 0x000fe20000000a00 */
[----:B------:R-:W-:Y:S01]  /*13e00*/  IMAD R7, R14, R7, R9 ;  /* 0x000000070e077224 */ /* 0x000fe200078e0209 */
[----:B------:R-:W-:-:S04]  /*13e10*/  SHF.R.S32.HI R9, RZ, 0x1f, R3 ;  /* 0x0000001fff097819 */ /* 0x000fc80000011403 */
[----:B------:R-:W-:Y:S02]  /*13e20*/  SHF.R.S32.HI R3, RZ, 0x1f, R7 ;  /* 0x0000001fff037819 */ /* 0x000fe40000011407 */
[----:B------:R-:W-:-:S03]  /*13e30*/  IADD3.X R5, R9, R5, R6, P0, !PT ;  /* 0x0000000509057210 */ /* 0x000fc600007fe406 */
[----:B------:R-:W-:Y:S02]  /*13e40*/  IMAD R6, R3, UR4, RZ ;  /* 0x0000000403067c24 */ /* 0x000fe4000f8e02ff */
[----:B------:R-:W-:-:S04]  /*13e50*/  IMAD.WIDE.U32 R4, R7, UR4, R4 ;  /* 0x0000000407047c25 */ /* 0x000fc8000f8e0004 */
[----:B------:R-:W-:Y:S01]  /*13e60*/  IMAD R3, R7, UR5, R6 ;  /* 0x0000000507037c24 */ /* 0x000fe2000f8e0206 */
[----:B------:R-:W-:Y:S02]  /*13e70*/  ULDC.64 UR4, c[0x0][0xb50] ;  /* 0x0002d40000047ab9 */ /* 0x000fe40000000a00 */
[----:B------:R-:W-:Y:S02]  /*13e80*/  LEA R6, P0, R4, UR4, 0x2 ;  /* 0x0000000404067c11 */ /* 0x000fe4000f8010ff */
[----:B------:R-:W-:-:S04]  /*13e90*/  IADD3 R3, R5, R3, RZ ;  /* 0x0000000305037210 */ /* 0x000fc80007ffe0ff */
[----:B------:R-:W-:Y:S01]  /*13ea0*/  LEA.HI.X R7, R4, UR5, R3, 0x2, P0 ;  /* 0x0000000504077c11 */ /* 0x000fe200080f1403 */
[----:B------:R-:W-:-:S05]  /*13eb0*/  IMAD.MOV.U32 R3, RZ, RZ, -0x800000 ;  /* 0xff800000ff037424 */ /* 0x000fca00078e00ff */
[----:B------:R2:W-:Y:S02]  /*13ec0*/  STG.E desc[UR38][R6.64], R3 ;  /* 0x0000000306007986 */ /* 0x0005e4000c101926 */
.L_x_665:
[----:B------:R-:W-:Y:S05]  /*13ed0*/  BSYNC B1 ;  /* 0x0000000000017941 */ /* 0x000fea0003800000 */
.L_x_664:
[----:B------:R-:W-:Y:S01]  /*13ee0*/  ULDC.64 UR4, c[0x0][0xaa0] ;  /* 0x0002a80000047ab9 */ /* 0x000fe20000000a00 */
[----:B--2---:R-:W-:Y:S02]  /*13ef0*/  IMAD R7, R202, 0x20, R153 ;  /* 0x00000020ca077824 */ /* 0x004fe400078e0299 */
[----:B------:R-:W-:Y:S02]  /*13f00*/  IMAD R3, R11, UR4, RZ ;  /* 0x000000040b037c24 */ /* 0x000fe4000f8e02ff */
[----:B------:R-:W-:-:S04]  /*13f10*/  IMAD.WIDE.U32 R4, R0, UR4, RZ ;  /* 0x0000000400047c25 */ /* 0x000fc8000f8e00ff */
[----:B------:R-:W-:Y:S01]  /*13f20*/  IMAD R3, R0, UR5, R3 ;  /* 0x0000000500037c24 */ /* 0x000fe2000f8e0203 */
[----:B------:R-:W-:Y:S01]  /*13f30*/  ULDC.64 UR4, c[0x0][0xae8] ;  /* 0x0002ba0000047ab9 */ /* 0x000fe20000000a00 */
[----:B------:R-:W-:Y:S02]  /*13f40*/  IMAD R9, R208, 0x80, R7 ;  /* 0x00000080d0097824 */ /* 0x000fe400078e0207 */
[----:B------:R-:W-:Y:S02]  /*13f50*/  IMAD.IADD R5, R5, 0x1, R3 ;  /* 0x0000000105057824 */ /* 0x000fe400078e0203 */
[----:B------:R-:W-:Y:S02]  /*13f60*/  IMAD R6, R12, UR4, RZ ;  /* 0x000000040c067c24 */ /* 0x000fe4000f8e02ff */
[----:B0-----:R-:W-:-:S04]  /*13f70*/  @P2 IMAD.HI.U32 R0, R9, R20, RZ ;  /* 0x0000001409002227 */ /* 0x001fc800078e00ff */
[C---:B------:R-:W-:Y:S02]  /*13f80*/  IMAD R7, R203.reuse, UR5, R6 ;  /* 0x00000005cb077c24 */ /* 0x040fe4000f8e0206 */
[----:B------:R-:W-:Y:S01]  /*13f90*/  IMAD.WIDE.U32 R4, R203, UR4, R4 ;  /* 0x00000004cb047c25 */ /* 0x000fe2000f8e0004 */
[----:B------:R-:W-:-:S03]  /*13fa0*/  ULDC.64 UR4, c[0x0][0xaf0] ;  /* 0x0002bc0000047ab9 */ /* 0x000fc60000000a00 */
[----:B------:R-:W-:Y:S01]  /*13fb0*/  IMAD.MOV.U32 R3, RZ, RZ, R9 ;  /* 0x000000ffff037224 */ /* 0x000fe200078e0009 */
[----:B------:R-:W-:Y:S01]  /*13fc0*/  @P2 SHF.R.U32.HI R3, RZ, R25, R0 ;  /* 0x00000019ff032219 */ /* 0x000fe20000011600 */
[----:B------:R-:W-:Y:S02]  /*13fd0*/  IMAD R6, R209, UR4, RZ ;  /* 0x00000004d1067c24 */ /* 0x000fe4000f8e02ff */
[----:B------:R-:W-:Y:S01]  /*13fe0*/  IMAD.IADD R5, R5, 0x1, R7 ;  /* 0x0000000105057824 */ /* 0x000fe200078e0207 */
[----:B------:R-:W-:Y:S01]  /*13ff0*/  SHF.R.S32.HI R0, RZ, 0x1f, R3 ;  /* 0x0000001fff007819 */ /* 0x000fe20000011403 */
[C---:B------:R-:W-:Y:S02]  /*14000*/  IMAD R7, R13.reuse, UR5, R6 ;  /* 0x000000050d077c24 */ /* 0x040fe4000f8e0206 */
[----:B------:R-:W-:Y:S01]  /*14010*/  IMAD.WIDE.U32 R4, R13, UR4, R4 ;  /* 0x000000040d047c25 */ /* 0x000fe2000f8e0004 */
[----:B------:R-:W-:-:S03]  /*14020*/  ULDC.64 UR4, c[0x0][0xae0] ;  /* 0x0002b80000047ab9 */ /* 0x000fc60000000a00 */
[----:B------:R-:W-:Y:S01]  /*14030*/  IMAD.MOV R6, RZ, RZ, -R3 ;  /* 0x000000ffff067224 */ /* 0x000fe200078e0a03 */
[----:B------:R-:W-:Y:S01]  /*14040*/  IADD3 R5, R5, R7, RZ ;  /* 0x0000000705057210 */ /* 0x000fe20007ffe0ff */
[----:B------:R-:W-:Y:S02]  /*14050*/  IMAD R0, R0, UR4, RZ ;  /* 0x0000000400007c24 */ /* 0x000fe4000f8e02ff */
[----:B------:R-:W-:Y:S02]  /*14060*/  IMAD R7, R21, R6, R9 ;  /* 0x0000000615077224 */ /* 0x000fe400078e0209 */
[C---:B------:R-:W-:Y:S02]  /*14070*/  IMAD R9, R3.reuse, UR5, R0 ;  /* 0x0000000503097c24 */ /* 0x040fe4000f8e0200 */
[----:B------:R-:W-:Y:S01]  /*14080*/  IMAD.WIDE.U32 R4, R3, UR4, R4 ;  /* 0x0000000403047c25 */ /* 0x000fe2000f8e0004 */
[----:B------:R-:W-:Y:S01]  /*14090*/  SHF.R.S32.HI R0, RZ, 0x1f, R7 ;  /* 0x0000001fff007819 */ /* 0x000fe20000011407 */
[----:B------:R-:W-:-:S02]  /*140a0*/  ULDC.64 UR4, c[0x0][0xad8] ;  /* 0x0002b60000047ab9 */ /* 0x000fc40000000a00 */
        /* <DEDUP_REMOVED lines=11> */
[----:B------:R0:W2:Y:S04]  /*14160*/  SHFL.IDX PT, R3, R4, RZ, 0x181f ;  /* 0x00181fff04037589 */ /* 0x0000a800000e0000 */
[----:B------:R0:W3:Y:S02]  /*14170*/  SHFL.IDX PT, R14, R0, RZ, 0x181f ;  /* 0x00181fff000e7589 */ /* 0x0000e400000e0000 */
.L_x_868:
[----:B------:R-:W-:Y:S01]  /*14180*/  IMAD R8, R8, R21, RZ ;  /* 0x0000001508087224 */ /* 0x000fe200078e02ff */
[----:B------:R-:W-:Y:S04]  /*14190*/  BSSY B1, `(.L_x_667) ;  /* 0x000000c000017945 */ /* 0x000fe80003800000 */
[----:B------:R-:W-:-:S13]  /*141a0*/  ISETP.GE.AND P0, PT, R6, R8, PT ;  /* 0x000000080600720c */ /* 0x000fda0003f06270 */
[----:B------:R-:W-:Y:S05]  /*141b0*/  @P0 BRA `(.L_x_668) ;  /* 0x0000000000240947 */ /* 0x000fea0003800000 */
[----:B------:R-:W-:Y:S02]  /*141c0*/  ULDC UR4, c[0x0][0xac8] ;  /* 0x0002b20000047ab9 */ /* 0x000fe40000000800 */
[----:B------:R-:W-:Y:S02]  /*141d0*/  ISETP.GE.AND P2, PT, R16, UR4, PT ;  /* 0x0000000410007c0c */ /* 0x000fe4000bf46270 */
[----:B------:R-:W-:-:S11]  /*141e0*/  ISETP.GE.AND P3, PT, R22, UR4, PT ;  /* 0x0000000416007c0c */ /* 0x000fd6000bf66270 */
[-C--:B---3--:R-:W-:Y:S02]  /*141f0*/  @!P2 LEA R10, P0, R16, R14.reuse, 0x1 ;  /* 0x0000000e100aa211 */ /* 0x088fe400078008ff */
[----:B------:R-:W-:Y:S02]  /*14200*/  @!P3 LEA R14, P1, R22, R14, 0x1 ;  /* 0x0000000e160eb211 */ /* 0x000fe400078208ff */
[-C--:B--2---:R-:W-:Y:S02]  /*14210*/  @!P2 LEA.HI.X R11, R16, R3.reuse, R17, 0x1, P0 ;  /* 0x00000003100ba211 */ /* 0x084fe400000f0c11 */
[----:B------:R-:W-:-:S03]  /*14220*/  @!P3 LEA.HI.X R15, R22, R3, R2, 0x1, P1 ;  /* 0x00000003160fb211 */ /* 0x000fc600008f0c02 */
[----:B------:R4:W-:Y:S04]  /*14230*/  @!P2 ST.E.128 desc[UR38][R10.64], RZ ;  /* 0x000000ff0a00a985 */ /* 0x0009e8000c101d26 */
[----:B------:R4:W-:Y:S02]  /*14240*/  @!P3 ST.E.128 desc[UR38][R14.64], RZ ;  /* 0x000000ff0e00b985 */ /* 0x0009e4000c101d26 */
.L_x_668:
[----:B------:R-:W-:Y:S05]  /*14250*/  BSYNC B1 ;  /* 0x0000000000017941 */ /* 0x000fea0003800000 */
.L_x_667:
[----:B------:R-:W-:-:S03]  /*14260*/  UMOV UR4, 0xffffffff ;  /* 0xffffffff00047882 */ /* 0x000fc60000000000 */
[----:B------:R-:W-:Y:S05]  /*14270*/  BRA.DIV UR4, `(.L_x_669) ;  /* 0x0000008204007947 */ /* 0x000fea000b800000 */
[----:B--2---:R2:W0:Y:S04]  /*14280*/  SHFL.IDX PT, R3, R4, 0x1, 0x181f ;  /* 0x00381f0004037f89 */ /* 0x00442800000e0000 */
[----:B---34-:R2:W3:Y:S02]  /*14290*/  SHFL.IDX PT, R14, R0, 0x1, 0x181f ;  /* 0x00381f00000e7f89 */ /* 0x0184e400000e0000 */
.L_x_872:
[----:B------:R-:W-:Y:S01]  /*142a0*/  VIADD R5, R6, 0x20 ;  /* 0x0000002006057836 */ /* 0x000fe20000000000 */
        /* <DEDUP_REMOVED lines=8> */
[-C--:B0-----:R-:W-:Y:S02]  /*14330*/  @!P2 LEA.HI.X R11, R16, R3.reuse, R17, 0x1, P0 ;  /* 0x00000003100ba211 */ /* 0x081fe400000f0c11 */
[----:B------:R-:W-:-:S03]  /*14340*/  @!P3 LEA.HI.X R15, R22, R3, R2, 0x1, P1 ;  /* 0x00000003160fb211 */ /* 0x000fc600008f0c02 */
[----:B------:R4:W-:Y:S04]  /*14350*/  @!P2 ST.E.128 desc[UR38][R10.64], RZ ;  /* 0x000000ff0a00a985 */ /* 0x0009e8000c101d26 */
[----:B------:R4:W-:Y:S02]  /*14360*/  @!P3 ST.E.128 desc[UR38][R14.64], RZ ;  /* 0x000000ff0e00b985 */ /* 0x0009e4000c101d26 */
.L_x_671:
[----:B------:R-:W-:Y:S05]  /*14370*/  BSYNC B1 ;  /* 0x0000000000017941 */ /* 0x000fea0003800000 */
.L_x_670:
[----:B------:R-:W-:-:S03]  /*14380*/  UMOV UR4, 0xffffffff ;  /* 0xffffffff00047882 */ /* 0x000fc60000000000 */
[----:B------:R-:W-:Y:S05]  /*14390*/  BRA.DIV UR4, `(.L_x_672) ;  /* 0x0000008204007947 */ /* 0x000fea000b800000 */
[----:B0-----:R0:W0:Y:S04]  /*143a0*/  SHFL.IDX PT, R3, R4, 0x2, 0x181f ;  /* 0x00581f0004037f89 */ /* 0x00102800000e0000 */
[----:B---34-:R3:W4:Y:S02]  /*143b0*/  SHFL.IDX PT, R14, R0, 0x2, 0x181f ;  /* 0x00581f00000e7f89 */ /* 0x01872400000e0000 */
.L_x_876:
[----:B------:R-:W-:Y:S01]  /*143c0*/  VIADD R5, R6, 0x40 ;  /* 0x0000004006057836 */ /* 0x000fe20000000000 */
[----:B------:R-:W-:Y:S04]  /*143d0*/  BSSY B1, `(.L_x_673) ;  /* 0x000000c000017945 */ /* 0x000fe80003800000 */
[----:B------:R-:W-:-:S13]  /*143e0*/  ISETP.GE.AND P0, PT, R5, R8, PT ;  /* 0x000000080500720c */ /* 0x000fda0003f06270 */
[----:B------:R-:W-:Y:S05]  /*143f0*/  @P0 BRA `(.L_x_674) ;  /* 0x0000000000240947 */ /* 0x000fea0003800000 */
[----:B------:R-:W-:Y:S02]  /*14400*/  ULDC UR4, c[0x0][0xac8] ;  /* 0x0002b20000047ab9 */ /* 0x000fe40000000800 */
[----:B------:R-:W-:Y:S02]  /*14410*/  ISETP.GE.AND P2, PT, R16, UR4, PT ;  /* 0x0000000410007c0c */ /* 0x000fe4000bf46270 */
[----:B------:R-:W-:-:S11]  /*14420*/  ISETP.GE.AND P3, PT, R22, UR4, PT ;  /* 0x0000000416007c0c */ /* 0x000fd6000bf66270 */
[-C--:B----4-:R-:W-:Y:S02]  /*14430*/  @!P2 LEA R10, P0, R16, R14.reuse, 0x1 ;  /* 0x0000000e100aa211 */ /* 0x090fe400078008ff */
[----:B------:R-:W-:Y:S02]  /*14440*/  @!P3 LEA R14, P1, R22, R14, 0x1 ;  /* 0x0000000e160eb211 */ /* 0x000fe400078208ff */
[-C--:B0-----:R-:W-:Y:S02]  /*14450*/  @!P2 LEA.HI.X R11, R16, R3.reuse, R17, 0x1, P0 ;  /* 0x00000003100ba211 */ /* 0x081fe400000f0c11 */
[----:B------:R-:W-:-:S03]  /*14460*/  @!P3 LEA.HI.X R15, R22, R3, R2, 0x1, P1 ;  /* 0x00000003160fb211 */ /* 0x000fc600008f0c02 */
[----:B------:R0:W-:Y:S04]  /*14470*/  @!P2 ST.E.128 desc[UR38][R10.64], RZ ;  /* 0x000000ff0a00a985 */ /* 0x0001e8000c101d26 */
[----:B------:R0:W-:Y:S02]  /*14480*/  @!P3 ST.E.128 desc[UR38][R14.64], RZ ;  /* 0x000000ff0e00b985 */ /* 0x0001e4000c101d26 */
.L_x_674:
[----:B------:R-:W-:Y:S05]  /*14490*/  BSYNC B1 ;  /* 0x0000000000017941 */ /* 0x000fea0003800000 */
.L_x_673:
[----:B------:R-:W-:-:S03]  /*144a0*/  UMOV UR4, 0xffffffff ;  /* 0xffffffff00047882 */ /* 0x000fc60000000000 */
[----:B------:R-:W-:Y:S05]  /*144b0*/  BRA.DIV UR4, `(.L_x_675) ;  /* 0x0000008204007947 */ /* 0x000fea000b800000 */
[----:B0-----:R0:W0:Y:S04]  /*144c0*/  SHFL.IDX PT, R3, R4, 0x3, 0x181f ;  /* 0x00781f0004037f89 */ /* 0x00102800000e0000 */
[----:B----4-:R4:W0:Y:S02]  /*144d0*/  SHFL.IDX PT, R14, R0, 0x3, 0x181f ;  /* 0x00781f00000e7f89 */ /* 0x01082400000e0000 */
.L_x_880:
[----:B--234-:R-:W-:-:S05]  /*144e0*/  VIADD R0, R6, 0x60 ;  /* 0x0000006006007836 */ /* 0x01cfca0000000000 */
[----:B------:R-:W-:-:S13]  /*144f0*/  ISETP.GE.AND P0, PT, R0, R8, PT ;  /* 0x000000080000720c */ /* 0x000fda0003f06270 */
        /* <DEDUP_REMOVED lines=8> */
[----:B------:R0:W-:Y:S04]  /*14580*/  @!P2 ST.E.128 desc[UR38][R4.64], RZ ;  /* 0x000000ff0400a985 */ /* 0x0001e8000c101d26 */
[----:B------:R0:W-:Y:S02]  /*14590*/  @!P3 ST.E.128 desc[UR38][R14.64], RZ ;  /* 0x000000ff0e00b985 */ /* 0x0001e4000c101d26 */
.L_x_662:
[----:B------:R-:W-:Y:S05]  /*145a0*/  BSYNC B0 ;  /* 0x0000000000007941 */ /* 0x000fea0003800000 */
.L_x_653:
[----:B------:R-:W-:Y:S02]  /*145b0*/  ULDC UR4, c[0x0][0xc3c] ;  /* 0x00030f0000047ab9 */ /* 0x000fe40000000800 */
[----:B-1----:R-:W-:-:S13]  /*145c0*/  ISETP.GE.AND P0, PT, R43, UR4, PT ;  /* 0x000000042b007c0c */ /* 0x002fda000bf06270 */
[----:B------:R-:W-:Y:S05]  /*145d0*/  @!P0 BRA `(.L_x_676) ;  /* 0xfffffec800d48947 */ /* 0x000fea000383ffff */
[----:B------:R-:W-:Y:S05]  /*145e0*/  BRA `(.L_x_480) ;  /* 0x0000006400947947 */ /* 0x000fea0003800000 */
.L_x_478:
[----:B------:R-:W-:-:S08]  /*145f0*/  NOP ;  /* 0x0000000000007918 */ /* 0x000fd00000000000 */
[----:B--2---:R-:W0:-:S00]  /*14600*/  USETMAXREG.DEALLOC.CTAPOOL 0x28 ;  /* 0x00000028000079c8 */ /* 0x004e0000080e0500 */
[----:B0-----:R-:W-:Y:S01]  /*14610*/  LOP3.LUT R2, R2, 0x3, RZ, 0xc0, !PT ;  /* 0x0000000302027812 */ /* 0x001fe200078ec0ff */
[----:B------:R-:W-:Y:S01]  /*14620*/  IMAD.MOV.U32 R4, RZ, RZ, RZ ;  /* 0x000000ffff047224 */ /* 0x000fe200078e00ff */
[----:B------:R-:W-:-:S04]  /*14630*/  LOP3.LUT R32, R32, 0xfffffff7, RZ, 0xc0, !PT ;  /* 0xfffffff720207812 */ /* 0x000fc800078ec0ff */
[----:B------:R-:W0:Y:S02]  /*14640*/  SHFL.IDX PT, R2, R2, RZ, 0x1f ;  /* 0x00001fff02027589 */ /* 0x000e2400000e0000 */
[----:B0-----:R-:W-:-:S13]  /*14650*/  ISETP.NE.AND P0, PT, R2, RZ, PT ;  /* 0x000000ff0200720c */ /* 0x001fda0003f05270 */
        /* <DEDUP_REMOVED lines=9> */
.L_x_677:
[----:B------:R-:W-:Y:S01]  /*146f0*/  LOP3.LUT R5, R0, 0x1f, RZ, 0xc0, !PT ;  /* 0x0000001f00057812 */ /* 0x000fe200078ec0ff */
[----:B------:R-:W-:Y:S01]  /*14700*/  ULDC UR4, c[0x0][0xc3c] ;  /* 0x00030f0000047ab9 */ /* 0x000fe20000000800 */
[----:B------:R-:W0:Y:S01]  /*14710*/  S2UR UR6, SR_CTAID.X ;  /* 0x00000000000679c3 */ /* 0x000e220000002500 */
[----:B------:R-:W-:Y:S01]  /*14720*/  ULDC UR5, c[0x0][0xc38] ;  /* 0x00030e0000057ab9 */ /* 0x000fe20000000800 */
[----:B------:R-:W-:-:S04]  /*14730*/  ISETP.NE.AND P0, PT, R5, 0x1f, PT ;  /* 0x0000001f0500780c */ /* 0x000fc80003f05270 */
[----:B------:R-:W-:-:S13]  /*14740*/  ISETP.GE.OR P1, PT, R5, UR4, !P0 ;  /* 0x0000000405007c0c */ /* 0x000fda000c726670 */
[----:B------:R-:W1:Y:S02]  /*14750*/  @!P1 LDC.64 R2, c[0x0][0xc80] ;  /* 0x00032000ff029b82 */ /* 0x000e640000000a00 */
[----:B-1----:R-:W-:-:S05]  /*14760*/  @!P1 IMAD.WIDE.U32 R2, R5, 0x4, R2 ;  /* 0x0000000405029825 */ /* 0x002fca00078e0002 */
[----:B------:R-:W2:Y:S01]  /*14770*/  @!P1 LDG.E R4, desc[UR38][R2.64] ;  /* 0x0000002602049981 */ /* 0x000ea2000c1e1900 */
[C---:B------:R-:W-:Y:S01]  /*14780*/  ISETP.NE.AND P1, PT, R5.reuse, RZ, PT ;  /* 0x000000ff0500720c */ /* 0x040fe20003f25270 */
[----:B------:R-:W-:Y:S01]  /*14790*/  UMOV UR4, URZ ;  /* 0x0000003f00047c82 */ /* 0x000fe20008000000 */
[C---:B------:R-:W-:Y:S01]  /*147a0*/  ISETP.GE.U32.AND P2, PT, R5.reuse, 0x2, PT ;  /* 0x000000020500780c */ /* 0x040fe20003f46070 */
[----:B------:R-:W-:Y:S01]  /*147b0*/  IMAD.MOV.U32 R16, RZ, RZ, RZ ;  /* 0x000000ffff107224 */ /* 0x000fe200078e00ff */
[C---:B------:R-:W-:Y:S02]  /*147c0*/  ISETP.GE.U32.AND P3, PT, R5.reuse, 0x4, PT ;  /* 0x000000040500780c */ /* 0x040fe40003f66070 */
[C---:B------:R-:W-:Y:S02]  /*147d0*/  ISETP.GE.U32.AND P4, PT, R5.reuse, 0x8, PT ;  /* 0x000000080500780c */ /* 0x040fe40003f86070 */
[----:B------:R-:W-:Y:S01]  /*147e0*/  ISETP.GE.U32.AND P5, PT, R5, 0x10, PT ;  /* 0x000000100500780c */ /* 0x000fe20003fa6070 */
[----:B--2---:R-:W1:Y:S02]  /*147f0*/  SHFL.UP PT, R6, R4, 0x1, RZ ;  /* 0x0420000004067989 */ /* 0x004e6400000e00ff */
        /* <DEDUP_REMOVED lines=14> */
[----:B------:R-:W1:Y:S02]  /*148e0*/  SHFL.IDX PT, R6, R7, 0x1f, 0x1f ;  /* 0x03e01f0007067f89 */ /* 0x000e6400000e0000 */
[----:B-1----:R-:W-:-:S04]  /*148f0*/  IMAD R6, R6, UR5, RZ ;  /* 0x0000000506067c24 */ /* 0x002fc8000f8e02ff */
[----:B------:R-:W-:Y:S01]  /*14900*/  IMAD.MOV.U32 R3, RZ, RZ, R6 ;  /* 0x000000ffff037224 */ /* 0x000fe200078e0006 */
[----:B0-----:R-:W-:-:S13]  /*14910*/  ISETP.GT.AND P6, PT, R6, UR6, PT ;  /* 0x0000000606007c0c */ /* 0x001fda000bfc4270 */
[----:B------:R-:W-:Y:S05]  /*14920*/  @P6 BRA `(.L_x_679) ;  /* 0x00000000009c6947 */ /* 0x000fea0003800000 */
[----:B------:R-:W0:Y:S01]  /*14930*/  LDC R10, c[0x0][0xc3c] ;  /* 0x00030f00ff0a7b82 */ /* 0x000e220000000800 */
[----:B------:R-:W-:Y:S01]  /*14940*/  IMAD.MOV.U32 R6, RZ, RZ, R3 ;  /* 0x000000ffff067224 */ /* 0x000fe200078e0003 */
[----:B------:R-:W-:Y:S01]  /*14950*/  UMOV UR4, URZ ;  /* 0x0000003f00047c82 */ /* 0x000fe20008000000 */
[----:B------:R-:W-:Y:S01]  /*14960*/  ULDC UR7, c[0x0][0xc3c] ;  /* 0x00030f0000077ab9 */ /* 0x000fe20000000800 */
[----:B------:R-:W-:-:S05]  /*14970*/  ULDC UR5, c[0x0][0xc38] ;  /* 0x00030e0000057ab9 */ /* 0x000fca0000000800 */
.L_x_683:
[----:B------:R-:W-:Y:S01]  /*14980*/  UIADD3 UR4, UR4, 0x1f, URZ ;  /* 0x0000001f04047890 */ /* 0x000fe2000fffe03f */
[----:B------:R-:W-:-:S05]  /*14990*/  MOV R19, UR7 ;  /* 0x0000000700137c02 */ /* 0x000fca0008000f00 */
        /* <DEDUP_REMOVED lines=10> */
.L_x_682:
[----:B------:R-:W-:Y:S05]  /*14a40*/  BSYNC B0 ;  /* 0x0000000000007941 */ /* 0x000fea0003800000 */
.L_x_681:
[----:B0----5:R-:W0:Y:S02]  /*14a50*/  SHFL.UP PT, R2, R4, 0x1, RZ ;  /* 0x0420000004027989 */ /* 0x021e2400000e00ff */
        /* <DEDUP_REMOVED lines=20> */
.L_x_679:
        /* <DEDUP_REMOVED lines=15> */
.L_x_684:
[----:B---3--:R-:W-:Y:S01]  /*14c90*/  IMAD R16, R16, UR5, R9 ;  /* 0x0000000510107c24 */ /* 0x008fe2000f8e0209 */
[----:B0-----:R-:W-:Y:S01]  /*14ca0*/  IABS R2, R4 ;  /* 0x0000000400027213 */ /* 0x001fe20000000000 */
[----:B-12---:R-:W-:Y:S02]  /*14cb0*/  IMAD.MOV R7, RZ, RZ, -R3 ;  /* 0x000000ffff077224 */ /* 0x006fe400078e0a03 */
[----:B------:R-:W-:Y:S01]  /*14cc0*/  VIADD R19, R19, UR4 ;  /* 0x0000000413137c36 */ /* 0x000fe20008000000 */
[----:B------:R-:W-:Y:S01]  /*14cd0*/  IADD3 R9, -R16, UR6, RZ ;  /* 0x0000000610097c10 */ /* 0x000fe2000fffe1ff */
[----:B------:R-:W-:Y:S02]  /*14ce0*/  IMAD.MOV R8, RZ, RZ, -R2 ;  /* 0x000000ffff087224 */ /* 0x000fe400078e0a02 */
[----:B------:R-:W-:Y:S01]  /*14cf0*/  IMAD R7, R7, R10, RZ ;  /* 0x0000000a07077224 */ /* 0x000fe200078e02ff */
[----:B------:R-:W-:Y:S01]  /*14d00*/  IABS R6, R9 ;  /* 0x0000000900067213 */ /* 0x000fe20000000000 */
[----:B------:R-:W-:-:S04]  /*14d10*/  IMAD.MOV.U32 R2, RZ, RZ, RZ ;  /* 0x000000ffff027224 */ /* 0x000fc800078e00ff */
[----:B------:R-:W-:Y:S01]  /*14d20*/  IMAD.HI.U32 R2, R3, R7, R2 ;  /* 0x0000000703027227 */ /* 0x000fe200078e0002 */
[----:B------:R-:W-:-:S03]  /*14d30*/  MOV R3, R6 ;  /* 0x0000000600037202 */ /* 0x000fc60000000f00 */
[----:B------:R-:W-:Y:S02]  /*14d40*/  IMAD.MOV.U32 R6, RZ, RZ, R8 ;  /* 0x000000ffff067224 */ /* 0x000fe400078e0008 */
[----:B------:R-:W-:-:S04]  /*14d50*/  IMAD.HI.U32 R2, R2, R3, RZ ;  /* 0x0000000302027227 */ /* 0x000fc800078e00ff */
[----:B------:R-:W-:-:S05]  /*14d60*/  IMAD R3, R2, R6, R3 ;  /* 0x0000000602037224 */ /* 0x000fca00078e0203 */
[----:B------:R-:W-:-:S13]  /*14d70*/  ISETP.GT.U32.AND P1, PT, R10, R3, PT ;  /* 0x000000030a00720c */ /* 0x000fda0003f24070 */
[----:B------:R-:W-:Y:S02]  /*14d80*/  @!P1 IMAD.IADD R3, R3, 0x1, -R10 ;  /* 0x0000000103039824 */ /* 0x000fe400078e0a0a */
[----:B------:R-:W-:Y:S01]  /*14d90*/  @!P1 VIADD R2, R2, 0x1 ;  /* 0x0000000102029836 */ /* 0x000fe20000000000 */
[----:B------:R-:W-:Y:S02]  /*14da0*/  ISETP.NE.AND P1, PT, R4, RZ, PT ;  /* 0x000000ff0400720c */ /* 0x000fe40003f25270 */
[----:B------:R-:W-:Y:S02]  /*14db0*/  ISETP.GE.U32.AND P0, PT, R3, R10, PT ;  /* 0x0000000a0300720c */ /* 0x000fe40003f06070 */
[----:B------:R-:W-:-:S04]  /*14dc0*/  LOP3.LUT R3, R9, R4, RZ, 0x3c, !PT ;  /* 0x0000000409037212 */ /* 0x000fc800078e3cff */
[----:B------:R-:W-:-:S07]  /*14dd0*/  ISETP.GE.AND P2, PT, R3, RZ, PT ;  /* 0x000000ff0300720c */ /* 0x000fce0003f46270 */
[----:B------:R-:W-:-:S06]  /*14de0*/  @P0 VIADD R2, R2, 0x1 ;  /* 0x0000000102020836 */ /* 0x000fcc0000000000 */
[----:B------:R-:W-:Y:S01]  /*14df0*/  @!P2 IMAD.MOV R2, RZ, RZ, -R2 ;  /* 0x000000ffff02a224 */ /* 0x000fe200078e0a02 */
[----:B------:R-:W-:-:S04]  /*14e00*/  @!P1 LOP3.LUT R2, RZ, R4, RZ, 0x33, !PT ;  /* 0x00000004ff029212 */ /* 0x000fc800078e33ff */
[----:B------:R-:W-:Y:S01]  /*14e10*/  MOV R18, R2 ;  /* 0x0000000200127202 */ /* 0x000fe20000000f00 */
[----:B------:R-:W-:-:S04]  /*14e20*/  IMAD.MOV R17, RZ, RZ, -R2 ;  /* 0x000000ffff117224 */ /* 0x000fc800078e0a02 */
[----:B------:R-:W-:Y:S01]  /*14e30*/  IMAD R17, R4, R17, R9 ;  /* 0x0000001104117224 */ /* 0x000fe200078e0209 */
[----:B------:R-:W-:Y:S06]  /*14e40*/  BRA `(.L_x_685) ;  /* 0x00000000000c7947 */ /* 0x000fec0003800000 */
.L_x_680:
[----:B------:R-:W-:Y:S02]  /*14e50*/  IMAD.MOV.U32 R17, RZ, RZ, RZ ;  /* 0x000000ffff117224 */ /* 0x000fe400078e00ff */
[----:B------:R-:W-:Y:S02]  /*14e60*/  IMAD.U32 R16, RZ, RZ, UR6 ;  /* 0x00000006ff107e24 */ /* 0x000fe4000f8e00ff */
[----:B------:R-:W-:-:S07]  /*14e70*/  IMAD.MOV.U32 R18, RZ, RZ, RZ ;  /* 0x000000ffff127224 */ /* 0x000fce00078e00ff */
.L_x_685:
[----:B------:R-:W-:-:S13]  /*14e80*/  ISETP.NE.AND P0, PT, R5, RZ, PT ;  /* 0x000000ff0500720c */ /* 0x000fda0003f05270 */
[----:B------:R-:W0:Y:S01]  /*14e90*/  @!P0 S2R R3, SR_CgaCtaId ;  /* 0x0000000000038919 */ /* 0x000e220000008800 */
[----:B------:R-:W-:-:S04]  /*14ea0*/  @!P0 MOV R2, 0x400 ;  /* 0x0000040000028802 */ /* 0x000fc80000000f00 */
[----:B0-----:R-:W-:-:S05]  /*14eb0*/  @!P0 LEA R2, R3, R2, 0x18 ;  /* 0x0000000203028211 */ /* 0x001fca00078ec0ff */
[----:B------:R1:W-:Y:S01]  /*14ec0*/  @!P0 STS.128 [R2+0x288d0], R16 ;  /* 0x0288d01002008388 */ /* 0x0003e20000000c00 */
[----:B------:R-:W-:Y:S06]  /*14ed0*/  BAR.ARV 0x5, 0x180 ;  /* 0x0146000000007b1d */ /* 0x000fec0000002000 */
.L_x_678:
[----:B------:R2:W-:Y:S01]  /*14ee0*/  STL [R1+0x24], RZ ;  /* 0x000024ff01007387 */ /* 0x0005e20000100800 */
[----:B------:R-:W-:Y:S01]  /*14ef0*/  ULDC UR4, c[0x0][0xc3c] ;  /* 0x00030f0000047ab9 */ /* 0x000fe20000000800 */
[----:B------:R-:W-:Y:S01]  /*14f00*/  IMAD.MOV.U32 R28, RZ, RZ, 0x1 ;  /* 0x00000001ff1c7424 */ /* 0x000fe200078e00ff */
[----:B0-----:R-:W-:Y:S01]  /*14f10*/  ISETP.GE.AND P0, PT, R19, UR4, PT ;  /* 0x0000000413007c0c */ /* 0x001fe2000bf06270 */
[----:B------:R-:W-:-:S12]  /*14f20*/  IMAD.MOV.U32 R25, RZ, RZ, RZ ;  /* 0x000000ffff197224 */ /* 0x000fd800078e00ff */
[----:B--2---:R-:W-:Y:S05]  /*14f30*/  @P0 BRA `(.L_x_686) ;  /* 0x0000005800640947 */ /* 0x004fea0003800000 */
[----:B-1----:R-:W2:Y:S01]  /*14f40*/  LDL R2, [R1+0xc] ;  /* 0x00000c0001027983 */ /* 0x002ea20000100800 */
[----:B------:R-:W0:Y:S01]  /*14f50*/  S2UR UR5, SR_CgaCtaId ;  /* 0x00000000000579c3 */ /* 0x000e220000008800 */
[C---:B------:R-:W-:Y:S01]  /*14f60*/  IMAD.SHL.U32 R31, R0.reuse, 0x8, RZ ;  /* 0x00000008001f7824 */ /* 0x040fe200078e00ff */
[----:B------:R-:W-:Y:S01]  /*14f70*/  LOP3.LUT R4, R0, 0x7f, RZ, 0xc0, !PT ;  /* 0x0000007f00047812 */ /* 0x000fe200078ec0ff */
[----:B------:R-:W-:Y:S01]  /*14f80*/  UMOV UR4, 0x400 ;  /* 0x0000040000047882 */ /* 0x000fe20000000000 */
[----:B------:R-:W-:Y:S01]  /*14f90*/  BSSY B8, `(.L_x_686) ;  /* 0x0000593000087945 */ /* 0x000fe20003800000 */
[----:B------:R-:W-:Y:S01]  /*14fa0*/  MOV R28, 0x1 ;  /* 0x00000001001c7802 */ /* 0x000fe20000000f00 */
[----:B------:R-:W-:Y:S01]  /*14fb0*/  IMAD.MOV.U32 R25, RZ, RZ, RZ ;  /* 0x000000ffff197224 */ /* 0x000fe200078e00ff */
[C---:B------:R-:W-:Y:S01]  /*14fc0*/  LOP3.LUT R3, R31.reuse, 0x1f8, RZ, 0xc0, !PT ;  /* 0x000001f81f037812 */ /* 0x040fe200078ec0ff */
[----:B------:R-:W-:Y:S01]  /*14fd0*/  IMAD.SHL.U32 R36, R4, 0x8, RZ ;  /* 0x0000000804247824 */ /* 0x000fe200078e00ff */
[----:B------:R-:W-:Y:S01]  /*14fe0*/  LOP3.LUT R31, R31, 0x38, RZ, 0xc0, !PT ;  /* 0x000000381f1f7812 */ /* 0x000fe200078ec0ff */
[----:B------:R-:W-:Y:S01]  /*14ff0*/  IMAD.MOV.U32 R29, RZ, RZ, 0x1 ;  /* 0x00000001ff1d7424 */ /* 0x000fe200078e00ff */
[----:B------:R-:W-:Y:S01]  /*15000*/  LOP3.LUT R3, R3, 0x38, R0, 0x78, !PT ;  /* 0x0000003803037812 */ /* 0x000fe200078e7800 */
[----:B------:R-:W-:Y:S01]  /*15010*/  IMAD.MOV.U32 R27, RZ, RZ, RZ ;  /* 0x000000ffff1b7224 */ /* 0x000fe200078e00ff */
[----:B------:R-:W-:Y:S01]  /*15020*/  LOP3.LUT R30, R31, 0x40, RZ, 0xfc, !PT ;  /* 0x000000401f1e7812 */ /* 0x000fe200078efcff */
[----:B------:R-:W-:Y:S01]  /*15030*/  ULDC.64 UR40, c[0x0][0x198] ;  /* 0x0000660000287ab9 */ /* 0x000fe20000000a00 */
[----:B------:R-:W-:Y:S01]  /*15040*/  LOP3.LUT R36, R3, 0x200, R36, 0xf8, !PT ;  /* 0x0000020003247812 */ /* 0x000fe200078ef824 */
[----:B------:R-:W-:Y:S01]  /*15050*/  ULDC UR36, c[0x0][0xc] ;  /* 0x0000030000247ab9 */ /* 0x000fe20000000800 */
[----:B0-----:R-:W-:-:S06]  /*15060*/  ULEA UR4, UR5, UR4, 0x18 ;  /* 0x0000000405047291 */ /* 0x001fcc000f8ec03f */
[----:B------:R-:W-:Y:S01]  /*15070*/  IMAD.U32 R22, RZ, RZ, UR4 ;  /* 0x00000004ff167e24 */ /* 0x000fe2000f8e00ff */
[----:B--2---:R-:W-:-:S05]  /*15080*/  LOP3.LUT R0, R2, 0x2, RZ, 0xfc, !PT ;  /* 0x0000000202007812 */ /* 0x004fca00078efcff */
[----:B------:R0:W-:Y:S04]  /*15090*/  STL [R1+0x2c], R0 ;  /* 0x00002c0001007387 */ /* 0x0001e80000100800 */
[----:B------:R1:W-:Y:S01]  /*150a0*/  STL [R1+0x24], RZ ;  /* 0x000024ff01007387 */ /* 0x0003e20000100800 */
[----:B0-----:R-:W-:-:S05]  /*150b0*/  IMAD R0, R36, 0x2, R22 ;  /* 0x0000000224007824 */ /* 0x001fca00078e0216 */
[----:B------:R1:W-:Y:S02]  /*150c0*/  STL [R1+0x8], R0 ;  /* 0x0000080001007387 */ /* 0x0003e40000100800 */
.L_x_785:
[----:B0-----:R-:W0:Y:S02]  /*150d0*/  LDC.64 R2, c[0x0][0xc88] ;  /* 0x00032200ff027b82 */ /* 0x001e240000000a00 */
[----:B0-----:R-:W-:-:S05]  /*150e0*/  IMAD.WIDE R2, R19, 0x4, R2 ;  /* 0x0000000413027825 */ /* 0x001fca00078e0202 */
[----:B-1----:R-:W1:Y:S01]  /*150f0*/  LDG.E R33, desc[UR38][R2.64] ;  /* 0x0000002602217981 */ /* 0x002e62000c1e1900 */
[----:B------:R-:W-:Y:S05]  /*15100*/  YIELD ;  /* 0x0000000000007946 */ /* 0x000fea0003800000 */
[----:B------:R-:W-:Y:S01]  /*15110*/  ULDC.64 UR4, c[0x0][0xa28] ;  /* 0x00028a0000047ab9 */ /* 0x000fe20000000a00 */
[----:B------:R-:W-:Y:S01]  /*15120*/  IMAD.MOV.U32 R9, RZ, RZ, RZ ;  /* 0x000000ffff097224 */ /* 0x000fe200078e00ff */
[----:B------:R-:W-:Y:S01]  /*15130*/  ISETP.NE.U32.AND P0, PT, RZ, UR4, PT ;  /* 0x00000004ff007c0c */ /* 0x000fe2000bf05070 */
[----:B------:R-:W-:Y:S01]  /*15140*/  ULDC.64 UR8, c[0x0][0xa18] ;  /* 0x0002860000087ab9 */ /* 0x000fe20000000a00 */
[----:B------:R-:W-:Y:S01]  /*15150*/  MOV R6, RZ ;  /* 0x000000ff00067202 */ /* 0x000fe20000000f00 */
[----:B------:R-:W-:Y:S01]  /*15160*/  ULDC.64 UR6, c[0x0][0xa10] ;  /* 0x0002840000067ab9 */ /* 0x000fe20000000a00 */
[----:B------:R-:W-:-:S02]  /*15170*/  ISETP.NE.AND.EX P0, PT, RZ, UR5, PT, P0 ;  /* 0x00000005ff007c0c */ /* 0x000fc4000bf05300 */
[----:B-1----:R-:W-:-:S11]  /*15180*/  SHF.R.S32.HI R0, RZ, 0x1f, R33 ;  /* 0x0000001fff007819 */ /* 0x002fd60000011421 */
[C---:B------:R-:W-:Y:S01]  /*15190*/  @P0 LEA R2, P1, R33.reuse, UR4, 0x2 ;  /* 0x0000000421020c11 */ /* 0x040fe2000f8210ff */
[C---:B------:R-:W-:Y:S01]  /*151a0*/  IMAD.SHL.U32 R23, R33.reuse, 0x4, RZ ;  /* 0x0000000421177824 */ /* 0x040fe200078e00ff */
[C-C-:B------:R-:W-:Y:S01]  /*151b0*/  SHF.L.U64.HI R24, R33.reuse, 0x2, R0.reuse ;  /* 0x0000000221187819 */ /* 0x140fe20000010200 */
[----:B------:R0:W-:Y:S01]  /*151c0*/  STL [R1+0x18], R0 ;  /* 0x0000180001007387 */ /* 0x0001e20000100800 */
[----:B------:R-:W-:Y:S01]  /*151d0*/  @P0 LEA.HI.X R3, R33, UR5, R0, 0x2, P1 ;  /* 0x0000000521030c11 */ /* 0x000fe200088f1400 */
[----:B------:R-:W-:-:S04]  /*151e0*/  ULDC.64 UR4, c[0x0][0xa00] ;  /* 0x0002800000047ab9 */ /* 0x000fc80000000a00 */
[----:B--2---:R1:W2:Y:S01]  /*151f0*/  @P0 LDG.E R9, desc[UR38][R2.64] ;  /* 0x0000002602090981 */ /* 0x0042a2000c1e1900 */
[----:B------:R-:W-:Y:S02]  /*15200*/  ISETP.NE.U32.AND P0, PT, RZ, UR4, PT ;  /* 0x00000004ff007c0c */ /* 0x000fe4000bf05070 */
[----:B------:R-:W-:Y:S01]  /*15210*/  ISETP.NE.U32.AND P2, PT, RZ, UR8, PT ;  /* 0x00000008ff007c0c */ /* 0x000fe2000bf45070 */
[----:B0-----:R-:W-:Y:S01]  /*15220*/  IMAD.MOV.U32 R0, RZ, RZ, RZ ;  /* 0x000000ffff007224 */ /* 0x001fe200078e00ff */
[----:B------:R-:W-:Y:S02]  /*15230*/  ISETP.NE.AND.EX P0, PT, RZ, UR5, PT, P0 ;  /* 0x00000005ff007c0c */ /* 0x000fe4000bf05300 */
[----:B------:R-:W-:Y:S02]  /*15240*/  ISETP.NE.AND.EX P2, PT, RZ, UR9, PT, P2 ;  /* 0x00000009ff007c0c */ /* 0x000fe4000bf45320 */
[----:B------:R-:W-:Y:S02]  /*15250*/  ISETP.NE.U32.AND P1, PT, RZ, UR6, PT ;  /* 0x00000006ff007c0c */ /* 0x000fe4000bf25070 */
[----:B-1----:R-:W-:-:S02]  /*15260*/  IADD3 R2, P3, R23, UR4, RZ ;  /* 0x0000000417027c10 */ /* 0x002fc4000ff7e0ff */
[----:B------:R-:W-:Y:S02]  /*15270*/  ISETP.NE.AND.EX P1, PT, RZ, UR7, PT, P1 ;  /* 0x00000007ff007c0c */ /* 0x000fe4000bf25310 */
[----:B------:R-:W-:Y:S02]  /*15280*/  IADD3.X R3, R24, UR5, RZ, P3, !PT ;  /* 0x0000000518037c10 */ /* 0x000fe40009ffe4ff */
[----:B------:R-:W-:-:S03]  /*15290*/  IADD3 R4, P4, R23, UR6, RZ ;  /* 0x0000000617047c10 */ /* 0x000fc6000ff9e0ff */
[----:B------:R-:W3:Y:S01]  /*152a0*/  @P0 LDG.E R6, desc[UR38][R2.64] ;  /* 0x0000002602060981 */ /* 0x000ee2000c1e1900 */
[----:B------:R-:W-:Y:S01]  /*152b0*/  ULDC UR4, c[0x0][0x288] ;  /* 0x0000a20000047ab9 */ /* 0x000fe20000000800 */
[----:B------:R-:W-:Y:S01]  /*152c0*/  IADD3.X R5, R24, UR7, RZ, P4, !PT ;  /* 0x0000000718057c10 */ /* 0x000fe2000a7fe4ff */
[----:B------:R-:W-:Y:S01]  /*152d0*/  IMAD.U32 R8, RZ, RZ, UR4 ;  /* 0x00000004ff087e24 */ /* 0x000fe2000f8e00ff */
[----:B------:R-:W-:-:S03]  /*152e0*/  ULDC.64 UR4, c[0x0][0x418] ;  /* 0x0001060000047ab9 */ /* 0x000fc60000000a00 */
[----:B------:R-:W5:Y:S04]  /*152f0*/  @P1 LDG.E R0, desc[UR38][R4.64] ;  /* 0x0000002604001981 */ /* 0x000f68000c1e1900 */
[----:B---3--:R0:W-:Y:S02]  /*15300*/  STL [R1+0x10], R6 ;  /* 0x0000100601007387 */ /* 0x0081e40000100800 */
[----:B0-----:R-:W-:-:S04]  /*15310*/  @P2 IADD3 R6, P3, R23, UR8, RZ ;  /* 0x0000000817062c10 */ /* 0x001fc8000ff7e0ff */
[----:B------:R-:W-:-:S05]  /*15320*/  @P2 IADD3.X R7, R24, UR9, RZ, P3, !PT ;  /* 0x0000000918072c10 */ /* 0x000fca0009ffe4ff */
[----:B------:R0:W3:Y:S01]  /*15330*/  @P2 LDG.E R8, desc[UR38][R6.64] ;  /* 0x0000002606082981 */ /* 0x0000e2000c1e1900 */
[----:B------:R-:W-:-:S03]  /*15340*/  UISETP.NE.U32.AND UP0, UPT, UR4, URZ, UPT ;  /* 0x0000003f0400728c */ /* 0x000fc6000bf05070 */
[----:B------:R-:W-:Y:S01]  /*15350*/  ULDC UR4, c[0x0][0x424] ;  /* 0x0001090000047ab9 */ /* 0x000fe20000000800 */
[----:B------:R-:W-:-:S03]  /*15360*/  UISETP.NE.AND.EX UP0, UPT, UR5, URZ, UPT, UP0 ;  /* 0x0000003f0500728c */ /* 0x000fc6000bf05300 */
[----:B------:R-:W-:Y:S01]  /*15370*/  ULDC UR5, c[0x0][0x2f0] ;  /* 0x0000bc0000057ab9 */ /* 0x000fe20000000800 */
[----:B------:R-:W-:-:S04]  /*15380*/  USEL UR4, UR4, 0x1, UP0 ;  /* 0x0000000104047887 */ /* 0x000fc80008000000 */
[----:B------:R-:W-:Y:S01]  /*15390*/  UIMAD UR4, UR4, UR5, URZ ;  /* 0x00000005040472a4 */ /* 0x000fe2000f8e023f */
[----:B--2---:R-:W-:Y:S02]  /*153a0*/  STL [R1], R9 ;  /* 0x0000000901007387 */ /* 0x004fe40000100800 */
[----:B------:R-:W-:Y:S02]  /*153b0*/  ULDC UR5, c[0x0][0x348] ;  /* 0x0000d20000057ab9 */ /* 0x000fe40000000800 */
[----:B0-----:R-:W-:Y:S01]  /*153c0*/  IMAD.U32 R6, RZ, RZ, UR5 ;  /* 0x00000005ff067e24 */ /* 0x001fe2000f8e00ff */
[----:B---3--:R0:W-:Y:S02]  /*153d0*/  STL [R1+0x1c], R8 ;  /* 0x00001c0801007387 */ /* 0x0081e40000100800 */
[----:B0-----:R-:W-:Y:S01]  /*153e0*/  IMAD.U32 R8, RZ, RZ, UR4 ;  /* 0x00000004ff087e24 */ /* 0x001fe2000f8e00ff */
[----:B------:R-:W-:Y:S06]  /*153f0*/  @P2 BRA `(.L_x_687) ;  /* 0x0000000000142947 */ /* 0x000fec0003800000 */
[----:B------:R-:W-:Y:S05]  /*15400*/  @!P0 BRA `(.L_x_687) ;  /* 0x0000000000108947 */ /* 0x000fea0003800000 */
[----:B------:R-:W2:Y:S04]  /*15410*/  LDG.E R10, desc[UR38][R2.64] ;  /* 0x00000026020a7981 */ /* 0x000ea8000c1e1900 */
[----:B------:R-:W2:Y:S02]  /*15420*/  LDG.E R7, desc[UR38][R2.64+0x4] ;  /* 0x0000042602077981 */ /* 0x000ea4000c1e1900 */
[----:B--2---:R-:W-:-:S05]  /*15430*/  IMAD.IADD R2, R7, 0x1, -R10 ;  /* 0x0000000107027824 */ /* 0x004fca00078e0a0a */
[----:B------:R0:W-:Y:S02]  /*15440*/  STL [R1+0x1c], R2 ;  /* 0x00001c0201007387 */ /* 0x0001e40000100800 */
.L_x_687:
[----:B------:R-:W-:Y:S01]  /*15450*/  ULDC.64 UR4, c[0x0][0xa20] ;  /* 0x0002880000047ab9 */ /* 0x000fe20000000a00 */
[----:B------:R-:W-:Y:S01]  /*15460*/  IMAD.MOV.U32 R34, RZ, RZ, R33 ;  /* 0x000000ffff227224 */ /* 0x000fe200078e0021 */
[----:B------:R-:W-:-:S04]  /*15470*/  ISETP.NE.U32.AND P0, PT, RZ, UR4, PT ;  /* 0x00000004ff007c0c */ /* 0x000fc8000bf05070 */
[----:B------:R-:W-:-:S13]  /*15480*/  ISETP.NE.AND.EX P0, PT, RZ, UR5, PT, P0 ;  /* 0x00000005ff007c0c */ /* 0x000fda000bf05300 */
[----:B------:R-:W-:Y:S05]  /*15490*/  @!P0 BRA `(.L_x_688) ;  /* 0x0000000000108947 */ /* 0x000fea0003800000 */
[----:B0-----:R-:W-:-:S04]  /*154a0*/  IADD3 R2, P0, R23, UR4, RZ ;  /* 0x0000000417027c10 */ /* 0x001fc8000ff1e0ff */
[----:B------:R-:W-:-:S05]  /*154b0*/  IADD3.X R3, R24, UR5, RZ, P0, !PT ;  /* 0x0000000518037c10 */ /* 0x000fca00087fe4ff */
[----:B------:R1:W5:Y:S01]  /*154c0*/  LDG.E R8, desc[UR38][R2.64] ;  /* 0x0000002602087981 */ /* 0x000362000c1e1900 */
[----:B------:R-:W-:Y:S05]  /*154d0*/  BRA `(.L_x_689) ;  /* 0x0000000000247947 */ /* 0x000fea0003800000 */
.L_x_688:
[----:B------:R-:W-:Y:S02]  /*154e0*/  ULDC.64 UR4, c[0x0][0xa08] ;  /* 0x0002820000047ab9 */ /* 0x000fe40000000a00 */
[----:B------:R-:W-:-:S04]  /*154f0*/  ISETP.NE.U32.AND P0, PT, RZ, UR4, PT ;  /* 0x00000004ff007c0c */ /* 0x000fc8000bf05070 */
[----:B------:R-:W-:-:S13]  /*15500*/  ISETP.NE.AND.EX P0, PT, RZ, UR5, PT, P0 ;  /* 0x00000005ff007c0c */ /* 0x000fda000bf05300 */
[----:B------:R-:W-:Y:S05]  /*15510*/  @!P0 BRA `(.L_x_689) ;  /* 0x0000000000148947 */ /* 0x000fea0003800000 */
[----:B0-----:R-:W0:Y:S02]  /*15520*/  LDC.64 R2, c[0x0][0xa08] ;  /* 0x00028200ff027b82 */ /* 0x001e240000000a00 */
[----:B0-----:R-:W-:-:S05]  /*15530*/  IMAD.WIDE R2, R34, 0x4, R2 ;  /* 0x0000000422027825 */ /* 0x001fca00078e0202 */
[----:B------:R-:W2:Y:S04]  /*15540*/  LDG.E R8, desc[UR38][R2.64] ;  /* 0x0000002602087981 */ /* 0x000ea8000c1e1900 */
[----:B------:R-:W2:Y:S02]  /*15550*/  LDG.E R7, desc[UR38][R2.64+0x4] ;  /* 0x0000042602077981 */ /* 0x000ea4000c1e1900 */
[----:B--2---:R-:W-:-:S07]  /*15560*/  IMAD.IADD R8, R7, 0x1, -R8 ;  /* 0x0000000107087824 */ /* 0x004fce00078e0a08 */
.L_x_689:
[----:B-1----:R-:W2:Y:S04]  /*15570*/  @P1 LDG.E R3, desc[UR38][R4.64] ;  /* 0x0000002604031981 */ /* 0x002ea8000c1e1900 */
[----:B0-----:R-:W2:Y:S01]  /*15580*/  @P1 LDG.E R2, desc[UR38][R4.64+0x4] ;  /* 0x0000042604021981 */ /* 0x001ea2000c1e1900 */
[----:B------:R-:W-:Y:S01]  /*15590*/  BSSY B0, `(.L_x_690) ;  /* 0x000011a000007945 */ /* 0x000fe20003800000 */
[----:B--2---:R-:W-:Y:S01]  /*155a0*/  @P1 IADD3 R6, -R3, R2, RZ ;  /* 0x0000000203061210 */ /* 0x004fe20007ffe1ff */
[----:B-----5:R-:W-:-:S04]  /*155b0*/  IMAD.IADD R3, R8, 0x1, -R9 ;  /* 0x0000000108037824 */ /* 0x020fc800078e0a09 */
[----:B------:R-:W-:-:S04]  /*155c0*/  IMAD.IADD R37, R3, 0x1, R6 ;  /* 0x0000000103257824 */ /* 0x000fc800078e0206 */
[----:B------:R-:W-:-:S05]  /*155d0*/  VIADD R2, R37, 0x7f ;  /* 0x0000007f25027836 */ /* 0x000fca0000000000 */
[----:B------:R-:W-:-:S04]  /*155e0*/  SHF.R.S32.HI R7, RZ, 0x1f, R2 ;  /* 0x0000001fff077819 */ /* 0x000fc80000011402 */
[----:B------:R-:W-:-:S04]  /*155f0*/  LEA.HI R4, R7, R2, RZ, 0x7 ;  /* 0x0000000207047211 */ /* 0x000fc800078f38ff */
[----:B------:R-:W-:Y:S01]  /*15600*/  LOP3.LUT R2, R4, 0xffffff80, RZ, 0xc0, !PT ;  /* 0xffffff8004027812 */ /* 0x000fe200078ec0ff */
[----:B------:R0:W-:Y:S03]  /*15610*/  STL [R1+0x20], R4 ;  /* 0x0000200401007387 */ /* 0x0001e60000100800 */
[----:B------:R-:W-:Y:S01]  /*15620*/  VIADDMNMX R7, R2, -R3, R6, PT ;  /* 0x8000000302077246 */ /* 0x000fe20003800106 */
[----:B------:R-:W-:-:S05]  /*15630*/  IMAD.MOV R2, RZ, RZ, -R3 ;  /* 0x000000ffff027224 */ /* 0x000fca00078e0a03 */
[----:B------:R-:W-:-:S04]  /*15640*/  VIMNMX R2, RZ, R2, !PT ;  /* 0x00000002ff027248 */ /* 0x000fc80007fe0100 */
[----:B------:R-:W-:Y:S02]  /*15650*/  ISETP.GT.AND P0, PT, R7, R2, PT ;  /* 0x000000020700720c */ /* 0x000fe40003f04270 */
[----:B0-----:R-:W-:-:S11]  /*15660*/  SHF.R.U32.HI R4, RZ, 0x7, R2 ;  /* 0x00000007ff047819 */ /* 0x001fd60000011602 */
[----:B------:R-:W-:-:S05]  /*15670*/  @P0 VIADD R3, R7, 0x7f ;  /* 0x0000007f07030836 */ /* 0x000fca0000000000 */
[----:B------:R-:W-:-:S04]  /*15680*/  @P0 SHF.R.S32.HI R2, RZ, 0x1f, R3 ;  /* 0x0000001fff020819 */ /* 0x000fc80000011403 */
[----:B------:R-:W-:Y:S01]  /*15690*/  @P0 LEA.HI R2, R2, R3, RZ, 0x7 ;  /* 0x0000000302020211 */ /* 0x000fe200078f38ff */
[----:B------:R-:W-:-:S03]  /*156a0*/  IMAD.MOV.U32 R3, RZ, RZ, R4 ;  /* 0x000000ffff037224 */ /* 0x000fc600078e0004 */
[----:B------:R-:W-:Y:S02]  /*156b0*/  @P0 SHF.R.S32.HI R3, RZ, 0x7, R2 ;  /* 0x00000007ff030819 */ /* 0x000fe40000011402 */
[----:B------:R-:W-:Y:S02]  /*156c0*/  PLOP3.LUT P0, PT, PT, PT, PT, 0x80, 0x0 ;  /* 0x000000000000781c */ /* 0x000fe40003f0f070 */
[----:B------:R-:W-:-:S13]  /*156d0*/  ISETP.GT.AND P2, PT, R3, R4, PT ;  /* 0x000000040300720c */ /* 0x000fda0003f44270 */
[----:B------:R-:W-:Y:S05]  /*156e0*/  @!P2 BRA `(.L_x_691) ;  /* 0x000000100010a947 */ /* 0x000fea0003800000 */
[----:B------:R-:W-:Y:S01]  /*156f0*/  UMOV UR4, 0xffffffff ;  /* 0xffffffff00047882 */ /* 0x000fe20000000000 */
[----:B------:R-:W-:Y:S02]  /*15700*/  SEL R2, R34, RZ, !P1 ;  /* 0x000000ff22027207 */ /* 0x000fe40004800000 */
[----:B------:R-:W-:Y:S05]  /*15710*/  BRA.DIV UR4, `(.L_x_692) ;  /* 0x0000006e04b07947 */ /* 0x000fea000b800000 */
[----:B------:R-:W0:Y:S02]  /*15720*/  S2R R5, SR_TID.X ;  /* 0x0000000000057919 */ /* 0x000e240000002100 */
[----:B0-----:R-:W-:-:S04]  /*15730*/  SHF.R.U32.HI R5, RZ, 0x5, R5 ;  /* 0x00000005ff057819 */ /* 0x001fc80000011605 */
[----:B------:R-:W-:-:S05]  /*15740*/  LOP3.LUT R5, R5, 0x3, RZ, 0xc0, !PT ;  /* 0x0000000305057812 */ /* 0x000fca00078ec0ff */
[----:B------:R0:W1:Y:S02]  /*15750*/  SHFL.IDX PT, R14, R5, RZ, 0x1f ;  /* 0x00001fff050e7589 */ /* 0x00006400000e0000 */
.L_x_883:
[----:B-1----:R-:W-:Y:S02]  /*15760*/  ISETP.NE.AND P0, PT, R14, RZ, PT ;  /* 0x000000ff0e00720c */ /* 0x002fe40003f05270 */
[----:B------:R-:W-:-:S11]  /*15770*/  PLOP3.LUT P6, PT, PT, PT, PT, 0x8, 0x0 ;  /* 0x000000000000781c */ /* 0x000fd60003fce170 */
[----:B------:R-:W-:Y:S05]  /*15780*/  @P0 BRA `(.L_x_693) ;  /* 0x00000000000c0947 */ /* 0x000fea0003800000 */
[----:B------:R-:W-:-:S03]  /*15790*/  UMOV UR4, 0xffffffff ;  /* 0xffffffff00047882 */ /* 0x000fc60000000000 */
[----:B------:R-:W-:Y:S05]  /*157a0*/  BRA.DIV UR4, `(.L_x_694) ;  /* 0x0000006e04c07947 */ /* 0x000fea000b800000 */
[----:B------:R-:W-:-:S13]  /*157b0*/  ELECT P6, URZ, PT ;  /* 0x00000000003f782f */ /* 0x000fda00038c0000 */
.L_x_693:
[----:B0-----:R-:W2:Y:S01]  /*157c0*/  LDL R5, [R1+0x24] ;  /* 0x0000240001057983 */ /* 0x001ea20000100800 */
[----:B------:R-:W-:Y:S01]  /*157d0*/  BSSY B1, `(.L_x_695) ;  /* 0x0000008000017945 */ /* 0x000fe20003800000 */
[----:B--2---:R-:W-:-:S05]  /*157e0*/  VIADD R5, R5, 0x1 ;  /* 0x0000000105057836 */ /* 0x004fca0000000000 */
[----:B------:R-:W-:-:S04]  /*157f0*/  LEA.HI R6, R5, R5, RZ, 0x1 ;  /* 0x0000000505067211 */ /* 0x000fc800078f08ff */
[----:B------:R-:W-:-:S04]  /*15800*/  LOP3.LUT R6, R6, 0xfffffffe, RZ, 0xc0, !PT ;  /* 0xfffffffe06067812 */ /* 0x000fc800078ec0ff */
[----:B------:R-:W-:-:S04]  /*15810*/  IADD3 R5, R5, -R6, RZ ;  /* 0x8000000605057210 */ /* 0x000fc80007ffe0ff */
[----:B------:R-:W-:-:S04]  /*15820*/  SHF.L.U32 R5, R5, 0x1f, RZ ;  /* 0x0000001f05057819 */ /* 0x000fc800000006ff */
[----:B------:R-:W0:Y:S02]  /*15830*/  SYNCS.PHASECHK.TRANS64.TRYWAIT P0, [R22+URZ+0x28820], R5 ;  /* 0x02882005160075a7 */ /* 0x000e24000800017f */
[----:B0-----:R-:W-:Y:S05]  /*15840*/  @!P0 BRA `(.L_x_696) ;  /* 0x0000006c00b88947 */ /* 0x001fea0003800000 */
.L_x_886:
[----:B------:R-:W-:Y:S05]  /*15850*/  BSYNC B1 ;  /* 0x0000000000017941 */ /* 0x000fea0003800000 */
.L_x_695:
[----:B------:R-:W-:Y:S04]  /*15860*/  BSSY B1, `(.L_x_697) ;  /* 0x000006e000017945 */ /* 0x000fe80003800000 */
[----:B------:R-:W-:Y:S05]  /*15870*/  @!P6 BRA `(.L_x_698) ;  /* 0x0000000400b0e947 */ /* 0x000fea0003800000 */
[----:B0-----:R-:W-:Y:S01]  /*15880*/  IMAD R5, R27, 0x8, R22 ;  /* 0x000000081b057824 */ /* 0x001fe200078e0216 */
[----:B------:R-:W-:Y:S01]  /*15890*/  SHF.L.U32 R6, R29, 0x1f, RZ ;  /* 0x0000001f1d067819 */ /* 0x000fe200000006ff */
[----:B------:R-:W0:Y:S01]  /*158a0*/  S2R R7, SR_TID.X ;  /* 0x0000000000077919 */ /* 0x000e220000002100 */
[----:B------:R-:W-:Y:S02]  /*158b0*/  BSSY B2, `(.L_x_699) ;  /* 0x0000005000027945 */ /* 0x000fe40003800000 */
[----:B------:R-:W1:Y:S01]  /*158c0*/  SYNCS.PHASECHK.TRANS64.TRYWAIT P0, [R5+URZ+0x288a0], R6 ;  /* 0x0288a006050075a7 */ /* 0x000e62000800017f */
[----:B0-----:R-:W-:-:S04]  /*158d0*/  LOP3.LUT R7, R7, 0x7f, RZ, 0xc0, !PT ;  /* 0x0000007f07077812 */ /* 0x001fc800078ec0ff */
[----:B------:R-:W-:Y:S01]  /*158e0*/  ISETP.NE.AND P1, PT, R7, RZ, PT ;  /* 0x000000ff0700720c */ /* 0x000fe20003f25270 */
[----:B-1----:R-:W-:-:S12]  /*158f0*/  @!P0 BRA `(.L_x_700) ;  /* 0x0000006c00a08947 */ /* 0x002fd80003800000 */
.L_x_887:
[----:B------:R-:W-:Y:S05]  /*15900*/  BSYNC B2 ;  /* 0x0000000000027941 */ /* 0x000fea0003800000 */
.L_x_699:
[----:B------:R-:W-:Y:S04]  /*15910*/  BSSY B2, `(.L_x_701) ;  /* 0x0000009000027945 */ /* 0x000fe80003800000 */
[----:B------:R-:W-:Y:S05]  /*15920*/  @P1 BRA `(.L_x_702) ;  /* 0x00000000001c1947 */ /* 0x000fea0003800000 */
[----:B------:R-:W1:Y:S01]  /*15930*/  S2R R8, SR_TID.X ;  /* 0x0000000000087919 */ /* 0x000e620000002100 */
[----:B------:R-:W-:-:S04]  /*15940*/  IMAD.MOV.U32 R7, RZ, RZ, 0x8000 ;  /* 0x00008000ff077424 */ /* 0x000fc800078e00ff */
[----:B------:R2:W-:Y:S01]  /*15950*/  SYNCS.ARRIVE.TRANS64 RZ, [R5+URZ+0x28890], R7 ;  /* 0x0288900705ff79a7 */ /* 0x0005e2000800003f */
[----:B-1----:R-:W-:-:S04]  /*15960*/  LOP3.LUT R8, R8, 0x1f, RZ, 0xc0, !PT ;  /* 0x0000001f08087812 */ /* 0x002fc800078ec0ff */
[----:B------:R-:W-:-:S13]  /*15970*/  ISETP.NE.AND P0, PT, R8, RZ, PT ;  /* 0x000000ff0800720c */ /* 0x000fda0003f05270 */
[----:B--2---:R-:W-:Y:S05]  /*15980*/  @!P0 BRA `(.L_x_702) ;  /* 0x0000000000048947 */ /* 0x004fea0003800000 */
[----:B------:R-:W-:Y:S01]  /*15990*/  BPT.TRAP 0x1 ;  /* 0x000000040000795c */ /* 0x000fe20000300000 */
.L_x_702:
[----:B------:R-:W-:Y:S05]  /*159a0*/  BSYNC B2 ;  /* 0x0000000000027941 */ /* 0x000fea0003800000 */
.L_x_701:
[----:B------:R-:W-:Y:S01]  /*159b0*/  IMAD.MOV.U32 R12, RZ, RZ, RZ ;  /* 0x000000ffff0c7224 */ /* 0x000fe200078e00ff */
[----:B------:R-:W-:Y:S01]  /*159c0*/  UIADD3 UR4, UP0, UR40, 0x570, URZ ;  /* 0x0000057028047890 */ /* 0x000fe2000ff1e03f */
[----:B------:R-:W-:Y:S01]  /*159d0*/  IMAD R7, R3, 0x80, R0 ;  /* 0x0000008003077824 */ /* 0x000fe200078e0200 */
[----:B------:R-:W-:Y:S01]  /*159e0*/  PLOP3.LUT P0, PT, PT, PT, PT, 0x80, 0x0 ;  /* 0x000000000000781c */ /* 0x000fe20003f0f070 */
[----:B------:R-:W-:Y:S01]  /*159f0*/  IMAD R8, R27, 0x8000, R22 ;  /* 0x000080001b087824 */ /* 0x000fe200078e0216 */
[----:B------:R-:W-:Y:S01]  /*15a00*/  R2UR UR10, R12 ;  /* 0x000000000c0a72ca */ /* 0x000fe200000e0000 */
[----:B------:R-:W-:Y:S01]  /*15a10*/  VIADD R7, R7, 0xffffff80 ;  /* 0xffffff8007077836 */ /* 0x000fe20000000000 */
[----:B------:R-:W-:Y:S01]  /*15a20*/  IADD3 R10, R5, 0x28890, RZ ;  /* 0x00028890050a7810 */ /* 0x000fe20007ffe0ff */
[----:B------:R-:W-:Y:S01]  /*15a30*/  IMAD.SHL.U32 R9, R27, 0x4000, RZ ;  /* 0x000040001b097824 */ /* 0x000fe200078e00ff */
[----:B------:R-:W-:Y:S01]  /*15a40*/  UIADD3.X UR5, URZ, UR41, URZ, UP0, !UPT ;  /* 0x000000293f057290 */ /* 0x000fe200087fe43f */
[----:B------:R-:W-:Y:S01]  /*15a50*/  VIADD R11, R8, 0x18400 ;  /* 0x00018400080b7836 */ /* 0x000fe20000000000 */
[----:B------:R-:W-:Y:S01]  /*15a60*/  UMOV UR6, 0x0 ;  /* 0x0000000000067882 */ /* 0x000fe20000000000 */
[----:B------:R-:W-:-:S09]  /*15a70*/  UMOV UR7, 0x12f00000 ;  /* 0x12f0000000077882 */ /* 0x000fd20000000000 */
.L_x_703:
[----:B------:R-:W-:-:S13]  /*15a80*/  @P0 ELECT P2, URZ, PT ;  /* 0x00000000003f082f */ /* 0x000fda0003840000 */
[----:B------:R-:W-:Y:S02]  /*15a90*/  @P2 R2UR UR13, R2 ;  /* 0x00000000020d22ca */ /* 0x000fe400000e0000 */
[----:B------:R-:W-:Y:S02]  /*15aa0*/  @P2 R2UR UR12, R18 ;  /* 0x00000000120c22ca */ /* 0x000fe400000e0000 */
[----:B------:R-:W-:Y:S02]  /*15ab0*/  @P2 R2UR UR11, R7 ;  /* 0x00000000070b22ca */ /* 0x000fe400000e0000 */
[----:B------:R-:W-:Y:S02]  /*15ac0*/  @P2 R2UR UR9, R10 ;  /* 0x000000000a0922ca */ /* 0x000fe400000e0000 */
[----:B------:R-:W-:Y:S02]  /*15ad0*/  @P2 R2UR UR8, R11 ;  /* 0x000000000b0822ca */ /* 0x000fe400000e0000 */
[----:B------:R-:W-:-:S02]  /*15ae0*/  @P2 PLOP3.LUT P0, PT, P2, PT, PT, 0x8, 0x0 ;  /* 0x000000000000281c */ /* 0x000fc4000170e170 */
[----:B------:R-:W-:-:S09]  /*15af0*/  PLOP3.LUT P2, PT, PT, PT, PT, 0x8, 0x0 ;  /* 0x000000000000781c */ /* 0x000fd20003f4e170 */
[----:B------:R1:W-:Y:S02]  /*15b00*/  UTMALDG.4D [UR8], [UR4], desc[UR6] ;  /* 0x00000608040075b4 */ /* 0x0003e40008019000 */
[----:B-1----:R-:W-:Y:S05]  /*15b10*/  @P0 BRA.U.ANY `(.L_x_703) ;  /* 0xfffffffd00d80947 */ /* 0x002fea000393ffff */
[----:B------:R-:W-:Y:S01]  /*15b20*/  IMAD.MOV.U32 R13, RZ, RZ, 0x40 ;  /* 0x00000040ff0d7424 */ /* 0x000fe200078e00ff */
[----:B------:R-:W-:Y:S01]  /*15b30*/  PLOP3.LUT P0, PT, PT, PT, PT, 0x80, 0x0 ;  /* 0x000000000000781c */ /* 0x000fe20003f0f070 */
[----:B------:R-:W-:Y:S01]  /*15b40*/  VIADD R8, R8, 0x1c400 ;  /* 0x0001c40008087836 */ /* 0x000fe20000000000 */
[----:B------:R-:W-:Y:S01]  /*15b50*/  UMOV UR6, 0x0 ;  /* 0x0000000000067882 */ /* 0x000fe20000000000 */
[----:B------:R-:W-:Y:S01]  /*15b60*/  UMOV UR7, 0x12f00000 ;  /* 0x12f0000000077882 */ /* 0x000fe20000000000 */
[----:B------:R-:W-:-:S15]  /*15b70*/  R2UR UR10, R13 ;  /* 0x000000000d0a72ca */ /* 0x000fde00000e0000 */
.L_x_704:
        /* <DEDUP_REMOVED lines=10> */
[----:B------:R-:W1:Y:S01]  /*15c20*/  SYNCS.PHASECHK.TRANS64.TRYWAIT P0, [R5+URZ+0x288c0], R6 ;  /* 0x0288c006050075a7 */ /* 0x000e62000800017f */
[----:B------:R-:W-:Y:S04]  /*15c30*/  BSSY B2, `(.L_x_705) ;  /* 0x0000002000027945 */ /* 0x000fe80003800000 */
[----:B-1----:R-:W-:Y:S05]  /*15c40*/  @!P0 BRA `(.L_x_706) ;  /* 0x0000006800e08947 */ /* 0x002fea0003800000 */
.L_x_888:
[----:B------:R-:W-:Y:S05]  /*15c50*/  BSYNC B2 ;  /* 0x0000000000027941 */ /* 0x000fea0003800000 */
.L_x_705:
[----:B------:R-:W-:Y:S01]  /*15c60*/  BSSY B2, `(.L_x_707) ;  /* 0x000000b000027945 */ /* 0x000fe20003800000 */
[----:B------:R-:W-:Y:S02]  /*15c70*/  IMAD.MOV.U32 R10, RZ, RZ, 0x0 ;  /* 0x00000000ff0a7424 */ /* 0x000fe400078e00ff */
[----:B------:R-:W-:Y:S01]  /*15c80*/  IMAD.MOV.U32 R11, RZ, RZ, 0x12f00000 ;  /* 0x12f00000ff0b7424 */ /* 0x000fe200078e00ff */
[----:B------:R-:W-:Y:S06]  /*15c90*/  @P1 BRA `(.L_x_708) ;  /* 0x00000000001c1947 */ /* 0x000fec0003800000 */
[----:B------:R-:W2:Y:S01]  /*15ca0*/  S2R R8, SR_TID.X ;  /* 0x0000000000087919 */ /* 0x000ea20000002100 */
[----:B01----:R-:W-:-:S04]  /*15cb0*/  IMAD.MOV.U32 R6, RZ, RZ, 0x8000 ;  /* 0x00008000ff067424 */ /* 0x003fc800078e00ff */
[----:B------:R3:W-:Y:S01]  /*15cc0*/  SYNCS.ARRIVE.TRANS64 RZ, [R5+URZ+0x288b0], R6 ;  /* 0x0288b00605ff79a7 */ /* 0x0007e2000800003f */
[----:B--2---:R-:W-:-:S04]  /*15cd0*/  LOP3.LUT R8, R8, 0x1f, RZ, 0xc0, !PT ;  /* 0x0000001f08087812 */ /* 0x004fc800078ec0ff */
[----:B------:R-:W-:-:S13]  /*15ce0*/  ISETP.NE.AND P0, PT, R8, RZ, PT ;  /* 0x000000ff0800720c */ /* 0x000fda0003f05270 */
[----:B---3--:R-:W-:Y:S05]  /*15cf0*/  @!P0 BRA `(.L_x_708) ;  /* 0x0000000000048947 */ /* 0x008fea0003800000 */
[----:B------:R-:W-:Y:S01]  /*15d00*/  BPT.TRAP 0x1 ;  /* 0x000000040000795c */ /* 0x000fe20000300000 */
.L_x_708:
[----:B------:R-:W-:Y:S05]  /*15d10*/  BSYNC B2 ;  /* 0x0000000000027941 */ /* 0x000fea0003800000 */
.L_x_707:
[----:B------:R-:W-:Y:S01]  /*15d20*/  R2UR UR10, R12 ;  /* 0x000000000c0a72ca */ /* 0x000fe200000e0000 */
[----:B------:R-:W-:Y:S01]  /*15d30*/  IMAD R9, R9, 0x2, R22 ;  /* 0x0000000209097824 */ /* 0x000fe200078e0216 */
[----:B------:R-:W-:Y:S01]  /*15d40*/  R2UR UR6, R10 ;  /* 0x000000000a0672ca */ /* 0x000fe200000e0000 */
[----:B------:R-:W-:Y:S01]  /*15d50*/  UIADD3 UR4, UP0, UR40, 0x670, URZ ;  /* 0x0000067028047890 */ /* 0x000fe2000ff1e03f */
[----:B------:R-:W-:Y:S01]  /*15d60*/  R2UR UR7, R11 ;  /* 0x000000000b0772ca */ /* 0x000fe200000e0000 */
[----:B01----:R-:W-:Y:S01]  /*15d70*/  VIADD R6, R9, 0x400 ;  /* 0x0000040009067836 */ /* 0x003fe20000000000 */
[----:B------:R-:W-:Y:S01]  /*15d80*/  PLOP3.LUT P0, PT, PT, PT, PT, 0x80, 0x0 ;  /* 0x000000000000781c */ /* 0x000fe20003f0f070 */
[----:B------:R-:W-:Y:S01]  /*15d90*/  UIADD3.X UR5, URZ, UR41, URZ, UP0, !UPT ;  /* 0x000000293f057290 */ /* 0x000fe200087fe43f */
[----:B------:R-:W-:-:S11]  /*15da0*/  IADD3 R5, R5, 0x288b0, RZ ;  /* 0x000288b005057810 */ /* 0x000fd60007ffe0ff */
.L_x_709:
        /* <DEDUP_REMOVED lines=9> */
[----:B0-----:R-:W-:Y:S05]  /*15e40*/  @P0 BRA.U.ANY `(.L_x_709) ;  /* 0xfffffffd00d80947 */ /* 0x001fea000393ffff */
[----:B------:R-:W-:Y:S01]  /*15e50*/  R2UR UR10, R13 ;  /* 0x000000000d0a72ca */ /* 0x000fe200000e0000 */
[----:B------:R-:W-:Y:S01]  /*15e60*/  VIADD R9, R9, 0x4400 ;  /* 0x0000440009097836 */ /* 0x000fe20000000000 */
[----:B------:R-:W-:Y:S02]  /*15e70*/  R2UR UR6, R10 ;  /* 0x000000000a0672ca */ /* 0x000fe400000e0000 */
[----:B------:R-:W-:Y:S02]  /*15e80*/  R2UR UR7, R11 ;  /* 0x000000000b0772ca */ /* 0x000fe400000e0000 */
[----:B------:R-:W-:-:S13]  /*15e90*/  PLOP3.LUT P0, PT, PT, PT, PT, 0x80, 0x0 ;  /* 0x000000000000781c */ /* 0x000fda0003f0f070 */
.L_x_710:
        /* <DEDUP_REMOVED lines=10> */
.L_x_698:
[----:B------:R-:W-:Y:S05]  /*15f40*/  BSYNC B1 ;  /* 0x0000000000017941 */ /* 0x000fea0003800000 */
.L_x_697:
[----:B------:R-:W-:Y:S01]  /*15f50*/  VIADD R9, R3, 0xfffffffe ;  /* 0xfffffffe03097836 */ /* 0x000fe20000000000 */
[----:B------:R-:W-:Y:S01]  /*15f60*/  PLOP3.LUT P0, PT, PT, PT, PT, 0x8, 0x0 ;  /* 0x000000000000781c */ /* 0x000fe20003f0e170 */
[----:B------:R-:W-:-:S03]  /*15f70*/  VIADD R27, R27, 0x1 ;  /* 0x000000011b1b7836 */ /* 0x000fc60000000000 */
[----:B------:R-:W-:Y:S02]  /*15f80*/  ISETP.GE.AND P2, PT, R9, R4, PT ;  /* 0x000000040900720c */ /* 0x000fe40003f46270 */
[----:B------:R-:W-:-:S04]  /*15f90*/  ISETP.NE.AND P1, PT, R27, 0x2, PT ;  /* 0x000000021b00780c */ /* 0x000fc80003f25270 */
[----:B------:R-:W-:Y:S02]  /*15fa0*/  SEL R6, RZ, 0x1, P1 ;  /* 0x00000001ff067807 */ /* 0x000fe40000800000 */
[----:B------:R-:W-:Y:S02]  /*15fb0*/  SEL R27, R27, RZ, P1 ;  /* 0x000000ff1b1b7207 */ /* 0x000fe40000800000 */
[----:B------:R-:W-:-:S03]  /*15fc0*/  LOP3.LUT R29, R29, R6, RZ, 0x3c, !PT ;  /* 0x000000061d1d7212 */ /* 0x000fc600078e3cff */
[----:B------:R-:W-:Y:S05]  /*15fd0*/  @!P2 BRA `(.L_x_691) ;  /* 0x0000000400d4a947 */ /* 0x000fea0003800000 */
.L_x_725:
[----:B------:R-:W-:Y:S05]  /*15fe0*/  YIELD ;  /* 0x0000000000007946 */ /* 0x000fea0003800000 */
[----:B------:R-:W-:Y:S04]  /*15ff0*/  BSSY B1, `(.L_x_711) ;  /* 0x000006b000017945 */ /* 0x000fe80003800000 */
[----:B------:R-:W-:Y:S05]  /*16000*/  @!P6 BRA `(.L_x_712) ;  /* 0x0000000400a4e947 */ /* 0x000fea0003800000 */
[----:B------:R-:W-:Y:S01]  /*16010*/  IMAD R8, R27, 0x8, R22 ;  /* 0x000000081b087824 */ /* 0x000fe200078e0216 */
[----:B------:R-:W-:Y:S01]  /*16020*/  SHF.L.U32 R7, R29, 0x1f, RZ ;  /* 0x0000001f1d077819 */ /* 0x000fe200000006ff */
[----:B------:R-:W1:Y:S01]  /*16030*/  S2R R3, SR_TID.X ;  /* 0x0000000000037919 */ /* 0x000e620000002100 */
[----:B------:R-:W-:Y:S02]  /*16040*/  BSSY B2, `(.L_x_713) ;  /* 0x0000005000027945 */ /* 0x000fe40003800000 */
[----:B------:R-:W2:Y:S01]  /*16050*/  SYNCS.PHASECHK.TRANS64.TRYWAIT P1, [R8+URZ+0x288a0], R7 ;  /* 0x0288a007080075a7 */ /* 0x000ea2000802017f */
[----:B-1----:R-:W-:-:S04]  /*16060*/  LOP3.LUT R3, R3, 0x7f, RZ, 0xc0, !PT ;  /* 0x0000007f03037812 */ /* 0x002fc800078ec0ff */
[----:B------:R-:W-:Y:S01]  /*16070*/  ISETP.NE.AND P2, PT, R3, RZ, PT ;  /* 0x000000ff0300720c */ /* 0x000fe20003f45270 */
[----:B--2---:R-:W-:-:S12]  /*16080*/  @!P1 BRA `(.L_x_714) ;  /* 0x0000006400e49947 */ /* 0x004fd80003800000 */
.L_x_889:
[----:B------:R-:W-:Y:S05]  /*16090*/  BSYNC B2 ;  /* 0x0000000000027941 */ /* 0x000fea0003800000 */
.L_x_713:
[----:B------:R-:W-:Y:S04]  /*160a0*/  BSSY B2, `(.L_x_715) ;  /* 0x0000009000027945 */ /* 0x000fe80003800000 */
[----:B------:R-:W-:Y:S05]  /*160b0*/  @P2 BRA `(.L_x_716) ;  /* 0x00000000001c2947 */ /* 0x000fea0003800000 */
[----:B0-----:R-:W0:Y:S01]  /*160c0*/  S2R R5, SR_TID.X ;  /* 0x0000000000057919 */ /* 0x001e220000002100 */
[----:B------:R-:W-:-:S04]  /*160d0*/  IMAD.MOV.U32 R3, RZ, RZ, 0x8000 ;  /* 0x00008000ff037424 */ /* 0x000fc800078e00ff */
[----:B------:R2:W-:Y:S01]  /*160e0*/  SYNCS.ARRIVE.TRANS64 RZ, [R8+URZ+0x28890], R3 ;  /* 0x0288900308ff79a7 */ /* 0x0005e2000800003f */
[----:B0-----:R-:W-:-:S04]  /*160f0*/  LOP3.LUT R5, R5, 0x1f, RZ, 0xc0, !PT ;  /* 0x0000001f05057812 */ /* 0x001fc800078ec0ff */
[----:B------:R-:W-:-:S13]  /*16100*/  ISETP.NE.AND P1, PT, R5, RZ, PT ;  /* 0x000000ff0500720c */ /* 0x000fda0003f25270 */
[----:B--2---:R-:W-:Y:S05]  /*16110*/  @!P1 BRA `(.L_x_716) ;  /* 0x0000000000049947 */ /* 0x004fea0003800000 */
[----:B------:R-:W-:Y:S01]  /*16120*/  BPT.TRAP 0x1 ;  /* 0x000000040000795c */ /* 0x000fe20000300000 */
.L_x_716:
[----:B------:R-:W-:Y:S05]  /*16130*/  BSYNC B2 ;  /* 0x0000000000027941 */ /* 0x000fea0003800000 */
.L_x_715:
[----:B------:R-:W-:Y:S01]  /*16140*/  IMAD.MOV.U32 R12, RZ, RZ, RZ ;  /* 0x000000ffff0c7224 */ /* 0x000fe200078e00ff */
[----:B------:R-:W-:Y:S01]  /*16150*/  LEA R6, R27, R22, 0xf ;  /* 0x000000161b067211 */ /* 0x000fe200078e78ff */
[----:B------:R-:W-:Y:S01]  /*16160*/  UIADD3 UR4, UP0, UR40, 0x570, URZ ;  /* 0x0000057028047890 */ /* 0x000fe2000ff1e03f */
[----:B------:R-:W-:Y:S01]  /*16170*/  PLOP3.LUT P1, PT, PT, PT, PT, 0x80, 0x0 ;  /* 0x000000000000781c */ /* 0x000fe20003f2f070 */
[----:B0-----:R-:W-:Y:S01]  /*16180*/  IMAD R5, R9, 0x80, R0 ;  /* 0x0000008009057824 */ /* 0x001fe200078e0200 */
[----:B------:R-:W-:Y:S01]  /*16190*/  R2UR UR10, R12 ;  /* 0x000000000c0a72ca */ /* 0x000fe200000e0000 */
[----:B------:R-:W-:Y:S01]  /*161a0*/  VIADD R3, R8, 0x28890 ;  /* 0x0002889008037836 */ /* 0x000fe20000000000 */
[----:B------:R-:W-:Y:S01]  /*161b0*/  UIADD3.X UR5, URZ, UR41, URZ, UP0, !UPT ;  /* 0x000000293f057290 */ /* 0x000fe200087fe43f */
[----:B------:R-:W-:Y:S01]  /*161c0*/  VIADD R10, R6, 0x18400 ;  /* 0x00018400060a7836 */ /* 0x000fe20000000000 */
[----:B------:R-:W-:Y:S01]  /*161d0*/  UMOV UR6, 0x0 ;  /* 0x0000000000067882 */ /* 0x000fe20000000000 */
[----:B------:R-:W-:-:S10]  /*161e0*/  UMOV UR7, 0x12f00000 ;  /* 0x12f0000000077882 */ /* 0x000fd40000000000 */
.L_x_717:
        /* <DEDUP_REMOVED lines=10> */
[----:B------:R-:W-:Y:S01]  /*16290*/  IMAD.MOV.U32 R13, RZ, RZ, 0x40 ;  /* 0x00000040ff0d7424 */ /* 0x000fe200078e00ff */
[----:B------:R-:W-:Y:S01]  /*162a0*/  PLOP3.LUT P1, PT, PT, PT, PT, 0x80, 0x0 ;  /* 0x000000000000781c */ /* 0x000fe20003f2f070 */
[----:B------:R-:W-:Y:S01]  /*162b0*/  VIADD R10, R6, 0x1c400 ;  /* 0x0001c400060a7836 */ /* 0x000fe20000000000 */
[----:B------:R-:W-:Y:S01]  /*162c0*/  UMOV UR6, 0x0 ;  /* 0x0000000000067882 */ /* 0x000fe20000000000 */
[----:B------:R-:W-:Y:S01]  /*162d0*/  UMOV UR7, 0x12f00000 ;  /* 0x12f0000000077882 */ /* 0x000fe20000000000 */
[----:B------:R-:W-:-:S15]  /*162e0*/  R2UR UR10, R13 ;  /* 0x000000000d0a72ca */ /* 0x000fde00000e0000 */
.L_x_718:
        /* <DEDUP_REMOVED lines=10> */
[----:B------:R-:W0:Y:S01]  /*16390*/  SYNCS.PHASECHK.TRANS64.TRYWAIT P1, [R8+URZ+0x288c0], R7 ;  /* 0x0288c007080075a7 */ /* 0x000e22000802017f */
[----:B------:R-:W-:Y:S04]  /*163a0*/  BSSY B2, `(.L_x_719) ;  /* 0x0000002000027945 */ /* 0x000fe80003800000 */
[----:B0-----:R-:W-:Y:S05]  /*163b0*/  @!P1 BRA `(.L_x_720) ;  /* 0x00000064002c9947 */ /* 0x001fea0003800000 */
.L_x_890:
[----:B------:R-:W-:Y:S05]  /*163c0*/  BSYNC B2 ;  /* 0x0000000000027941 */ /* 0x000fea0003800000 */
.L_x_719:
[----:B------:R-:W-:Y:S01]  /*163d0*/  BSSY B2, `(.L_x_721) ;  /* 0x000000b000027945 */ /* 0x000fe20003800000 */
[----:B------:R-:W-:Y:S02]  /*163e0*/  IMAD.MOV.U32 R10, RZ, RZ, 0x0 ;  /* 0x00000000ff0a7424 */ /* 0x000fe400078e00ff */
[----:B------:R-:W-:Y:S01]  /*163f0*/  IMAD.MOV.U32 R11, RZ, RZ, 0x12f00000 ;  /* 0x12f00000ff0b7424 */ /* 0x000fe200078e00ff */
[----:B------:R-:W-:Y:S06]  /*16400*/  @P2 BRA `(.L_x_722) ;  /* 0x00000000001c2947 */ /* 0x000fec0003800000 */
[----:B------:R-:W2:Y:S01]  /*16410*/  S2R R14, SR_TID.X ;  /* 0x00000000000e7919 */ /* 0x000ea20000002100 */
[----:B------:R-:W-:-:S04]  /*16420*/  MOV R3, 0x8000 ;  /* 0x0000800000037802 */ /* 0x000fc80000000f00 */
[----:B------:R3:W-:Y:S01]  /*16430*/  SYNCS.ARRIVE.TRANS64 RZ, [R8+URZ+0x288b0], R3 ;  /* 0x0288b00308ff79a7 */ /* 0x0007e2000800003f */
[----:B--2---:R-:W-:-:S04]  /*16440*/  LOP3.LUT R14, R14, 0x1f, RZ, 0xc0, !PT ;  /* 0x0000001f0e0e7812 */ /* 0x004fc800078ec0ff */
[----:B------:R-:W-:-:S13]  /*16450*/  ISETP.NE.AND P1, PT, R14, RZ, PT ;  /* 0x000000ff0e00720c */ /* 0x000fda0003f25270 */
[----:B---3--:R-:W-:Y:S05]  /*16460*/  @!P1 BRA `(.L_x_722) ;  /* 0x0000000000049947 */ /* 0x008fea0003800000 */
[----:B------:R-:W-:Y:S01]  /*16470*/  BPT.TRAP 0x1 ;  /* 0x000000040000795c */ /* 0x000fe20000300000 */
.L_x_722:
[----:B------:R-:W-:Y:S05]  /*16480*/  BSYNC B2 ;  /* 0x0000000000027941 */ /* 0x000fea0003800000 */
.L_x_721:
[----:B------:R-:W-:Y:S01]  /*16490*/  R2UR UR10, R12 ;  /* 0x000000000c0a72ca */ /* 0x000fe200000e0000 */
[----:B------:R-:W-:Y:S01]  /*164a0*/  UIADD3 UR4, UP0, UR40, 0x670, URZ ;  /* 0x0000067028047890 */ /* 0x000fe2000ff1e03f */
[----:B------:R-:W-:Y:S01]  /*164b0*/  R2UR UR6, R10 ;  /* 0x000000000a0672ca */ /* 0x000fe200000e0000 */
[----:B01----:R-:W-:Y:S01]  /*164c0*/  VIADD R8, R8, 0x288b0 ;  /* 0x000288b008087836 */ /* 0x003fe20000000000 */
[----:B------:R-:W-:Y:S01]  /*164d0*/  R2UR UR7, R11 ;  /* 0x000000000b0772ca */ /* 0x000fe200000e0000 */
[----:B------:R-:W-:Y:S01]  /*164e0*/  VIADD R3, R6, 0x400 ;  /* 0x0000040006037836 */ /* 0x000fe20000000000 */
[----:B------:R-:W-:Y:S01]  /*164f0*/  PLOP3.LUT P1, PT, PT, PT, PT, 0x80, 0x0 ;  /* 0x000000000000781c */ /* 0x000fe20003f2f070 */
[----:B------:R-:W-:-:S12]  /*16500*/  UIADD3.X UR5, URZ, UR41, URZ, UP0, !UPT ;  /* 0x000000293f057290 */ /* 0x000fd800087fe43f */
.L_x_723:
        /* <DEDUP_REMOVED lines=15> */
.L_x_724:
        /* <DEDUP_REMOVED lines=10> */
.L_x_712:
[----:B------:R-:W-:Y:S05]  /*166a0*/  BSYNC B1 ;  /* 0x0000000000017941 */ /* 0x000fea0003800000 */
.L_x_711:
[----:B------:R-:W-:Y:S01]  /*166b0*/  ISETP.GT.AND P2, PT, R9, R4, PT ;  /* 0x000000040900720c */ /* 0x000fe20003f44270 */
[----:B------:R-:W-:Y:S02]  /*166c0*/  VIADD R27, R27, 0x1 ;  /* 0x000000011b1b7836 */ /* 0x000fe40000000000 */
[----:B------:R-:W-:-:S03]  /*166d0*/  VIADD R9, R9, 0xffffffff ;  /* 0xffffffff09097836 */ /* 0x000fc60000000000 */
[----:B------:R-:W-:-:S04]  /*166e0*/  ISETP.NE.AND P1, PT, R27, 0x2, PT ;  /* 0x000000021b00780c */ /* 0x000fc80003f25270 */
[----:B------:R-:W-:Y:S02]  /*166f0*/  SEL R6, RZ, 0x1, P1 ;  /* 0x00000001ff067807 */ /* 0x000fe40000800000 */
[----:B------:R-:W-:Y:S02]  /*16700*/  SEL R27, R27, RZ, P1 ;  /* 0x000000ff1b1b7207 */ /* 0x000fe40000800000 */
[----:B------:R-:W-:Y:S01]  /*16710*/  LOP3.LUT R29, R29, R6, RZ, 0x3c, !PT ;  /* 0x000000061d1d7212 */ /* 0x000fe200078e3cff */
[----:B------:R-:W-:Y:S06]  /*16720*/  @P2 BRA `(.L_x_725) ;  /* 0xfffffff8002c2947 */ /* 0x000fec000383ffff */
.L_x_691:
[----:B------:R-:W-:Y:S05]  /*16730*/  BSYNC B0 ;  /* 0x0000000000007941 */ /* 0x000fea0003800000 */
.L_x_690:
[----:B------:R-:W-:Y:S05]  /*16740*/  @!P0 WARPSYNC.ALL ;  /* 0x0000000000008948 */ /* 0x000fea0003800000 */
[----:B------:R-:W-:Y:S01]  /*16750*/  @!P0 BAR.SYNC.DEFER_BLOCKING 0xc, 0x180 ;  /* 0x0306000000008b1d */ /* 0x000fe20000010000 */
[----:B------:R-:W-:-:S05]  /*16760*/  ISETP.GT.AND P0, PT, R37, RZ, PT ;  /* 0x000000ff2500720c */ /* 0x000fca0003f04270 */
[----:B------:R-:W-:Y:S08]  /*16770*/  BSSY B7, `(.L_x_726) ;  /* 0x0000376000077945 */ /* 0x000ff00003800000 */
[----:B------:R-:W-:Y:S05]  /*16780*/  @P0 BRA `(.L_x_727) ;  /* 0x0000000000440947 */ /* 0x000fea0003800000 */
[----:B------:R-:W1:Y:S02]  /*16790*/  S2R R3, SR_TID.X ;  /* 0x0000000000037919 */ /* 0x000e640000002100 */
[----:B-1----:R-:W-:-:S04]  /*167a0*/  LOP3.LUT R3, R3, 0x7f, RZ, 0xc0, !PT ;  /* 0x0000007f03037812 */ /* 0x002fc800078ec0ff */
[----:B------:R-:W-:-:S13]  /*167b0*/  ISETP.NE.AND P0, PT, R3, RZ, PT ;  /* 0x000000ff0300720c */ /* 0x000fda0003f05270 */
[----:B------:R-:W-:Y:S05]  /*167c0*/  @P0 BRA `(.L_x_728) ;  /* 0x0000003400c00947 */ /* 0x000fea0003800000 */
[----:B0-----:R-:W0:Y:S01]  /*167d0*/  S2R R5, SR_LANEID ;  /* 0x0000000000057919 */ /* 0x001e220000000000 */
[----:B------:R-:W-:Y:S01]  /*167e0*/  VOTEU.ANY UR4, UPT, PT ;  /* 0x0000000000047886 */ /* 0x000fe200038e0100 */
[----:B------:R-:W1:Y:S01]  /*167f0*/  LDC.64 R2, c[0x0][0xc60] ;  /* 0x00031800ff027b82 */ /* 0x000e620000000a00 */
[----:B------:R-:W0:Y:S02]  /*16800*/  FLO.U32 R0, UR4 ;  /* 0x0000000400007d00 */ /* 0x000e2400080e0000 */
[----:B0-----:R-:W-:-:S06]  /*16810*/  ISETP.EQ.U32.AND P0, PT, R0, R5, PT ;  /* 0x000000050000720c */ /* 0x001fcc0003f02070 */
[----:B------:R-:W1:Y:S07]  /*16820*/  POPC R5, UR4 ;  /* 0x0000000400057d09 */ /* 0x000e6e0008000000 */
[----:B-1----:R-:W2:Y:S01]  /*16830*/  @P0 ATOMG.E.ADD.STRONG.GPU PT, R3, desc[UR38][R2.64], R5 ;  /* 0x00000005020309a8 */ /* 0x002ea200081ee1e6 */
[----:B------:R-:W0:Y:S02]  /*16840*/  S2R R4, SR_LTMASK ;  /* 0x0000000000047919 */ /* 0x000e240000003900 */
[----:B0-----:R-:W-:-:S04]  /*16850*/  LOP3.LUT R4, R4, UR4, RZ, 0xc0, !PT ;  /* 0x0000000404047c12 */ /* 0x001fc8000f8ec0ff */
[----:B------:R-:W0:Y:S01]  /*16860*/  POPC R7, R4 ;  /* 0x0000000400077309 */ /* 0x000e220000000000 */
[----:B--2---:R-:W0:Y:S02]  /*16870*/  SHFL.IDX PT, R0, R3, R0, 0x1f ;  /* 0x00001f0003007589 */ /* 0x004e2400000e0000 */
[----:B0-----:R-:W-:Y:S01]  /*16880*/  IADD3 R16, R0, UR36, R7 ;  /* 0x0000002400107c10 */ /* 0x001fe2000fffe007 */
[----:B------:R-:W-:Y:S06]  /*16890*/  BRA `(.L_x_728) ;  /* 0x00000034008c7947 */ /* 0x000fec0003800000 */
.L_x_727:
        /* <DEDUP_REMOVED lines=9> */
[----:B0-----:R-:W-:Y:S01]  /*16930*/  MOV R5, UR7 ;  /* 0x0000000700057c02 */ /* 0x001fe20008000f00 */
[----:B------:R-:W0:Y:S01]  /*16940*/  LDC.64 R2, c[0x4][R2] ;  /* 0x0100000002027b82 */ /* 0x000e220000000a00 */
[----:B------:R-:W-:Y:S02]  /*16950*/  IMAD.U32 R6, RZ, RZ, UR8 ;  /* 0x00000008ff067e24 */ /* 0x000fe4000f8e00ff */
[----:B------:R-:W-:Y:S02]  /*16960*/  IMAD.U32 R7, RZ, RZ, UR9 ;  /* 0x00000009ff077e24 */ /* 0x000fe4000f8e00ff */
[----:B------:R-:W-:-:S02]  /*16970*/  IMAD.U32 R10, RZ, RZ, UR4 ;  /* 0x00000004ff0a7e24 */ /* 0x000fc4000f8e00ff */
[----:B------:R-:W-:Y:S02]  /*16980*/  IMAD.U32 R11, RZ, RZ, UR5 ;  /* 0x00000005ff0b7e24 */ /* 0x000fe4000f8e00ff */
[----:B------:R-:W-:Y:S02]  /*16990*/  IMAD.MOV.U32 R8, RZ, RZ, 0x70 ;  /* 0x00000070ff087424 */ /* 0x000fe400078e00ff */
[----:B------:R-:W-:Y:S02]  /*169a0*/  IMAD.MOV.U32 R12, RZ, RZ, 0x1 ;  /* 0x00000001ff0c7424 */ /* 0x000fe400078e00ff */
[----:B------:R-:W-:-:S07]  /*169b0*/  IMAD.MOV.U32 R13, RZ, RZ, RZ ;  /* 0x000000ffff0d7224 */ /* 0x000fce00078e00ff */
[----:B------:R-:W-:-:S07]  /*169c0*/  LEPC R20, `(.L_x_730) ;  /* 0x000000001014794e */ /* 0x000fce0000000000 */
[----:B0-----:R-:W-:Y:S05]  /*169d0*/  CALL.ABS.NOINC R2 ;  /* 0x0000000002007343 */ /* 0x001fea0003c00000 */
.L_x_730:
[----:B------:R-:W-:Y:S05]  /*169e0*/  BSYNC B6 ;  /* 0x0000000000067941 */ /* 0x000fea0003800000 */
.L_x_729:
[----:B------:R-:W-:Y:S01]  /*169f0*/  IADD3 R0, R22, 0x400, RZ ;  /* 0x0000040016007810 */ /* 0x000fe20007ffe0ff */
[----:B------:R-:W-:Y:S03]  /*16a00*/  BSSY B6, `(.L_x_731) ;  /* 0x0000022000067945 */ /* 0x000fe60003800000 */
        /* <DEDUP_REMOVED lines=8> */
[----:B------:R-:W-:Y:S01]  /*16a90*/  MOV R12, 0x1 ;  /* 0x00000001000c7802 */ /* 0x000fe20000000f00 */
[----:B0-----:R-:W-:Y:S02]  /*16aa0*/  IMAD.U32 R5, RZ, RZ, UR7 ;  /* 0x00000007ff057e24 */ /* 0x001fe4000f8e00ff */
[----:B------:R-:W-:Y:S02]  /*16ab0*/  IMAD.U32 R6, RZ, RZ, UR8 ;  /* 0x00000008ff067e24 */ /* 0x000fe4000f8e00ff */
[----:B------:R-:W-:-:S02]  /*16ac0*/  IMAD.U32 R7, RZ, RZ, UR9 ;  /* 0x00000009ff077e24 */ /* 0x000fc4000f8e00ff */
[----:B------:R-:W-:Y:S02]  /*16ad0*/  IMAD.U32 R10, RZ, RZ, UR4 ;  /* 0x00000004ff0a7e24 */ /* 0x000fe4000f8e00ff */
[----:B------:R-:W-:Y:S02]  /*16ae0*/  IMAD.U32 R11, RZ, RZ, UR5 ;  /* 0x00000005ff0b7e24 */ /* 0x000fe4000f8e00ff */
[----:B------:R-:W-:Y:S02]  /*16af0*/  IMAD.MOV.U32 R8, RZ, RZ, 0x70 ;  /* 0x00000070ff087424 */ /* 0x000fe400078e00ff */
[----:B-1----:R-:W-:-:S07]  /*16b00*/  IMAD.MOV.U32 R13, RZ, RZ, RZ ;  /* 0x000000ffff0d7224 */ /* 0x002fce00078e00ff */
[----:B------:R-:W-:-:S07]  /*16b10*/  LEPC R20, `(.L_x_733) ;  /* 0x000000001014794e */ /* 0x000fce0000000000 */
[----:B--2---:R-:W-:Y:S05]  /*16b20*/  CALL.ABS.NOINC R2 ;  /* 0x0000000002007343 */ /* 0x004fea0003c00000 */
.L_x_733:
[----:B------:R0:W1:Y:S01]  /*16b30*/  LDC.64 R2, c[0x4][R26] ;  /* 0x010000001a027b82 */ /* 0x0000620000000a00 */
[----:B------:R-:W-:Y:S01]  /*16b40*/  ULDC.64 UR4, c[0x4][0x80] ;  /* 0x0100200000047ab9 */ /* 0x000fe20000000a00 */
[----:B------:R-:W-:Y:S01]  /*16b50*/  ULDC.64 UR6, c[0x4][0x88] ;  /* 0x0100220000067ab9 */ /* 0x000fe20000000a00 */
[----:B------:R-:W-:Y:S01]  /*16b60*/  ULDC.64 UR8, c[0x4][0x18] ;  /* 0x0100060000087ab9 */ /* 0x000fe20000000a00 */
[----:B------:R-:W-:Y:S01]  /*16b70*/  IMAD.U32 R4, RZ, RZ, UR4 ;  /* 0x00000004ff047e24 */ /* 0x000fe2000f8e00ff */
[----:B------:R-:W-:Y:S01]  /*16b80*/  MOV R8, 0x70 ;  /* 0x0000007000087802 */ /* 0x000fe20000000f00 */
[----:B------:R-:W-:Y:S02]  /*16b90*/  IMAD.U32 R5, RZ, RZ, UR5 ;  /* 0x00000005ff057e24 */ /* 0x000fe4000f8e00ff */
[----:B------:R-:W-:Y:S02]  /*16ba0*/  IMAD.U32 R6, RZ, RZ, UR6 ;  /* 0x00000006ff067e24 */ /* 0x000fe4000f8e00ff */
[----:B------:R-:W-:-:S02]  /*16bb0*/  IMAD.U32 R7, RZ, RZ, UR7 ;  /* 0x00000007ff077e24 */ /* 0x000fc4000f8e00ff */
[----:B------:R-:W-:Y:S02]  /*16bc0*/  IMAD.U32 R10, RZ, RZ, UR8 ;  /* 0x00000008ff0a7e24 */ /* 0x000fe4000f8e00ff */
[----:B------:R-:W-:Y:S02]  /*16bd0*/  IMAD.U32 R11, RZ, RZ, UR9 ;  /* 0x00000009ff0b7e24 */ /* 0x000fe4000f8e00ff */
[----:B------:R-:W-:Y:S02]  /*16be0*/  IMAD.MOV.U32 R12, RZ, RZ, 0x1 ;  /* 0x00000001ff0c7424 */ /* 0x000fe400078e00ff */
[----:B0-----:R-:W-:-:S07]  /*16bf0*/  IMAD.MOV.U32 R13, RZ, RZ, RZ ;  /* 0x000000ffff0d7224 */ /* 0x001fce00078e00ff */
[----:B------:R-:W-:-:S07]  /*16c00*/  LEPC R20, `(.L_x_732) ;  /* 0x000000001014794e */ /* 0x000fce0000000000 */
[----:B-1----:R-:W-:Y:S05]  /*16c10*/  CALL.ABS.NOINC R2 ;  /* 0x0000000002007343 */ /* 0x002fea0003c00000 */
.L_x_732:
[----:B------:R-:W-:Y:S05]  /*16c20*/  BSYNC B6 ;  /* 0x0000000000067941 */ /* 0x000fea0003800000 */
.L_x_731:
[----:B------:R-:W2:Y:S01]  /*16c30*/  LDL R26, [R1+0x20] ;  /* 0x00002000011a7983 */ /* 0x000ea20000100800 */
[----:B------:R-:W-:Y:S01]  /*16c40*/  ULDC.64 UR4, c[0x0][0x9f8] ;  /* 0x00027e0000047ab9 */ /* 0x000fe20000000a00 */
[----:B------:R-:W1:Y:S01]  /*16c50*/  LDC R7, c[0x0][0x430] ;  /* 0x00010c00ff077b82 */ /* 0x000e620000000800 */
[----:B------:R-:W-:Y:S01]  /*16c60*/  ISETP.NE.U32.AND P0, PT, RZ, UR4, PT ;  /* 0x00000004ff007c0c */ /* 0x000fe2000bf05070 */
[----:B------:R-:W0:Y:S03]  /*16c70*/  LDL R21, [R1] ;  /* 0x0000000001157983 */ /* 0x000e260000100800 */
[----:B------:R-:W-:Y:S01]  /*16c80*/  ISETP.NE.AND.EX P0, PT, RZ, UR5, PT, P0 ;  /* 0x00000005ff007c0c */ /* 0x000fe2000bf05300 */
[----:B------:R-:W3:Y:S01]  /*16c90*/  LDL R20, [R1+0x2c] ;  /* 0x00002c0001147983 */ /* 0x000ee20000100800 */
[----:B------:R-:W4:Y:S11]  /*16ca0*/  S2R R35, SR_TID.X ;  /* 0x0000000000237919 */ /* 0x000f360000002100 */
[----:B------:R-:W-:Y:S01]  /*16cb0*/  @P0 IADD3 R2, P1, R23, UR4, RZ ;  /* 0x0000000417020c10 */ /* 0x000fe2000ff3e0ff */
[----:B------:R-:W4:Y:S01]  /*16cc0*/  S2R R0, SR_TID.X ;  /* 0x0000000000007919 */ /* 0x000f220000002100 */
[----:B------:R-:W-:-:S02]  /*16cd0*/  ULDC UR4, c[0x0][0x2f4] ;  /* 0x0000bd0000047ab9 */ /* 0x000fc40000000800 */
[----:B------:R-:W-:-:S05]  /*16ce0*/  @P0 IADD3.X R3, R24, UR5, RZ, P1, !PT ;  /* 0x0000000518030c10 */ /* 0x000fca0008ffe4ff */
[----:B------:R0:W3:Y:S01]  /*16cf0*/  @P0 LDG.E R34, desc[UR38][R2.64] ;  /* 0x0000002602220981 */ /* 0x0000e2000c1e1900 */
[----:B-1----:R-:W-:-:S13]  /*16d00*/  ISETP.NE.AND P1, PT, R7, 0x1, PT ;  /* 0x000000010700780c */ /* 0x002fda0003f25270 */
[----:B------:R-:W1:Y:S01]  /*16d10*/  @P1 LDC R6, c[0x0][0x434] ;  /* 0x00010d00ff061b82 */ /* 0x000e620000000800 */
[----:B----4-:R-:W-:-:S04]  /*16d20*/  LOP3.LUT R35, R35, 0x7f, RZ, 0xc0, !PT ;  /* 0x0000007f23237812 */ /* 0x010fc800078ec0ff */
[----:B------:R-:W-:Y:S01]  /*16d30*/  SHF.R.U32.HI R35, RZ, 0x3, R35 ;  /* 0x00000003ff237819 */ /* 0x000fe20000011623 */
[----:B------:R-:W-:-:S05]  /*16d40*/  IMAD.SHL.U32 R0, R0, 0x10, RZ ;  /* 0x0000001000007824 */ /* 0x000fca00078e00ff */
[----:B------:R-:W-:Y:S02]  /*16d50*/  LOP3.LUT R0, R0, 0x70, RZ, 0xc0, !PT ;  /* 0x0000007000007812 */ /* 0x000fe400078ec0ff */
[----:B------:R-:W-:Y:S01]  /*16d60*/  LOP3.LUT R32, R32, 0xfffffffb, RZ, 0xc0, !PT ;  /* 0xfffffffb20207812 */ /* 0x000fe200078ec0ff */
[----:B------:R-:W-:Y:S01]  /*16d70*/  UMOV UR5, 0xffffffff ;  /* 0xffffffff00057882 */ /* 0x000fe20000000000 */
[----:B--2---:R-:W-:-:S05]  /*16d80*/  LEA.HI.SX32 R26, R26, 0xffffffff, 0x19 ;  /* 0xffffffff1a1a7811 */ /* 0x004fca00078fcaff */
[----:B------:R-:W-:-:S05]  /*16d90*/  IMAD.SHL.U32 R8, R26, 0x80, RZ ;  /* 0x000000801a087824 */ /* 0x000fca00078e00ff */
[----:B------:R-:W-:Y:S02]  /*16da0*/  LOP3.LUT R4, R8, R35, R0, 0xfe, !PT ;  /* 0x0000002308047212 */ /* 0x000fe400078efe00 */
[----:B------:R-:W2:Y:S02]  /*16db0*/  @P1 LDC R0, c[0x0][0x438] ;  /* 0x00010e00ff001b82 */ /* 0x000ea40000000800 */
[C---:B------:R-:W-:Y:S01]  /*16dc0*/  ISETP.GE.AND P0, PT, R4.reuse, R37, PT ;  /* 0x000000250400720c */ /* 0x040fe20003f06270 */
[----:B0-----:R-:W-:-:S04]  /*16dd0*/  IMAD.IADD R5, R4, 0x1, R21 ;  /* 0x0000000104057824 */ /* 0x001fc800078e0215 */
[----:B-1----:R-:W-:-:S08]  /*16de0*/  @P1 IMAD.HI.U32 R6, R5, R6, RZ ;  /* 0x0000000605061227 */ /* 0x002fd000078e00ff */
[----:B------:R-:W0:Y:S01]  /*16df0*/  @!P0 LDC.64 R2, c[0x0][0x428] ;  /* 0x00010a00ff028b82 */ /* 0x000e220000000a00 */
[----:B------:R-:W-:Y:S01]  /*16e00*/  IMAD.MOV.U32 R4, RZ, RZ, R5 ;  /* 0x000000ffff047224 */ /* 0x000fe200078e0005 */
[----:B---3--:R-:W-:Y:S02]  /*16e10*/  SHF.R.S32.HI R9, RZ, 0x1f, R34 ;  /* 0x0000001fff097819 */ /* 0x008fe40000011422 */
[----:B--2---:R-:W-:-:S05]  /*16e20*/  @P1 SHF.R.U32.HI R4, RZ, R0, R6 ;  /* 0x00000000ff041219 */ /* 0x004fca0000011606 */
[----:B------:R-:W-:-:S04]  /*16e30*/  IMAD.MOV R0, RZ, RZ, -R4 ;  /* 0x000000ffff007224 */ /* 0x000fc800078e0a04 */
[----:B------:R-:W-:Y:S01]  /*16e40*/  IMAD R0, R7, R0, R5 ;  /* 0x0000000007007224 */ /* 0x000fe200078e0205 */
[--C-:B------:R-:W-:Y:S01]  /*16e50*/  @!P0 SHF.R.S32.HI R5, RZ, 0x1f, R4.reuse ;  /* 0x0000001fff058819 */ /* 0x100fe20000011404 */
[-C--:B0-----:R-:W-:Y:S02]  /*16e60*/  @!P0 IMAD R6, R9, R2.reuse, RZ ;  /* 0x0000000209068224 */ /* 0x081fe400078e02ff */
[----:B------:R-:W-:-:S04]  /*16e70*/  @!P0 IMAD.WIDE.U32 R4, R34, R2, R4 ;  /* 0x0000000222048225 */ /* 0x000fc800078e0004 */
[----:B------:R-:W-:Y:S02]  /*16e80*/  @!P0 IMAD R6, R34, R3, R6 ;  /* 0x0000000322068224 */ /* 0x000fe400078e0206 */
[----:B------:R-:W0:Y:S03]  /*16e90*/  @!P0 LDC.64 R2, c[0x0][0x418] ;  /* 0x00010600ff028b82 */ /* 0x000e260000000a00 */
[----:B------:R-:W-:Y:S02]  /*16ea0*/  @!P0 IADD3 R6, R5, R6, RZ ;  /* 0x0000000605068210 */ /* 0x000fe40007ffe0ff */
[----:B------:R-:W-:Y:S02]  /*16eb0*/  ISETP.NE.AND P2, PT, R20, 0x3, PT ;  /* 0x000000031400780c */ /* 0x000fe40003f45270 */
[----:B0-----:R-:W-:-:S04]  /*16ec0*/  @!P0 LEA R2, P1, R4, R2, 0x2 ;  /* 0x0000000204028211 */ /* 0x001fc800078210ff */
[----:B------:R-:W-:Y:S01]  /*16ed0*/  @!P0 LEA.HI.X R3, R4, R3, R6, 0x2, P1 ;  /* 0x0000000304038211 */ /* 0x000fe200008f1406 */
[----:B------:R-:W-:-:S06]  /*16ee0*/  IMAD.MOV.U32 R4, RZ, RZ, RZ ;  /* 0x000000ffff047224 */ /* 0x000fcc00078e00ff */
[----:B------:R0:W5:Y:S01]  /*16ef0*/  @!P0 LDG.E R4, desc[UR38][R2.64] ;  /* 0x0000002602048981 */ /* 0x000162000c1e1900 */
[----:B------:R-:W-:Y:S02]  /*16f00*/  ISETP.GE.AND P0, PT, R31, UR4, PT ;  /* 0x000000041f007c0c */ /* 0x000fe4000bf06270 */
[----:B------:R-:W-:Y:S01]  /*16f10*/  @P2 LOP3.LUT R32, R32, 0x4, RZ, 0xfc, !PT ;  /* 0x0000000420202812 */ /* 0x000fe200078efcff */
[----:B------:R0:W-:Y:S03]  /*16f20*/  STL [R1+0x4], R9 ;  /* 0x0000040901007387 */ /* 0x0001e60000100800 */
[----:B------:R-:W-:-:S07]  /*16f30*/  LOP3.LUT R32, R32, 0xfffffffd, RZ, 0xc0, !PT ;  /* 0xfffffffd20207812 */ /* 0x000fce00078ec0ff */
[----:B------:R-:W-:Y:S02]  /*16f40*/  @P0 LOP3.LUT R32, R32, 0x2, RZ, 0xfc, !PT ;  /* 0x0000000220200812 */ /* 0x000fe400078efcff */
[----:B------:R-:W-:Y:S02]  /*16f50*/  ISETP.GE.AND P0, PT, R30, UR4, PT ;  /* 0x000000041e007c0c */ /* 0x000fe4000bf06270 */
[----:B------:R-:W-:-:S11]  /*16f60*/  LOP3.LUT R32, R32, 0xfffffffe, RZ, 0xc0, !PT ;  /* 0xfffffffe20207812 */ /* 0x000fd600078ec0ff */
[----:B------:R-:W-:Y:S01]  /*16f70*/  @P0 LOP3.LUT R32, R32, 0x1, RZ, 0xfc, !PT ;  /* 0x0000000120200812 */ /* 0x000fe200078efcff */
[----:B0-----:R-:W-:Y:S06]  /*16f80*/  BRA.DIV UR5, `(.L_x_734) ;  /* 0x0000005a054c7947 */ /* 0x001fec000b800000 */
.L_x_893:
[----:B------:R-:W-:Y:S01]  /*16f90*/  SHF.R.S32.HI R35, RZ, 0x1f, R18 ;  /* 0x0000001fff237819 */ /* 0x000fe20000011412 */
[----:B------:R-:W-:Y:S06]  /*16fa0*/  @!P2 BRA `(.L_x_735) ;  /* 0x000000000004a947 */ /* 0x000fec0003800000 */
[----:B------:R-:W-:Y:S01]  /*16fb0*/  BPT.TRAP 0x1 ;  /* 0x000000040000795c */ /* 0x000fe20000300000 */
.L_x_735:
[----:B------:R-:W-:Y:S01]  /*16fc0*/  SHF.R.S32.HI R5, RZ, 0x1f, R0 ;  /* 0x0000001fff057819 */ /* 0x000fe20000011400 */
[----:B------:R-:W-:Y:S01]  /*16fd0*/  ULDC.64 UR4, c[0x0][0x328] ;  /* 0x0000ca0000047ab9 */ /* 0x000fe20000000a00 */
[----:B------:R-:W-:Y:S01]  /*16fe0*/  BSSY B0, `(.L_x_736) ;  /* 0x0000017000007945 */ /* 0x000fe20003800000 */
[----:B------:R-:W-:-:S04]  /*16ff0*/  IMAD.WIDE.U32 R2, R0, UR4, RZ ;  /* 0x0000000400027c25 */ /* 0x000fc8000f8e00ff */
[----:B------:R-:W-:-:S04]  /*17000*/  IMAD R6, R5, UR4, RZ ;  /* 0x0000000405067c24 */ /* 0x000fc8000f8e02ff */
[----:B------:R-:W-:Y:S01]  /*17010*/  IMAD R6, R0, UR5, R6 ;  /* 0x0000000500067c24 */ /* 0x000fe2000f8e0206 */
[----:B------:R-:W-:-:S03]  /*17020*/  ULDC.64 UR4, c[0x0][0x338] ;  /* 0x0000ce0000047ab9 */ /* 0x000fc60000000a00 */
[----:B------:R-:W-:Y:S01]  /*17030*/  IMAD.IADD R3, R3, 0x1, R6 ;  /* 0x0000000103037824 */ /* 0x000fe200078e0206 */
        /* <DEDUP_REMOVED lines=17> */
.L_x_894:
[----:B------:R-:W-:Y:S05]  /*17150*/  BSYNC B0 ;  /* 0x0000000000007941 */ /* 0x000fea0003800000 */
.L_x_736:
        /* <DEDUP_REMOVED lines=18> */
[----:B-1----:R-:W-:Y:S01]  /*17280*/  LOP3.LUT R9, R9, 0x7f, RZ, 0xc0, !PT ;  /* 0x0000007f09097812 */ /* 0x002fe200078ec0ff */
[----:B------:R-:W-:Y:S01]  /*17290*/  IMAD R5, R25, 0x4000, R36 ;  /* 0x0000400019057824 */ /* 0x000fe200078e0224 */
[----:B------:R-:W-:Y:S01]  /*172a0*/  LEA R4, P0, R2, UR4, 0x1 ;  /* 0x0000000402047c11 */ /* 0x000fe2000f8008ff */
[----:B------:R-:W-:Y:S01]  /*172b0*/  UMOV UR4, 0xffffffff ;  /* 0xffffffff00047882 */ /* 0x000fe20000000000 */
[----:B------:R-:W-:Y:S02]  /*172c0*/  SHF.R.U32.HI R9, RZ, 0x3, R9 ;  /* 0x00000003ff097819 */ /* 0x000fe40000011609 */
[----:B------:R-:W-:Y:S02]  /*172d0*/  IADD3 R0, R3, R0, RZ ;  /* 0x0000000003007210 */ /* 0x000fe40007ffe0ff */
[----:B------:R-:W-:-:S02]  /*172e0*/  IADD3 R6, -R9, R37, -R8 ;  /* 0x0000002509067210 */ /* 0x000fc40007ffe908 */
[----:B------:R-:W-:Y:S02]  /*172f0*/  LEA.HI.X R0, R2, UR5, R0, 0x1, P0 ;  /* 0x0000000502007c11 */ /* 0x000fe400080f0c00 */
[----:B------:R-:W-:Y:S01]  /*17300*/  ISETP.GE.AND P0, PT, R6, 0x1, PT ;  /* 0x000000010600780c */ /* 0x000fe20003f06270 */
[----:B------:R-:W-:-:S12]  /*17310*/  BRA.DIV UR4, `(.L_x_738) ;  /* 0x0000005604b07947 */ /* 0x000fd8000b800000 */
[----:B------:R-:W0:Y:S01]  /*17320*/  SHFL.IDX PT, R3, R4, RZ, 0x181f ;  /* 0x00181fff04037589 */ /* 0x000e2200000e0000 */
[----:B------:R-:W-:-:S03]  /*17330*/  @P0 IMAD R8, R5, 0x2, R22 ;  /* 0x0000000205080824 */ /* 0x000fc600078e0216 */
[----:B------:R-:W1:Y:S01]  /*17340*/  SHFL.IDX PT, R2, R0, RZ, 0x181f ;  /* 0x00181fff00027589 */ /* 0x000e6200000e0000 */
[----:B0-----:R-:W-:-:S05]  /*17350*/  @P0 LEA R3, P1, R31, R3, 0x1 ;  /* 0x000000031f030211 */ /* 0x001fca00078208ff */
[----:B-1----:R-:W-:-:S05]  /*17360*/  @P0 IMAD.X R2, RZ, RZ, R2, P1 ;  /* 0x000000ffff020224 */ /* 0x002fca00008e0602 */
[----:B------:R-:W-:-:S04]  /*17370*/  @P0 LOP3.LUT R3, R3, R2, RZ, 0x3c, !PT ;  /* 0x0000000203030212 */ /* 0x000fc800078e3cff */
[----:B------:R-:W-:-:S04]  /*17380*/  @P0 LOP3.LUT R2, R3, R2, RZ, 0x3c, !PT ;  /* 0x0000000203020212 */ /* 0x000fc800078e3cff */
[----:B------:R-:W-:-:S05]  /*17390*/  @P0 LOP3.LUT R3, R3, R2, RZ, 0x3c, !PT ;  /* 0x0000000203030212 */ /* 0x000fca00078e3cff */
[----:B------:R-:W-:Y:S01]  /*173a0*/  @!PT LDS RZ, [RZ] ;  /* 0x00000000fffff984 */ /* 0x000fe20000000800 */
        /* <DEDUP_REMOVED lines=62> */
[----:B0-----:R-:W-:-:S05]  /*17790*/  @P0 LEA R3, P1, R31, R3, 0x1 ;  /* 0x000000031f030211 */ /* 0x001fca00078208ff */
[----:B-1----:R-:W-:-:S05]  /*177a0*/  @P0 IMAD.X R2, RZ, RZ, R2, P1 ;  /* 0x000000ffff020224 */ /* 0x002fca00008e0602 */
[----:B------:R-:W-:-:S04]  /*177b0*/  @P0 LOP3.LUT R3, R3, R2, RZ, 0x3c, !PT ;  /* 0x0000000203030212 */ /* 0x000fc800078e3cff */
[----:B------:R-:W-:-:S04]  /*177c0*/  @P0 LOP3.LUT R2, R3, R2, RZ, 0x3c, !PT ;  /* 0x0000000203020212 */ /* 0x000fc800078e3cff */
[----:B------:R-:W-:-:S05]  /*177d0*/  @P0 LOP3.LUT R3, R3, R2, RZ, 0x3c, !PT ;  /* 0x0000000203030212 */ /* 0x000fca00078e3cff */
[----:B------:R-:W-:Y:S04]  /*177e0*/  @P0 LDGSTS.E.BYPASS.LTC128B.128 [R8+0x1b400], desc[UR38][R2.64], !P3 ;  /* 0x1b40000002080fae */ /* 0x000fe8000d901d66 */
[----:B------:R0:W-:Y:S04]  /*177f0*/  @P0 LDGSTS.E.BYPASS.LTC128B.128 [R8+0x1f400], desc[UR38][R2.64+0x80], !P2 ;  /* 0x1f40008002080fae */ /* 0x0001e8000d101d66 */
[----:B0-2---:R0:W1:Y:S02]  /*17800*/  SHFL.IDX PT, R2, R4, 0x7, 0x181f ;  /* 0x00f81f0004027f89 */ /* 0x00506400000e0000 */
.L_x_912:
[----:B------:R-:W-:-:S13]  /*17810*/  ISETP.GE.AND P0, PT, R6, 0x71, PT ;  /* 0x000000710600780c */ /* 0x000fda0003f06270 */
[----:B-1----:R-:W-:Y:S01]  /*17820*/  @P0 LEA R2, P1, R31, R2, 0x1 ;  /* 0x000000021f020211 */ /* 0x002fe200078208ff */
[----:B------:R-:W-:-:S03]  /*17830*/  @P0 IMAD R5, R5, 0x2, R22 ;  /* 0x0000000205050824 */ /* 0x000fc600078e0216 */
[----:B------:R-:W-:-:S05]  /*17840*/  @P0 IADD3.X R3, RZ, R0, RZ, P1, !PT ;  /* 0x00000000ff030210 */ /* 0x000fca0000ffe4ff */
[----:B------:R-:W-:Y:S01]  /*17850*/  @!PT LDS RZ, [RZ] ;  /* 0x00000000fffff984 */ /* 0x000fe20000000800 */
[----:B------:R-:W-:Y:S01]  /*17860*/  @!PT LDS RZ, [RZ] ;  /* 0x00000000fffff984 */ /* 0x000fe20000000800 */
[----:B------:R-:W-:Y:S01]  /*17870*/  @!PT LDS RZ, [RZ] ;  /* 0x00000000fffff984 */ /* 0x000fe20000000800 */
[----:B------:R1:W-:Y:S04]  /*17880*/  @P0 LDGSTS.E.BYPASS.LTC128B.128 [R5+0x1bc00], desc[UR38][R2.64], !P3 ;  /* 0x1bc0000002050fae */ /* 0x0003e8000d901d66 */
[----:B------:R1:W-:Y:S01]  /*17890*/  @P0 LDGSTS.E.BYPASS.LTC128B.128 [R5+0x1fc00], desc[UR38][R2.64+0x80], !P2 ;  /* 0x1fc0008002050fae */ /* 0x0003e2000d101d66 */
[----:B------:R-:W-:Y:S01]  /*178a0*/  PLOP3.LUT P0, PT, PT, PT, PT, 0x80, 0x0 ;  /* 0x000000000000781c */ /* 0x000fe20003f0f070 */
[----:B------:R-:W-:-:S12]  /*178b0*/  NOP ;  /* 0x0000000000007918 */ /* 0x000fd80000000000 */
.L_x_739:
[----:B------:R-:W-:Y:S02]  /*178c0*/  PLOP3.LUT P1, PT, P1, P0, PT, 0xa2, 0x0 ;  /* 0x000000000000781c */ /* 0x000fe40000f21472 */
[----:B------:R-:W-:-:S08]  /*178d0*/  @P0 R2UR P1, UR4, R7 ;  /* 0x00000000070402ca */ /* 0x000fd00000020000 */
[----:B------:R-:W-:-:S05]  /*178e0*/  @P0 PLOP3.LUT P0, PT, P1, PT, PT, 0x80, 0x0 ;  /* 0x000000000000081c */ /* 0x000fca0000f0f070 */
[----:B------:R-:W-:Y:S01]  /*178f0*/  @!P1 SYNCS.ARRIVE.TRANS64.RED.A0T1 RZ, [UR4+0x28830], RZ ;  /* 0x028830ffffff99a7 */ /* 0x000fe20008200404 */
[----:B------:R-:W-:Y:S07]  /*17900*/  @!P1 ARRIVES.LDGSTSBAR.64.TRANSCNT [UR4+0x28830] ;  /* 0x02883000ff0099b0 */ /* 0x000fee0008000a84 */
[----:B------:R-:W-:Y:S05]  /*17910*/  @P0 BRA.U.ANY `(.L_x_739) ;  /* 0xfffffffd00e80947 */ /* 0x000fea000393ffff */
[----:B------:R-:W-:Y:S01]  /*17920*/  NOP ;  /* 0x0000000000007918 */ /* 0x000fe20000000000 */
[----:B------:R-:W2:Y:S02]  /*17930*/  LDL R0, [R1+0x2c] ;  /* 0x00002c0001007983 */ /* 0x000ea40000100800 */
[----:B--2---:R-:W-:-:S13]  /*17940*/  ISETP.NE.AND P2, PT, R0, 0x3, PT ;  /* 0x000000030000780c */ /* 0x004fda0003f45270 */
[----:B------:R-:W-:Y:S05]  /*17950*/  @!P2 BRA `(.L_x_740) ;  /* 0x000000000004a947 */ /* 0x000fea0003800000 */
[----:B------:R-:W-:Y:S01]  /*17960*/  BPT.TRAP 0x1 ;  /* 0x000000040000795c */ /* 0x000fe20000300000 */
.L_x_740:
[----:B-1----:R1:W5:Y:S01]  /*17970*/  LDL.LU R3, [R1+0x10] ;  /* 0x0000100001037983 */ /* 0x0023620000300800 */
[----:B------:R1:W-:Y:S03]  /*17980*/  SYNCS.ARRIVE.TRANS64.A1T0 RZ, [R7+URZ+0x28830], RZ ;  /* 0x028830ff07ff79a7 */ /* 0x0003e6000810003f */
[----:B0-----:R1:W5:Y:S02]  /*17990*/  LDL.LU R4, [R1+0x18] ;  /* 0x0000180001047983 */ /* 0x0013640000300800 */
[----:B------:R-:W-:Y:S05]  /*179a0*/  WARPSYNC.ALL ;  /* 0x0000000000007948 */ /* 0x000fea0003800000 */
[----:B------:R-:W-:Y:S01]  /*179b0*/  ULDC.64 UR4, c[0x0][0x298] ;  /* 0x0000a60000047ab9 */ /* 0x000fe20000000a00 */
[----:B------:R-:W-:Y:S01]  /*179c0*/  ULDC.64 UR6, c[0x0][0xa00] ;  /* 0x0002800000067ab9 */ /* 0x000fe20000000a00 */
[----:B------:R-:W-:Y:S01]  /*179d0*/  VIADD R2, R22, 0x10400 ;  /* 0x0001040016027836 */ /* 0x000fe20000000000 */
[----:B------:R-:W-:Y:S01]  /*179e0*/  BAR.SYNC.DEFER_BLOCKING 0x8, 0x180 ;  /* 0x0206000000007b1d */ /* 0x000fe20000010000 */
[----:B------:R-:W-:-:S03]  /*179f0*/  ISETP.NE.U32.AND P0, PT, RZ, UR6, PT ;  /* 0x00000006ff007c0c */ /* 0x000fc6000bf05070 */
[----:B------:R-:W-:Y:S02]  /*17a00*/  LOP3.LUT P1, RZ, R2, 0x3ff, RZ, 0xc0, !PT ;  /* 0x000003ff02ff7812 */ /* 0x000fe4000782c0ff */
[----:B------:R-:W-:Y:S01]  /*17a10*/  ISETP.NE.AND.EX P0, PT, RZ, UR7, PT, P0 ;  /* 0x00000007ff007c0c */ /* 0x000fe2000bf05300 */
[----:B------:R-:W-:Y:S03]  /*17a20*/  BSSY B6, `(.L_x_741) ;  /* 0x000001c000067945 */ /* 0x000fe60003800000 */
        /* <DEDUP_REMOVED lines=16> */
[----:B------:R-:W-:Y:S01]  /*17b30*/  MOV R10, UR8 ;  /* 0x00000008000a7c02 */ /* 0x000fe20008000f00 */
[----:B------:R-:W0:Y:S01]  /*17b40*/  LDC.64 R2, c[0x4][R2] ;  /* 0x0100000002027b82 */ /* 0x000e220000000a00 */
[----:B------:R-:W-:Y:S02]  /*17b50*/  IMAD.U32 R5, RZ, RZ, UR5 ;  /* 0x00000005ff057e24 */ /* 0x000fe4000f8e00ff */
[----:B------:R-:W-:Y:S02]  /*17b60*/  IMAD.U32 R6, RZ, RZ, UR6 ;  /* 0x00000006ff067e24 */ /* 0x000fe4000f8e00ff */
[----:B-1----:R-:W-:-:S02]  /*17b70*/  IMAD.U32 R7, RZ, RZ, UR7 ;  /* 0x00000007ff077e24 */ /* 0x002fc4000f8e00ff */
[----:B------:R-:W-:Y:S02]  /*17b80*/  IMAD.U32 R11, RZ, RZ, UR9 ;  /* 0x00000009ff0b7e24 */ /* 0x000fe4000f8e00ff */
[----:B------:R-:W-:Y:S02]  /*17b90*/  IMAD.MOV.U32 R8, RZ, RZ, 0x70 ;  /* 0x00000070ff087424 */ /* 0x000fe400078e00ff */
[----:B------:R-:W-:Y:S02]  /*17ba0*/  IMAD.MOV.U32 R12, RZ, RZ, 0x1 ;  /* 0x00000001ff0c7424 */ /* 0x000fe400078e00ff */
[----:B------:R-:W-:-:S07]  /*17bb0*/  IMAD.MOV.U32 R13, RZ, RZ, RZ ;  /* 0x000000ffff0d7224 */ /* 0x000fce00078e00ff */
[----:B------:R-:W-:-:S07]  /*17bc0*/  LEPC R20, `(.L_x_742) ;  /* 0x000000001014794e */ /* 0x000fce0000000000 */
[----:B0-----:R-:W-:Y:S05]  /*17bd0*/  CALL.ABS.NOINC R2 ;  /* 0x0000000002007343 */ /* 0x001fea0003c00000 */
.L_x_742:
[----:B------:R-:W-:Y:S05]  /*17be0*/  BSYNC B6 ;  /* 0x0000000000067941 */ /* 0x000fea0003800000 */
.L_x_741:
[----:B------:R-:W2:Y:S01]  /*17bf0*/  LDL.LU R20, [R1+0x28] ;  /* 0x0000280001147983 */ /* 0x000ea20000300800 */
[----:B------:R-:W-:Y:S01]  /*17c00*/  ULDC.64 UR4, c[0x0][0x2d8] ;  /* 0x0000b60000047ab9 */ /* 0x000fe20000000a00 */
[----:B------:R-:W3:Y:S01]  /*17c10*/  LDC R8, c[0x0][0x448] ;  /* 0x00011200ff087b82 */ /* 0x000ee20000000800 */
[----:B------:R-:W4:Y:S01]  /*17c20*/  S2R R6, SR_TID.X ;  /* 0x0000000000067919 */ /* 0x000f220000002100 */
[----:B0-----:R-:W-:Y:S01]  /*17c30*/  IMAD.SHL.U32 R4, R17, 0x80, RZ ;  /* 0x0000008011047824 */ /* 0x001fe200078e00ff */
[----:B------:R-:W-:Y:S01]  /*17c40*/  ULDC.64 UR6, c[0x0][0x280] ;  /* 0x0000a00000067ab9 */ /* 0x000fe20000000a00 */
[----:B------:R-:W4:Y:S04]  /*17c50*/  LDL.LU R21, [R1+0x18] ;  /* 0x0000180001157983 */ /* 0x000f280000300800 */
[----:B------:R-:W4:Y:S01]  /*17c60*/  LDL.LU.64 R2, [R1+0x10] ;  /* 0x0000100001027983 */ /* 0x000f220000300a00 */
[----:B------:R-:W-:-:S03]  /*17c70*/  IMAD R0, R35, UR4, RZ ;  /* 0x0000000423007c24 */ /* 0x000fc6000f8e02ff */
[----:B------:R0:W5:Y:S01]  /*17c80*/  LDL R9, [R1+0x8] ;  /* 0x0000080001097983 */ /* 0x0001620000100800 */
[----:B------:R-:W-:Y:S01]  /*17c90*/  IMAD R5, R18, UR5, R0 ;  /* 0x0000000512057c24 */ /* 0x000fe2000f8e0200 */
[----:B---3--:R-:W-:Y:S01]  /*17ca0*/  ISETP.NE.AND P0, PT, R8, 0x1, PT ;  /* 0x000000010800780c */ /* 0x008fe20003f05270 */
[----:B----4-:R-:W-:Y:S02]  /*17cb0*/  IMAD.MOV.U32 R3, RZ, RZ, R21 ;  /* 0x000000ffff037224 */ /* 0x010fe400078e0015 */
[----:B------:R-:W-:Y:S01]  /*17cc0*/  IMAD.WIDE.U32 R2, R18, UR4, R2 ;  /* 0x0000000412027c25 */ /* 0x000fe2000f8e0002 */
[----:B------:R-:W-:-:S03]  /*17cd0*/  ULDC.64 UR4, c[0x0][0x2e0] ;  /* 0x0000b80000047ab9 */ /* 0x000fc60000000a00 */
[----:B--2---:R-:W-:Y:S02]  /*17ce0*/  IMAD R0, R20, UR4, RZ ;  /* 0x0000000414007c24 */ /* 0x004fe4000f8e02ff */
[----:B------:R-:W2:Y:S01]  /*17cf0*/  S2R R20, SR_TID.X ;  /* 0x0000000000147919 */ /* 0x000ea20000002100 */
[----:B------:R-:W-:Y:S02]  /*17d00*/  IMAD.IADD R3, R3, 0x1, R5 ;  /* 0x0000000103037824 */ /* 0x000fe400078e0205 */
[C---:B------:R-:W-:Y:S01]  /*17d10*/  IMAD R0, R33.reuse, UR5, R0 ;  /* 0x0000000521007c24 */ /* 0x040fe2000f8e0200 */
[----:B------:R-:W1:Y:S01]  /*17d20*/  @P0 LDC R5, c[0x0][0x44c] ;  /* 0x00011300ff050b82 */ /* 0x000e620000000800 */
[----:B------:R-:W-:Y:S01]  /*17d30*/  IMAD.WIDE.U32 R2, R33, UR4, R2 ;  /* 0x0000000421027c25 */ /* 0x000fe2000f8e0002 */
[----:B------:R-:W-:Y:S01]  /*17d40*/  SHF.L.U32 R6, R6, 0x4, RZ ;  /* 0x0000000406067819 */ /* 0x000fe200000006ff */
[----:B------:R-:W-:Y:S02]  /*17d50*/  ULDC.64 UR4, c[0x0][0x2d0] ;  /* 0x0000b40000047ab9 */ /* 0x000fe40000000a00 */
[----:B------:R-:W-:-:S03]  /*17d60*/  IMAD.IADD R3, R3, 0x1, R0 ;  /* 0x0000000103037824 */ /* 0x000fc600078e0200 */
[----:B------:R-:W3:Y:S01]  /*17d70*/  @P0 LDC R0, c[0x0][0x450] ;  /* 0x00011400ff000b82 */ /* 0x000ee20000000800 */
[----:B--2---:R-:W-:-:S04]  /*17d80*/  LOP3.LUT R20, R20, 0x7f, RZ, 0xc0, !PT ;  /* 0x0000007f14147812 */ /* 0x004fc800078ec0ff */
[----:B------:R-:W-:Y:S02]  /*17d90*/  SHF.R.U32.HI R10, RZ, 0x3, R20 ;  /* 0x00000003ff0a7819 */ /* 0x000fe40000011614 */
[----:B------:R0:W5:Y:S01]  /*17da0*/  LDL R20, [R1+0x1c] ;  /* 0x00001c0001147983 */ /* 0x0001620000100800 */
[----:B------:R-:W-:-:S04]  /*17db0*/  LOP3.LUT R6, R6, 0x70, RZ, 0xc0, !PT ;  /* 0x0000007006067812 */ /* 0x000fc800078ec0ff */
[----:B------:R-:W-:-:S05]  /*17dc0*/  LOP3.LUT R6, R4, R10, R6, 0xfe, !PT ;  /* 0x0000000a04067212 */ /* 0x000fca00078efe06 */
[----:B-1----:R-:W-:-:S04]  /*17dd0*/  @P0 IMAD.HI.U32 R7, R6, R5, RZ ;  /* 0x0000000506070227 */ /* 0x002fc800078e00ff */
[----:B------:R-:W-:Y:S01]  /*17de0*/  IMAD.MOV.U32 R5, RZ, RZ, R6 ;  /* 0x000000ffff057224 */ /* 0x000fe200078e0006 */
[----:B---3--:R-:W-:-:S05]  /*17df0*/  @P0 SHF.R.U32.HI R5, RZ, R0, R7 ;  /* 0x00000000ff050219 */ /* 0x008fca0000011607 */
[----:B------:R-:W-:-:S04]  /*17e00*/  IMAD.MOV R0, RZ, RZ, -R5 ;  /* 0x000000ffff007224 */ /* 0x000fc800078e0a05 */
[----:B------:R-:W-:Y:S01]  /*17e10*/  IMAD R0, R8, R0, R6 ;  /* 0x0000000008007224 */ /* 0x000fe200078e0206 */
[----:B------:R-:W-:Y:S01]  /*17e20*/  SHF.R.S32.HI R6, RZ, 0x1f, R5 ;  /* 0x0000001fff067819 */ /* 0x000fe20000011405 */
[----:B------:R-:W-:-:S04]  /*17e30*/  IMAD.WIDE.U32 R2, R5, UR4, R2 ;  /* 0x0000000405027c25 */ /* 0x000fc8000f8e0002 */
[----:B------:R-:W-:-:S04]  /*17e40*/  IMAD R6, R6, UR4, RZ ;  /* 0x0000000406067c24 */ /* 0x000fc8000f8e02ff */
[----:B------:R-:W-:Y:S01]  /*17e50*/  IMAD R5, R5, UR5, R6 ;  /* 0x0000000505057c24 */ /* 0x000fe2000f8e0206 */
[----:B------:R-:W-:-:S03]  /*17e60*/  ULDC.64 UR4, c[0x0][0x2c8] ;  /* 0x0000b20000047ab9 */ /* 0x000fc60000000a00 */
[----:B------:R-:W-:Y:S01]  /*17e70*/  IMAD.IADD R3, R3, 0x1, R5 ;  /* 0x0000000103037824 */ /* 0x000fe200078e0205 */
[----:B------:R-:W-:-:S05]  /*17e80*/  SHF.R.S32.HI R5, RZ, 0x1f, R0 ;  /* 0x0000001fff057819 */ /* 0x000fca0000011400 */
[----:B------:R-:W-:Y:S02]  /*17e90*/  IMAD R5, R5, UR4, RZ ;  /* 0x0000000405057c24 */ /* 0x000fe4000f8e02ff */
[----:B------:R-:W-:Y:S01]  /*17ea0*/  IMAD.WIDE.U32 R2, R0, UR4, R2 ;  /* 0x0000000400027c25 */ /* 0x000fe2000f8e0002 */
[----:B------:R-:W-:-:S03]  /*17eb0*/  ULDC UR4, c[0x0][0x2b8] ;  /* 0x0000ae0000047ab9 */ /* 0x000fc60000000800 */
[----:B------:R-:W-:Y:S01]  /*17ec0*/  IMAD R5, R0, UR5, R5 ;  /* 0x0000000500057c24 */ /* 0x000fe2000f8e0205 */
[----:B------:R-:W-:-:S03]  /*17ed0*/  LEA R0, P2, R2, UR6, 0x1 ;  /* 0x0000000602007c11 */ /* 0x000fc6000f8408ff */
[----:B------:R-:W-:Y:S01]  /*17ee0*/  IMAD.IADD R5, R3, 0x1, R5 ;  /* 0x0000000103057824 */ /* 0x000fe200078e0205 */
[----:B------:R-:W-:Y:S02]  /*17ef0*/  ISETP.GE.AND P0, PT, R31, UR4, PT ;  /* 0x000000041f007c0c */ /* 0x000fe4000bf06270 */
[----:B------:R-:W-:Y:S01]  /*17f00*/  ISETP.GE.AND P1, PT, R30, UR4, PT ;  /* 0x000000041e007c0c */ /* 0x000fe2000bf26270 */
[----:B------:R-:W-:Y:S01]  /*17f10*/  UMOV UR4, 0xffffffff ;  /* 0xffffffff00047882 */ /* 0x000fe20000000000 */
[----:B------:R-:W-:Y:S02]  /*17f20*/  LEA.HI.X R5, R2, UR7, R5, 0x1, P2 ;  /* 0x0000000702057c11 */ /* 0x000fe400090f0c05 */
[----:B0-----:R-:W-:Y:S09]  /*17f30*/  BRA.DIV UR4, `(.L_x_743) ;  /* 0x0000005604747947 */ /* 0x001ff2000b800000 */
[----:B------:R-:W0:Y:S01]  /*17f40*/  SHFL.IDX PT, R14, R0, RZ, 0x181f ;  /* 0x00181fff000e7589 */ /* 0x000e2200000e0000 */
[----:B-----5:R-:W-:Y:S02]  /*17f50*/  IMAD R6, R20, R8, RZ ;  /* 0x0000000814067224 */ /* 0x020fe400078e02ff */
[----:B------:R-:W-:Y:S01]  /*17f60*/  IMAD.IADD R4, R10, 0x1, R4 ;  /* 0x000000010a047824 */ /* 0x000fe200078e0204 */
[----:B------:R-:W1:Y:S03]  /*17f70*/  SHFL.IDX PT, R2, R5, RZ, 0x181f ;  /* 0x00181fff05027589 */ /* 0x000e6600000e0000 */
[C---:B------:R-:W-:Y:S01]  /*17f80*/  VIADD R7, R4.reuse, 0x10 ;  /* 0x0000001004077836 */ /* 0x040fe20000000000 */
[----:B------:R-:W-:-:S13]  /*17f90*/  ISETP.GE.AND P3, PT, R4, R6, PT ;  /* 0x000000060400720c */ /* 0x000fda0003f66270 */
[----:B0-----:R-:W-:-:S05]  /*17fa0*/  @!P3 LEA R14, P2, R31, R14, 0x1 ;  /* 0x0000000e1f0eb211 */ /* 0x001fca00078408ff */
[----:B-1----:R-:W-:Y:S01]  /*17fb0*/  @!P3 IMAD.X R3, RZ, RZ, R2, P2 ;  /* 0x000000ffff03b224 */ /* 0x002fe200010e0602 */
[----:B------:R-:W-:Y:S02]  /*17fc0*/  @!P3 MOV R2, R14 ;  /* 0x0000000e0002b202 */ /* 0x000fe40000000f00 */
[----:B------:R-:W0:Y:S04]  /*17fd0*/  SHFL.IDX PT, R14, R0, 0x1, 0x181f ;  /* 0x00381f00000e7f89 */ /* 0x000e2800000e0000 */
        /* <DEDUP_REMOVED lines=54> */
[----:B0-----:R-:W-:Y:S01]  /*18340*/  @!P3 LEA R14, P2, R31, R14, 0x1 ;  /* 0x0000000e1f0eb211 */ /* 0x001fe200078408ff */
[----:B------:R-:W0:Y:S04]  /*18350*/  SHFL.IDX PT, R5, R5, 0x7, 0x181f ;  /* 0x00f81f0005057f89 */ /* 0x000e2800000e0000 */
[----:B-1----:R-:W-:-:S02]  /*18360*/  @!P3 IMAD.X R7, RZ, RZ, R2, P2 ;  /* 0x000000ffff07b224 */ /* 0x002fc400010e0602 */
[----:B------:R-:W-:Y:S02]  /*18370*/  @!P3 IMAD.MOV.U32 R2, RZ, RZ, R14 ;  /* 0x000000ffff02b224 */ /* 0x000fe400078e000e */
[----:B------:R1:W2:Y:S01]  /*18380*/  SHFL.IDX PT, R14, R0, 0x7, 0x181f ;  /* 0x00f81f00000e7f89 */ /* 0x0002a200000e0000 */
[----:B------:R-:W-:-:S05]  /*18390*/  @!P3 MOV R3, R7 ;  /* 0x000000070003b202 */ /* 0x000fca0000000f00 */
[----:B------:R1:W-:Y:S04]  /*183a0*/  @!P3 LDGSTS.E.BYPASS.LTC128B.128 [R9+0x13400], desc[UR38][R2.64], !P0 ;  /* 0x134000000209bfae */ /* 0x0003e8000c101d66 */
[----:B0-----:R1:W-:Y:S02]  /*183b0*/  @!P3 LDGSTS.E.BYPASS.LTC128B.128 [R9+0x17400], desc[UR38][R2.64+0x80], !P1 ;  /* 0x174000800209bfae */ /* 0x0013e4000c901d66 */
.L_x_929:
        /* <DEDUP_REMOVED lines=11> */
.L_x_745:
[----:B------:R-:W-:Y:S05]  /*18470*/  BSYNC B0 ;  /* 0x0000000000007941 */ /* 0x000fea0003800000 */
.L_x_744:
[----:B------:R-:W-:Y:S01]  /*18480*/  NOP ;  /* 0x0000000000007918 */ /* 0x000fe20000000000 */
[----:B------:R-:W-:-:S13]  /*18490*/  PLOP3.LUT P0, PT, PT, PT, PT, 0x80, 0x0 ;  /* 0x000000000000781c */ /* 0x000fda0003f0f070 */
.L_x_746:
        /* <DEDUP_REMOVED lines=10> */
[----:B------:R-:W-:-:S05]  /*18540*/  LOP3.LUT R0, R0, 0xfffffffe, RZ, 0xc0, !PT ;  /* 0xfffffffe00007812 */ /* 0x000fca00078ec0ff */
[----:B------:R-:W-:-:S05]  /*18550*/  IMAD.IADD R0, R2, 0x1, -R0 ;  /* 0x0000000102007824 */ /* 0x000fca00078e0a00 */
[----:B------:R-:W-:Y:S01]  /*18560*/  SHF.L.U32 R3, R0, 0x1f, RZ ;  /* 0x0000001f00037819 */ /* 0x000fe200000006ff */
[----:B------:R-:W-:Y:S01]  /*18570*/  NOP ;  /* 0x0000000000007918 */ /* 0x000fe20000000000 */
[----:B------:R0:W-:Y:S01]  /*18580*/  SYNCS.ARRIVE.TRANS64.A1T0 RZ, [R22+URZ+0x28800], RZ ;  /* 0x028800ff16ff79a7 */ /* 0x0001e2000810003f */
[----:B------:R-:W-:Y:S01]  /*18590*/  BSSY B0, `(.L_x_747) ;  /* 0x0000004000007945 */ /* 0x000fe20003800000 */
[----:B------:R-:W-:Y:S01]  /*185a0*/  ISETP.GE.AND P1, PT, R37, 0x81, PT ;  /* 0x000000812500780c */ /* 0x000fe20003f26270 */
[----:B------:R-:W1:Y:S02]  /*185b0*/  SYNCS.PHASECHK.TRANS64.TRYWAIT P0, [R22+URZ+0x28820], R3 ;  /* 0x02882003160075a7 */ /* 0x000e64000800017f */
[----:B01----:R-:W-:Y:S10]  /*185c0*/  @!P0 BRA `(.L_x_748) ;  /* 0x0000005800508947 */ /* 0x003ff40003800000 */
.L_x_930:
[----:B------:R-:W-:Y:S05]  /*185d0*/  BSYNC B0 ;  /* 0x0000000000007941 */ /* 0x000fea0003800000 */
.L_x_747:
        /* <DEDUP_REMOVED lines=10> */
.L_x_763:
[----:B------:R-:W3:Y:S01]  /*18680*/  LDL R9, [R1] ;  /* 0x0000000001097983 */ /* 0x000ee20000100800 */
[----:B------:R-:W1:Y:S03]  /*18690*/  LDC R0, c[0x0][0x430] ;  /* 0x00010c00ff007b82 */ /* 0x000e660000000800 */
[----:B------:R-:W4:Y:S01]  /*186a0*/  LDL R5, [R1+0x4] ;  /* 0x0000040001057983 */ /* 0x000f220000100800 */
[----:B------:R-:W5:Y:S01]  /*186b0*/  S2R R2, SR_TID.X ;  /* 0x0000000000027919 */ /* 0x000f620000002100 */
[----:B------:R-:W2:Y:S02]  /*186c0*/  S2R R4, SR_TID.X ;  /* 0x0000000000047919 */ /* 0x000ea40000002100 */
[----:B------:R-:W4:Y:S01]  /*186d0*/  LDL R7, [R1+0x2c] ;  /* 0x00002c0001077983 */ /* 0x000f220000100800 */
[----:B------:R-:W-:Y:S05]  /*186e0*/  YIELD ;  /* 0x0000000000007946 */ /* 0x000fea0003800000 */
[----:B------:R-:W-:Y:S01]  /*186f0*/  ULDC.64 UR4, c[0x0][0x428] ;  /* 0x00010a0000047ab9 */ /* 0x000fe20000000a00 */
[----:B-1----:R-:W-:-:S13]  /*18700*/  ISETP.NE.AND P0, PT, R0, 0x1, PT ;  /* 0x000000010000780c */ /* 0x002fda0003f05270 */
[----:B0-----:R-:W0:Y:S01]  /*18710*/  @P0 LDC R3, c[0x0][0x434] ;  /* 0x00010d00ff030b82 */ /* 0x001e220000000800 */
[----:B-----5:R-:W-:-:S04]  /*18720*/  LOP3.LUT R2, R2, 0x7f, RZ, 0xc0, !PT ;  /* 0x0000007f02027812 */ /* 0x020fc800078ec0ff */
[----:B------:R-:W-:-:S03]  /*18730*/  SHF.R.U32.HI R2, RZ, 0x3, R2 ;  /* 0x00000003ff027819 */ /* 0x000fc60000011602 */
[----:B------:R-:W1:Y:S01]  /*18740*/  @P0 LDC R8, c[0x0][0x438] ;  /* 0x00010e00ff080b82 */ /* 0x000e620000000800 */
[----:B--2---:R-:W-:Y:S01]  /*18750*/  SHF.L.U32 R4, R4, 0x4, RZ ;  /* 0x0000000404047819 */ /* 0x004fe200000006ff */
[----:B------:R-:W-:-:S03]  /*18760*/  IMAD R2, R6, 0x80, R2 ;  /* 0x0000008006027824 */ /* 0x000fc600078e0202 */
[----:B------:R-:W-:-:S04]  /*18770*/  LOP3.LUT R4, R4, 0x70, RZ, 0xc0, !PT ;  /* 0x0000007004047812 */ /* 0x000fc800078ec0ff */
[----:B---3--:R-:W-:Y:S01]  /*18780*/  IADD3 R4, R4, R2, R9 ;  /* 0x0000000204047210 */ /* 0x008fe20007ffe009 */
[----:B----4-:R-:W-:-:S04]  /*18790*/  IMAD R5, R5, UR4, RZ ;  /* 0x0000000405057c24 */ /* 0x010fc8000f8e02ff */
[----:B0-----:R-:W-:-:S04]  /*187a0*/  @P0 IMAD.HI.U32 R3, R4, R3, RZ ;  /* 0x0000000304030227 */ /* 0x001fc800078e00ff */
[----:B------:R-:W-:Y:S01]  /*187b0*/  IMAD.MOV.U32 R2, RZ, RZ, R4 ;  /* 0x000000ffff027224 */ /* 0x000fe200078e0004 */
[----:B-1----:R-:W-:Y:S01]  /*187c0*/  @P0 SHF.R.U32.HI R2, RZ, R8, R3 ;  /* 0x00000008ff020219 */ /* 0x002fe20000011603 */
[----:B------:R-:W-:-:S04]  /*187d0*/  IMAD R5, R34, UR5, R5 ;  /* 0x0000000522057c24 */ /* 0x000fc8000f8e0205 */
[----:B------:R-:W-:-:S04]  /*187e0*/  IMAD.MOV R3, RZ, RZ, -R2 ;  /* 0x000000ffff037224 */ /* 0x000fc800078e0a02 */
[----:B------:R-:W-:Y:S01]  /*187f0*/  IMAD R0, R0, R3, R4 ;  /* 0x0000000300007224 */ /* 0x000fe200078e0204 */
[----:B------:R-:W-:-:S03]  /*18800*/  SHF.R.S32.HI R3, RZ, 0x1f, R2 ;  /* 0x0000001fff037819 */ /* 0x000fc60000011402 */
[----:B------:R-:W-:Y:S01]  /*18810*/  IMAD.WIDE.U32 R2, R34, UR4, R2 ;  /* 0x0000000422027c25 */ /* 0x000fe2000f8e0002 */
[----:B------:R-:W-:-:S03]  /*18820*/  ULDC.64 UR4, c[0x0][0x418] ;  /* 0x0001060000047ab9 */ /* 0x000fc60000000a00 */
[----:B------:R-:W-:Y:S01]  /*18830*/  IMAD.IADD R3, R5, 0x1, R3 ;  /* 0x0000000105037824 */ /* 0x000fe200078e0203 */
[----:B------:R-:W-:-:S04]  /*18840*/  LEA R4, P0, R2, UR4, 0x2 ;  /* 0x0000000402047c11 */ /* 0x000fc8000f8010ff */
[----:B------:R-:W-:-:S05]  /*18850*/  LEA.HI.X R5, R2, UR5, R3, 0x2, P0 ;  /* 0x0000000502057c11 */ /* 0x000fca00080f1403 */
[----:B------:R-:W2:Y:S01]  /*18860*/  LDG.E R4, desc[UR38][R4.64] ;  /* 0x0000002604047981 */ /* 0x000ea2000c1e1900 */
[----:B------:R-:W-:Y:S01]  /*18870*/  ISETP.NE.AND P3, PT, R7, 0x3, PT ;  /* 0x000000030700780c */ /* 0x000fe20003f65270 */
[----:B------:R-:W-:Y:S02]  /*18880*/  VIADD R25, R10, 0x1 ;  /* 0x000000010a197836 */ /* 0x000fe40000000000 */
[----:B------:R-:W-:-:S03]  /*18890*/  IMAD.MOV.U32 R26, RZ, RZ, R6 ;  /* 0x000000ffff1a7224 */ /* 0x000fc600078e0006 */
[----:B------:R-:W-:-:S04]  /*188a0*/  ISETP.NE.AND P0, PT, R25, 0x2, PT ;  /* 0x000000021900780c */ /* 0x000fc80003f05270 */
[----:B------:R-:W-:Y:S02]  /*188b0*/  SEL R28, RZ, 0x1, P0 ;  /* 0x00000001ff1c7807 */ /* 0x000fe40000000000 */
[----:B------:R-:W-:Y:S02]  /*188c0*/  SEL R25, R25, RZ, P0 ;  /* 0x000000ff19197207 */ /* 0x000fe40000000000 */
[----:B------:R-:W-:Y:S02]  /*188d0*/  LOP3.LUT R28, R17, R28, RZ, 0x3c, !PT ;  /* 0x0000001c111c7212 */ /* 0x000fe400078e3cff */
[----:B--2---:R-:W-:Y:S01]  /*188e0*/  SHF.R.S32.HI R21, RZ, 0x1f, R4 ;  /* 0x0000001fff157819 */ /* 0x004fe20000011404 */
[----:B------:R-:W-:Y:S06]  /*188f0*/  @!P3 BRA `(.L_x_751) ;  /* 0x000000000004b947 */ /* 0x000fec0003800000 */
[----:B------:R-:W-:Y:S01]  /*18900*/  BPT.TRAP 0x1 ;  /* 0x000000040000795c */ /* 0x000fe20000300000 */
.L_x_751:
[----:B------:R-:W-:Y:S01]  /*18910*/  IMAD R6, R25, 0x8, R22 ;  /* 0x0000000819067824 */ /* 0x000fe200078e0216 */
[----:B------:R-:W-:Y:S01]  /*18920*/  SHF.L.U32 R3, R28, 0x1f, RZ ;  /* 0x0000001f1c037819 */ /* 0x000fe200000006ff */
[----:B------:R-:W-:Y:S03]  /*18930*/  BSSY B1, `(.L_x_752) ;  /* 0x0000003000017945 */ /* 0x000fe60003800000 */
[----:B------:R-:W0:Y:S02]  /*18940*/  SYNCS.PHASECHK.TRANS64.TRYWAIT P0, [R6+URZ+0x28840], R3 ;  /* 0x02884003060075a7 */ /* 0x000e24000800017f */
[----:B0-----:R-:W-:Y:S05]  /*18950*/  @!P0 BRA `(.L_x_753) ;  /* 0x0000005400808947 */ /* 0x001fea0003800000 */
.L_x_931:
[----:B------:R-:W-:Y:S05]  /*18960*/  BSYNC B1 ;  /* 0x0000000000017941 */ /* 0x000fea0003800000 */
.L_x_752:
[----:B------:R-:W-:Y:S01]  /*18970*/  SHF.R.S32.HI R20, RZ, 0x1f, R0 ;  /* 0x0000001fff147819 */ /* 0x000fe20000011400 */
[----:B------:R-:W-:Y:S01]  /*18980*/  ULDC.64 UR4, c[0x0][0x300] ;  /* 0x0000c00000047ab9 */ /* 0x000fe20000000a00 */
[----:B------:R-:W-:Y:S01]  /*18990*/  LOP3.LUT P4, RZ, R32, 0x2, RZ, 0xc0, !PT ;  /* 0x0000000220ff7812 */ /* 0x000fe2000788c0ff */
[----:B0-----:R-:W-:Y:S01]  /*189a0*/  IMAD.WIDE.U32 R2, R0, UR4, RZ ;  /* 0x0000000400027c25 */ /* 0x001fe2000f8e00ff */
[----:B------:R-:W-:-:S03]  /*189b0*/  LOP3.LUT P3, RZ, R32, 0x1, RZ, 0xc0, !PT ;  /* 0x0000000120ff7812 */ /* 0x000fc6000786c0ff */
[----:B------:R-:W-:Y:S02]  /*189c0*/  IMAD R5, R20, UR4, RZ ;  /* 0x0000000414057c24 */ /* 0x000fe4000f8e02ff */
[----:B------:R-:W-:Y:S02]  /*189d0*/  IMAD R8, R25, 0x4000, R36 ;  /* 0x0000400019087824 */ /* 0x000fe400078e0224 */
[----:B------:R-:W-:Y:S01]  /*189e0*/  IMAD R5, R0, UR5, R5 ;  /* 0x0000000500057c24 */ /* 0x000fe2000f8e0205 */
        /* <DEDUP_REMOVED lines=13> */
[----:B------:R-:W-:-:S04]  /*18ac0*/  UMOV UR4, 0xffffffff ;  /* 0xffffffff00047882 */ /* 0x000fc80000000000 */
[----:B------:R-:W-:Y:S01]  /*18ad0*/  LEA.HI.X R9, R2, UR5, R5, 0x1, P0 ;  /* 0x0000000502097c11 */ /* 0x000fe200080f0c05 */
[----:B------:R-:W-:Y:S06]  /*18ae0*/  BRA.DIV UR4, `(.L_x_754) ;  /* 0x0000005604307947 */ /* 0x000fec000b800000 */
[----:B------:R-:W0:Y:S01]  /*18af0*/  SHFL.IDX PT, R2, R7, RZ, 0x181f ;  /* 0x00181fff07027589 */ /* 0x000e2200000e0000 */
[----:B------:R-:W-:Y:S02]  /*18b00*/  IMAD.SHL.U32 R5, R31, 0x2, RZ ;  /* 0x000000021f057824 */ /* 0x000fe400078e00ff */
[----:B------:R-:W-:Y:S01]  /*18b10*/  IMAD R8, R8, 0x2, R22 ;  /* 0x0000000208087824 */ /* 0x000fe200078e0216 */
        /* <DEDUP_REMOVED lines=37> */
[----:B------:R-:W1:Y:S04]  /*18d70*/  SHFL.IDX PT, R3, R9, 0x6, 0x181f ;  /* 0x00d81f0009037f89 */ /* 0x000e6800000e0000 */
[----:B------:R-:W2:Y:S01]  /*18d80*/  SHFL.IDX PT, R9, R9, 0x7, 0x181f ;  /* 0x00f81f0009097f89 */ /* 0x000ea200000e0000 */
[----:B0-----:R-:W-:-:S05]  /*18d90*/  IADD3 R2, P0, R2, R5, RZ ;  /* 0x0000000502027210 */ /* 0x001fca0007f1e0ff */
[----:B-1----:R-:W-:-:S05]  /*18da0*/  IMAD.X R3, RZ, RZ, R3, P0 ;  /* 0x000000ffff037224 */ /* 0x002fca00000e0603 */
[----:B------:R-:W-:Y:S04]  /*18db0*/  LDGSTS.E.BYPASS.LTC128B.128 [R8+0x1b400], desc[UR38][R2.64], !P4 ;  /* 0x1b40000002087fae */ /* 0x000fe8000e101d66 */
[----:B------:R0:W-:Y:S04]  /*18dc0*/  LDGSTS.E.BYPASS.LTC128B.128 [R8+0x1f400], desc[UR38][R2.64+0x80], !P3 ;  /* 0x1f40008002087fae */ /* 0x0001e8000d901d66 */
[----:B0-2---:R0:W1:Y:S02]  /*18dd0*/  SHFL.IDX PT, R2, R7, 0x7, 0x181f ;  /* 0x00f81f0007027f89 */ /* 0x00506400000e0000 */
.L_x_949:
        /* <DEDUP_REMOVED lines=9> */
.L_x_755:
[----:B------:R-:W-:Y:S02]  /*18e70*/  PLOP3.LUT P3, PT, P3, P0, PT, 0xa2, 0x0 ;  /* 0x000000000000781c */ /* 0x000fe40001f61472 */
[----:B------:R-:W-:-:S08]  /*18e80*/  @P0 R2UR P3, UR4, R6 ;  /* 0x00000000060402ca */ /* 0x000fd00000060000 */
[----:B------:R-:W-:-:S05]  /*18e90*/  @P0 PLOP3.LUT P0, PT, P3, PT, PT, 0x80, 0x0 ;  /* 0x000000000000081c */ /* 0x000fca0001f0f070 */
[----:B------:R-:W-:Y:S01]  /*18ea0*/  @!P3 SYNCS.ARRIVE.TRANS64.RED.A0T1 RZ, [UR4+0x28830], RZ ;  /* 0x028830ffffffb9a7 */ /* 0x000fe20008200404 */
[----:B------:R-:W-:Y:S07]  /*18eb0*/  @!P3 ARRIVES.LDGSTSBAR.64.TRANSCNT [UR4+0x28830] ;  /* 0x02883000ff00b9b0 */ /* 0x000fee0008000a84 */
[----:B------:R-:W-:Y:S05]  /*18ec0*/  @P0 BRA.U.ANY `(.L_x_755) ;  /* 0xfffffffd00e80947 */ /* 0x000fea000393ffff */
[----:B------:R-:W-:Y:S01]  /*18ed0*/  NOP ;  /* 0x0000000000007918 */ /* 0x000fe20000000000 */
[----:B-1----:R-:W2:Y:S02]  /*18ee0*/  LDL R2, [R1+0x2c] ;  /* 0x00002c0001027983 */ /* 0x002ea40000100800 */
[----:B--2---:R-:W-:-:S13]  /*18ef0*/  ISETP.NE.AND P4, PT, R2, 0x3, PT ;  /* 0x000000030200780c */ /* 0x004fda0003f85270 */
[----:B------:R-:W-:Y:S05]  /*18f00*/  @!P4 BRA `(.L_x_756) ;  /* 0x000000000004c947 */ /* 0x000fea0003800000 */
[----:B------:R-:W-:Y:S01]  /*18f10*/  BPT.TRAP 0x1 ;  /* 0x000000040000795c */ /* 0x000fe20000300000 */
.L_x_756:
[----:B------:R1:W-:Y:S01]  /*18f20*/  SYNCS.ARRIVE.TRANS64.A1T0 RZ, [R6+URZ+0x28830], RZ ;  /* 0x028830ff06ff79a7 */ /* 0x0003e2000810003f */
[----:B------:R-:W-:Y:S05]  /*18f30*/  @!P4 BRA `(.L_x_757) ;  /* 0x000000000004c947 */ /* 0x000fea0003800000 */
[----:B------:R-:W-:Y:S01]  /*18f40*/  BPT.TRAP 0x1 ;  /* 0x000000040000795c */ /* 0x000fe20000300000 */
.L_x_757:
[----:B------:R-:W-:Y:S01]  /*18f50*/  SHF.L.U32 R2, R17, 0x1f, RZ ;  /* 0x0000001f11027819 */ /* 0x000fe200000006ff */
[----:B-1----:R-:W-:Y:S01]  /*18f60*/  IMAD R6, R10, 0x8, R22 ;  /* 0x000000080a067824 */ /* 0x002fe200078e0216 */
[----:B------:R-:W-:Y:S03]  /*18f70*/  BSSY B1, `(.L_x_758) ;  /* 0x0000003000017945 */ /* 0x000fe60003800000 */
[----:B------:R-:W1:Y:S02]  /*18f80*/  SYNCS.PHASECHK.TRANS64.TRYWAIT P0, [R6+URZ+0x28860], R2 ;  /* 0x02886002060075a7 */ /* 0x000e64000800017f */
[----:B-1----:R-:W-:Y:S05]  /*18f90*/  @!P0 BRA `(.L_x_759) ;  /* 0x0000005800508947 */ /* 0x002fea0003800000 */
.L_x_950:
[----:B------:R-:W-:Y:S05]  /*18fa0*/  BSYNC B1 ;  /* 0x0000000000017941 */ /* 0x000fea0003800000 */
.L_x_758:
[----:B------:R-:W2:Y:S01]  /*18fb0*/  S2R R3, SR_TID.X ;  /* 0x0000000000037919 */ /* 0x000ea20000002100 */
[----:B------:R-:W-:Y:S01]  /*18fc0*/  IMAD R8, R33, -0x80, R37 ;  /* 0xffffff8021087824 */ /* 0x000fe200078e0225 */
[----:B------:R-:W-:Y:S01]  /*18fd0*/  UMOV UR4, 0xffffffff ;  /* 0xffffffff00047882 */ /* 0x000fe20000000000 */
[----:B0-----:R-:W-:Y:S01]  /*18fe0*/  IMAD R7, R10, 0x4000, R36 ;  /* 0x000040000a077824 */ /* 0x001fe200078e0224 */
[----:B--2---:R-:W-:-:S04]  /*18ff0*/  LOP3.LUT R3, R3, 0x7f, RZ, 0xc0, !PT ;  /* 0x0000007f03037812 */ /* 0x004fc800078ec0ff */
[----:B------:R-:W-:-:S04]  /*19000*/  SHF.R.U32.HI R3, RZ, 0x3, R3 ;  /* 0x00000003ff037819 */ /* 0x000fc80000011603 */
[----:B------:R-:W-:Y:S01]  /*19010*/  IADD3 R8, -R3, R8, RZ ;  /* 0x0000000803087210 */ /* 0x000fe20007ffe1ff */
[----:B------:R-:W-:Y:S06]  /*19020*/  BRA.DIV UR4, `(.L_x_760) ;  /* 0x0000005a04407947 */ /* 0x000fec000b800000 */
[----:B-1----:R-:W0:Y:S01]  /*19030*/  SHFL.IDX PT, R2, R23, RZ, 0x181f ;  /* 0x00181fff17027589 */ /* 0x002e2200000e0000 */
[----:B------:R-:W-:-:S03]  /*19040*/  IMAD R7, R7, 0x2, R22 ;  /* 0x0000000207077824 */ /* 0x000fc600078e0216 */
[----:B------:R-:W1:Y:S04]  /*19050*/  SHFL.IDX PT, R3, R24, RZ, 0x181f ;  /* 0x00181fff18037589 */ /* 0x000e6800000e0000 */
[----:B------:R-:W-:Y:S01]  /*19060*/  SHFL.IDX PT, R14, R23, 0x7, 0x181f ;  /* 0x00f81f00170e7f89 */ /* 0x000fe200000e0000 */
[----:B0-----:R-:W-:-:S05]  /*19070*/  IADD3 R2, P0, R2, R5, RZ ;  /* 0x0000000502027210 */ /* 0x001fca0007f1e0ff */
[----:B-1----:R-:W-:Y:S01]  /*19080*/  IMAD.X R3, RZ, RZ, R3, P0 ;  /* 0x000000ffff037224 */ /* 0x002fe200000e0603 */
[----:B------:R-:W-:-:S13]  /*19090*/  ISETP.LT.OR P0, PT, R8, 0x1, P2 ;  /* 0x000000010800780c */ /* 0x000fda0001701670 */
[----:B------:R-:W-:Y:S01]  /*190a0*/  LDGSTS.E.BYPASS.LTC128B.128 [R7+0x400], desc[UR38][R2.64], !P0 ;  /* 0x0040000002077fae */ /* 0x000fe2000c101d66 */
[----:B------:R-:W-:-:S13]  /*190b0*/  ISETP.LT.OR P0, PT, R8, 0x1, P1 ;  /* 0x000000010800780c */ /* 0x000fda0000f01670 */
[----:B------:R0:W-:Y:S04]  /*190c0*/  LDGSTS.E.BYPASS.LTC128B.128 [R7+0x4400], desc[UR38][R2.64+0x80], !P0 ;  /* 0x0440008002077fae */ /* 0x0001e8000c101d66 */
[----:B0-----:R-:W0:Y:S04]  /*190d0*/  SHFL.IDX PT, R2, R23, 0x1, 0x181f ;  /* 0x00381f0017027f89 */ /* 0x001e2800000e0000 */
[----:B------:R-:W1:Y:S01]  /*190e0*/  SHFL.IDX PT, R3, R24, 0x1, 0x181f ;  /* 0x00381f0018037f89 */ /* 0x000e6200000e0000 */
        /* <DEDUP_REMOVED lines=39> */
[----:B------:R-:W1:Y:S04]  /*19360*/  SHFL.IDX PT, R3, R24, 0x6, 0x181f ;  /* 0x00d81f0018037f89 */ /* 0x000e6800000e0000 */
[----:B------:R-:W2:Y:S01]  /*19370*/  SHFL.IDX PT, R24, R24, 0x7, 0x181f ;  /* 0x00f81f0018187f89 */ /* 0x000ea200000e0000 */
[----:B0-----:R-:W-:-:S04]  /*19380*/  IADD3 R2, P0, R2, R5, RZ ;  /* 0x0000000502027210 */ /* 0x001fc80007f1e0ff */
[----:B-1----:R-:W-:Y:S02]  /*19390*/  IADD3.X R3, RZ, R3, RZ, P0, !PT ;  /* 0x00000003ff037210 */ /* 0x002fe400007fe4ff */
[----:B------:R-:W-:-:S13]  /*193a0*/  ISETP.LT.OR P0, PT, R8, 0x61, P2 ;  /* 0x000000610800780c */ /* 0x000fda0001701670 */
[----:B------:R1:W-:Y:S01]  /*193b0*/  LDGSTS.E.BYPASS.LTC128B.128 [R7+0x3400], desc[UR38][R2.64], !P0 ;  /* 0x0340000002077fae */ /* 0x0003e2000c101d66 */
[----:B------:R-:W-:-:S13]  /*193c0*/  ISETP.LT.OR P0, PT, R8, 0x61, P1 ;  /* 0x000000610800780c */ /* 0x000fda0000f01670 */
[----:B--2---:R1:W-:Y:S02]  /*193d0*/  LDGSTS.E.BYPASS.LTC128B.128 [R7+0x7400], desc[UR38][R2.64+0x80], !P0 ;  /* 0x0740008002077fae */ /* 0x0043e4000c101d66 */
.L_x_968:
[----:B01----:R-:W-:Y:S01]  /*193e0*/  IADD3 R2, P0, R14, R5, RZ ;  /* 0x000000050e027210 */ /* 0x003fe20007f1e0ff */
[----:B------:R-:W-:Y:S02]  /*193f0*/  ULDC.64 UR4, c[0x0][0x328] ;  /* 0x0000ca0000047ab9 */ /* 0x000fe40000000a00 */
[----:B------:R-:W-:Y:S02]  /*19400*/  IMAD R5, R20, UR4, RZ ;  /* 0x0000000414057c24 */ /* 0x000fe4000f8e02ff */
[----:B------:R-:W-:Y:S01]  /*19410*/  IMAD.X R3, RZ, RZ, R24, P0 ;  /* 0x000000ffff037224 */ /* 0x000fe200000e0618 */
        /* <DEDUP_REMOVED lines=9> */
[----:B------:R-:W-:Y:S01]  /*194b0*/  ULDC.64 UR4, c[0x0][0x338] ;  /* 0x0000ce0000047ab9 */ /* 0x000fe20000000a00 */
[----:B------:R-:W-:Y:S02]  /*194c0*/  NOP ;  /* 0x0000000000007918 */ /* 0x000fe40000000000 */
[----:B------:R-:W-:Y:S02]  /*194d0*/  IMAD.IADD R3, R3, 0x1, R5 ;  /* 0x0000000103037824 */ /* 0x000fe400078e0205 */
[----:B------:R-:W-:Y:S02]  /*194e0*/  IMAD R21, R21, UR4, RZ ;  /* 0x0000000415157c24 */ /* 0x000fe4000f8e02ff */
[----:B------:R-:W-:-:S04]  /*194f0*/  IMAD.WIDE.U32 R2, R4, UR4, R2 ;  /* 0x0000000404027c25 */ /* 0x000fc8000f8e0002 */
        /* <DEDUP_REMOVED lines=11> */
.L_x_761:
        /* <DEDUP_REMOVED lines=11> */
.L_x_762:
[C---:B------:R-:W-:Y:S01]  /*19660*/  ISETP.GT.AND P0, PT, R26.reuse, RZ, PT ;  /* 0x000000ff1a00720c */ /* 0x040fe20003f04270 */
[----:B------:R0:W-:Y:S01]  /*19670*/  SYNCS.ARRIVE.TRANS64.A1T0 RZ, [R6+URZ+0x28850], RZ ;  /* 0x028850ff06ff79a7 */ /* 0x0001e2000810003f */
[----:B------:R-:W-:Y:S01]  /*19680*/  IMAD.MOV.U32 R17, RZ, RZ, R28 ;  /* 0x000000ffff117224 */ /* 0x000fe200078e001c */
[----:B------:R-:W-:Y:S01]  /*19690*/  MOV R33, R26 ;  /* 0x0000001a00217202 */ /* 0x000fe20000000f00 */
[----:B------:R-:W-:Y:S02]  /*196a0*/  IMAD.MOV.U32 R10, RZ, RZ, R25 ;  /* 0x000000ffff0a7224 */ /* 0x000fe400078e0019 */
[----:B0-----:R-:W-:-:S07]  /*196b0*/  VIADD R6, R26, 0xffffffff ;  /* 0xffffffff1a067836 */ /* 0x001fce0000000000 */
[----:B------:R-:W-:Y:S05]  /*196c0*/  @P0 BRA `(.L_x_763) ;  /* 0xffffffec00ec0947 */ /* 0x000fea000383ffff */
.L_x_750:
[----:B------:R-:W-:Y:S05]  /*196d0*/  BSYNC B0 ;  /* 0x0000000000007941 */ /* 0x000fea0003800000 */
.L_x_749:
        /* <DEDUP_REMOVED lines=17> */
.L_x_765:
[----:B------:R-:W-:Y:S05]  /*197f0*/  BSYNC B0 ;  /* 0x0000000000007941 */ /* 0x000fea0003800000 */
.L_x_764:
[----:B------:R-:W3:Y:S02]  /*19800*/  LDL R0, [R1+0x2c] ;  /* 0x00002c0001007983 */ /* 0x000ee40000100800 */
[----:B---3--:R-:W-:-:S13]  /*19810*/  ISETP.NE.AND P0, PT, R0, 0x3, PT ;  /* 0x000000030000780c */ /* 0x008fda0003f05270 */
[----:B------:R-:W-:Y:S05]  /*19820*/  @!P0 BRA `(.L_x_766) ;  /* 0x0000000000048947 */ /* 0x000fea0003800000 */
[----:B------:R-:W-:Y:S01]  /*19830*/  BPT.TRAP 0x1 ;  /* 0x000000040000795c */ /* 0x000fe20000300000 */
.L_x_766:
[----:B------:R-:W-:Y:S01]  /*19840*/  IMAD R0, R25, 0x8, R22 ;  /* 0x0000000819007824 */ /* 0x000fe200078e0216 */
[----:B0-----:R-:W-:Y:S01]  /*19850*/  SHF.L.U32 R3, R28, 0x1f, RZ ;  /* 0x0000001f1c037819 */ /* 0x001fe200000006ff */
[----:B------:R-:W-:Y:S01]  /*19860*/  BSSY B0, `(.L_x_767) ;  /* 0x0000004000007945 */ /* 0x000fe20003800000 */
[----:B------:R-:W-:Y:S02]  /*19870*/  IMAD R6, R26, -0x80, R37 ;  /* 0xffffff801a067824 */ /* 0x000fe400078e0225 */
[----:B------:R-:W0:Y:S02]  /*19880*/  SYNCS.PHASECHK.TRANS64.TRYWAIT P0, [R0+URZ+0x28860], R3 ;  /* 0x02886003000075a7 */ /* 0x000e24000800017f */
[----:B0-----:R-:W-:Y:S05]  /*19890*/  @!P0 BRA `(.L_x_768) ;  /* 0x0000005800ac8947 */ /* 0x001fea0003800000 */
.L_x_969:
[----:B------:R-:W-:Y:S05]  /*198a0*/  BSYNC B0 ;  /* 0x0000000000007941 */ /* 0x000fea0003800000 */
.L_x_767:
        /* <DEDUP_REMOVED lines=20> */
[----:B------:R-:W1:Y:S02]  /*199f0*/  SHFL.IDX PT, R14, R23, 0x2, 0x181f ;  /* 0x00581f00170e7f89 */ /* 0x000e6400000e0000 */
[----:B0-----:R-:W-:-:S05]  /*19a00*/  IMAD.X R3, RZ, RZ, R3, P4 ;  /* 0x000000ffff037224 */ /* 0x001fca00020e0603 */
        /* <DEDUP_REMOVED lines=13> */
[----:B------:R-:W0:Y:S02]  /*19ae0*/  SHFL.IDX PT, R14, R23, 0x3, 0x181f ;  /* 0x00781f00170e7f89 */ /* 0x000e2400000e0000 */
[----:B------:R-:W-:Y:S02]  /*19af0*/  IADD3.X R3, RZ, R8, RZ, P4, !PT ;  /* 0x00000008ff037210 */ /* 0x000fe400027fe4ff */
        /* <DEDUP_REMOVED lines=23> */
[----:B------:R0:W0:Y:S02]  /*19c70*/  SHFL.IDX PT, R14, R23, 0x7, 0x181f ;  /* 0x00f81f00170e7f89 */ /* 0x00002400000e0000 */
[----:B--2---:R-:W-:-:S05]  /*19c80*/  IMAD.X R3, RZ, RZ, R7, P4 ;  /* 0x000000ffff037224 */ /* 0x004fca00020e0607 */
        /* <DEDUP_REMOVED lines=8> */
.L_x_987:
        /* <DEDUP_REMOVED lines=11> */
.L_x_770:
[----:B------:R-:W-:Y:S02]  /*19dc0*/  PLOP3.LUT P1, PT, P1, P0, PT, 0xa2, 0x0 ;  /* 0x000000000000781c */ /* 0x000fe40000f21472 */
[----:B------:R-:W-:-:S08]  /*19dd0*/  @P0 R2UR P1, UR4, R0 ;  /* 0x00000000000402ca */ /* 0x000fd00000020000 */
[----:B------:R-:W-:-:S05]  /*19de0*/  @P0 PLOP3.LUT P0, PT, P1, PT, PT, 0x80, 0x0 ;  /* 0x000000000000081c */ /* 0x000fca0000f0f070 */
[----:B------:R-:W-:Y:S01]  /*19df0*/  @!P1 SYNCS.ARRIVE.TRANS64.RED.A0T1 RZ, [UR4+0x28850], RZ ;  /* 0x028850ffffff99a7 */ /* 0x000fe20008200404 */
[----:B------:R-:W-:Y:S07]  /*19e00*/  @!P1 ARRIVES.LDGSTSBAR.64.TRANSCNT [UR4+0x28850] ;  /* 0x02885000ff0099b0 */ /* 0x000fee0008000a84 */
[----:B------:R-:W-:Y:S05]  /*19e10*/  @P0 BRA.U.ANY `(.L_x_770) ;  /* 0xfffffffd00e80947 */ /* 0x000fea000393ffff */
[----:B------:R-:W-:Y:S01]  /*19e20*/  NOP ;  /* 0x0000000000007918 */ /* 0x000fe20000000000 */
[----:B0-----:R-:W2:Y:S02]  /*19e30*/  LDL R2, [R1+0x2c] ;  /* 0x00002c0001027983 */ /* 0x001ea40000100800 */
[----:B--2---:R-:W-:-:S13]  /*19e40*/  ISETP.NE.AND P2, PT, R2, 0x3, PT ;  /* 0x000000030200780c */ /* 0x004fda0003f45270 */
[----:B------:R-:W-:Y:S05]  /*19e50*/  @!P2 BRA `(.L_x_771) ;  /* 0x000000000004a947 */ /* 0x000fea0003800000 */
[----:B------:R-:W-:Y:S01]  /*19e60*/  BPT.TRAP 0x1 ;  /* 0x000000040000795c */ /* 0x000fe20000300000 */
.L_x_771:
[----:B------:R0:W-:Y:S01]  /*19e70*/  SYNCS.ARRIVE.TRANS64.A1T0 RZ, [R0+URZ+0x28850], RZ ;  /* 0x028850ff00ff79a7 */ /* 0x0001e2000810003f */
[----:B------:R-:W-:-:S05]  /*19e80*/  VIADD R25, R25, 0x1 ;  /* 0x0000000119197836 */ /* 0x000fca0000000000 */
[----:B------:R-:W-:-:S04]  /*19e90*/  ISETP.NE.AND P0, PT, R25, 0x2, PT ;  /* 0x000000021900780c */ /* 0x000fc80003f05270 */
[----:B------:R-:W-:Y:S02]  /*19ea0*/  SEL R3, RZ, 0x1, P0 ;  /* 0x00000001ff037807 */ /* 0x000fe40000000000 */
[----:B------:R-:W-:Y:S02]  /*19eb0*/  SEL R25, R25, RZ, P0 ;  /* 0x000000ff19197207 */ /* 0x000fe40000000000 */
[----:B0-----:R-:W-:-:S07]  /*19ec0*/  LOP3.LUT R28, R28, R3, RZ, 0x3c, !PT ;  /* 0x000000031c1c7212 */ /* 0x001fce00078e3cff */
.L_x_728:
[----:B------:R-:W-:Y:S05]  /*19ed0*/  BSYNC B7 ;  /* 0x0000000000077941 */ /* 0x000fea0003800000 */
.L_x_726:
[----:B------:R-:W-:-:S13]  /*19ee0*/  LOP3.LUT P0, RZ, R32, 0x8, RZ, 0xc0, !PT ;  /* 0x0000000820ff7812 */ /* 0x000fda000780c0ff */
[----:B------:R-:W-:Y:S05]  /*19ef0*/  @!P0 BRA `(.L_x_772) ;  /* 0x0000000000248947 */ /* 0x000fea0003800000 */
[----:B------:R-:W-:Y:S05]  /*19f00*/  WARPSYNC.ALL ;  /* 0x0000000000007948 */ /* 0x000fea0003800000 */
[----:B------:R-:W1:Y:S08]  /*19f10*/  S2UR UR5, SR_CgaCtaId ;  /* 0x00000000000579c3 */ /* 0x000e700000008800 */
[----:B------:R-:W-:Y:S06]  /*19f20*/  BAR.SYNC.DEFER_BLOCKING 0x5, 0x180 ;  /* 0x0146000000007b1d */ /* 0x000fec0000010000 */
[----:B------:R-:W-:-:S02]  /*19f30*/  UMOV UR4, 0x400 ;  /* 0x0000040000047882 */ /* 0x000fc40000000000 */
[----:B-1----:R-:W-:-:S06]  /*19f40*/  ULEA UR4, UR5, UR4, 0x18 ;  /* 0x0000000405047291 */ /* 0x002fcc000f8ec03f */
[----:B0-----:R-:W-:-:S05]  /*19f50*/  IMAD.U32 R22, RZ, RZ, UR4 ;  /* 0x00000004ff167e24 */ /* 0x001fca000f8e00ff */
[----:B------:R2:W3:Y:S01]  /*19f60*/  LDS.128 R16, [R22+0x288d0] ;  /* 0x0288d00016107984 */ /* 0x0004e20000000c00 */
[----:B------:R-:W-:Y:S06]  /*19f70*/  BAR.ARV 0x4, 0x180 ;  /* 0x0106000000007b1d */ /* 0x000fec0000002000 */
[----:B------:R-:W-:Y:S05]  /*19f80*/  BRA `(.L_x_773) ;  /* 0x0000000800407947 */ /* 0x000fea0003800000 */
.L_x_772:
[----:B------:R-:W1:Y:S01]  /*19f90*/  S2R R8, SR_TID.X ;  /* 0x0000000000087919 */ /* 0x000e620000002100 */
[----:B------:R-:W-:Y:S01]  /*19fa0*/  UMOV UR4, 0xffffffff ;  /* 0xffffffff00047882 */ /* 0x000fe20000000000 */
[----:B-1----:R-:W-:-:S04]  /*19fb0*/  LOP3.LUT R8, R8, 0x1f, RZ, 0xc0, !PT ;  /* 0x0000001f08087812 */ /* 0x002fc800078ec0ff */
[----:B------:R-:W-:Y:S01]  /*19fc0*/  ISETP.NE.AND P0, PT, R8, 0x1f, PT ;  /* 0x0000001f0800780c */ /* 0x000fe20003f05270 */
[----:B------:R-:W-:-:S12]  /*19fd0*/  BRA.DIV UR4, `(.L_x_774) ;  /* 0x0000005e046c7947 */ /* 0x000fd8000b800000 */
[----:B0-----:R-:W-:Y:S01]  /*19fe0*/  IADD3 R5, R19, R8, RZ ;  /* 0x0000000813057210 */ /* 0x001fe20007ffe0ff */
[----:B------:R-:W-:-:S03]  /*19ff0*/  ULDC UR4, c[0x0][0xc3c] ;  /* 0x00030f0000047ab9 */ /* 0x000fc60000000800 */
[----:B------:R-:W-:-:S13]  /*1a000*/  ISETP.GE.OR P1, PT, R5, UR4, !P0 ;  /* 0x0000000405007c0c */ /* 0x000fda000c726670 */
[----:B------:R-:W0:Y:S02]  /*1a010*/  @!P1 LDC.64 R2, c[0x0][0xc80] ;  /* 0x00032000ff029b82 */ /* 0x000e240000000a00 */
[----:B0-----:R-:W-:-:S06]  /*1a020*/  @!P1 IMAD.WIDE R2, R5, 0x4, R2 ;  /* 0x0000000405029825 */ /* 0x001fcc00078e0202 */
        /* <DEDUP_REMOVED lines=9> */
[----:B------:R-:W0:Y:S02]  /*1a0c0*/  SHFL.UP PT, R14, R4, 0x1, RZ ;  /* 0x04200000040e7989 */ /* 0x000e2400000e00ff */
[----:B0-----:R-:W-:-:S05]  /*1a0d0*/  SEL R5, R14, RZ, P1 ;  /* 0x000000ff0e057207 */ /* 0x001fca0000800000 */
[----:B------:R-:W-:Y:S02]  /*1a0e0*/  IMAD.IADD R6, R4, 0x1, R5 ;  /* 0x0000000104067824 */ /* 0x000fe400078e0205 */
[----:B------:R-:W-:Y:S04]  /*1a0f0*/  SHFL.IDX PT, R5, R16, RZ, 0x1f ;  /* 0x00001fff10057589 */ /* 0x000fe800000e0000 */
        /* <DEDUP_REMOVED lines=12> */
[----:B------:R0:W1:Y:S02]  /*1a1c0*/  SHFL.IDX PT, R14, R2, 0x1f, 0x1f ;  /* 0x03e01f00020e7f89 */ /* 0x00006400000e0000 */
.L_x_997:
[----:B------:R-:W-:Y:S02]  /*1a1d0*/  ULDC UR4, c[0x0][0xc38] ;  /* 0x00030e0000047ab9 */ /* 0x000fe40000000800 */
[----:B------:R-:W-:-:S05]  /*1a1e0*/  MOV R7, UR4 ;  /* 0x0000000400077c02 */ /* 0x000fca0008000f00 */
[----:B-1----:R-:W-:-:S04]  /*1a1f0*/  IMAD R3, R14, R7, RZ ;  /* 0x000000070e037224 */ /* 0x002fc800078e02ff */
[----:B------:R-:W-:-:S05]  /*1a200*/  IMAD.IADD R6, R0, 0x1, R3 ;  /* 0x0000000100067824 */ /* 0x000fca00078e0203 */
[----:B------:R-:W-:-:S13]  /*1a210*/  ISETP.GT.AND P6, PT, R6, R5, PT ;  /* 0x000000050600720c */ /* 0x000fda0003fc4270 */
[----:B------:R-:W-:Y:S05]  /*1a220*/  @P6 BRA `(.L_x_775) ;  /* 0x00000000009c6947 */ /* 0x000fea0003800000 */
.L_x_780:
[----:B------:R-:W1:Y:S01]  /*1a230*/  LDC R0, c[0x0][0xc3c] ;  /* 0x00030f00ff007b82 */ /* 0x000e620000000800 */
[----:B------:R-:W-:-:S05]  /*1a240*/  VIADD R19, R19, 0x1f ;  /* 0x0000001f13137836 */ /* 0x000fca0000000000 */
[----:B-1----:R-:W-:-:S13]  /*1a250*/  ISETP.GE.AND P6, PT, R19, R0, PT ;  /* 0x000000001300720c */ /* 0x002fda0003fc6270 */
[----:B------:R-:W-:Y:S05]  /*1a260*/  @P6 BRA `(.L_x_776) ;  /* 0x0000000400446947 */ /* 0x000fea0003800000 */
[----:B0-----:R-:W0:Y:S01]  /*1a270*/  S2R R2, SR_TID.X ;  /* 0x0000000000027919 */ /* 0x001e220000002100 */
[----:B------:R-:W-:Y:S01]  /*1a280*/  BSSY B0, `(.L_x_777) ;  /* 0x0000009000007945 */ /* 0x000fe20003800000 */
[----:B------:R-:W-:Y:S01]  /*1a290*/  IMAD.MOV.U32 R4, RZ, RZ, RZ ;  /* 0x000000ffff047224 */ /* 0x000fe200078e00ff */
[----:B0-----:R-:W-:-:S05]  /*1a2a0*/  LOP3.LUT R2, R2, 0x1f, RZ, 0xc0, !PT ;  /* 0x0000001f02027812 */ /* 0x001fca00078ec0ff */
[----:B------:R-:W-:-:S05]  /*1a2b0*/  IMAD.IADD R7, R19, 0x1, R2 ;  /* 0x0000000113077824 */ /* 0x000fca00078e0202 */
[----:B------:R-:W-:-:S13]  /*1a2c0*/  ISETP.GE.OR P6, PT, R7, R0, !P0 ;  /* 0x000000000700720c */ /* 0x000fda00047c6670 */
[----:B------:R-:W-:Y:S05]  /*1a2d0*/  @P6 BRA `(.L_x_778) ;  /* 0x00000000000c6947 */ /* 0x000fea0003800000 */
[----:B------:R-:W0:Y:S02]  /*1a2e0*/  LDC.64 R2, c[0x0][0xc80] ;  /* 0x00032000ff027b82 */ /* 0x000e240000000a00 */
[----:B0-----:R-:W-:-:S05]  /*1a2f0*/  IMAD.WIDE R2, R7, 0x4, R2 ;  /* 0x0000000407027825 */ /* 0x001fca00078e0202 */
[----:B------:R0:W5:Y:S02]  /*1a300*/  LDG.E R4, desc[UR38][R2.64] ;  /* 0x0000002602047981 */ /* 0x000164000c1e1900 */
.L_x_778:
[----:B------:R-:W-:Y:S05]  /*1a310*/  BSYNC B0 ;  /* 0x0000000000007941 */ /* 0x000fea0003800000 */
.L_x_777:
[----:B------:R-:W-:-:S03]  /*1a320*/  UMOV UR4, 0xffffffff ;  /* 0xffffffff00047882 */ /* 0x000fc60000000000 */
[----:B------:R-:W-:Y:S05]  /*1a330*/  BRA.DIV UR4, `(.L_x_779) ;  /* 0x0000005e04b87947 */ /* 0x000fea000b800000 */
[----:B-----5:R-:W1:Y:S02]  /*1a340*/  SHFL.UP PT, R14, R4, 0x1, RZ ;  /* 0x04200000040e7989 */ /* 0x020e6400000e00ff */
[----:B-1----:R-:W-:-:S05]  /*1a350*/  SEL R13, R14, RZ, P1 ;  /* 0x000000ff0e0d7207 */ /* 0x002fca0000800000 */
[----:B------:R-:W-:-:S05]  /*1a360*/  IMAD.IADD R13, R4, 0x1, R13 ;  /* 0x00000001040d7824 */ /* 0x000fca00078e020d */
[----:B------:R-:W1:Y:S02]  /*1a370*/  SHFL.UP PT, R14, R13, 0x2, RZ ;  /* 0x044000000d0e7989 */ /* 0x000e6400000e00ff */
[----:B-1----:R-:W-:-:S05]  /*1a380*/  SEL R0, R14, RZ, P2 ;  /* 0x000000ff0e007207 */ /* 0x002fca0001000000 */
[----:B------:R-:W-:-:S05]  /*1a390*/  IMAD.IADD R0, R13, 0x1, R0 ;  /* 0x000000010d007824 */ /* 0x000fca00078e0200 */
[----:B------:R-:W0:Y:S02]  /*1a3a0*/  SHFL.UP PT, R14, R0, 0x4, RZ ;  /* 0x04800000000e7989 */ /* 0x000e2400000e00ff */
[----:B0-----:R-:W-:-:S05]  /*1a3b0*/  SEL R3, R14, RZ, P3 ;  /* 0x000000ff0e037207 */ /* 0x001fca0001800000 */
[----:B------:R-:W-:-:S05]  /*1a3c0*/  IMAD.IADD R2, R0, 0x1, R3 ;  /* 0x0000000100027824 */ /* 0x000fca00078e0203 */
[----:B------:R-:W0:Y:S02]  /*1a3d0*/  SHFL.UP PT, R14, R2, 0x8, RZ ;  /* 0x05000000020e7989 */ /* 0x000e2400000e00ff */
[----:B0-----:R-:W-:-:S04]  /*1a3e0*/  SEL R3, R14, RZ, P4 ;  /* 0x000000ff0e037207 */ /* 0x001fc80002000000 */
[----:B------:R-:W-:-:S05]  /*1a3f0*/  IADD3 R3, R2, R3, RZ ;  /* 0x0000000302037210 */ /* 0x000fca0007ffe0ff */
[----:B------:R-:W0:Y:S02]  /*1a400*/  SHFL.UP PT, R14, R3, 0x10, RZ ;  /* 0x06000000030e7989 */ /* 0x000e2400000e00ff */
[----:B0-----:R-:W-:-:S05]  /*1a410*/  SEL R14, R14, RZ, P5 ;  /* 0x000000ff0e0e7207 */ /* 0x001fca0002800000 */
[----:B------:R-:W-:-:S05]  /*1a420*/  IMAD.IADD R2, R3, 0x1, R14 ;  /* 0x0000000103027824 */ /* 0x000fca00078e020e */
[----:B------:R0:W1:Y:S02]  /*1a430*/  SHFL.IDX PT, R14, R2, 0x1f, 0x1f ;  /* 0x03e01f00020e7f89 */ /* 0x00006400000e0000 */
.L_x_1005:
[----:B------:R-:W-:Y:S02]  /*1a440*/  ULDC UR4, c[0x0][0xc38] ;  /* 0x00030e0000047ab9 */ /* 0x000fe40000000800 */
[----:B------:R-:W-:-:S04]  /*1a450*/  IMAD.U32 R7, RZ, RZ, UR4 ;  /* 0x00000004ff077e24 */ /* 0x000fc8000f8e00ff */
[----:B-1----:R-:W-:-:S04]  /*1a460*/  IMAD R3, R14, R7, RZ ;  /* 0x000000070e037224 */ /* 0x002fc800078e02ff */
[----:B------:R-:W-:-:S05]  /*1a470*/  IMAD.IADD R6, R3, 0x1, R6 ;  /* 0x0000000103067824 */ /* 0x000fca00078e0206 */
[----:B------:R-:W-:-:S13]  /*1a480*/  ISETP.GT.AND P6, PT, R6, R5, PT ;  /* 0x000000050600720c */ /* 0x000fda0003fc4270 */
[----:B------:R-:W-:Y:S05]  /*1a490*/  @!P6 BRA `(.L_x_780) ;  /* 0xfffffffc0064e947 */ /* 0x000fea000383ffff */
.L_x_775:
[----:B------:R-:W-:Y:S01]  /*1a4a0*/  IMAD.IADD R6, R6, 0x1, -R3 ;  /* 0x0000000106067824 */ /* 0x000fe200078e0a03 */
[----:B------:R-:W-:-:S03]  /*1a4b0*/  UMOV UR4, 0xffffffff ;  /* 0xffffffff00047882 */ /* 0x000fc60000000000 */
[----:B------:R-:W-:-:S05]  /*1a4c0*/  IMAD R0, R2, R7, R6 ;  /* 0x0000000702007224 */ /* 0x000fca00078e0206 */
[----:B------:R-:W-:Y:S01]  /*1a4d0*/  ISETP.GT.AND P6, PT, R0, R5, PT ;  /* 0x000000050000720c */ /* 0x000fe20003fc4270 */
[----:B------:R-:W-:-:S12]  /*1a4e0*/  BRA.DIV UR4, `(.L_x_781) ;  /* 0x0000006204087947 */ /* 0x000fd8000b800000 */
[----:B------:R-:W-:-:S04]  /*1a4f0*/  VOTE.ANY R3, PT, !P6 ;  /* 0x0000000000037806 */ /* 0x000fc800070e0100 */
[----:B------:R-:W1:Y:S02]  /*1a500*/  POPC R0, R3 ;  /* 0x0000000300007309 */ /* 0x000e640000000000 */
[----:B-1----:R1:W2:Y:S02]  /*1a510*/  SHFL.IDX PT, R4, R4, R0, 0x1f ;  /* 0x00001f0004047589 */ /* 0x0022a400000e0000 */
.L_x_1009:
[----:B------:R-:W-:Y:S01]  /*1a520*/  ISETP.NE.AND P0, PT, R3, RZ, PT ;  /* 0x000000ff0300720c */ /* 0x000fe20003f05270 */
[----:B------:R-:W-:-:S12]  /*1a530*/  IMAD.MOV.U32 R14, RZ, RZ, RZ ;  /* 0x000000ffff0e7224 */ /* 0x000fd800078e00ff */
[----:B------:R-:W-:Y:S05]  /*1a540*/  @!P0 BRA `(.L_x_782) ;  /* 0x0000000000108947 */ /* 0x000fea0003800000 */
[----:B------:R-:W-:Y:S01]  /*1a550*/  UMOV UR4, 0xffffffff ;  /* 0xffffffff00047882 */ /* 0x000fe20000000000 */
[----:B------:R-:W-:Y:S02]  /*1a560*/  VIADD R12, R0, 0xffffffff ;  /* 0xffffffff000c7836 */ /* 0x000fe40000000000 */
[----:B------:R-:W-:Y:S05]  /*1a570*/  BRA.DIV UR4, `(.L_x_783) ;  /* 0x00000062042c7947 */ /* 0x000fea000b800000 */
[----:B------:R3:W4:Y:S02]  /*1a580*/  SHFL.IDX PT, R14, R2, R12, 0x1f ;  /* 0x00001f0c020e7589 */ /* 0x00072400000e0000 */
.L_x_782:
[----:B--2---:R-:W-:Y:S01]  /*1a590*/  IABS R8, R4 ;  /* 0x0000000400087213 */ /* 0x004fe20000000000 */
[----:B----4-:R-:W-:Y:S02]  /*1a5a0*/  IMAD R16, R14, R7, R6 ;  /* 0x000000070e107224 */ /* 0x010fe400078e0206 */
[----:B------:R-:W-:Y:S01]  /*1a5b0*/  IMAD.IADD R19, R0, 0x1, R19 ;  /* 0x0000000100137824 */ /* 0x000fe200078e0213 */
[----:B------:R-:W2:Y:S08]  /*1a5c0*/  I2F.RP R9, R8 ;  /* 0x0000000800097306 */ /* 0x000eb00000209400 */
[----:B--2---:R-:W0:Y:S02]  /*1a5d0*/  MUFU.RCP R9, R9 ;  /* 0x0000000900097308 */ /* 0x004e240000001000 */
[----:B0--3--:R-:W-:-:S06]  /*1a5e0*/  VIADD R2, R9, 0xffffffe ;  /* 0x0ffffffe09027836 */ /* 0x009fcc0000000000 */
[----:B------:R0:W2:Y:S02]  /*1a5f0*/  F2I.FTZ.U32.TRUNC.NTZ R3, R2 ;  /* 0x0000000200037305 */ /* 0x0000a4000021f000 */
[----:B0-----:R-:W-:Y:S01]  /*1a600*/  IMAD.MOV.U32 R2, RZ, RZ, RZ ;  /* 0x000000ffff027224 */ /* 0x001fe200078e00ff */
[----:B--2---:R-:W-:-:S05]  /*1a610*/  IADD3 R7, RZ, -R3, RZ ;  /* 0x80000003ff077210 */ /* 0x004fca0007ffe0ff */
        /* <DEDUP_REMOVED lines=11> */
[----:B------:R-:W-:Y:S02]  /*1a6d0*/  @!P1 IMAD.IADD R5, R5, 0x1, -R8 ;  /* 0x0000000105059824 */ /* 0x000fe400078e0a08 */
[----:B------:R-:W-:Y:S01]  /*1a6e0*/  @!P1 VIADD R3, R3, 0x1 ;  /* 0x0000000103039836 */ /* 0x000fe20000000000 */
[----:B------:R-:W-:Y:S02]  /*1a6f0*/  ISETP.NE.AND P1, PT, R4, RZ, PT ;  /* 0x000000ff0400720c */ /* 0x000fe40003f25270 */
[----:B------:R-:W-:-:S13]  /*1a700*/  ISETP.GE.U32.AND P0, PT, R5, R8, PT ;  /* 0x000000080500720c */ /* 0x000fda0003f06070 */
[----:B------:R-:W-:-:S04]  /*1a710*/  @P0 VIADD R3, R3, 0x1 ;  /* 0x0000000103030836 */ /* 0x000fc80000000000 */
[----:B------:R-:W-:Y:S01]  /*1a720*/  @!P2 IMAD.MOV R3, RZ, RZ, -R3 ;  /* 0x000000ffff03a224 */ /* 0x000fe200078e0a03 */
[----:B------:R-:W-:-:S04]  /*1a730*/  @!P1 LOP3.LUT R3, RZ, R4, RZ, 0x33, !PT ;  /* 0x00000004ff039212 */ /* 0x000fc800078e33ff */
[----:B------:R-:W-:Y:S01]  /*1a740*/  IADD3 R17, -R3, RZ, RZ ;  /* 0x000000ff03117210 */ /* 0x000fe20007ffe1ff */
[----:B------:R-:W-:-:S04]  /*1a750*/  IMAD.MOV.U32 R18, RZ, RZ, R3 ;  /* 0x000000ffff127224 */ /* 0x000fc800078e0003 */
[----:B------:R-:W-:Y:S01]  /*1a760*/  IMAD R17, R4, R17, R7 ;  /* 0x0000001104117224 */ /* 0x000fe200078e0207 */
[----:B------:R-:W-:Y:S06]  /*1a770*/  BRA `(.L_x_784) ;  /* 0x00000000001c7947 */ /* 0x000fec0003800000 */
.L_x_776:
[----:B------:R-:W-:Y:S01]  /*1a780*/  UMOV UR4, URZ ;  /* 0x0000003f00047c82 */ /* 0x000fe20008000000 */
[----:B------:R-:W-:Y:S01]  /*1a790*/  UMOV UR5, URZ ;  /* 0x0000003f00057c82 */ /* 0x000fe20008000000 */
[----:B------:R-:W-:Y:S01]  /*1a7a0*/  ULDC UR6, c[0x0][0xc3c] ;  /* 0x00030f0000067ab9 */ /* 0x000fe20000000800 */
[----:B------:R-:W-:Y:S02]  /*1a7b0*/  IMAD.MOV.U32 R16, RZ, RZ, R5 ;  /* 0x000000ffff107224 */ /* 0x000fe400078e0005 */
[----:B------:R-:W-:Y:S02]  /*1a7c0*/  IMAD.U32 R17, RZ, RZ, UR4 ;  /* 0x00000004ff117e24 */ /* 0x000fe4000f8e00ff */
[----:B------:R-:W-:Y:S02]  /*1a7d0*/  IMAD.U32 R18, RZ, RZ, UR5 ;  /* 0x00000005ff127e24 */ /* 0x000fe4000f8e00ff */
[----:B------:R-:W-:-:S07]  /*1a7e0*/  IMAD.U32 R19, RZ, RZ, UR6 ;  /* 0x00000006ff137e24 */ /* 0x000fce000f8e00ff */
.L_x_784:
[----:B-1----:R-:W1:Y:S01]  /*1a7f0*/  S2R R0, SR_TID.X ;  /* 0x0000000000007919 */ /* 0x002e620000002100 */
[----:B------:R-:W-:Y:S05]  /*1a800*/  WARPSYNC.ALL ;  /* 0x0000000000007948 */ /* 0x000fea0003800000 */
[----:B------:R-:W-:Y:S01]  /*1a810*/  BAR.SYNC.DEFER_BLOCKING 0x4, 0x180 ;  /* 0x0106000000007b1d */ /* 0x000fe20000010000 */
[----:B-1----:R-:W-:-:S04]  /*1a820*/  LOP3.LUT R0, R0, 0x1f, RZ, 0xc0, !PT ;  /* 0x0000001f00007812 */ /* 0x002fc800078ec0ff */
[----:B------:R-:W-:-:S13]  /*1a830*/  ISETP.NE.AND P0, PT, R0, RZ, PT ;  /* 0x000000ff0000720c */ /* 0x000fda0003f05270 */
[----:B------:R-:W1:Y:S01]  /*1a840*/  @!P0 S2R R3, SR_CgaCtaId ;  /* 0x0000000000038919 */ /* 0x000e620000008800 */
[----:B------:R-:W-:-:S04]  /*1a850*/  @!P0 MOV R0, 0x400 ;  /* 0x0000040000008802 */ /* 0x000fc80000000f00 */
[----:B-1----:R-:W-:-:S05]  /*1a860*/  @!P0 LEA R22, R3, R0, 0x18 ;  /* 0x0000000003168211 */ /* 0x002fca00078ec0ff */
[----:B------:R1:W-:Y:S01]  /*1a870*/  @!P0 STS.128 [R22+0x288d0], R16 ;  /* 0x0288d01016008388 */ /* 0x0003e20000000c00 */
[----:B------:R-:W-:Y:S06]  /*1a880*/  BAR.ARV 0x5, 0x180 ;  /* 0x0146000000007b1d */ /* 0x000fec0000002000 */
.L_x_773:
[----:B------:R-:W-:Y:S02]  /*1a890*/  ULDC UR4, c[0x0][0xc3c] ;  /* 0x00030f0000047ab9 */ /* 0x000fe40000000800 */
[----:B---3--:R-:W-:-:S13]  /*1a8a0*/  ISETP.GE.AND P0, PT, R19, UR4, PT ;  /* 0x0000000413007c0c */ /* 0x008fda000bf06270 */
[----:B------:R-:W-:Y:S05]  /*1a8b0*/  @!P0 BRA `(.L_x_785) ;  /* 0xffffffa800048947 */ /* 0x000fea000383ffff */
[----:B------:R-:W-:Y:S05]  /*1a8c0*/  BSYNC B8 ;  /* 0x0000000000087941 */ /* 0x000fea0003800000 */
.L_x_686:
[----:B------:R-:W3:Y:S01]  /*1a8d0*/  LDL.LU R0, [R1+0x24] ;  /* 0x0000240001007983 */ /* 0x000ee20000300800 */
[----:B------:R-:W-:Y:S01]  /*1a8e0*/  BSSY B0, `(.L_x_786) ;  /* 0x000000b000007945 */ /* 0x000fe20003800000 */
[----:B------:R-:W4:Y:S01]  /*1a8f0*/  S2R R5, SR_CgaCtaId ;  /* 0x0000000000057919 */ /* 0x000f220000008800 */
[----:B---3--:R-:W-:-:S05]  /*1a900*/  VIADD R0, R0, 0x1 ;  /* 0x0000000100007836 */ /* 0x008fca0000000000 */
[----:B01----:R-:W-:-:S04]  /*1a910*/  LEA.HI R2, R0, R0, RZ, 0x1 ;  /* 0x0000000000027211 */ /* 0x003fc800078f08ff */
[----:B------:R-:W-:Y:S02]  /*1a920*/  LOP3.LUT R3, R2, 0xfffffffe, RZ, 0xc0, !PT ;  /* 0xfffffffe02037812 */ /* 0x000fe400078ec0ff */
[----:B------:R-:W-:Y:S02]  /*1a930*/  MOV R2, 0x400 ;  /* 0x0000040000027802 */ /* 0x000fe40000000f00 */
[----:B------:R-:W-:Y:S02]  /*1a940*/  IADD3 R0, R0, -R3, RZ ;  /* 0x8000000300007210 */ /* 0x000fe40007ffe0ff */
[----:B----4-:R-:W-:Y:S02]  /*1a950*/  LEA R4, R5, R2, 0x18 ;  /* 0x0000000205047211 */ /* 0x010fe400078ec0ff */
[----:B------:R-:W-:-:S04]  /*1a960*/  SHF.L.U32 R0, R0, 0x1f, RZ ;  /* 0x0000001f00007819 */ /* 0x000fc800000006ff */
[----:B------:R-:W0:Y:S02]  /*1a970*/  SYNCS.PHASECHK.TRANS64.TRYWAIT P0, [R4+URZ+0x28820], R0 ;  /* 0x02882000040075a7 */ /* 0x000e24000800017f */
[----:B0-----:R-:W-:Y:S05]  /*1a980*/  @!P0 BRA `(.L_x_787) ;  /* 0x0000005c004c8947 */ /* 0x001fea0003800000 */
.L_x_1012:
[----:B------:R-:W-:Y:S05]  /*1a990*/  BSYNC B0 ;  /* 0x0000000000007941 */ /* 0x000fea0003800000 */
.L_x_786:
[----:B------:R-:W-:-:S03]  /*1a9a0*/  UMOV UR4, 0xffffffff ;  /* 0xffffffff00047882 */ /* 0x000fc60000000000 */
[----:B------:R-:W-:Y:S05]  /*1a9b0*/  BRA.DIV UR4, `(.L_x_788) ;  /* 0x0000005e04547947 */ /* 0x000fea000b800000 */
[----:B0-----:R-:W0:Y:S02]  /*1a9c0*/  S2R R0, SR_TID.X ;  /* 0x0000000000007919 */ /* 0x001e240000002100 */
[----:B0-----:R-:W-:-:S04]  /*1a9d0*/  SHF.R.U32.HI R0, RZ, 0x5, R0 ;  /* 0x00000005ff007819 */ /* 0x001fc80000011600 */
[----:B------:R-:W-:-:S05]  /*1a9e0*/  LOP3.LUT R0, R0, 0x3, RZ, 0xc0, !PT ;  /* 0x0000000300007812 */ /* 0x000fca00078ec0ff */
[----:B------:R0:W1:Y:S02]  /*1a9f0*/  SHFL.IDX PT, R14, R0, RZ, 0x1f ;  /* 0x00001fff000e7589 */ /* 0x00006400000e0000 */
.L_x_1015:
[----:B-1----:R-:W-:-:S13]  /*1aa00*/  ISETP.NE.AND P0, PT, R14, RZ, PT ;  /* 0x000000ff0e00720c */ /* 0x002fda0003f05270 */
[----:B------:R-:W-:Y:S05]  /*1aa10*/  @P0 BRA `(.L_x_480) ;  /* 0x0000000000880947 */ /* 0x000fea0003800000 */
[----:B------:R-:W-:-:S03]  /*1aa20*/  UMOV UR4, 0xffffffff ;  /* 0xffffffff00047882 */ /* 0x000fc60000000000 */
[----:B------:R-:W-:Y:S05]  /*1aa30*/  BRA.DIV UR4, `(.L_x_789) ;  /* 0x0000005e04687947 */ /* 0x000fea000b800000 */
[----:B------:R-:W-:-:S13]  /*1aa40*/  ELECT P6, URZ, PT ;  /* 0x00000000003f782f */ /* 0x000fda00038c0000 */
.L_x_1018:
[----:B------:R-:W-:Y:S05]  /*1aa50*/  @!P6 BRA `(.L_x_480) ;  /* 0x000000000078e947 */ /* 0x000fea0003800000 */
[----:B0-----:R-:W3:Y:S02]  /*1aa60*/  LDL.LU R0, [R1+0xc] ;  /* 0x00000c0001007983 */ /* 0x001ee40000300800 */
[----:B---3--:R-:W-:-:S04]  /*1aa70*/  LOP3.LUT R0, R0, 0x2, RZ, 0xfc, !PT ;  /* 0x0000000200007812 */ /* 0x008fc800078efcff */
[----:B------:R-:W-:-:S13]  /*1aa80*/  ISETP.NE.AND P0, PT, R0, 0x3, PT ;  /* 0x000000030000780c */ /* 0x000fda0003f05270 */
[----:B------:R-:W-:Y:S05]  /*1aa90*/  @!P0 BRA `(.L_x_790) ;  /* 0x0000000000048947 */ /* 0x000fea0003800000 */
[----:B------:R-:W-:Y:S01]  /*1aaa0*/  BPT.TRAP 0x1 ;  /* 0x000000040000795c */ /* 0x000fe20000300000 */
.L_x_790:
[C---:B------:R-:W-:Y:S01]  /*1aab0*/  IMAD R5, R25.reuse, 0x8, R4 ;  /* 0x0000000819057824 */ /* 0x040fe200078e0204 */
[----:B------:R-:W-:Y:S01]  /*1aac0*/  SHF.L.U32 R0, R28, 0x1f, RZ ;  /* 0x0000001f1c007819 */ /* 0x000fe200000006ff */
[----:B------:R-:W-:-:S03]  /*1aad0*/  VIADD R25, R25, 0x1 ;  /* 0x0000000119197836 */ /* 0x000fc60000000000 */
[----:B------:R-:W0:Y:S02]  /*1aae0*/  SYNCS.PHASECHK.TRANS64.TRYWAIT P1, [R5+URZ+0x28840], R0 ;  /* 0x02884000050075a7 */ /* 0x000e24000802017f */
[----:B------:R-:W-:-:S04]  /*1aaf0*/  ISETP.NE.AND P2, PT, R25, 0x2, PT ;  /* 0x000000021900780c */ /* 0x000fc80003f45270 */
[----:B------:R-:W-:Y:S01]  /*1ab00*/  SEL R3, RZ, 0x1, P2 ;  /* 0x00000001ff037807 */ /* 0x000fe20001000000 */
[----:B0-----:R-:W-:Y:S08]  /*1ab10*/  @!P1 BRA `(.L_x_791) ;  /* 0x0000005c00509947 */ /* 0x001ff00003800000 */
.L_x_1019:
[----:B------:R-:W-:Y:S02]  /*1ab20*/  SEL R25, R25, RZ, P2 ;  /* 0x000000ff19197207 */ /* 0x000fe40001000000 */
[----:B------:R-:W-:Y:S01]  /*1ab30*/  LOP3.LUT R2, R28, R3, RZ, 0x3c, !PT ;  /* 0x000000031c027212 */ /* 0x000fe200078e3cff */
[----:B------:R-:W-:Y:S06]  /*1ab40*/  @!P0 BRA `(.L_x_792) ;  /* 0x0000000000048947 */ /* 0x000fec0003800000 */
[----:B------:R-:W-:Y:S01]  /*1ab50*/  BPT.TRAP 0x1 ;  /* 0x000000040000795c */ /* 0x000fe20000300000 */
.L_x_792:
[----:B------:R-:W-:Y:S01]  /*1ab60*/  IMAD R25, R25, 0x8, R4 ;  /* 0x0000000819197824 */ /* 0x000fe200078e0204 */
[----:B------:R-:W-:-:S04]  /*1ab70*/  SHF.L.U32 R2, R2, 0x1f, RZ ;  /* 0x0000001f02027819 */ /* 0x000fc800000006ff */
[----:B------:R-:W1:Y:S02]  /*1ab80*/  SYNCS.PHASECHK.TRANS64.TRYWAIT P1, [R25+URZ+0x28840], R2 ;  /* 0x02884002190075a7 */ /* 0x000e64000802017f */
[----:B-1----:R-:W-:Y:S05]  /*1ab90*/  @!P1 BRA `(.L_x_793) ;  /* 0x0000005c00449947 */ /* 0x002fea0003800000 */
.L_x_1020:
[----:B------:R-:W-:Y:S05]  /*1aba0*/  @!P0 BRA `(.L_x_794) ;  /* 0x0000000000048947 */ /* 0x000fea0003800000 */
[----:B------:R-:W-:Y:S01]  /*1abb0*/  BPT.TRAP 0x1 ;  /* 0x000000040000795c */ /* 0x000fe20000300000 */
.L_x_794:
[----:B------:R-:W3:Y:S02]  /*1abc0*/  SYNCS.PHASECHK.TRANS64.TRYWAIT P1, [R5+URZ+0x28860], R0 ;  /* 0x02886000050075a7 */ /* 0x000ee4000802017f */
[----:B---3--:R-:W-:Y:S05]  /*1abd0*/  @!P1 BRA `(.L_x_795) ;  /* 0x0000005c00489947 */ /* 0x008fea0003800000 */
.L_x_1021:
[----:B------:R-:W-:Y:S05]  /*1abe0*/  @!P0 BRA `(.L_x_796) ;  /* 0x0000000000048947 */ /* 0x000fea0003800000 */
[----:B------:R-:W-:Y:S01]  /*1abf0*/  BPT.TRAP 0x1 ;  /* 0x000000040000795c */ /* 0x000fe20000300000 */
.L_x_796:
[----:B----4-:R4:W0:Y:S02]  /*1ac00*/  SYNCS.PHASECHK.TRANS64.TRYWAIT P0, [R25+URZ+0x28860], R2 ;  /* 0x02886002190075a7 */ /* 0x010824000800017f */
[----:B0-----:R-:W-:Y:S05]  /*1ac10*/  @!P0 NANOSLEEP.SYNCS 0x989680 ;  /* 0x009896800000895d */ /* 0x001fea0003900000 */
[----:B------:R-:W0:Y:S02]  /*1ac20*/  @!P0 SYNCS.PHASECHK.TRANS64 P0, [R25+URZ+0x28860], R2 ;  /* 0x02886002190085a7 */ /* 0x000e24000800007f */
[----:B0-----:R-:W-:Y:S05]  /*1ac30*/  @!P0 BRA `(.L_x_796) ;  /* 0xfffffffc00f08947 */ /* 0x001fea000383ffff */
.L_x_480:
[----:B------:R-:W-:Y:S05]  /*1ac40*/  BSYNC B9 ;  /* 0x0000000000097941 */ /* 0x000fea0003800000 */
.L_x_477:
[----:B------:R-:W-:Y:S05]  /*1ac50*/  EXIT ;  /* 0x000000000000794d */ /* 0x000fea0003800000 */
.L_x_502:
[----:B0-----:R0:W1:Y:S02]  /*1ac60*/  SYNCS.PHASECHK.TRANS64.TRYWAIT P6, [R92+URZ+0x28890], R103 ;  /* 0x028890675c0075a7 */ /* 0x00106400080c017f */
[----:B-1----:R-:W-:Y:S05]  /*1ac70*/  @!P6 NANOSLEEP.SYNCS 0x989680 ;  /* 0x009896800000e95d */ /* 0x002fea0003900000 */
[----:B------:R-:W1:Y:S02]  /*1ac80*/  @!P6 SYNCS.PHASECHK.TRANS64 P6, [R92+URZ+0x28890], R103 ;  /* 0x028890675c00e5a7 */ /* 0x000e6400080c007f */
[----:B-1----:R-:W-:Y:S05]  /*1ac90*/  @!P6 BRA `(.L_x_502) ;  /* 0xfffffffc00f0e947 */ /* 0x002fea000383ffff */
[----:B------:R-:W-:Y:S05]  /*1aca0*/  BRA `(.L_x_797) ;  /* 0xfffffe8000d87947 */ /* 0x000fea000383ffff */
.L_x_503:
[----:B------:R-:W-:Y:S01]  /*1acb0*/  BSSY B1, `(.L_x_798) ;  /* 0x0000008000017945 */ /* 0x000fe20003800000 */
[----:B------:R-:W-:Y:S02]  /*1acc0*/  IMAD.MOV.U32 R13, RZ, RZ, R108 ;  /* 0x000000ffff0d7224 */ /* 0x000fe400078e006c */
[----:B------:R-:W-:Y:S02]  /*1acd0*/  IMAD.MOV.U32 R12, RZ, RZ, RZ ;  /* 0x000000ffff0c7224 */ /* 0x000fe400078e00ff */
[----:B------:R-:W-:Y:S02]  /*1ace0*/  IMAD.MOV.U32 R11, RZ, RZ, 0x181f ;  /* 0x0000181fff0b7424 */ /* 0x000fe400078e00ff */
[----:B------:R-:W-:-:S07]  /*1acf0*/  IMAD.MOV.U32 R15, RZ, RZ, -0x1 ;  /* 0xffffffffff0f7424 */ /* 0x000fce00078e00ff */
[----:B0-----:R-:W-:Y:S05]  /*1ad00*/  WARPSYNC.COLLECTIVE R15, `(.L_x_799) ;  /* 0x000000000f087348 */ /* 0x001fea0003c00000 */
[----:B------:R1:W2:Y:S02]  /*1ad10*/  SHFL.IDX P6, R14, R13, R12, R11 ;  /* 0x0000000c0d0e7389 */ /* 0x0002a400000c000b */
[----:B012---:R-:W-:Y:S01]  /*1ad20*/  ENDCOLLECTIVE ;  /* 0x000000000000791b */ /* 0x007fe20003800000 */
.L_x_799:
[----:B------:R-:W-:Y:S05]  /*1ad30*/  BSYNC B1 ;  /* 0x0000000000017941 */ /* 0x000fea0003800000 */
.L_x_798:
[----:B------:R-:W-:Y:S01]  /*1ad40*/  IMAD.MOV.U32 R13, RZ, RZ, R109 ;  /* 0x000000ffff0d7224 */ /* 0x000fe200078e006d */
[----:B------:R-:W-:Y:S01]  /*1ad50*/  MOV R79, R14 ;  /* 0x0000000e004f7202 */ /* 0x000fe20000000f00 */
[----:B------:R-:W-:Y:S02]  /*1ad60*/  IMAD.MOV.U32 R12, RZ, RZ, RZ ;  /* 0x000000ffff0c7224 */ /* 0x000fe400078e00ff */
[----:B------:R-:W-:Y:S02]  /*1ad70*/  IMAD.MOV.U32 R11, RZ, RZ, 0x181f ;  /* 0x0000181fff0b7424 */ /* 0x000fe400078e00ff */
[----:B------:R-:W-:-:S07]  /*1ad80*/  IMAD.MOV.U32 R15, RZ, RZ, -0x1 ;  /* 0xffffffffff0f7424 */ /* 0x000fce00078e00ff */
[----:B------:R-:W-:Y:S05]  /*1ad90*/  WARPSYNC.COLLECTIVE R15, `(.L_x_800) ;  /* 0x000000000f087348 */ /* 0x000fea0003c00000 */
[----:B------:R0:W1:Y:S02]  /*1ada0*/  SHFL.IDX P6, R14, R13, R12, R11 ;  /* 0x0000000c0d0e7389 */ /* 0x00006400000c000b */
[----:B01----:R-:W-:Y:S01]  /*1adb0*/  ENDCOLLECTIVE ;  /* 0x000000000000791b */ /* 0x003fe20003800000 */
.L_x_800:
[----:B------:R-:W-:Y:S01]  /*1adc0*/  IMAD.MOV.U32 R105, RZ, RZ, R14 ;  /* 0x000000ffff697224 */ /* 0x000fe200078e000e */
[----:B------:R-:W-:Y:S06]  /*1add0*/  BRA `(.L_x_801) ;  /* 0xfffffe8000a07947 */ /* 0x000fec000383ffff */
.L_x_512:
[----:B------:R-:W-:Y:S01]  /*1ade0*/  BSSY B1, `(.L_x_802) ;  /* 0x0000008000017945 */ /* 0x000fe20003800000 */
[----:B0---4-:R-:W-:Y:S01]  /*1adf0*/  IMAD.MOV.U32 R13, RZ, RZ, R108 ;  /* 0x000000ffff0d7224 */ /* 0x011fe200078e006c */
[----:B------:R-:W-:Y:S01]  /*1ae00*/  MOV R11, 0x181f ;  /* 0x0000181f000b7802 */ /* 0x000fe20000000f00 */
[----:B------:R-:W-:Y:S02]  /*1ae10*/  IMAD.MOV.U32 R12, RZ, RZ, 0x1 ;  /* 0x00000001ff0c7424 */ /* 0x000fe400078e00ff */
[----:B------:R-:W-:-:S07]  /*1ae20*/  IMAD.MOV.U32 R15, RZ, RZ, -0x1 ;  /* 0xffffffffff0f7424 */ /* 0x000fce00078e00ff */
[----:B-123--:R-:W-:Y:S05]  /*1ae30*/  WARPSYNC.COLLECTIVE R15, `(.L_x_803) ;  /* 0x000000000f087348 */ /* 0x00efea0003c00000 */
[----:B------:R0:W4:Y:S02]  /*1ae40*/  SHFL.IDX P6, R14, R13, R12, R11 ;  /* 0x0000000c0d0e7389 */ /* 0x00012400000c000b */
[----:B01234-:R-:W-:Y:S01]  /*1ae50*/  ENDCOLLECTIVE ;  /* 0x000000000000791b */ /* 0x01ffe20003800000 */
.L_x_803:
[----:B------:R-:W-:Y:S05]  /*1ae60*/  BSYNC B1 ;  /* 0x0000000000017941 */ /* 0x000fea0003800000 */
.L_x_802:
[----:B------:R-:W-:Y:S02]  /*1ae70*/  IMAD.MOV.U32 R13, RZ, RZ, R109 ;  /* 0x000000ffff0d7224 */ /* 0x000fe400078e006d */
[----:B------:R-:W-:Y:S02]  /*1ae80*/  IMAD.MOV.U32 R12, RZ, RZ, 0x1 ;  /* 0x00000001ff0c7424 */ /* 0x000fe400078e00ff */
[----:B------:R-:W-:Y:S02]  /*1ae90*/  IMAD.MOV.U32 R11, RZ, RZ, 0x181f ;  /* 0x0000181fff0b7424 */ /* 0x000fe400078e00ff */
[----:B------:R-:W-:Y:S02]  /*1aea0*/  IMAD.MOV.U32 R15, RZ, RZ, -0x1 ;  /* 0xffffffffff0f7424 */ /* 0x000fe400078e00ff */
[----:B------:R-:W-:-:S07]  /*1aeb0*/  IMAD.MOV.U32 R71, RZ, RZ, R14 ;  /* 0x000000ffff477224 */ /* 0x000fce00078e000e */
[----:B------:R-:W-:Y:S05]  /*1aec0*/  WARPSYNC.COLLECTIVE R15, `(.L_x_804) ;  /* 0x000000000f087348 */ /* 0x000fea0003c00000 */
[----:B------:R0:W1:Y:S02]  /*1aed0*/  SHFL.IDX P6, R14, R13, R12, R11 ;  /* 0x0000000c0d0e7389 */ /* 0x00006400000c000b */
[----:B01----:R-:W-:Y:S01]  /*1aee0*/  ENDCOLLECTIVE ;  /* 0x000000000000791b */ /* 0x003fe20003800000 */
.L_x_804:
[----:B------:R-:W-:Y:S01]  /*1aef0*/  IMAD.MOV.U32 R73, RZ, RZ, R14 ;  /* 0x000000ffff497224 */ /* 0x000fe200078e000e */
[----:B------:R-:W-:Y:S06]  /*1af00*/  BRA `(.L_x_805) ;  /* 0xfffffe8800347947 */ /* 0x000fec000383ffff */
.L_x_521:
[----:B------:R-:W-:Y:S01]  /*1af10*/  BSSY B1, `(.L_x_806) ;  /* 0x0000008000017945 */ /* 0x000fe20003800000 */
[----:B0---4-:R-:W-:Y:S01]  /*1af20*/  MOV R13, R108 ;  /* 0x0000006c000d7202 */ /* 0x011fe20000000f00 */
[----:B------:R-:W-:Y:S02]  /*1af30*/  IMAD.MOV.U32 R12, RZ, RZ, 0x2 ;  /* 0x00000002ff0c7424 */ /* 0x000fe400078e00ff */
[----:B------:R-:W-:Y:S02]  /*1af40*/  IMAD.MOV.U32 R11, RZ, RZ, 0x181f ;  /* 0x0000181fff0b7424 */ /* 0x000fe400078e00ff */
[----:B------:R-:W-:-:S07]  /*1af50*/  IMAD.MOV.U32 R15, RZ, RZ, -0x1 ;  /* 0xffffffffff0f7424 */ /* 0x000fce00078e00ff */
[----:B-123--:R-:W-:Y:S05]  /*1af60*/  WARPSYNC.COLLECTIVE R15, `(.L_x_807) ;  /* 0x000000000f087348 */ /* 0x00efea0003c00000 */
[----:B------:R0:W4:Y:S02]  /*1af70*/  SHFL.IDX P6, R14, R13, R12, R11 ;  /* 0x0000000c0d0e7389 */ /* 0x00012400000c000b */
[----:B01234-:R-:W-:Y:S01]  /*1af80*/  ENDCOLLECTIVE ;  /* 0x000000000000791b */ /* 0x01ffe20003800000 */
.L_x_807:
[----:B------:R-:W-:Y:S05]  /*1af90*/  BSYNC B1 ;  /* 0x0000000000017941 */ /* 0x000fea0003800000 */
.L_x_806:
[----:B------:R-:W-:Y:S01]  /*1afa0*/  IMAD.MOV.U32 R13, RZ, RZ, R109 ;  /* 0x000000ffff0d7224 */ /* 0x000fe200078e006d */
[----:B------:R-:W-:Y:S01]  /*1afb0*/  MOV R15, 0xffffffff ;  /* 0xffffffff000f7802 */ /* 0x000fe20000000f00 */
[----:B------:R-:W-:Y:S02]  /*1afc0*/  IMAD.MOV.U32 R12, RZ, RZ, 0x2 ;  /* 0x00000002ff0c7424 */ /* 0x000fe400078e00ff */
[----:B------:R-:W-:Y:S02]  /*1afd0*/  IMAD.MOV.U32 R11, RZ, RZ, 0x181f ;  /* 0x0000181fff0b7424 */ /* 0x000fe400078e00ff */
[----:B------:R-:W-:-:S07]  /*1afe0*/  IMAD.MOV.U32 R63, RZ, RZ, R14 ;  /* 0x000000ffff3f7224 */ /* 0x000fce00078e000e */
[----:B------:R-:W-:Y:S05]  /*1aff0*/  WARPSYNC.COLLECTIVE R15, `(.L_x_808) ;  /* 0x000000000f087348 */ /* 0x000fea0003c00000 */
[----:B------:R0:W1:Y:S02]  /*1b000*/  SHFL.IDX P6, R14, R13, R12, R11 ;  /* 0x0000000c0d0e7389 */ /* 0x00006400000c000b */
[----:B01----:R-:W-:Y:S01]  /*1b010*/  ENDCOLLECTIVE ;  /* 0x000000000000791b */ /* 0x003fe20003800000 */
.L_x_808:
[----:B------:R-:W-:Y:S01]  /*1b020*/  IMAD.MOV.U32 R65, RZ, RZ, R14 ;  /* 0x000000ffff417224 */ /* 0x000fe200078e000e */
[----:B------:R-:W-:Y:S06]  /*1b030*/  BRA `(.L_x_809) ;  /* 0xfffffe8c00c87947 */ /* 0x000fec000383ffff */
.L_x_530:
[----:B------:R-:W-:Y:S01]  /*1b040*/  BSSY B1, `(.L_x_810) ;  /* 0x0000008000017945 */ /* 0x000fe20003800000 */
[----:B0---4-:R-:W-:Y:S02]  /*1b050*/  IMAD.MOV.U32 R13, RZ, RZ, R108 ;  /* 0x000000ffff0d7224 */ /* 0x011fe400078e006c */
[----:B------:R-:W-:Y:S02]  /*1b060*/  IMAD.MOV.U32 R12, RZ, RZ, 0x3 ;  /* 0x00000003ff0c7424 */ /* 0x000fe400078e00ff */
[----:B------:R-:W-:Y:S02]  /*1b070*/  IMAD.MOV.U32 R11, RZ, RZ, 0x181f ;  /* 0x0000181fff0b7424 */ /* 0x000fe400078e00ff */
[----:B------:R-:W-:-:S07]  /*1b080*/  IMAD.MOV.U32 R15, RZ, RZ, -0x1 ;  /* 0xffffffffff0f7424 */ /* 0x000fce00078e00ff */
[----:B-123--:R-:W-:Y:S05]  /*1b090*/  WARPSYNC.COLLECTIVE R15, `(.L_x_811) ;  /* 0x000000000f087348 */ /* 0x00efea0003c00000 */
[----:B------:R0:W4:Y:S02]  /*1b0a0*/  SHFL.IDX P6, R14, R13, R12, R11 ;  /* 0x0000000c0d0e7389 */ /* 0x00012400000c000b */
[----:B01234-:R-:W-:Y:S01]  /*1b0b0*/  ENDCOLLECTIVE ;  /* 0x000000000000791b */ /* 0x01ffe20003800000 */
.L_x_811:
[----:B------:R-:W-:Y:S05]  /*1b0c0*/  BSYNC B1 ;  /* 0x0000000000017941 */ /* 0x000fea0003800000 */
.L_x_810:
[----:B------:R-:W-:Y:S01]  /*1b0d0*/  IMAD.MOV.U32 R13, RZ, RZ, R109 ;  /* 0x000000ffff0d7224 */ /* 0x000fe200078e006d */
[----:B------:R-:W-:Y:S01]  /*1b0e0*/  MOV R12, 0x3 ;  /* 0x00000003000c7802 */ /* 0x000fe20000000f00 */
[----:B------:R-:W-:Y:S02]  /*1b0f0*/  IMAD.MOV.U32 R11, RZ, RZ, 0x181f ;  /* 0x0000181fff0b7424 */ /* 0x000fe400078e00ff */
[----:B------:R-:W-:Y:S02]  /*1b100*/  IMAD.MOV.U32 R15, RZ, RZ, -0x1 ;  /* 0xffffffffff0f7424 */ /* 0x000fe400078e00ff */
[----:B------:R-:W-:-:S07]  /*1b110*/  IMAD.MOV.U32 R55, RZ, RZ, R14 ;  /* 0x000000ffff377224 */ /* 0x000fce00078e000e */
[----:B------:R-:W-:Y:S05]  /*1b120*/  WARPSYNC.COLLECTIVE R15, `(.L_x_812) ;  /* 0x000000000f087348 */ /* 0x000fea0003c00000 */
[----:B------:R0:W1:Y:S02]  /*1b130*/  SHFL.IDX P6, R14, R13, R12, R11 ;  /* 0x0000000c0d0e7389 */ /* 0x00006400000c000b */
[----:B01----:R-:W-:Y:S01]  /*1b140*/  ENDCOLLECTIVE ;  /* 0x000000000000791b */ /* 0x003fe20003800000 */
.L_x_812:
[----:B------:R-:W-:Y:S01]  /*1b150*/  IMAD.MOV.U32 R109, RZ, RZ, R14 ;  /* 0x000000ffff6d7224 */ /* 0x000fe200078e000e */
[----:B------:R-:W-:Y:S06]  /*1b160*/  BRA `(.L_x_813) ;  /* 0xfffffe9400587947 */ /* 0x000fec000383ffff */
.L_x_542:
[----:B-1----:R1:W2:Y:S02]  /*1b170*/  SYNCS.PHASECHK.TRANS64.TRYWAIT P4, [R92+URZ+0x28890], R103 ;  /* 0x028890675c0075a7 */ /* 0x0022a4000808017f */
[----:B--2---:R-:W-:Y:S05]  /*1b180*/  @!P4 NANOSLEEP.SYNCS 0x989680 ;  /* 0x009896800000c95d */ /* 0x004fea0003900000 */
[----:B------:R-:W2:Y:S02]  /*1b190*/  @!P4 SYNCS.PHASECHK.TRANS64 P4, [R92+URZ+0x28890], R103 ;  /* 0x028890675c00c5a7 */ /* 0x000ea4000808007f */
[----:B--2---:R-:W-:Y:S05]  /*1b1a0*/  @!P4 BRA `(.L_x_542) ;  /* 0xfffffffc00f0c947 */ /* 0x004fea000383ffff */
[----:B------:R-:W-:Y:S05]  /*1b1b0*/  BRA `(.L_x_814) ;  /* 0xfffffea400807947 */ /* 0x000fea000383ffff */
.L_x_543:
[----:B------:R-:W-:Y:S01]  /*1b1c0*/  BSSY B1, `(.L_x_815) ;  /* 0x0000008000017945 */ /* 0x000fe20003800000 */
[----:B------:R-:W-:Y:S02]  /*1b1d0*/  IMAD.MOV.U32 R13, RZ, RZ, R108 ;  /* 0x000000ffff0d7224 */ /* 0x000fe400078e006c */
[----:B------:R-:W-:Y:S02]  /*1b1e0*/  IMAD.MOV.U32 R12, RZ, RZ, RZ ;  /* 0x000000ffff0c7224 */ /* 0x000fe400078e00ff */
[----:B------:R-:W-:Y:S02]  /*1b1f0*/  IMAD.MOV.U32 R11, RZ, RZ, 0x181f ;  /* 0x0000181fff0b7424 */ /* 0x000fe400078e00ff */
[----:B------:R-:W-:-:S07]  /*1b200*/  IMAD.MOV.U32 R15, RZ, RZ, -0x1 ;  /* 0xffffffffff0f7424 */ /* 0x000fce00078e00ff */
[----:B-1----:R-:W-:Y:S05]  /*1b210*/  WARPSYNC.COLLECTIVE R15, `(.L_x_816) ;  /* 0x000000000f087348 */ /* 0x002fea0003c00000 */
[----:B------:R0:W2:Y:S02]  /*1b220*/  SHFL.IDX P6, R14, R13, R12, R11 ;  /* 0x0000000c0d0e7389 */ /* 0x0000a400000c000b */
[----:B012---:R-:W-:Y:S01]  /*1b230*/  ENDCOLLECTIVE ;  /* 0x000000000000791b */ /* 0x007fe20003800000 */
.L_x_816:
[----:B------:R-:W-:Y:S05]  /*1b240*/  BSYNC B1 ;  /* 0x0000000000017941 */ /* 0x000fea0003800000 */
.L_x_815:
        /* <DEDUP_REMOVED lines=8> */
.L_x_817:
[----:B------:R-:W-:Y:S01]  /*1b2d0*/  IMAD.MOV.U32 R106, RZ, RZ, R14 ;  /* 0x000000ffff6a7224 */ /* 0x000fe200078e000e */
[----:B------:R-:W-:Y:S06]  /*1b2e0*/  BRA `(.L_x_818) ;  /* 0xfffffea4004c7947 */ /* 0x000fec000383ffff */
.L_x_548:
[----:B------:R-:W-:Y:S01]  /*1b2f0*/  BSSY B1, `(.L_x_819) ;  /* 0x0000008000017945 */ /* 0x000fe20003800000 */
[----:B----4-:R-:W-:Y:S01]  /*1b300*/  IMAD.MOV.U32 R13, RZ, RZ, R108 ;  /* 0x000000ffff0d7224 */ /* 0x010fe200078e006c */
[----:B------:R-:W-:Y:S01]  /*1b310*/  MOV R11, 0x181f ;  /* 0x0000181f000b7802 */ /* 0x000fe20000000f00 */
[----:B------:R-:W-:Y:S02]  /*1b320*/  IMAD.MOV.U32 R12, RZ, RZ, 0x1 ;  /* 0x00000001ff0c7424 */ /* 0x000fe400078e00ff */
[----:B------:R-:W-:-:S07]  /*1b330*/  IMAD.MOV.U32 R15, RZ, RZ, -0x1 ;  /* 0xffffffffff0f7424 */ /* 0x000fce00078e00ff */
[----:B0123--:R-:W-:Y:S05]  /*1b340*/  WARPSYNC.COLLECTIVE R15, `(.L_x_820) ;  /* 0x000000000f087348 */ /* 0x00ffea0003c00000 */
[----:B------:R4:W0:Y:S02]  /*1b350*/  SHFL.IDX P6, R14, R13, R12, R11 ;  /* 0x0000000c0d0e7389 */ /* 0x00082400000c000b */
[----:B01234-:R-:W-:Y:S01]  /*1b360*/  ENDCOLLECTIVE ;  /* 0x000000000000791b */ /* 0x01ffe20003800000 */
.L_x_820:
[----:B------:R-:W-:Y:S05]  /*1b370*/  BSYNC B1 ;  /* 0x0000000000017941 */ /* 0x000fea0003800000 */
.L_x_819:
        /* <DEDUP_REMOVED lines=8> */
.L_x_821:
[----:B------:R-:W-:Y:S01]  /*1b400*/  IMAD.MOV.U32 R50, RZ, RZ, R14 ;  /* 0x000000ffff327224 */ /* 0x000fe200078e000e */
[----:B------:R-:W-:Y:S06]  /*1b410*/  BRA `(.L_x_822) ;  /* 0xfffffeac00007947 */ /* 0x000fec000383ffff */
.L_x_553:
        /* <DEDUP_REMOVED lines=8> */
.L_x_824:
[----:B------:R-:W-:Y:S05]  /*1b4a0*/  BSYNC B1 ;  /* 0x0000000000017941 */ /* 0x000fea0003800000 */
.L_x_823:
        /* <DEDUP_REMOVED lines=8> */
.L_x_825:
[----:B------:R-:W-:Y:S01]  /*1b530*/  IMAD.MOV.U32 R50, RZ, RZ, R14 ;  /* 0x000000ffff327224 */ /* 0x000fe200078e000e */
[----:B------:R-:W-:Y:S06]  /*1b540*/  BRA `(.L_x_826) ;  /* 0xfffffeb000ac7947 */ /* 0x000fec000383ffff */
.L_x_558:
        /* <DEDUP_REMOVED lines=8> */
.L_x_828:
[----:B------:R-:W-:Y:S05]  /*1b5d0*/  BSYNC B1 ;  /* 0x0000000000017941 */ /* 0x000fea0003800000 */
.L_x_827:
        /* <DEDUP_REMOVED lines=8> */
.L_x_829:
[----:B------:R-:W-:Y:S01]  /*1b660*/  IMAD.MOV.U32 R50, RZ, RZ, R14 ;  /* 0x000000ffff327224 */ /* 0x000fe200078e000e */
[----:B------:R-:W-:Y:S06]  /*1b670*/  BRA `(.L_x_830) ;  /* 0xfffffeb800587947 */ /* 0x000fec000383ffff */
.L_x_563:
[----:B0-----:R0:W1:Y:S02]  /*1b680*/  SYNCS.PHASECHK.TRANS64.TRYWAIT P3, [R92+URZ+0x28890], R103 ;  /* 0x028890675c0075a7 */ /* 0x001064000806017f */
[----:B-1----:R-:W-:Y:S05]  /*1b690*/  @!P3 NANOSLEEP.SYNCS 0x989680 ;  /* 0x009896800000b95d */ /* 0x002fea0003900000 */
[----:B------:R-:W1:Y:S02]  /*1b6a0*/  @!P3 SYNCS.PHASECHK.TRANS64 P3, [R92+URZ+0x28890], R103 ;  /* 0x028890675c00b5a7 */ /* 0x000e64000806007f */
[----:B-1----:R-:W-:Y:S05]  /*1b6b0*/  @!P3 BRA `(.L_x_563) ;  /* 0xfffffffc00f0b947 */ /* 0x002fea000383ffff */
[----:B------:R-:W-:Y:S05]  /*1b6c0*/  BRA `(.L_x_831) ;  /* 0xfffffec000547947 */ /* 0x000fea000383ffff */
.L_x_564:
        /* <DEDUP_REMOVED lines=8> */
.L_x_833:
[----:B------:R-:W-:Y:S05]  /*1b750*/  BSYNC B1 ;  /* 0x0000000000017941 */ /* 0x000fea0003800000 */
.L_x_832:
        /* <DEDUP_REMOVED lines=8> */
.L_x_834:
[----:B------:R-:W-:Y:S05]  /*1b7e0*/  BRA `(.L_x_835) ;  /* 0xfffffec0007c7947 */ /* 0x000fea000383ffff */
.L_x_567:
[----:B------:R-:W-:Y:S01]  /*1b7f0*/  BSSY B1, `(.L_x_836) ;  /* 0x0000008000017945 */ /* 0x000fe20003800000 */
[----:B----4-:R-:W-:Y:S01]  /*1b800*/  IMAD.MOV.U32 R13, RZ, RZ, R46 ;  /* 0x000000ffff0d7224 */ /* 0x010fe200078e002e */
[----:B------:R-:W-:Y:S01]  /*1b810*/  MOV R15, 0xffffffff ;  /* 0xffffffff000f7802 */ /* 0x000fe20000000f00 */
[----:B------:R-:W-:Y:S02]  /*1b820*/  IMAD.MOV.U32 R12, RZ, RZ, 0x1 ;  /* 0x00000001ff0c7424 */ /* 0x000fe400078e00ff */
[----:B------:R-:W-:-:S07]  /*1b830*/  IMAD.MOV.U32 R11, RZ, RZ, 0x181f ;  /* 0x0000181fff0b7424 */ /* 0x000fce00078e00ff */
[----:B0123--:R-:W-:Y:S05]  /*1b840*/  WARPSYNC.COLLECTIVE R15, `(.L_x_837) ;  /* 0x000000000f087348 */ /* 0x00ffea0003c00000 */
[----:B---3--:R3:W4:Y:S02]  /*1b850*/  SHFL.IDX P6, R14, R13, R12, R11 ;  /* 0x0000000c0d0e7389 */ /* 0x00872400000c000b */
[----:B01234-:R-:W-:Y:S01]  /*1b860*/  ENDCOLLECTIVE ;  /* 0x000000000000791b */ /* 0x01ffe20003800000 */
.L_x_837:
[----:B------:R-:W-:Y:S05]  /*1b870*/  BSYNC B1 ;  /* 0x0000000000017941 */ /* 0x000fea0003800000 */
.L_x_836:
        /* <DEDUP_REMOVED lines=8> */
.L_x_838:
[----:B------:R-:W-:Y:S05]  /*1b900*/  BRA `(.L_x_839) ;  /* 0xfffffec0007c7947 */ /* 0x000fea000383ffff */
.L_x_570:
[----:B------:R-:W-:Y:S01]  /*1b910*/  BSSY B1, `(.L_x_840) ;  /* 0x0000008000017945 */ /* 0x000fe20003800000 */
[----:B----4-:R-:W-:Y:S01]  /*1b920*/  IMAD.MOV.U32 R13, RZ, RZ, R46 ;  /* 0x000000ffff0d7224 */ /* 0x010fe200078e002e */
[----:B------:R-:W-:Y:S01]  /*1b930*/  MOV R11, 0x181f ;  /* 0x0000181f000b7802 */ /* 0x000fe20000000f00 */
[----:B------:R-:W-:Y:S02]  /*1b940*/  IMAD.MOV.U32 R12, RZ, RZ, 0x2 ;  /* 0x00000002ff0c7424 */ /* 0x000fe400078e00ff */
[----:B------:R-:W-:-:S07]  /*1b950*/  IMAD.MOV.U32 R15, RZ, RZ, -0x1 ;  /* 0xffffffffff0f7424 */ /* 0x000fce00078e00ff */
[----:B0123--:R-:W-:Y:S05]  /*1b960*/  WARPSYNC.COLLECTIVE R15, `(.L_x_841) ;  /* 0x000000000f087348 */ /* 0x00ffea0003c00000 */
[----:B---3--:R3:W4:Y:S02]  /*1b970*/  SHFL.IDX P6, R14, R13, R12, R11 ;  /* 0x0000000c0d0e7389 */ /* 0x00872400000c000b */
[----:B01234-:R-:W-:Y:S01]  /*1b980*/  ENDCOLLECTIVE ;  /* 0x000000000000791b */ /* 0x01ffe20003800000 */
.L_x_841:
[----:B------:R-:W-:Y:S05]  /*1b990*/  BSYNC B1 ;  /* 0x0000000000017941 */ /* 0x000fea0003800000 */
.L_x_840:
        /* <DEDUP_REMOVED lines=8> */
.L_x_842:
[----:B------:R-:W-:Y:S05]  /*1ba20*/  BRA `(.L_x_843) ;  /* 0xfffffec000807947 */ /* 0x000fea000383ffff */
.L_x_573:
[----:B------:R-:W-:Y:S01]  /*1ba30*/  BSSY B1, `(.L_x_844) ;  /* 0x0000008000017945 */ /* 0x000fe20003800000 */
[----:B0-----:R-:W-:Y:S01]  /*1ba40*/  IMAD.MOV.U32 R13, RZ, RZ, R46 ;  /* 0x000000ffff0d7224 */ /* 0x001fe200078e002e */
[----:B------:R-:W-:Y:S01]  /*1ba50*/  MOV R12, 0x3 ;  /* 0x00000003000c7802 */ /* 0x000fe20000000f00 */
[----:B------:R-:W-:Y:S02]  /*1ba60*/  IMAD.MOV.U32 R11, RZ, RZ, 0x181f ;  /* 0x0000181fff0b7424 */ /* 0x000fe400078e00ff */
[----:B------:R-:W-:-:S07]  /*1ba70*/  IMAD.MOV.U32 R15, RZ, RZ, -0x1 ;  /* 0xffffffffff0f7424 */ /* 0x000fce00078e00ff */
[----:B-1234-:R-:W-:Y:S05]  /*1ba80*/  WARPSYNC.COLLECTIVE R15, `(.L_x_845) ;  /* 0x000000000f087348 */ /* 0x01efea0003c00000 */
[----:B----4-:R0:W4:Y:S02]  /*1ba90*/  SHFL.IDX P6, R14, R13, R12, R11 ;  /* 0x0000000c0d0e7389 */ /* 0x01012400000c000b */
[----:B01234-:R-:W-:Y:S01]  /*1baa0*/  ENDCOLLECTIVE ;  /* 0x000000000000791b */ /* 0x01ffe20003800000 */
.L_x_845:
[----:B------:R-:W-:Y:S05]  /*1bab0*/  BSYNC B1 ;  /* 0x0000000000017941 */ /* 0x000fea0003800000 */
.L_x_844:
        /* <DEDUP_REMOVED lines=8> */
.L_x_846:
[----:B------:R-:W-:Y:S05]  /*1bb40*/  BRA `(.L_x_847) ;  /* 0xfffffec000847947 */ /* 0x000fea000383ffff */
.L_x_577:
[----:B------:R0:W0:Y:S02]  /*1bb50*/  SYNCS.PHASECHK.TRANS64.TRYWAIT P4, [R92+URZ+0x288b0], R103 ;  /* 0x0288b0675c0075a7 */ /* 0x000024000808017f */
[----:B0-----:R-:W-:Y:S05]  /*1bb60*/  @!P4 NANOSLEEP.SYNCS 0x989680 ;  /* 0x009896800000c95d */ /* 0x001fea0003900000 */
[----:B------:R-:W0:Y:S02]  /*1bb70*/  @!P4 SYNCS.PHASECHK.TRANS64 P4, [R92+URZ+0x288b0], R103 ;  /* 0x0288b0675c00c5a7 */ /* 0x000e24000808007f */
[----:B0-----:R-:W-:Y:S05]  /*1bb80*/  @!P4 BRA `(.L_x_577) ;  /* 0xfffffffc00f0c947 */ /* 0x001fea000383ffff */
[----:B------:R-:W-:Y:S05]  /*1bb90*/  BRA `(.L_x_848) ;  /* 0xfffffec400007947 */ /* 0x000fea000383ffff */
.L_x_589:
[----:B------:R-:W-:Y:S01]  /*1bba0*/  BSSY B0, `(.L_x_849) ;  /* 0x0000008000007945 */ /* 0x000fe20003800000 */
[----:B---3--:R-:W-:Y:S01]  /*1bbb0*/  MOV R13, R221 ;  /* 0x000000dd000d7202 */ /* 0x008fe20000000f00 */
[----:B------:R-:W-:Y:S02]  /*1bbc0*/  IMAD.MOV.U32 R12, RZ, RZ, RZ ;  /* 0x000000ffff0c7224 */ /* 0x000fe400078e00ff */
[----:B------:R-:W-:Y:S02]  /*1bbd0*/  IMAD.MOV.U32 R11, RZ, RZ, 0x1f ;  /* 0x0000001fff0b7424 */ /* 0x000fe400078e00ff */
[----:B------:R-:W-:-:S07]  /*1bbe0*/  IMAD.MOV.U32 R15, RZ, RZ, -0x1 ;  /* 0xffffffffff0f7424 */ /* 0x000fce00078e00ff */
[----:B-----5:R-:W-:Y:S05]  /*1bbf0*/  WARPSYNC.COLLECTIVE R15, `(.L_x_850) ;  /* 0x000000000f087348 */ /* 0x020fea0003c00000 */
[----:B------:R0:W1:Y:S02]  /*1bc00*/  SHFL.IDX P6, R14, R13, R12, R11 ;  /* 0x0000000c0d0e7389 */ /* 0x00006400000c000b */
[----:B01---5:R-:W-:Y:S01]  /*1bc10*/  ENDCOLLECTIVE ;  /* 0x000000000000791b */ /* 0x023fe20003800000 */
.L_x_850:
[----:B------:R-:W-:Y:S05]  /*1bc20*/  BSYNC B0 ;  /* 0x0000000000007941 */ /* 0x000fea0003800000 */
.L_x_849:
[----:B------:R-:W-:Y:S01]  /*1bc30*/  IMAD.MOV.U32 R194, RZ, RZ, R14 ;  /* 0x000000ffffc27224 */ /* 0x000fe200078e000e */
[----:B------:R-:W-:Y:S06]  /*1bc40*/  BRA `(.L_x_851) ;  /* 0xfffffecc00307947 */ /* 0x000fec000383ffff */
.L_x_599:
[----:B------:R-:W-:Y:S01]  /*1bc50*/  BSSY B1, `(.L_x_852) ;  /* 0x0000008000017945 */ /* 0x000fe20003800000 */
[----:B---3--:R-:W-:Y:S01]  /*1bc60*/  IMAD.MOV.U32 R13, RZ, RZ, R25 ;  /* 0x000000ffff0d7224 */ /* 0x008fe200078e0019 */
[----:B------:R-:W-:Y:S01]  /*1bc70*/  MOV R15, 0xffffffff ;  /* 0xffffffff000f7802 */ /* 0x000fe20000000f00 */
[----:B------:R-:W-:Y:S02]  /*1bc80*/  IMAD.MOV.U32 R12, RZ, RZ, RZ ;  /* 0x000000ffff0c7224 */ /* 0x000fe400078e00ff */
[----:B------:R-:W-:-:S07]  /*1bc90*/  IMAD.MOV.U32 R11, RZ, RZ, 0x181f ;  /* 0x0000181fff0b7424 */ /* 0x000fce00078e00ff */
[----:B0-----:R-:W-:Y:S05]  /*1bca0*/  WARPSYNC.COLLECTIVE R15, `(.L_x_853) ;  /* 0x000000000f087348 */ /* 0x001fea0003c00000 */
[----:B------:R1:W2:Y:S02]  /*1bcb0*/  SHFL.IDX P6, R14, R13, R12, R11 ;  /* 0x0000000c0d0e7389 */ /* 0x0002a400000c000b */
[----:B012---:R-:W-:Y:S01]  /*1bcc0*/  ENDCOLLECTIVE ;  /* 0x000000000000791b */ /* 0x007fe20003800000 */
.L_x_853:
[----:B------:R-:W-:Y:S05]  /*1bcd0*/  BSYNC B1 ;  /* 0x0000000000017941 */ /* 0x000fea0003800000 */
.L_x_852:
[----:B------:R-:W-:Y:S02]  /*1bce0*/  IMAD.MOV.U32 R13, RZ, RZ, R24 ;  /* 0x000000ffff0d7224 */ /* 0x000fe400078e0018 */
[----:B------:R-:W-:Y:S02]  /*1bcf0*/  IMAD.MOV.U32 R12, RZ, RZ, RZ ;  /* 0x000000ffff0c7224 */ /* 0x000fe400078e00ff */
[----:B------:R-:W-:Y:S02]  /*1bd00*/  IMAD.MOV.U32 R11, RZ, RZ, 0x181f ;  /* 0x0000181fff0b7424 */ /* 0x000fe400078e00ff */
[----:B------:R-:W-:Y:S02]  /*1bd10*/  IMAD.MOV.U32 R15, RZ, RZ, -0x1 ;  /* 0xffffffffff0f7424 */ /* 0x000fe400078e00ff */
[----:B------:R-:W-:-:S07]  /*1bd20*/  IMAD.MOV.U32 R0, RZ, RZ, R14 ;  /* 0x000000ffff007224 */ /* 0x000fce00078e000e */
[----:B------:R-:W-:Y:S05]  /*1bd30*/  WARPSYNC.COLLECTIVE R15, `(.L_x_854) ;  /* 0x000000000f087348 */ /* 0x000fea0003c00000 */
[----:B------:R0:W1:Y:S02]  /*1bd40*/  SHFL.IDX P6, R14, R13, R12, R11 ;  /* 0x0000000c0d0e7389 */ /* 0x00006400000c000b */
[----:B01----:R-:W-:Y:S01]  /*1bd50*/  ENDCOLLECTIVE ;  /* 0x000000000000791b */ /* 0x003fe20003800000 */
.L_x_854:
[----:B------:R-:W-:Y:S02]  /*1bd60*/  IMAD.MOV.U32 R13, RZ, RZ, R28 ;  /* 0x000000ffff0d7224 */ /* 0x000fe400078e001c */
[----:B------:R-:W-:-:S07]  /*1bd70*/  IMAD.MOV.U32 R3, RZ, RZ, R14 ;  /* 0x000000ffff037224 */ /* 0x000fce00078e000e */
[----:B------:R-:W-:Y:S05]  /*1bd80*/  WARPSYNC.COLLECTIVE R15, `(.L_x_855) ;  /* 0x000000000f087348 */ /* 0x000fea0003c00000 */
[----:B------:R0:W1:Y:S02]  /*1bd90*/  SHFL.IDX P6, R14, R13, R12, R11 ;  /* 0x0000000c0d0e7389 */ /* 0x00006400000c000b */
[----:B01----:R-:W-:Y:S01]  /*1bda0*/  ENDCOLLECTIVE ;  /* 0x000000000000791b */ /* 0x003fe20003800000 */
.L_x_855:
[----:B------:R-:W-:Y:S01]  /*1bdb0*/  IMAD.MOV.U32 R13, RZ, RZ, R27 ;  /* 0x000000ffff0d7224 */ /* 0x000fe200078e001b */
[----:B------:R-:W-:-:S07]  /*1bdc0*/  MOV R4, R14 ;  /* 0x0000000e00047202 */ /* 0x000fce0000000f00 */
[----:B------:R-:W-:Y:S05]  /*1bdd0*/  WARPSYNC.COLLECTIVE R15, `(.L_x_856) ;  /* 0x000000000f087348 */ /* 0x000fea0003c00000 */
[----:B------:R0:W1:Y:S02]  /*1bde0*/  SHFL.IDX P6, R14, R13, R12, R11 ;  /* 0x0000000c0d0e7389 */ /* 0x00006400000c000b */
[----:B01----:R-:W-:Y:S01]  /*1bdf0*/  ENDCOLLECTIVE ;  /* 0x000000000000791b */ /* 0x003fe20003800000 */
.L_x_856:
[----:B------:R-:W-:Y:S05]  /*1be00*/  BRA `(.L_x_857) ;  /* 0xfffffed000247947 */ /* 0x000fea000383ffff */
.L_x_603:
[----:B0-----:R0:W1:Y:S02]  /*1be10*/  SYNCS.PHASECHK.TRANS64.TRYWAIT P0, [R156+URZ+0x28800], R5 ;  /* 0x028800059c0075a7 */ /* 0x001064000800017f */
[----:B-1----:R-:W-:Y:S05]  /*1be20*/  @!P0 NANOSLEEP.SYNCS 0x989680 ;  /* 0x009896800000895d */ /* 0x002fea0003900000 */
[----:B------:R-:W1:Y:S02]  /*1be30*/  @!P0 SYNCS.PHASECHK.TRANS64 P0, [R156+URZ+0x28800], R5 ;  /* 0x028800059c0085a7 */ /* 0x000e64000800007f */
[----:B-1----:R-:W-:Y:S05]  /*1be40*/  @!P0 BRA `(.L_x_603) ;  /* 0xfffffffc00f08947 */ /* 0x002fea000383ffff */
[----:B------:R-:W-:Y:S05]  /*1be50*/  BRA `(.L_x_858) ;  /* 0xfffffed400047947 */ /* 0x000fea000383ffff */
.L_x_619:
[----:B------:R-:W-:Y:S01]  /*1be60*/  BSSY B1, `(.L_x_859) ;  /* 0x0000008000017945 */ /* 0x000fe20003800000 */
[----:B---3--:R-:W-:Y:S02]  /*1be70*/  IMAD.MOV.U32 R13, RZ, RZ, R25 ;  /* 0x000000ffff0d7224 */ /* 0x008fe400078e0019 */
[----:B------:R-:W-:Y:S02]  /*1be80*/  IMAD.MOV.U32 R12, RZ, RZ, RZ ;  /* 0x000000ffff0c7224 */ /* 0x000fe400078e00ff */
[----:B------:R-:W-:Y:S02]  /*1be90*/  IMAD.MOV.U32 R11, RZ, RZ, 0x181f ;  /* 0x0000181fff0b7424 */ /* 0x000fe400078e00ff */
[----:B------:R-:W-:-:S07]  /*1bea0*/  IMAD.MOV.U32 R15, RZ, RZ, -0x1 ;  /* 0xffffffffff0f7424 */ /* 0x000fce00078e00ff */
[----:B0-----:R-:W-:Y:S05]  /*1beb0*/  WARPSYNC.COLLECTIVE R15, `(.L_x_860) ;  /* 0x000000000f087348 */ /* 0x001fea0003c00000 */
[----:B------:R1:W2:Y:S02]  /*1bec0*/  SHFL.IDX P6, R14, R13, R12, R11 ;  /* 0x0000000c0d0e7389 */ /* 0x0002a400000c000b */
[----:B012---:R-:W-:Y:S01]  /*1bed0*/  ENDCOLLECTIVE ;  /* 0x000000000000791b */ /* 0x007fe20003800000 */
.L_x_860:
[----:B------:R-:W-:Y:S05]  /*1bee0*/  BSYNC B1 ;  /* 0x0000000000017941 */ /* 0x000fea0003800000 */
.L_x_859:
[----:B------:R-:W-:Y:S01]  /*1bef0*/  IMAD.MOV.U32 R13, RZ, RZ, R24 ;  /* 0x000000ffff0d7224 */ /* 0x000fe200078e0018 */
[----:B------:R-:W-:Y:S01]  /*1bf00*/  MOV R12, RZ ;  /* 0x000000ff000c7202 */ /* 0x000fe20000000f00 */
[----:B------:R-:W-:Y:S02]  /*1bf10*/  IMAD.MOV.U32 R11, RZ, RZ, 0x181f ;  /* 0x0000181fff0b7424 */ /* 0x000fe400078e00ff */
[----:B------:R-:W-:Y:S02]  /*1bf20*/  IMAD.MOV.U32 R15, RZ, RZ, -0x1 ;  /* 0xffffffffff0f7424 */ /* 0x000fe400078e00ff */
[----:B------:R-:W-:-:S07]  /*1bf30*/  IMAD.MOV.U32 R0, RZ, RZ, R14 ;  /* 0x000000ffff007224 */ /* 0x000fce00078e000e */
[----:B------:R-:W-:Y:S05]  /*1bf40*/  WARPSYNC.COLLECTIVE R15, `(.L_x_861) ;  /* 0x000000000f087348 */ /* 0x000fea0003c00000 */
[----:B------:R0:W1:Y:S02]  /*1bf50*/  SHFL.IDX P6, R14, R13, R12, R11 ;  /* 0x0000000c0d0e7389 */ /* 0x00006400000c000b */
[----:B01----:R-:W-:Y:S01]  /*1bf60*/  ENDCOLLECTIVE ;  /* 0x000000000000791b */ /* 0x003fe20003800000 */
.L_x_861:
[----:B------:R-:W-:Y:S02]  /*1bf70*/  IMAD.MOV.U32 R13, RZ, RZ, R28 ;  /* 0x000000ffff0d7224 */ /* 0x000fe400078e001c */
[----:B------:R-:W-:-:S07]  /*1bf80*/  IMAD.MOV.U32 R3, RZ, RZ, R14 ;  /* 0x000000ffff037224 */ /* 0x000fce00078e000e */
[----:B------:R-:W-:Y:S05]  /*1bf90*/  WARPSYNC.COLLECTIVE R15, `(.L_x_862) ;  /* 0x000000000f087348 */ /* 0x000fea0003c00000 */
[----:B------:R0:W1:Y:S02]  /*1bfa0*/  SHFL.IDX P6, R14, R13, R12, R11 ;  /* 0x0000000c0d0e7389 */ /* 0x00006400000c000b */
[----:B01----:R-:W-:Y:S01]  /*1bfb0*/  ENDCOLLECTIVE ;  /* 0x000000000000791b */ /* 0x003fe20003800000 */
.L_x_862:
[----:B------:R-:W-:Y:S02]  /*1bfc0*/  IMAD.MOV.U32 R13, RZ, RZ, R27 ;  /* 0x000000ffff0d7224 */ /* 0x000fe400078e001b */
[----:B------:R-:W-:-:S07]  /*1bfd0*/  IMAD.MOV.U32 R20, RZ, RZ, R14 ;  /* 0x000000ffff147224 */ /* 0x000fce00078e000e */
[----:B------:R-:W-:Y:S05]  /*1bfe0*/  WARPSYNC.COLLECTIVE R15, `(.L_x_863) ;  /* 0x000000000f087348 */ /* 0x000fea0003c00000 */
[----:B------:R0:W1:Y:S02]  /*1bff0*/  SHFL.IDX P6, R14, R13, R12, R11 ;  /* 0x0000000c0d0e7389 */ /* 0x00006400000c000b */
[----:B01----:R-:W-:Y:S01]  /*1c000*/  ENDCOLLECTIVE ;  /* 0x000000000000791b */ /* 0x003fe20003800000 */
.L_x_863:
[----:B------:R-:W-:Y:S05]  /*1c010*/  BRA `(.L_x_864) ;  /* 0xfffffee800287947 */ /* 0x000fea000383ffff */
.L_x_623:
[----:B0-----:R0:W1:Y:S02]  /*1c020*/  SYNCS.PHASECHK.TRANS64.TRYWAIT P4, [R156+URZ+0x28800], R27 ;  /* 0x0288001b9c0075a7 */ /* 0x001064000808017f */
[----:B-1----:R-:W-:Y:S05]  /*1c030*/  @!P4 NANOSLEEP.SYNCS 0x989680 ;  /* 0x009896800000c95d */ /* 0x002fea0003900000 */
[----:B------:R-:W1:Y:S02]  /*1c040*/  @!P4 SYNCS.PHASECHK.TRANS64 P4, [R156+URZ+0x28800], R27 ;  /* 0x0288001b9c00c5a7 */ /* 0x000e64000808007f */
[----:B-1----:R-:W-:Y:S05]  /*1c050*/  @!P4 BRA `(.L_x_623) ;  /* 0xfffffffc00f0c947 */ /* 0x002fea000383ffff */
[----:B------:R-:W-:Y:S05]  /*1c060*/  BRA `(.L_x_865) ;  /* 0xfffffeec00087947 */ /* 0x000fea000383ffff */
.L_x_633:
[----:B--2---:R2:W0:Y:S02]  /*1c070*/  SYNCS.PHASECHK.TRANS64.TRYWAIT P1, [R3+URZ+0x28830], R0 ;  /* 0x02883000030075a7 */ /* 0x004424000802017f */
[----:B0-----:R-:W-:Y:S05]  /*1c080*/  @!P1 NANOSLEEP.SYNCS 0x989680 ;  /* 0x009896800000995d */ /* 0x001fea0003900000 */
[----:B------:R-:W0:Y:S02]  /*1c090*/  @!P1 SYNCS.PHASECHK.TRANS64 P1, [R3+URZ+0x28830], R0 ;  /* 0x02883000030095a7 */ /* 0x000e24000802007f */
[----:B0-----:R-:W-:Y:S05]  /*1c0a0*/  @!P1 BRA `(.L_x_633) ;  /* 0xfffffffc00f09947 */ /* 0x001fea000383ffff */
[----:B------:R-:W-:Y:S05]  /*1c0b0*/  BRA `(.L_x_632) ;  /* 0xffffff0000e07947 */ /* 0x000fea000383ffff */
.L_x_640:
[----:B-1----:R1:W2:Y:S02]  /*1c0c0*/  SYNCS.PHASECHK.TRANS64.TRYWAIT P2, [R5+URZ+0x28830], R6 ;  /* 0x02883006050075a7 */ /* 0x0022a4000804017f */
[----:B--2---:R-:W-:Y:S05]  /*1c0d0*/  @!P2 NANOSLEEP.SYNCS 0x989680 ;  /* 0x009896800000a95d */ /* 0x004fea0003900000 */
[----:B------:R-:W2:Y:S02]  /*1c0e0*/  @!P2 SYNCS.PHASECHK.TRANS64 P2, [R5+URZ+0x28830], R6 ;  /* 0x028830060500a5a7 */ /* 0x000ea4000804007f */
[----:B--2---:R-:W-:Y:S05]  /*1c0f0*/  @!P2 BRA `(.L_x_640) ;  /* 0xfffffffc00f0a947 */ /* 0x004fea000383ffff */
[----:B------:R-:W-:Y:S05]  /*1c100*/  BRA `(.L_x_639) ;  /* 0xffffff3000407947 */ /* 0x000fea000383ffff */
.L_x_644:
[----:B-1----:R1:W2:Y:S02]  /*1c110*/  SYNCS.PHASECHK.TRANS64.TRYWAIT P1, [R5+URZ+0x28850], R4 ;  /* 0x02885004050075a7 */ /* 0x0022a4000802017f */
[----:B--2---:R-:W-:Y:S05]  /*1c120*/  @!P1 NANOSLEEP.SYNCS 0x989680 ;  /* 0x009896800000995d */ /* 0x004fea0003900000 */
[----:B------:R-:W2:Y:S02]  /*1c130*/  @!P1 SYNCS.PHASECHK.TRANS64 P1, [R5+URZ+0x28850], R4 ;  /* 0x02885004050095a7 */ /* 0x000ea4000802007f */
[----:B--2---:R-:W-:Y:S05]  /*1c140*/  @!P1 BRA `(.L_x_644) ;  /* 0xfffffffc00f09947 */ /* 0x004fea000383ffff */
[----:B------:R-:W-:Y:S05]  /*1c150*/  BRA `(.L_x_641) ;  /* 0xffffff34004c7947 */ /* 0x000fea000383ffff */
.L_x_651:
[----:B-1----:R1:W2:Y:S02]  /*1c160*/  SYNCS.PHASECHK.TRANS64.TRYWAIT P1, [R11+URZ+0x28850], R0 ;  /* 0x028850000b0075a7 */ /* 0x0022a4000802017f */
[----:B--2---:R-:W-:Y:S05]  /*1c170*/  @!P1 NANOSLEEP.SYNCS 0x989680 ;  /* 0x009896800000995d */ /* 0x004fea0003900000 */
[----:B------:R-:W2:Y:S02]  /*1c180*/  @!P1 SYNCS.PHASECHK.TRANS64 P1, [R11+URZ+0x28850], R0 ;  /* 0x028850000b0095a7 */ /* 0x000ea4000802007f */
[----:B--2---:R-:W-:Y:S05]  /*1c190*/  @!P1 BRA `(.L_x_651) ;  /* 0xfffffffc00f09947 */ /* 0x004fea000383ffff */
[----:B------:R-:W-:Y:S05]  /*1c1a0*/  BRA `(.L_x_650) ;  /* 0xffffff58008c7947 */ /* 0x000fea000383ffff */
.L_x_666:
[----:B------:R-:W-:Y:S01]  /*1c1b0*/  IMAD.MOV.U32 R13, RZ, RZ, R4 ;  /* 0x000000ffff0d7224 */ /* 0x000fe200078e0004 */
[----:B------:R-:W-:Y:S01]  /*1c1c0*/  MOV R12, RZ ;  /* 0x000000ff000c7202 */ /* 0x000fe20000000f00 */
[----:B------:R-:W-:Y:S02]  /*1c1d0*/  IMAD.MOV.U32 R11, RZ, RZ, 0x181f ;  /* 0x0000181fff0b7424 */ /* 0x000fe400078e00ff */
[----:B------:R-:W-:-:S07]  /*1c1e0*/  IMAD.MOV.U32 R15, RZ, RZ, -0x1 ;  /* 0xffffffffff0f7424 */ /* 0x000fce00078e00ff */
[----:B-1----:R-:W-:Y:S05]  /*1c1f0*/  WARPSYNC.COLLECTIVE R15, `(.L_x_866) ;  /* 0x000000000f087348 */ /* 0x002fea0003c00000 */
[----:B------:R0:W2:Y:S02]  /*1c200*/  SHFL.IDX P6, R14, R13, R12, R11 ;  /* 0x0000000c0d0e7389 */ /* 0x0000a400000c000b */
[----:B012---:R-:W-:Y:S01]  /*1c210*/  ENDCOLLECTIVE ;  /* 0x000000000000791b */ /* 0x007fe20003800000 */
.L_x_866:
[----:B------:R-:W-:Y:S02]  /*1c220*/  IMAD.MOV.U32 R13, RZ, RZ, R0 ;  /* 0x000000ffff0d7224 */ /* 0x000fe400078e0000 */
[----:B------:R-:W-:-:S07]  /*1c230*/  IMAD.MOV.U32 R3, RZ, RZ, R14 ;  /* 0x000000ffff037224 */ /* 0x000fce00078e000e */
[----:B------:R-:W-:Y:S05]  /*1c240*/  WARPSYNC.COLLECTIVE R15, `(.L_x_867) ;  /* 0x000000000f087348 */ /* 0x000fea0003c00000 */
[----:B------:R0:W1:Y:S02]  /*1c250*/  SHFL.IDX P6, R14, R13, R12, R11 ;  /* 0x0000000c0d0e7389 */ /* 0x00006400000c000b */
[----:B01----:R-:W-:Y:S01]  /*1c260*/  ENDCOLLECTIVE ;  /* 0x000000000000791b */ /* 0x003fe20003800000 */
.L_x_867:
[----:B------:R-:W-:Y:S05]  /*1c270*/  BRA `(.L_x_868) ;  /* 0xffffff7c00c07947 */ /* 0x000fea000383ffff */
.L_x_669:
[----:B------:R-:W-:Y:S01]  /*1c280*/  BSSY B1, `(.L_x_869) ;  /* 0x0000008000017945 */ /* 0x000fe20003800000 */
[----:B------:R-:W-:Y:S01]  /*1c290*/  IMAD.MOV.U32 R13, RZ, RZ, R4 ;  /* 0x000000ffff0d7224 */ /* 0x000fe200078e0004 */
[----:B----4-:R-:W-:Y:S01]  /*1c2a0*/  MOV R15, 0xffffffff ;  /* 0xffffffff000f7802 */ /* 0x010fe20000000f00 */
[----:B------:R-:W-:Y:S02]  /*1c2b0*/  IMAD.MOV.U32 R12, RZ, RZ, 0x1 ;  /* 0x00000001ff0c7424 */ /* 0x000fe400078e00ff */
[----:B------:R-:W-:-:S07]  /*1c2c0*/  IMAD.MOV.U32 R11, RZ, RZ, 0x181f ;  /* 0x0000181fff0b7424 */ /* 0x000fce00078e00ff */
[----:B0123--:R-:W-:Y:S05]  /*1c2d0*/  WARPSYNC.COLLECTIVE R15, `(.L_x_870) ;  /* 0x000000000f087348 */ /* 0x00ffea0003c00000 */
[----:B---3--:R3:W4:Y:S02]  /*1c2e0*/  SHFL.IDX P6, R14, R13, R12, R11 ;  /* 0x0000000c0d0e7389 */ /* 0x00872400000c000b */
[----:B01234-:R-:W-:Y:S01]  /*1c2f0*/  ENDCOLLECTIVE ;  /* 0x000000000000791b */ /* 0x01ffe20003800000 */
.L_x_870:
[----:B------:R-:W-:Y:S05]  /*1c300*/  BSYNC B1 ;  /* 0x0000000000017941 */ /* 0x000fea0003800000 */
.L_x_869:
        /* <DEDUP_REMOVED lines=8> */
.L_x_871:
[----:B------:R-:W-:Y:S05]  /*1c390*/  BRA `(.L_x_872) ;  /* 0xffffff7c00c07947 */ /* 0x000fea000383ffff */
.L_x_672:
[----:B------:R-:W-:Y:S01]  /*1c3a0*/  BSSY B1, `(.L_x_873) ;  /* 0x0000008000017945 */ /* 0x000fe20003800000 */
[----:B------:R-:W-:Y:S01]  /*1c3b0*/  IMAD.MOV.U32 R13, RZ, RZ, R4 ;  /* 0x000000ffff0d7224 */ /* 0x000fe200078e0004 */
[----:B----4-:R-:W-:Y:S01]  /*1c3c0*/  MOV R11, 0x181f ;  /* 0x0000181f000b7802 */ /* 0x010fe20000000f00 */
[----:B------:R-:W-:Y:S02]  /*1c3d0*/  IMAD.MOV.U32 R12, RZ, RZ, 0x2 ;  /* 0x00000002ff0c7424 */ /* 0x000fe400078e00ff */
[----:B------:R-:W-:-:S07]  /*1c3e0*/  IMAD.MOV.U32 R15, RZ, RZ, -0x1 ;  /* 0xffffffffff0f7424 */ /* 0x000fce00078e00ff */
[----:B0123--:R-:W-:Y:S05]  /*1c3f0*/  WARPSYNC.COLLECTIVE R15, `(.L_x_874) ;  /* 0x000000000f087348 */ /* 0x00ffea0003c00000 */
[----:B---3--:R3:W4:Y:S02]  /*1c400*/  SHFL.IDX P6, R14, R13, R12, R11 ;  /* 0x0000000c0d0e7389 */ /* 0x00872400000c000b */
[----:B01234-:R-:W-:Y:S01]  /*1c410*/  ENDCOLLECTIVE ;  /* 0x000000000000791b */ /* 0x01ffe20003800000 */
.L_x_874:
[----:B------:R-:W-:Y:S05]  /*1c420*/  BSYNC B1 ;  /* 0x0000000000017941 */ /* 0x000fea0003800000 */
.L_x_873:
        /* <DEDUP_REMOVED lines=8> */
.L_x_875:
[----:B------:R-:W-:Y:S05]  /*1c4b0*/  BRA `(.L_x_876) ;  /* 0xffffff7c00c07947 */ /* 0x000fea000383ffff */
.L_x_675:
[----:B------:R-:W-:Y:S01]  /*1c4c0*/  BSSY B1, `(.L_x_877) ;  /* 0x0000008000017945 */ /* 0x000fe20003800000 */
[----:B------:R-:W-:Y:S01]  /*1c4d0*/  IMAD.MOV.U32 R13, RZ, RZ, R4 ;  /* 0x000000ffff0d7224 */ /* 0x000fe200078e0004 */
[----:B------:R-:W-:Y:S01]  /*1c4e0*/  MOV R12, 0x3 ;  /* 0x00000003000c7802 */ /* 0x000fe20000000f00 */
[----:B0-----:R-:W-:Y:S02]  /*1c4f0*/  IMAD.MOV.U32 R11, RZ, RZ, 0x181f ;  /* 0x0000181fff0b7424 */ /* 0x001fe400078e00ff */
[----:B------:R-:W-:-:S07]  /*1c500*/  IMAD.MOV.U32 R15, RZ, RZ, -0x1 ;  /* 0xffffffffff0f7424 */ /* 0x000fce00078e00ff */
[----:B-1234-:R-:W-:Y:S05]  /*1c510*/  WARPSYNC.COLLECTIVE R15, `(.L_x_878) ;  /* 0x000000000f087348 */ /* 0x01efea0003c00000 */
[----:B----4-:R0:W4:Y:S02]  /*1c520*/  SHFL.IDX P6, R14, R13, R12, R11 ;  /* 0x0000000c0d0e7389 */ /* 0x01012400000c000b */
[----:B01234-:R-:W-:Y:S01]  /*1c530*/  ENDCOLLECTIVE ;  /* 0x000000000000791b */ /* 0x01ffe20003800000 */
.L_x_878:
[----:B------:R-:W-:Y:S05]  /*1c540*/  BSYNC B1 ;  /* 0x0000000000017941 */ /* 0x000fea0003800000 */
.L_x_877:
        /* <DEDUP_REMOVED lines=8> */
.L_x_879:
[----:B------:R-:W-:Y:S05]  /*1c5d0*/  BRA `(.L_x_880) ;  /* 0xffffff7c00c07947 */ /* 0x000fea000383ffff */
.L_x_692:
[----:B------:R-:W0:Y:S01]  /*1c5e0*/  S2R R9, SR_TID.X ;  /* 0x0000000000097919 */ /* 0x000e220000002100 */
[----:B------:R-:W-:Y:S01]  /*1c5f0*/  BSSY B1, `(.L_x_881) ;  /* 0x000000a000017945 */ /* 0x000fe20003800000 */
[----:B------:R-:W-:Y:S02]  /*1c600*/  IMAD.MOV.U32 R12, RZ, RZ, RZ ;  /* 0x000000ffff0c7224 */ /* 0x000fe400078e00ff */
[----:B------:R-:W-:Y:S02]  /*1c610*/  IMAD.MOV.U32 R11, RZ, RZ, 0x1f ;  /* 0x0000001fff0b7424 */ /* 0x000fe400078e00ff */
[----:B------:R-:W-:Y:S01]  /*1c620*/  IMAD.MOV.U32 R15, RZ, RZ, -0x1 ;  /* 0xffffffffff0f7424 */ /* 0x000fe200078e00ff */
[----:B0-----:R-:W-:-:S04]  /*1c630*/  SHF.R.U32.HI R9, RZ, 0x5, R9 ;  /* 0x00000005ff097819 */ /* 0x001fc80000011609 */
[----:B------:R-:W-:-:S04]  /*1c640*/  LOP3.LUT R9, R9, 0x3, RZ, 0xc0, !PT ;  /* 0x0000000309097812 */ /* 0x000fc800078ec0ff */
[----:B------:R-:W-:-:S07]  /*1c650*/  MOV R13, R9 ;  /* 0x00000009000d7202 */ /* 0x000fce0000000f00 */
[----:B------:R-:W-:Y:S05]  /*1c660*/  WARPSYNC.COLLECTIVE R15, `(.L_x_882) ;  /* 0x000000000f087348 */ /* 0x000fea0003c00000 */
[----:B------:R0:W1:Y:S02]  /*1c670*/  SHFL.IDX P6, R14, R13, R12, R11 ;  /* 0x0000000c0d0e7389 */ /* 0x00006400000c000b */
[----:B01----:R-:W-:Y:S01]  /*1c680*/  ENDCOLLECTIVE ;  /* 0x000000000000791b */ /* 0x003fe20003800000 */
.L_x_882:
[----:B------:R-:W-:Y:S05]  /*1c690*/  BSYNC B1 ;  /* 0x0000000000017941 */ /* 0x000fea0003800000 */
.L_x_881:
[----:B------:R-:W-:Y:S05]  /*1c6a0*/  BRA `(.L_x_883) ;  /* 0xffffff90002c7947 */ /* 0x000fea000383ffff */
.L_x_694:
[----:B------:R-:W-:Y:S01]  /*1c6b0*/  BSSY B1, `(.L_x_884) ;  /* 0x0000006000017945 */ /* 0x000fe20003800000 */
[----:B------:R-:W-:-:S07]  /*1c6c0*/  IMAD.MOV.U32 R15, RZ, RZ, -0x1 ;  /* 0xffffffffff0f7424 */ /* 0x000fce00078e00ff */
[----:B0-----:R-:W-:Y:S05]  /*1c6d0*/  WARPSYNC.COLLECTIVE R15, `(.L_x_885) ;  /* 0x000000000f0c7348 */ /* 0x001fea0003c00000 */
[----:B------:R-:W-:Y:S02]  /*1c6e0*/  ELECT P6, UR62, PT ;  /* 0x00000000003e782f */ /* 0x000fe400038c0000 */
[----:B------:R-:W-:Y:S01]  /*1c6f0*/  MOV R14, UR62 ;  /* 0x0000003e000e7c02 */ /* 0x000fe20008000f00 */
[----:B0-----:R-:W-:Y:S10]  /*1c700*/  ENDCOLLECTIVE ;  /* 0x000000000000791b */ /* 0x001ff40003800000 */
.L_x_885:
[----:B------:R-:W-:Y:S05]  /*1c710*/  BSYNC B1 ;  /* 0x0000000000017941 */ /* 0x000fea0003800000 */
.L_x_884:
[----:B------:R-:W-:Y:S05]  /*1c720*/  BRA `(.L_x_693) ;  /* 0xffffff9000247947 */ /* 0x000fea000383ffff */
.L_x_696:
[----:B0-----:R0:W1:Y:S02]  /*1c730*/  SYNCS.PHASECHK.TRANS64.TRYWAIT P0, [R22+URZ+0x28820], R5 ;  /* 0x02882005160075a7 */ /* 0x001064000800017f */
[----:B-1----:R-:W-:Y:S05]  /*1c740*/  @!P0 NANOSLEEP.SYNCS 0x989680 ;  /* 0x009896800000895d */ /* 0x002fea0003900000 */
[----:B------:R-:W1:Y:S02]  /*1c750*/  @!P0 SYNCS.PHASECHK.TRANS64 P0, [R22+URZ+0x28820], R5 ;  /* 0x02882005160085a7 */ /* 0x000e64000800007f */
[----:B-1----:R-:W-:Y:S05]  /*1c760*/  @!P0 BRA `(.L_x_696) ;  /* 0xfffffffc00f08947 */ /* 0x002fea000383ffff */
[----:B------:R-:W-:Y:S05]  /*1c770*/  BRA `(.L_x_886) ;  /* 0xffffff9000347947 */ /* 0x000fea000383ffff */
.L_x_700:
[----:B0-----:R0:W1:Y:S02]  /*1c780*/  SYNCS.PHASECHK.TRANS64.TRYWAIT P0, [R5+URZ+0x288a0], R6 ;  /* 0x0288a006050075a7 */ /* 0x001064000800017f */
[----:B-1----:R-:W-:Y:S05]  /*1c790*/  @!P0 NANOSLEEP.SYNCS 0x989680 ;  /* 0x009896800000895d */ /* 0x002fea0003900000 */
[----:B------:R-:W1:Y:S02]  /*1c7a0*/  @!P0 SYNCS.PHASECHK.TRANS64 P0, [R5+URZ+0x288a0], R6 ;  /* 0x0288a006050085a7 */ /* 0x000e64000800007f */
[----:B-1----:R-:W-:Y:S05]  /*1c7b0*/  @!P0 BRA `(.L_x_700) ;  /* 0xfffffffc00f08947 */ /* 0x002fea000383ffff */
[----:B------:R-:W-:Y:S05]  /*1c7c0*/  BRA `(.L_x_887) ;  /* 0xffffff90004c7947 */ /* 0x000fea000383ffff */
.L_x_706:
[----:B-1----:R1:W2:Y:S02]  /*1c7d0*/  SYNCS.PHASECHK.TRANS64.TRYWAIT P0, [R5+URZ+0x288c0], R6 ;  /* 0x0288c006050075a7 */ /* 0x0022a4000800017f */
[----:B--2---:R-:W-:Y:S05]  /*1c7e0*/  @!P0 NANOSLEEP.SYNCS 0x989680 ;  /* 0x009896800000895d */ /* 0x004fea0003900000 */
[----:B------:R-:W2:Y:S02]  /*1c7f0*/  @!P0 SYNCS.PHASECHK.TRANS64 P0, [R5+URZ+0x288c0], R6 ;  /* 0x0288c006050085a7 */ /* 0x000ea4000800007f */
[----:B--2---:R-:W-:Y:S05]  /*1c800*/  @!P0 BRA `(.L_x_706) ;  /* 0xfffffffc00f08947 */ /* 0x004fea000383ffff */
[----:B------:R-:W-:Y:S05]  /*1c810*/  BRA `(.L_x_888) ;  /* 0xffffff94000c7947 */ /* 0x000fea000383ffff */
.L_x_714:
[----:B-1----:R1:W2:Y:S02]  /*1c820*/  SYNCS.PHASECHK.TRANS64.TRYWAIT P1, [R8+URZ+0x288a0], R7 ;  /* 0x0288a007080075a7 */ /* 0x0022a4000802017f */
[----:B--2---:R-:W-:Y:S05]  /*1c830*/  @!P1 NANOSLEEP.SYNCS 0x989680 ;  /* 0x009896800000995d */ /* 0x004fea0003900000 */
[----:B------:R-:W2:Y:S02]  /*1c840*/  @!P1 SYNCS.PHASECHK.TRANS64 P1, [R8+URZ+0x288a0], R7 ;  /* 0x0288a007080095a7 */ /* 0x000ea4000802007f */
[----:B--2---:R-:W-:Y:S05]  /*1c850*/  @!P1 BRA `(.L_x_714) ;  /* 0xfffffffc00f09947 */ /* 0x004fea000383ffff */
[----:B------:R-:W-:Y:S05]  /*1c860*/  BRA `(.L_x_889) ;  /* 0xffffff9800087947 */ /* 0x000fea000383ffff */
.L_x_720:
[----:B0-----:R0:W2:Y:S02]  /*1c870*/  SYNCS.PHASECHK.TRANS64.TRYWAIT P1, [R8+URZ+0x288c0], R7 ;  /* 0x0288c007080075a7 */ /* 0x0010a4000802017f */
[----:B--2---:R-:W-:Y:S05]  /*1c880*/  @!P1 NANOSLEEP.SYNCS 0x989680 ;  /* 0x009896800000995d */ /* 0x004fea0003900000 */
[----:B------:R-:W2:Y:S02]  /*1c890*/  @!P1 SYNCS.PHASECHK.TRANS64 P1, [R8+URZ+0x288c0], R7 ;  /* 0x0288c007080095a7 */ /* 0x000ea4000802007f */
[----:B--2---:R-:W-:Y:S05]  /*1c8a0*/  @!P1 BRA `(.L_x_720) ;  /* 0xfffffffc00f09947 */ /* 0x004fea000383ffff */
[----:B------:R-:W-:Y:S05]  /*1c8b0*/  BRA `(.L_x_890) ;  /* 0xffffff9800c07947 */ /* 0x000fea000383ffff */
.L_x_734:
[----:B------:R-:W0:Y:S01]  /*1c8c0*/  S2R R9, SR_TID.X ;  /* 0x0000000000097919 */ /* 0x000e220000002100 */
[----:B------:R-:W-:Y:S01]  /*1c8d0*/  BSSY B0, `(.L_x_891) ;  /* 0x000000a000007945 */ /* 0x000fe20003800000 */
[----:B------:R-:W-:Y:S01]  /*1c8e0*/  IMAD.MOV.U32 R12, RZ, RZ, RZ ;  /* 0x000000ffff0c7224 */ /* 0x000fe200078e00ff */
[----:B------:R-:W-:Y:S01]  /*1c8f0*/  MOV R15, 0xffffffff ;  /* 0xffffffff000f7802 */ /* 0x000fe20000000f00 */
[----:B------:R-:W-:Y:S01]  /*1c900*/  IMAD.MOV.U32 R11, RZ, RZ, 0x1f ;  /* 0x0000001fff0b7424 */ /* 0x000fe200078e00ff */
[----:B0-----:R-:W-:-:S04]  /*1c910*/  SHF.R.U32.HI R9, RZ, 0x5, R9 ;  /* 0x00000005ff097819 */ /* 0x001fc80000011609 */
[----:B------:R-:W-:-:S05]  /*1c920*/  LOP3.LUT R9, R9, 0x3, RZ, 0xc0, !PT ;  /* 0x0000000309097812 */ /* 0x000fca00078ec0ff */
[----:B------:R-:W-:-:S07]  /*1c930*/  IMAD.MOV.U32 R13, RZ, RZ, R9 ;  /* 0x000000ffff0d7224 */ /* 0x000fce00078e0009 */
[----:B-----5:R-:W-:Y:S05]  /*1c940*/  WARPSYNC.COLLECTIVE R15, `(.L_x_892) ;  /* 0x000000000f087348 */ /* 0x020fea0003c00000 */
[----:B------:R0:W1:Y:S02]  /*1c950*/  SHFL.IDX P6, R14, R13, R12, R11 ;  /* 0x0000000c0d0e7389 */ /* 0x00006400000c000b */
[----:B01---5:R-:W-:Y:S01]  /*1c960*/  ENDCOLLECTIVE ;  /* 0x000000000000791b */ /* 0x023fe20003800000 */
.L_x_892:
[----:B------:R-:W-:Y:S05]  /*1c970*/  BSYNC B0 ;  /* 0x0000000000007941 */ /* 0x000fea0003800000 */
.L_x_891:
[----:B------:R-:W-:Y:S05]  /*1c980*/  BRA `(.L_x_893) ;  /* 0xffffffa400807947 */ /* 0x000fea000383ffff */
.L_x_737:
[----:B0-----:R0:W1:Y:S02]  /*1c990*/  SYNCS.PHASECHK.TRANS64.TRYWAIT P0, [R7+URZ+0x28840], R2 ;  /* 0x02884002070075a7 */ /* 0x001064000800017f */
[----:B-1----:R-:W-:Y:S05]  /*1c9a0*/  @!P0 NANOSLEEP.SYNCS 0x989680 ;  /* 0x009896800000895d */ /* 0x002fea0003900000 */
[----:B------:R-:W1:Y:S02]  /*1c9b0*/  @!P0 SYNCS.PHASECHK.TRANS64 P0, [R7+URZ+0x28840], R2 ;  /* 0x02884002070085a7 */ /* 0x000e64000800007f */
[----:B-1----:R-:W-:Y:S05]  /*1c9c0*/  @!P0 BRA `(.L_x_737) ;  /* 0xfffffffc00f08947 */ /* 0x002fea000383ffff */
[----:B------:R-:W-:Y:S05]  /*1c9d0*/  BRA `(.L_x_894) ;  /* 0xffffffa400dc7947 */ /* 0x000fea000383ffff */
.L_x_738:
[----:B------:R-:W-:Y:S01]  /*1c9e0*/  BSSY B0, `(.L_x_895) ;  /* 0x0000008000007945 */ /* 0x000fe20003800000 */
[----:B------:R-:W-:Y:S02]  /*1c9f0*/  IMAD.MOV.U32 R13, RZ, RZ, R0 ;  /* 0x000000ffff0d7224 */ /* 0x000fe400078e0000 */
[----:B------:R-:W-:Y:S02]  /*1ca00*/  IMAD.MOV.U32 R12, RZ, RZ, RZ ;  /* 0x000000ffff0c7224 */ /* 0x000fe400078e00ff */
[----:B------:R-:W-:Y:S02]  /*1ca10*/  IMAD.MOV.U32 R11, RZ, RZ, 0x181f ;  /* 0x0000181fff0b7424 */ /* 0x000fe400078e00ff */
[----:B------:R-:W-:-:S07]  /*1ca20*/  IMAD.MOV.U32 R15, RZ, RZ, -0x1 ;  /* 0xffffffffff0f7424 */ /* 0x000fce00078e00ff */
[----:B------:R-:W-:Y:S05]  /*1ca30*/  WARPSYNC.COLLECTIVE R15, `(.L_x_896) ;  /* 0x000000000f087348 */ /* 0x000fea0003c00000 */
[----:B------:R0:W1:Y:S02]  /*1ca40*/  SHFL.IDX P6, R14, R13, R12, R11 ;  /* 0x0000000c0d0e7389 */ /* 0x00006400000c000b */
[----:B01----:R-:W-:Y:S01]  /*1ca50*/  ENDCOLLECTIVE ;  /* 0x000000000000791b */ /* 0x003fe20003800000 */
.L_x_896:
[----:B------:R-:W-:Y:S05]  /*1ca60*/  BSYNC B0 ;  /* 0x0000000000007941 */ /* 0x000fea0003800000 */
.L_x_895:
[----:B------:R-:W-:Y:S01]  /*1ca70*/  IMAD.MOV.U32 R13, RZ, RZ, R4 ;  /* 0x000000ffff0d7224 */ /* 0x000fe200078e0004 */
[----:B------:R-:W-:Y:S01]  /*1ca80*/  MOV R11, 0x181f ;  /* 0x0000181f000b7802 */ /* 0x000fe20000000f00 */
[----:B------:R-:W-:Y:S02]  /*1ca90*/  IMAD.MOV.U32 R12, RZ, RZ, RZ ;  /* 0x000000ffff0c7224 */ /* 0x000fe400078e00ff */
[----:B------:R-:W-:Y:S02]  /*1caa0*/  IMAD.MOV.U32 R15, RZ, RZ, -0x1 ;  /* 0xffffffffff0f7424 */ /* 0x000fe400078e00ff */
[----:B------:R-:W-:Y:S02]  /*1cab0*/  IMAD.MOV.U32 R2, RZ, RZ, R14 ;  /* 0x000000ffff027224 */ /* 0x000fe400078e000e */
[----:B------:R-:W-:-:S07]  /*1cac0*/  @P0 IMAD R8, R5, 0x2, R22 ;  /* 0x0000000205080824 */ /* 0x000fce00078e0216 */
[----:B------:R-:W-:Y:S05]  /*1cad0*/  WARPSYNC.COLLECTIVE R15, `(.L_x_897) ;  /* 0x000000000f087348 */ /* 0x000fea0003c00000 */
[----:B------:R0:W1:Y:S02]  /*1cae0*/  SHFL.IDX P6, R14, R13, R12, R11 ;  /* 0x0000000c0d0e7389 */ /* 0x00006400000c000b */
[----:B01----:R-:W-:Y:S01]  /*1caf0*/  ENDCOLLECTIVE ;  /* 0x000000000000791b */ /* 0x003fe20003800000 */
.L_x_897:
[----:B------:R-:W-:Y:S02]  /*1cb00*/  IMAD.MOV.U32 R13, RZ, RZ, R0 ;  /* 0x000000ffff0d7224 */ /* 0x000fe400078e0000 */
[----:B------:R-:W-:Y:S02]  /*1cb10*/  IMAD.MOV.U32 R12, RZ, RZ, 0x1 ;  /* 0x00000001ff0c7424 */ /* 0x000fe400078e00ff */
[----:B------:R-:W-:-:S07]  /*1cb20*/  IMAD.MOV.U32 R3, RZ, RZ, R14 ;  /* 0x000000ffff037224 */ /* 0x000fce00078e000e */
[----:B------:R-:W-:Y:S05]  /*1cb30*/  WARPSYNC.COLLECTIVE R15, `(.L_x_898) ;  /* 0x000000000f087348 */ /* 0x000fea0003c00000 */
[----:B------:R0:W1:Y:S02]  /*1cb40*/  SHFL.IDX P6, R14, R13, R12, R11 ;  /* 0x0000000c0d0e7389 */ /* 0x00006400000c000b */
[----:B01----:R-:W-:Y:S01]  /*1cb50*/  ENDCOLLECTIVE ;  /* 0x000000000000791b */ /* 0x003fe20003800000 */
.L_x_898:
[----:B------:R-:W-:-:S05]  /*1cb60*/  @P0 LEA R3, P1, R31, R3, 0x1 ;  /* 0x000000031f030211 */ /* 0x000fca00078208ff */
[----:B------:R-:W-:-:S05]  /*1cb70*/  @P0 IMAD.X R2, RZ, RZ, R2, P1 ;  /* 0x000000ffff020224 */ /* 0x000fca00008e0602 */
        /* <DEDUP_REMOVED lines=14> */
.L_x_899:
[----:B------:R-:W-:Y:S02]  /*1cc60*/  @P0 IMAD R8, R5, 0x2, R22 ;  /* 0x0000000205080824 */ /* 0x000fe400078e0216 */
[----:B------:R-:W-:Y:S02]  /*1cc70*/  IMAD.MOV.U32 R13, RZ, RZ, R0 ;  /* 0x000000ffff0d7224 */ /* 0x000fe400078e0000 */
[----:B------:R-:W-:Y:S02]  /*1cc80*/  IMAD.MOV.U32 R12, RZ, RZ, 0x2 ;  /* 0x00000002ff0c7424 */ /* 0x000fe400078e00ff */
[----:B------:R-:W-:-:S07]  /*1cc90*/  IMAD.MOV.U32 R3, RZ, RZ, R14 ;  /* 0x000000ffff037224 */ /* 0x000fce00078e000e */
[----:B------:R-:W-:Y:S05]  /*1cca0*/  WARPSYNC.COLLECTIVE R15, `(.L_x_900) ;  /* 0x000000000f087348 */ /* 0x000fea0003c00000 */
[----:B------:R0:W1:Y:S02]  /*1ccb0*/  SHFL.IDX P6, R14, R13, R12, R11 ;  /* 0x0000000c0d0e7389 */ /* 0x00006400000c000b */
[----:B01----:R-:W-:Y:S01]  /*1ccc0*/  ENDCOLLECTIVE ;  /* 0x000000000000791b */ /* 0x003fe20003800000 */
.L_x_900:
        /* <DEDUP_REMOVED lines=16> */
.L_x_901:
[----:B------:R-:W-:Y:S02]  /*1cdd0*/  @P0 IMAD R8, R5, 0x2, R22 ;  /* 0x0000000205080824 */ /* 0x000fe400078e0216 */
[----:B------:R-:W-:Y:S02]  /*1cde0*/  IMAD.MOV.U32 R13, RZ, RZ, R0 ;  /* 0x000000ffff0d7224 */ /* 0x000fe400078e0000 */
[----:B------:R-:W-:Y:S01]  /*1cdf0*/  IMAD.MOV.U32 R12, RZ, RZ, 0x3 ;  /* 0x00000003ff0c7424 */ /* 0x000fe200078e00ff */
[----:B------:R-:W-:-:S07]  /*1ce00*/  MOV R3, R14 ;  /* 0x0000000e00037202 */ /* 0x000fce0000000f00 */
[----:B------:R-:W-:Y:S05]  /*1ce10*/  WARPSYNC.COLLECTIVE R15, `(.L_x_902) ;  /* 0x000000000f087348 */ /* 0x000fea0003c00000 */
[----:B------:R0:W1:Y:S02]  /*1ce20*/  SHFL.IDX P6, R14, R13, R12, R11 ;  /* 0x0000000c0d0e7389 */ /* 0x00006400000c000b */
[----:B01----:R-:W-:Y:S01]  /*1ce30*/  ENDCOLLECTIVE ;  /* 0x000000000000791b */ /* 0x003fe20003800000 */
.L_x_902:
        /* <DEDUP_REMOVED lines=16> */
.L_x_903:
[----:B------:R-:W-:Y:S02]  /*1cf40*/  @P0 IMAD R8, R5, 0x2, R22 ;  /* 0x0000000205080824 */ /* 0x000fe400078e0216 */
[----:B------:R-:W-:Y:S02]  /*1cf50*/  IMAD.MOV.U32 R13, RZ, RZ, R0 ;  /* 0x000000ffff0d7224 */ /* 0x000fe400078e0000 */
[----:B------:R-:W-:Y:S02]  /*1cf60*/  IMAD.MOV.U32 R12, RZ, RZ, 0x4 ;  /* 0x00000004ff0c7424 */ /* 0x000fe400078e00ff */
[----:B------:R-:W-:-:S07]  /*1cf70*/  IMAD.MOV.U32 R3, RZ, RZ, R14 ;  /* 0x000000ffff037224 */ /* 0x000fce00078e000e */
[----:B------:R-:W-:Y:S05]  /*1cf80*/  WARPSYNC.COLLECTIVE R15, `(.L_x_904) ;  /* 0x000000000f087348 */ /* 0x000fea0003c00000 */
[----:B------:R0:W1:Y:S02]  /*1cf90*/  SHFL.IDX P6, R14, R13, R12, R11 ;  /* 0x0000000c0d0e7389 */ /* 0x00006400000c000b */
[----:B01----:R-:W-:Y:S01]  /*1cfa0*/  ENDCOLLECTIVE ;  /* 0x000000000000791b */ /* 0x003fe20003800000 */
.L_x_904:
[----:B------:R-:W-:-:S04]  /*1cfb0*/  @P0 LEA R3, P1, R31, R3, 0x1 ;  /* 0x000000031f030211 */ /* 0x000fc800078208ff */
[----:B------:R-:W-:-:S04]  /*1cfc0*/  @P0 IADD3.X R2, RZ, R2, RZ, P1, !PT ;  /* 0x00000002ff020210 */ /* 0x000fc80000ffe4ff */
        /* <DEDUP_REMOVED lines=14> */
.L_x_905:
[----:B------:R-:W-:Y:S01]  /*1d0b0*/  @P0 LEA R8, R5, R22, 0x1 ;  /* 0x0000001605080211 */ /* 0x000fe200078e08ff */
[----:B------:R-:W-:Y:S02]  /*1d0c0*/  IMAD.MOV.U32 R13, RZ, RZ, R0 ;  /* 0x000000ffff0d7224 */ /* 0x000fe400078e0000 */
[----:B------:R-:W-:Y:S02]  /*1d0d0*/  IMAD.MOV.U32 R12, RZ, RZ, 0x5 ;  /* 0x00000005ff0c7424 */ /* 0x000fe400078e00ff */
[----:B------:R-:W-:-:S07]  /*1d0e0*/  IMAD.MOV.U32 R3, RZ, RZ, R14 ;  /* 0x000000ffff037224 */ /* 0x000fce00078e000e */
[----:B------:R-:W-:Y:S05]  /*1d0f0*/  WARPSYNC.COLLECTIVE R15, `(.L_x_906) ;  /* 0x000000000f087348 */ /* 0x000fea0003c00000 */
[----:B------:R0:W1:Y:S02]  /*1d100*/  SHFL.IDX P6, R14, R13, R12, R11 ;  /* 0x0000000c0d0e7389 */ /* 0x00006400000c000b */
[----:B01----:R-:W-:Y:S01]  /*1d110*/  ENDCOLLECTIVE ;  /* 0x000000000000791b */ /* 0x003fe20003800000 */
.L_x_906:
        /* <DEDUP_REMOVED lines=16> */
.L_x_907:
[----:B------:R-:W-:Y:S01]  /*1d220*/  @P0 IMAD R8, R5, 0x2, R22 ;  /* 0x0000000205080824 */ /* 0x000fe200078e0216 */
[----:B------:R-:W-:Y:S01]  /*1d230*/  MOV R13, R0 ;  /* 0x00000000000d7202 */ /* 0x000fe20000000f00 */
[----:B------:R-:W-:Y:S02]  /*1d240*/  IMAD.MOV.U32 R12, RZ, RZ, 0x6 ;  /* 0x00000006ff0c7424 */ /* 0x000fe400078e00ff */
[----:B------:R-:W-:-:S07]  /*1d250*/  IMAD.MOV.U32 R3, RZ, RZ, R14 ;  /* 0x000000ffff037224 */ /* 0x000fce00078e000e */
[----:B------:R-:W-:Y:S05]  /*1d260*/  WARPSYNC.COLLECTIVE R15, `(.L_x_908) ;  /* 0x000000000f087348 */ /* 0x000fea0003c00000 */
[----:B------:R0:W1:Y:S02]  /*1d270*/  SHFL.IDX P6, R14, R13, R12, R11 ;  /* 0x0000000c0d0e7389 */ /* 0x00006400000c000b */
[----:B01----:R-:W-:Y:S01]  /*1d280*/  ENDCOLLECTIVE ;  /* 0x000000000000791b */ /* 0x003fe20003800000 */
.L_x_908:
        /* <DEDUP_REMOVED lines=16> */
.L_x_909:
[----:B------:R-:W-:Y:S02]  /*1d390*/  @P0 IMAD R8, R5, 0x2, R22 ;  /* 0x0000000205080824 */ /* 0x000fe400078e0216 */
[----:B------:R-:W-:Y:S01]  /*1d3a0*/  IMAD.MOV.U32 R13, RZ, RZ, R0 ;  /* 0x000000ffff0d7224 */ /* 0x000fe200078e0000 */
[----:B------:R-:W-:Y:S01]  /*1d3b0*/  MOV R12, 0x7 ;  /* 0x00000007000c7802 */ /* 0x000fe20000000f00 */
[----:B------:R-:W-:-:S07]  /*1d3c0*/  IMAD.MOV.U32 R3, RZ, RZ, R14 ;  /* 0x000000ffff037224 */ /* 0x000fce00078e000e */
[----:B------:R-:W-:Y:S05]  /*1d3d0*/  WARPSYNC.COLLECTIVE R15, `(.L_x_910) ;  /* 0x000000000f087348 */ /* 0x000fea0003c00000 */
[----:B------:R0:W1:Y:S02]  /*1d3e0*/  SHFL.IDX P6, R14, R13, R12, R11 ;  /* 0x0000000c0d0e7389 */ /* 0x00006400000c000b */
[----:B01----:R-:W-:Y:S01]  /*1d3f0*/  ENDCOLLECTIVE ;  /* 0x000000000000791b */ /* 0x003fe20003800000 */
.L_x_910:
[----:B------:R-:W-:-:S05]  /*1d400*/  @P0 LEA R3, P1, R31, R3, 0x1 ;  /* 0x000000031f030211 */ /* 0x000fca00078208ff */
[----:B------:R-:W-:-:S05]  /*1d410*/  @P0 IMAD.X R2, RZ, RZ, R2, P1 ;  /* 0x000000ffff020224 */ /* 0x000fca00008e0602 */
[----:B------:R-:W-:Y:S01]  /*1d420*/  @P0 LOP3.LUT R3, R3, R2, RZ, 0x3c, !PT ;  /* 0x0000000203030212 */ /* 0x000fe200078e3cff */
[----:B------:R-:W-:-:S03]  /*1d430*/  IMAD.MOV.U32 R13, RZ, RZ, R4 ;  /* 0x000000ffff0d7224 */ /* 0x000fc600078e0004 */
[----:B------:R-:W-:-:S04]  /*1d440*/  @P0 LOP3.LUT R2, R3, R2, RZ, 0x3c, !PT ;  /* 0x0000000203020212 */ /* 0x000fc800078e3cff */
[----:B------:R-:W-:Y:S01]  /*1d450*/  @P0 LOP3.LUT R3, R3, R2, RZ, 0x3c, !PT ;  /* 0x0000000203030212 */ /* 0x000fe200078e3cff */
[----:B------:R-:W-:-:S07]  /*1d460*/  IMAD.MOV.U32 R0, RZ, RZ, R14 ;  /* 0x000000ffff007224 */ /* 0x000fce00078e000e */
[----:B------:R-:W-:Y:S05]  /*1d470*/  WARPSYNC.COLLECTIVE R15, `(.L_x_911) ;  /* 0x000000000f087348 */ /* 0x000fea0003c00000 */
[----:B------:R0:W1:Y:S02]  /*1d480*/  SHFL.IDX P6, R14, R13, R12, R11 ;  /* 0x0000000c0d0e7389 */ /* 0x00006400000c000b */
[----:B01----:R-:W-:Y:S01]  /*1d490*/  ENDCOLLECTIVE ;  /* 0x000000000000791b */ /* 0x003fe20003800000 */
.L_x_911:
[----:B------:R-:W-:Y:S01]  /*1d4a0*/  @!PT LDS RZ, [RZ] ;  /* 0x00000000fffff984 */ /* 0x000fe20000000800 */
[----:B------:R-:W-:Y:S01]  /*1d4b0*/  @!PT LDS RZ, [RZ] ;  /* 0x00000000fffff984 */ /* 0x000fe20000000800 */
[----:B------:R-:W-:Y:S01]  /*1d4c0*/  @!PT LDS RZ, [RZ] ;  /* 0x00000000fffff984 */ /* 0x000fe20000000800 */
[----:B------:R-:W-:Y:S04]  /*1d4d0*/  @P0 LDGSTS.E.BYPASS.LTC128B.128 [R8+0x1b400], desc[UR38][R2.64], !P3 ;  /* 0x1b40000002080fae */ /* 0x000fe8000d901d66 */
[----:B------:R0:W-:Y:S02]  /*1d4e0*/  @P0 LDGSTS.E.BYPASS.LTC128B.128 [R8+0x1f400], desc[UR38][R2.64+0x80], !P2 ;  /* 0x1f40008002080fae */ /* 0x0001e4000d101d66 */
[----:B0-----:R-:W-:Y:S01]  /*1d4f0*/  IMAD.MOV.U32 R2, RZ, RZ, R14 ;  /* 0x000000ffff027224 */ /* 0x001fe200078e000e */
[----:B------:R-:W-:Y:S06]  /*1d500*/  BRA `(.L_x_912) ;  /* 0xffffffa000c07947 */ /* 0x000fec000383ffff */
.L_x_743:
[----:B------:R-:W-:Y:S02]  /*1d510*/  IMAD.MOV.U32 R13, RZ, RZ, R5 ;  /* 0x000000ffff0d7224 */ /* 0x000fe400078e0005 */
[----:B------:R-:W-:Y:S02]  /*1d520*/  IMAD.MOV.U32 R12, RZ, RZ, RZ ;  /* 0x000000ffff0c7224 */ /* 0x000fe400078e00ff */
[----:B------:R-:W-:Y:S02]  /*1d530*/  IMAD.MOV.U32 R11, RZ, RZ, 0x181f ;  /* 0x0000181fff0b7424 */ /* 0x000fe400078e00ff */
[----:B------:R-:W-:Y:S02]  /*1d540*/  IMAD.MOV.U32 R15, RZ, RZ, -0x1 ;  /* 0xffffffffff0f7424 */ /* 0x000fe400078e00ff */
[----:B-----5:R-:W-:Y:S02]  /*1d550*/  IMAD R6, R20, R8, RZ ;  /* 0x0000000814067224 */ /* 0x020fe400078e02ff */
[----:B------:R-:W-:-:S07]  /*1d560*/  IMAD.IADD R4, R10, 0x1, R4 ;  /* 0x000000010a047824 */ /* 0x000fce00078e0204 */
[----:B------:R-:W-:Y:S05]  /*1d570*/  WARPSYNC.COLLECTIVE R15, `(.L_x_913) ;  /* 0x000000000f087348 */ /* 0x000fea0003c00000 */
[----:B------:R0:W1:Y:S02]  /*1d580*/  SHFL.IDX P6, R14, R13, R12, R11 ;  /* 0x0000000c0d0e7389 */ /* 0x00006400000c000b */
[----:B01----:R-:W-:Y:S01]  /*1d590*/  ENDCOLLECTIVE ;  /* 0x000000000000791b */ /* 0x003fe20003800000 */
.L_x_913:
[C---:B------:R-:W-:Y:S01]  /*1d5a0*/  VIADD R7, R4.reuse, 0x10 ;  /* 0x0000001004077836 */ /* 0x040fe20000000000 */
[----:B------:R-:W-:Y:S01]  /*1d5b0*/  ISETP.GE.AND P3, PT, R4, R6, PT ;  /* 0x000000060400720c */ /* 0x000fe20003f66270 */
[----:B------:R-:W-:Y:S01]  /*1d5c0*/  IMAD.MOV.U32 R13, RZ, RZ, R0 ;  /* 0x000000ffff0d7224 */ /* 0x000fe200078e0000 */
[----:B------:R-:W-:-:S11]  /*1d5d0*/  MOV R2, R14 ;  /* 0x0000000e00027202 */ /* 0x000fd60000000f00 */
[----:B------:R-:W-:Y:S05]  /*1d5e0*/  WARPSYNC.COLLECTIVE R15, `(.L_x_914) ;  /* 0x000000000f087348 */ /* 0x000fea0003c00000 */
[----:B------:R0:W1:Y:S02]  /*1d5f0*/  SHFL.IDX P6, R14, R13, R12, R11 ;  /* 0x0000000c0d0e7389 */ /* 0x00006400000c000b */
[----:B01----:R-:W-:Y:S01]  /*1d600*/  ENDCOLLECTIVE ;  /* 0x000000000000791b */ /* 0x003fe20003800000 */
.L_x_914:
        /* <DEDUP_REMOVED lines=8> */
.L_x_915:
        /* <DEDUP_REMOVED lines=11> */
.L_x_916:
        /* <DEDUP_REMOVED lines=8> */
.L_x_917:
        /* <DEDUP_REMOVED lines=13> */
.L_x_918:
        /* <DEDUP_REMOVED lines=8> */
.L_x_919:
        /* <DEDUP_REMOVED lines=13> */
.L_x_920:
        /* <DEDUP_REMOVED lines=8> */
.L_x_921:
        /* <DEDUP_REMOVED lines=13> */
.L_x_922:
        /* <DEDUP_REMOVED lines=8> */
.L_x_923:
        /* <DEDUP_REMOVED lines=13> */
.L_x_924:
        /* <DEDUP_REMOVED lines=8> */
.L_x_925:
[----:B------:R-:W-:-:S05]  /*1dd00*/  @!P3 IMAD.MOV.U32 R3, RZ, RZ, R7 ;  /* 0x000000ffff03b224 */ /* 0x000fca00078e0007 */
[----:B------:R-:W-:Y:S01]  /*1dd10*/  @!PT LDS RZ, [RZ] ;  /* 0x00000000fffff984 */ /* 0x000fe20000000800 */
[----:B------:R-:W-:Y:S01]  /*1dd20*/  @!PT LDS RZ, [RZ] ;  /* 0x00000000fffff984 */ /* 0x000fe20000000800 */
[----:B------:R-:W-:Y:S01]  /*1dd30*/  @!PT LDS RZ, [RZ] ;  /* 0x00000000fffff984 */ /* 0x000fe20000000800 */
[----:B------:R-:W-:Y:S04]  /*1dd40*/  @!P3 LDGSTS.E.BYPASS.LTC128B.128 [R9+0x12c00], desc[UR38][R2.64], !P0 ;  /* 0x12c000000209bfae */ /* 0x000fe8000c101d66 */
[----:B------:R0:W-:Y:S01]  /*1dd50*/  @!P3 LDGSTS.E.BYPASS.LTC128B.128 [R9+0x16c00], desc[UR38][R2.64+0x80], !P1 ;  /* 0x16c000800209bfae */ /* 0x0001e2000c901d66 */
[----:B------:R-:W-:Y:S01]  /*1dd60*/  MOV R13, R0 ;  /* 0x00000000000d7202 */ /* 0x000fe20000000f00 */
[----:B0-----:R-:W-:Y:S02]  /*1dd70*/  VIADD R3, R4, 0x60 ;  /* 0x0000006004037836 */ /* 0x001fe40000000000 */
[----:B------:R-:W-:-:S07]  /*1dd80*/  IMAD.MOV.U32 R2, RZ, RZ, R14 ;  /* 0x000000ffff027224 */ /* 0x000fce00078e000e */
[----:B------:R-:W-:Y:S05]  /*1dd90*/  WARPSYNC.COLLECTIVE R15, `(.L_x_926) ;  /* 0x000000000f087348 */ /* 0x000fea0003c00000 */
[----:B------:R0:W1:Y:S02]  /*1dda0*/  SHFL.IDX P6, R14, R13, R12, R11 ;  /* 0x0000000c0d0e7389 */ /* 0x00006400000c000b */
[----:B01----:R-:W-:Y:S01]  /*1ddb0*/  ENDCOLLECTIVE ;  /* 0x000000000000791b */ /* 0x003fe20003800000 */
.L_x_926:
[----:B------:R-:W-:Y:S01]  /*1ddc0*/  ISETP.GE.AND P3, PT, R3, R6, PT ;  /* 0x000000060300720c */ /* 0x000fe20003f66270 */
[----:B------:R-:W-:Y:S02]  /*1ddd0*/  IMAD.MOV.U32 R13, RZ, RZ, R5 ;  /* 0x000000ffff0d7224 */ /* 0x000fe400078e0005 */
[----:B------:R-:W-:-:S10]  /*1dde0*/  IMAD.MOV.U32 R12, RZ, RZ, 0x7 ;  /* 0x00000007ff0c7424 */ /* 0x000fd400078e00ff */
[----:B------:R-:W-:-:S05]  /*1ddf0*/  @!P3 LEA R14, P2, R31, R14, 0x1 ;  /* 0x0000000e1f0eb211 */ /* 0x000fca00078408ff */
[----:B------:R-:W-:Y:S02]  /*1de00*/  @!P3 IMAD.X R7, RZ, RZ, R2, P2 ;  /* 0x000000ffff07b224 */ /* 0x000fe400010e0602 */
[----:B------:R-:W-:-:S07]  /*1de10*/  @!P3 IMAD.MOV.U32 R2, RZ, RZ, R14 ;  /* 0x000000ffff02b224 */ /* 0x000fce00078e000e */
[----:B------:R-:W-:Y:S05]  /*1de20*/  WARPSYNC.COLLECTIVE R15, `(.L_x_927) ;  /* 0x000000000f087348 */ /* 0x000fea0003c00000 */
[----:B------:R0:W1:Y:S02]  /*1de30*/  SHFL.IDX P6, R14, R13, R12, R11 ;  /* 0x0000000c0d0e7389 */ /* 0x00006400000c000b */
[----:B01----:R-:W-:Y:S01]  /*1de40*/  ENDCOLLECTIVE ;  /* 0x000000000000791b */ /* 0x003fe20003800000 */
.L_x_927:
[----:B------:R-:W-:-:S05]  /*1de50*/  @!P3 IMAD.MOV.U32 R3, RZ, RZ, R7 ;  /* 0x000000ffff03b224 */ /* 0x000fca00078e0007 */
[----:B------:R-:W-:Y:S01]  /*1de60*/  @!PT LDS RZ, [RZ] ;  /* 0x00000000fffff984 */ /* 0x000fe20000000800 */
[----:B------:R-:W-:Y:S01]  /*1de70*/  @!PT LDS RZ, [RZ] ;  /* 0x00000000fffff984 */ /* 0x000fe20000000800 */
[----:B------:R-:W-:Y:S01]  /*1de80*/  @!PT LDS RZ, [RZ] ;  /* 0x00000000fffff984 */ /* 0x000fe20000000800 */
[----:B------:R0:W-:Y:S04]  /*1de90*/  @!P3 LDGSTS.E.BYPASS.LTC128B.128 [R9+0x13400], desc[UR38][R2.64], !P0 ;  /* 0x134000000209bfae */ /* 0x0001e8000c101d66 */
[----:B------:R0:W-:Y:S01]  /*1dea0*/  @!P3 LDGSTS.E.BYPASS.LTC128B.128 [R9+0x17400], desc[UR38][R2.64+0x80], !P1 ;  /* 0x174000800209bfae */ /* 0x0001e2000c901d66 */
[----:B------:R-:W-:Y:S01]  /*1deb0*/  MOV R13, R0 ;  /* 0x00000000000d7202 */ /* 0x000fe20000000f00 */
[----:B------:R-:W-:-:S07]  /*1dec0*/  IMAD.MOV.U32 R5, RZ, RZ, R14 ;  /* 0x000000ffff057224 */ /* 0x000fce00078e000e */
[----:B0-----:R-:W-:Y:S05]  /*1ded0*/  WARPSYNC.COLLECTIVE R15, `(.L_x_928) ;  /* 0x000000000f087348 */ /* 0x001fea0003c00000 */
[----:B------:R1:W2:Y:S02]  /*1dee0*/  SHFL.IDX P6, R14, R13, R12, R11 ;  /* 0x0000000c0d0e7389 */ /* 0x0002a400000c000b */
[----:B012---:R-:W-:Y:S01]  /*1def0*/  ENDCOLLECTIVE ;  /* 0x000000000000791b */ /* 0x007fe20003800000 */
.L_x_928:
[----:B------:R-:W-:Y:S05]  /*1df00*/  BRA `(.L_x_929) ;  /* 0xffffffa4002c7947 */ /* 0x000fea000383ffff */
.L_x_748:
[----:B0-----:R0:W1:Y:S02]  /*1df10*/  SYNCS.PHASECHK.TRANS64.TRYWAIT P0, [R22+URZ+0x28820], R3 ;  /* 0x02882003160075a7 */ /* 0x001064000800017f */
[----:B-1----:R-:W-:Y:S05]  /*1df20*/  @!P0 NANOSLEEP.SYNCS 0x989680 ;  /* 0x009896800000895d */ /* 0x002fea0003900000 */
[----:B------:R-:W1:Y:S02]  /*1df30*/  @!P0 SYNCS.PHASECHK.TRANS64 P0, [R22+URZ+0x28820], R3 ;  /* 0x02882003160085a7 */ /* 0x000e64000800007f */
[----:B-1----:R-:W-:Y:S05]  /*1df40*/  @!P0 BRA `(.L_x_748) ;  /* 0xfffffffc00f08947 */ /* 0x002fea000383ffff */
[----:B------:R-:W-:Y:S05]  /*1df50*/  BRA `(.L_x_930) ;  /* 0xffffffa4009c7947 */ /* 0x000fea000383ffff */
.L_x_753:
[----:B0-----:R0:W1:Y:S02]  /*1df60*/  SYNCS.PHASECHK.TRANS64.TRYWAIT P0, [R6+URZ+0x28840], R3 ;  /* 0x02884003060075a7 */ /* 0x001064000800017f */
[----:B-1----:R-:W-:Y:S05]  /*1df70*/  @!P0 NANOSLEEP.SYNCS 0x989680 ;  /* 0x009896800000895d */ /* 0x002fea0003900000 */
[----:B------:R-:W1:Y:S02]  /*1df80*/  @!P0 SYNCS.PHASECHK.TRANS64 P0, [R6+URZ+0x28840], R3 ;  /* 0x02884003060085a7 */ /* 0x000e64000800007f */
[----:B-1----:R-:W-:Y:S05]  /*1df90*/  @!P0 BRA `(.L_x_753) ;  /* 0xfffffffc00f08947 */ /* 0x002fea000383ffff */
[----:B------:R-:W-:Y:S05]  /*1dfa0*/  BRA `(.L_x_931) ;  /* 0xffffffa8006c7947 */ /* 0x000fea000383ffff */
.L_x_754:
        /* <DEDUP_REMOVED lines=8> */
.L_x_933:
[----:B------:R-:W-:Y:S05]  /*1e030*/  BSYNC B1 ;  /* 0x0000000000017941 */ /* 0x000fea0003800000 */
.L_x_932:
        /* <DEDUP_REMOVED lines=9> */
.L_x_934:
[----:B------:R-:W-:Y:S02]  /*1e0d0*/  IMAD R8, R8, 0x2, R22 ;  /* 0x0000000208087824 */ /* 0x000fe400078e0216 */
[----:B------:R-:W-:Y:S02]  /*1e0e0*/  IMAD.MOV.U32 R13, RZ, RZ, R9 ;  /* 0x000000ffff0d7224 */ /* 0x000fe400078e0009 */
[----:B------:R-:W-:Y:S02]  /*1e0f0*/  IMAD.MOV.U32 R12, RZ, RZ, 0x1 ;  /* 0x00000001ff0c7424 */ /* 0x000fe400078e00ff */
[----:B------:R-:W-:-:S07]  /*1e100*/  IMAD.MOV.U32 R2, RZ, RZ, R14 ;  /* 0x000000ffff027224 */ /* 0x000fce00078e000e */
[----:B------:R-:W-:Y:S05]  /*1e110*/  WARPSYNC.COLLECTIVE R15, `(.L_x_935) ;  /* 0x000000000f087348 */ /* 0x000fea0003c00000 */
[----:B------:R0:W1:Y:S02]  /*1e120*/  SHFL.IDX P6, R14, R13, R12, R11 ;  /* 0x0000000c0d0e7389 */ /* 0x00006400000c000b */
[----:B01----:R-:W-:Y:S01]  /*1e130*/  ENDCOLLECTIVE ;  /* 0x000000000000791b */ /* 0x003fe20003800000 */
.L_x_935:
        /* <DEDUP_REMOVED lines=12> */
.L_x_936:
[----:B------:R-:W-:Y:S02]  /*1e200*/  IMAD.MOV.U32 R13, RZ, RZ, R9 ;  /* 0x000000ffff0d7224 */ /* 0x000fe400078e0009 */
[----:B------:R-:W-:Y:S02]  /*1e210*/  IMAD.MOV.U32 R12, RZ, RZ, 0x2 ;  /* 0x00000002ff0c7424 */ /* 0x000fe400078e00ff */
[----:B------:R-:W-:-:S07]  /*1e220*/  IMAD.MOV.U32 R2, RZ, RZ, R14 ;  /* 0x000000ffff027224 */ /* 0x000fce00078e000e */
[----:B------:R-:W-:Y:S05]  /*1e230*/  WARPSYNC.COLLECTIVE R15, `(.L_x_937) ;  /* 0x000000000f087348 */ /* 0x000fea0003c00000 */
[----:B------:R0:W1:Y:S02]  /*1e240*/  SHFL.IDX P6, R14, R13, R12, R11 ;  /* 0x0000000c0d0e7389 */ /* 0x00006400000c000b */
[----:B01----:R-:W-:Y:S01]  /*1e250*/  ENDCOLLECTIVE ;  /* 0x000000000000791b */ /* 0x003fe20003800000 */
.L_x_937:
        /* <DEDUP_REMOVED lines=12> */
.L_x_938:
[----:B------:R-:W-:Y:S02]  /*1e320*/  IMAD.MOV.U32 R13, RZ, RZ, R9 ;  /* 0x000000ffff0d7224 */ /* 0x000fe400078e0009 */
[----:B------:R-:W-:Y:S01]  /*1e330*/  IMAD.MOV.U32 R12, RZ, RZ, 0x3 ;  /* 0x00000003ff0c7424 */ /* 0x000fe200078e00ff */
[----:B------:R-:W-:-:S07]  /*1e340*/  MOV R2, R14 ;  /* 0x0000000e00027202 */ /* 0x000fce0000000f00 */
[----:B------:R-:W-:Y:S05]  /*1e350*/  WARPSYNC.COLLECTIVE R15, `(.L_x_939) ;  /* 0x000000000f087348 */ /* 0x000fea0003c00000 */
[----:B------:R0:W1:Y:S02]  /*1e360*/  SHFL.IDX P6, R14, R13, R12, R11 ;  /* 0x0000000c0d0e7389 */ /* 0x00006400000c000b */
[----:B01----:R-:W-:Y:S01]  /*1e370*/  ENDCOLLECTIVE ;  /* 0x000000000000791b */ /* 0x003fe20003800000 */
.L_x_939:
        /* <DEDUP_REMOVED lines=12> */
.L_x_940:
[----:B------:R-:W-:Y:S01]  /*1e440*/  MOV R13, R9 ;  /* 0x00000009000d7202 */ /* 0x000fe20000000f00 */
[----:B------:R-:W-:Y:S02]  /*1e450*/  IMAD.MOV.U32 R12, RZ, RZ, 0x4 ;  /* 0x00000004ff0c7424 */ /* 0x000fe400078e00ff */
[----:B------:R-:W-:-:S07]  /*1e460*/  IMAD.MOV.U32 R2, RZ, RZ, R14 ;  /* 0x000000ffff027224 */ /* 0x000fce00078e000e */
[----:B------:R-:W-:Y:S05]  /*1e470*/  WARPSYNC.COLLECTIVE R15, `(.L_x_941) ;  /* 0x000000000f087348 */ /* 0x000fea0003c00000 */
[----:B------:R0:W1:Y:S02]  /*1e480*/  SHFL.IDX P6, R14, R13, R12, R11 ;  /* 0x0000000c0d0e7389 */ /* 0x00006400000c000b */
[----:B01----:R-:W-:Y:S01]  /*1e490*/  ENDCOLLECTIVE ;  /* 0x000000000000791b */ /* 0x003fe20003800000 */
.L_x_941:
        /* <DEDUP_REMOVED lines=12> */
.L_x_942:
[----:B------:R-:W-:Y:S02]  /*1e560*/  IMAD.MOV.U32 R13, RZ, RZ, R9 ;  /* 0x000000ffff0d7224 */ /* 0x000fe400078e0009 */
[----:B------:R-:W-:Y:S02]  /*1e570*/  IMAD.MOV.U32 R12, RZ, RZ, 0x5 ;  /* 0x00000005ff0c7424 */ /* 0x000fe400078e00ff */
[----:B------:R-:W-:-:S07]  /*1e580*/  IMAD.MOV.U32 R2, RZ, RZ, R14 ;  /* 0x000000ffff027224 */ /* 0x000fce00078e000e */
[----:B------:R-:W-:Y:S05]  /*1e590*/  WARPSYNC.COLLECTIVE R15, `(.L_x_943) ;  /* 0x000000000f087348 */ /* 0x000fea0003c00000 */
[----:B------:R0:W1:Y:S02]  /*1e5a0*/  SHFL.IDX P6, R14, R13, R12, R11 ;  /* 0x0000000c0d0e7389 */ /* 0x00006400000c000b */
[----:B01----:R-:W-:Y:S01]  /*1e5b0*/  ENDCOLLECTIVE ;  /* 0x000000000000791b */ /* 0x003fe20003800000 */
.L_x_943:
        /* <DEDUP_REMOVED lines=12> */
.L_x_944:
[----:B------:R-:W-:Y:S02]  /*1e680*/  IMAD.MOV.U32 R13, RZ, RZ, R9 ;  /* 0x000000ffff0d7224 */ /* 0x000fe400078e0009 */
[----:B------:R-:W-:Y:S02]  /*1e690*/  IMAD.MOV.U32 R12, RZ, RZ, 0x6 ;  /* 0x00000006ff0c7424 */ /* 0x000fe400078e00ff */
[----:B------:R-:W-:-:S07]  /*1e6a0*/  IMAD.MOV.U32 R2, RZ, RZ, R14 ;  /* 0x000000ffff027224 */ /* 0x000fce00078e000e */
[----:B------:R-:W-:Y:S05]  /*1e6b0*/  WARPSYNC.COLLECTIVE R15, `(.L_x_945) ;  /* 0x000000000f087348 */ /* 0x000fea0003c00000 */
[----:B------:R0:W1:Y:S02]  /*1e6c0*/  SHFL.IDX P6, R14, R13, R12, R11 ;  /* 0x0000000c0d0e7389 */ /* 0x00006400000c000b */
[----:B01----:R-:W-:Y:S01]  /*1e6d0*/  ENDCOLLECTIVE ;  /* 0x000000000000791b */ /* 0x003fe20003800000 */
.L_x_945:
        /* <DEDUP_REMOVED lines=12> */
.L_x_946:
[----:B------:R-:W-:Y:S02]  /*1e7a0*/  IMAD.MOV.U32 R13, RZ, RZ, R9 ;  /* 0x000000ffff0d7224 */ /* 0x000fe400078e0009 */
[----:B------:R-:W-:Y:S01]  /*1e7b0*/  IMAD.MOV.U32 R12, RZ, RZ, 0x7 ;  /* 0x00000007ff0c7424 */ /* 0x000fe200078e00ff */
[----:B------:R-:W-:-:S07]  /*1e7c0*/  MOV R2, R14 ;  /* 0x0000000e00027202 */ /* 0x000fce0000000f00 */
[----:B------:R-:W-:Y:S05]  /*1e7d0*/  WARPSYNC.COLLECTIVE R15, `(.L_x_947) ;  /* 0x000000000f087348 */ /* 0x000fea0003c00000 */
[----:B------:R0:W1:Y:S02]  /*1e7e0*/  SHFL.IDX P6, R14, R13, R12, R11 ;  /* 0x0000000c0d0e7389 */ /* 0x00006400000c000b */
[----:B01----:R-:W-:Y:S01]  /*1e7f0*/  ENDCOLLECTIVE ;  /* 0x000000000000791b */ /* 0x003fe20003800000 */
.L_x_947:
        /* <DEDUP_REMOVED lines=8> */
[----:B------:R-:W-:-:S07]  /*1e880*/  IMAD.MOV.U32 R9, RZ, RZ, R14 ;  /* 0x000000ffff097224 */ /* 0x000fce00078e000e */
[----:B0-----:R-:W-:Y:S05]  /*1e890*/  WARPSYNC.COLLECTIVE R15, `(.L_x_948) ;  /* 0x000000000f087348 */ /* 0x001fea0003c00000 */
[----:B------:R1:W2:Y:S02]  /*1e8a0*/  SHFL.IDX P6, R14, R13, R12, R11 ;  /* 0x0000000c0d0e7389 */ /* 0x0002a400000c000b */
[----:B012---:R-:W-:Y:S01]  /*1e8b0*/  ENDCOLLECTIVE ;  /* 0x000000000000791b */ /* 0x007fe20003800000 */
.L_x_948:
[----:B------:R-:W-:Y:S01]  /*1e8c0*/  IMAD.MOV.U32 R2, RZ, RZ, R14 ;  /* 0x000000ffff027224 */ /* 0x000fe200078e000e */
[----:B------:R-:W-:Y:S06]  /*1e8d0*/  BRA `(.L_x_949) ;  /* 0xffffffa400407947 */ /* 0x000fec000383ffff */
.L_x_759:
[----:B-1----:R1:W2:Y:S02]  /*1e8e0*/  SYNCS.PHASECHK.TRANS64.TRYWAIT P0, [R6+URZ+0x28860], R2 ;  /* 0x02886002060075a7 */ /* 0x0022a4000800017f */
[----:B--2---:R-:W-:Y:S05]  /*1e8f0*/  @!P0 NANOSLEEP.SYNCS 0x989680 ;  /* 0x009896800000895d */ /* 0x004fea0003900000 */
[----:B------:R-:W2:Y:S02]  /*1e900*/  @!P0 SYNCS.PHASECHK.TRANS64 P0, [R6+URZ+0x28860], R2 ;  /* 0x02886002060085a7 */ /* 0x000ea4000800007f */
[----:B--2---:R-:W-:Y:S05]  /*1e910*/  @!P0 BRA `(.L_x_759) ;  /* 0xfffffffc00f08947 */ /* 0x004fea000383ffff */
[----:B------:R-:W-:Y:S05]  /*1e920*/  BRA `(.L_x_950) ;  /* 0xffffffa4009c7947 */ /* 0x000fea000383ffff */
.L_x_760:
[----:B------:R-:W-:Y:S01]  /*1e930*/  BSSY B1, `(.L_x_951) ;  /* 0x0000008000017945 */ /* 0x000fe20003800000 */
[----:B------:R-:W-:Y:S01]  /*1e940*/  IMAD.MOV.U32 R13, RZ, RZ, R24 ;  /* 0x000000ffff0d7224 */ /* 0x000fe200078e0018 */
[----:B------:R-:W-:Y:S01]  /*1e950*/  MOV R12, RZ ;  /* 0x000000ff000c7202 */ /* 0x000fe20000000f00 */
[----:B------:R-:W-:Y:S02]  /*1e960*/  IMAD.MOV.U32 R11, RZ, RZ, 0x181f ;  /* 0x0000181fff0b7424 */ /* 0x000fe400078e00ff */
[----:B------:R-:W-:-:S07]  /*1e970*/  IMAD.MOV.U32 R15, RZ, RZ, -0x1 ;  /* 0xffffffffff0f7424 */ /* 0x000fce00078e00ff */
[----:B-1----:R-:W-:Y:S05]  /*1e980*/  WARPSYNC.COLLECTIVE R15, `(.L_x_952) ;  /* 0x000000000f087348 */ /* 0x002fea0003c00000 */
[----:B------:R0:W2:Y:S02]  /*1e990*/  SHFL.IDX P6, R14, R13, R12, R11 ;  /* 0x0000000c0d0e7389 */ /* 0x0000a400000c000b */
[----:B012---:R-:W-:Y:S01]  /*1e9a0*/  ENDCOLLECTIVE ;  /* 0x000000000000791b */ /* 0x007fe20003800000 */
.L_x_952:
[----:B------:R-:W-:Y:S05]  /*1e9b0*/  BSYNC B1 ;  /* 0x0000000000017941 */ /* 0x000fea0003800000 */
.L_x_951:
[----:B------:R-:W-:Y:S02]  /*1e9c0*/  IMAD.MOV.U32 R13, RZ, RZ, R23 ;  /* 0x000000ffff0d7224 */ /* 0x000fe400078e0017 */
[----:B------:R-:W-:Y:S02]  /*1e9d0*/  IMAD.MOV.U32 R12, RZ, RZ, RZ ;  /* 0x000000ffff0c7224 */ /* 0x000fe400078e00ff */
[----:B------:R-:W-:Y:S02]  /*1e9e0*/  IMAD.MOV.U32 R11, RZ, RZ, 0x181f ;  /* 0x0000181fff0b7424 */ /* 0x000fe400078e00ff */
[----:B------:R-:W-:Y:S02]  /*1e9f0*/  IMAD.MOV.U32 R15, RZ, RZ, -0x1 ;  /* 0xffffffffff0f7424 */ /* 0x000fe400078e00ff */
[----:B------:R-:W-:Y:S02]  /*1ea00*/  IMAD.MOV.U32 R3, RZ, RZ, R14 ;  /* 0x000000ffff037224 */ /* 0x000fe400078e000e */
[----:B------:R-:W-:-:S07]  /*1ea10*/  IMAD R7, R7, 0x2, R22 ;  /* 0x0000000207077824 */ /* 0x000fce00078e0216 */
[----:B------:R-:W-:Y:S05]  /*1ea20*/  WARPSYNC.COLLECTIVE R15, `(.L_x_953) ;  /* 0x000000000f087348 */ /* 0x000fea0003c00000 */
[----:B------:R0:W1:Y:S02]  /*1ea30*/  SHFL.IDX P6, R14, R13, R12, R11 ;  /* 0x0000000c0d0e7389 */ /* 0x00006400000c000b */
[----:B01----:R-:W-:Y:S01]  /*1ea40*/  ENDCOLLECTIVE ;  /* 0x000000000000791b */ /* 0x003fe20003800000 */
.L_x_953:
[----:B------:R-:W-:Y:S02]  /*1ea50*/  IMAD.MOV.U32 R13, RZ, RZ, R24 ;  /* 0x000000ffff0d7224 */ /* 0x000fe400078e0018 */
[----:B------:R-:W-:Y:S01]  /*1ea60*/  IMAD.MOV.U32 R12, RZ, RZ, 0x1 ;  /* 0x00000001ff0c7424 */ /* 0x000fe200078e00ff */
[----:B------:R-:W-:-:S07]  /*1ea70*/  MOV R2, R14 ;  /* 0x0000000e00027202 */ /* 0x000fce0000000f00 */
[----:B------:R-:W-:Y:S05]  /*1ea80*/  WARPSYNC.COLLECTIVE R15, `(.L_x_954) ;  /* 0x000000000f087348 */ /* 0x000fea0003c00000 */
[----:B------:R0:W1:Y:S02]  /*1ea90*/  SHFL.IDX P6, R14, R13, R12, R11 ;  /* 0x0000000c0d0e7389 */ /* 0x00006400000c000b */
[----:B01----:R-:W-:Y:S01]  /*1eaa0*/  ENDCOLLECTIVE ;  /* 0x000000000000791b */ /* 0x003fe20003800000 */
.L_x_954:
[----:B------:R-:W-:-:S05]  /*1eab0*/  IADD3 R2, P0, R2, R5, RZ ;  /* 0x0000000502027210 */ /* 0x000fca0007f1e0ff */
        /* <DEDUP_REMOVED lines=13> */
.L_x_955:
[----:B------:R-:W-:Y:S02]  /*1eb90*/  IMAD.MOV.U32 R13, RZ, RZ, R24 ;  /* 0x000000ffff0d7224 */ /* 0x000fe400078e0018 */
[----:B------:R-:W-:Y:S02]  /*1eba0*/  IMAD.MOV.U32 R12, RZ, RZ, 0x2 ;  /* 0x00000002ff0c7424 */ /* 0x000fe400078e00ff */
[----:B------:R-:W-:-:S07]  /*1ebb0*/  IMAD.MOV.U32 R2, RZ, RZ, R14 ;  /* 0x000000ffff027224 */ /* 0x000fce00078e000e */
[----:B------:R-:W-:Y:S05]  /*1ebc0*/  WARPSYNC.COLLECTIVE R15, `(.L_x_956) ;  /* 0x000000000f087348 */ /* 0x000fea0003c00000 */
[----:B------:R0:W1:Y:S02]  /*1ebd0*/  SHFL.IDX P6, R14, R13, R12, R11 ;  /* 0x0000000c0d0e7389 */ /* 0x00006400000c000b */
[----:B01----:R-:W-:Y:S01]  /*1ebe0*/  ENDCOLLECTIVE ;  /* 0x000000000000791b */ /* 0x003fe20003800000 */
.L_x_956:
[----:B------:R-:W-:-:S04]  /*1ebf0*/  IADD3 R2, P0, R2, R5, RZ ;  /* 0x0000000502027210 */ /* 0x000fc80007f1e0ff */
        /* <DEDUP_REMOVED lines=13> */
.L_x_957:
[----:B------:R-:W-:Y:S01]  /*1ecd0*/  IMAD.MOV.U32 R13, RZ, RZ, R24 ;  /* 0x000000ffff0d7224 */ /* 0x000fe200078e0018 */
[----:B------:R-:W-:Y:S01]  /*1ece0*/  MOV R12, 0x3 ;  /* 0x00000003000c7802 */ /* 0x000fe20000000f00 */
[----:B------:R-:W-:-:S07]  /*1ecf0*/  IMAD.MOV.U32 R2, RZ, RZ, R14 ;  /* 0x000000ffff027224 */ /* 0x000fce00078e000e */
[----:B------:R-:W-:Y:S05]  /*1ed00*/  WARPSYNC.COLLECTIVE R15, `(.L_x_958) ;  /* 0x000000000f087348 */ /* 0x000fea0003c00000 */
[----:B------:R0:W1:Y:S02]  /*1ed10*/  SHFL.IDX P6, R14, R13, R12, R11 ;  /* 0x0000000c0d0e7389 */ /* 0x00006400000c000b */
[----:B01----:R-:W-:Y:S01]  /*1ed20*/  ENDCOLLECTIVE ;  /* 0x000000000000791b */ /* 0x003fe20003800000 */
.L_x_958:
        /* <DEDUP_REMOVED lines=14> */
.L_x_959:
[----:B------:R-:W-:Y:S02]  /*1ee10*/  IMAD.MOV.U32 R13, RZ, RZ, R24 ;  /* 0x000000ffff0d7224 */ /* 0x000fe400078e0018 */
[----:B------:R-:W-:Y:S02]  /*1ee20*/  IMAD.MOV.U32 R12, RZ, RZ, 0x4 ;  /* 0x00000004ff0c7424 */ /* 0x000fe400078e00ff */
[----:B------:R-:W-:-:S07]  /*1ee30*/  IMAD.MOV.U32 R2, RZ, RZ, R14 ;  /* 0x000000ffff027224 */ /* 0x000fce00078e000e */
[----:B------:R-:W-:Y:S05]  /*1ee40*/  WARPSYNC.COLLECTIVE R15, `(.L_x_960) ;  /* 0x000000000f087348 */ /* 0x000fea0003c00000 */
[----:B------:R0:W1:Y:S02]  /*1ee50*/  SHFL.IDX P6, R14, R13, R12, R11 ;  /* 0x0000000c0d0e7389 */ /* 0x00006400000c000b */
[----:B01----:R-:W-:Y:S01]  /*1ee60*/  ENDCOLLECTIVE ;  /* 0x000000000000791b */ /* 0x003fe20003800000 */
.L_x_960:
[----:B------:R-:W-:-:S05]  /*1ee70*/  IADD3 R2, P0, R2, R5, RZ ;  /* 0x0000000502027210 */ /* 0x000fca0007f1e0ff */
        /* <DEDUP_REMOVED lines=13> */
.L_x_961:
[----:B------:R-:W-:Y:S02]  /*1ef50*/  IMAD.MOV.U32 R13, RZ, RZ, R24 ;  /* 0x000000ffff0d7224 */ /* 0x000fe400078e0018 */
[----:B------:R-:W-:Y:S02]  /*1ef60*/  IMAD.MOV.U32 R12, RZ, RZ, 0x5 ;  /* 0x00000005ff0c7424 */ /* 0x000fe400078e00ff */
[----:B------:R-:W-:-:S07]  /*1ef70*/  IMAD.MOV.U32 R2, RZ, RZ, R14 ;  /* 0x000000ffff027224 */ /* 0x000fce00078e000e */
[----:B------:R-:W-:Y:S05]  /*1ef80*/  WARPSYNC.COLLECTIVE R15, `(.L_x_962) ;  /* 0x000000000f087348 */ /* 0x000fea0003c00000 */
[----:B------:R0:W1:Y:S02]  /*1ef90*/  SHFL.IDX P6, R14, R13, R12, R11 ;  /* 0x0000000c0d0e7389 */ /* 0x00006400000c000b */
[----:B01----:R-:W-:Y:S01]  /*1efa0*/  ENDCOLLECTIVE ;  /* 0x000000000000791b */ /* 0x003fe20003800000 */
.L_x_962:
        /* <DEDUP_REMOVED lines=14> */
.L_x_963:
[----:B------:R-:W-:Y:S02]  /*1f090*/  IMAD.MOV.U32 R13, RZ, RZ, R24 ;  /* 0x000000ffff0d7224 */ /* 0x000fe400078e0018 */
[----:B------:R-:W-:Y:S02]  /*1f0a0*/  IMAD.MOV.U32 R12, RZ, RZ, 0x6 ;  /* 0x00000006ff0c7424 */ /* 0x000fe400078e00ff */
[----:B------:R-:W-:-:S07]  /*1f0b0*/  IMAD.MOV.U32 R2, RZ, RZ, R14 ;  /* 0x000000ffff027224 */ /* 0x000fce00078e000e */
[----:B------:R-:W-:Y:S05]  /*1f0c0*/  WARPSYNC.COLLECTIVE R15, `(.L_x_964) ;  /* 0x000000000f087348 */ /* 0x000fea0003c00000 */
[----:B------:R0:W1:Y:S02]  /*1f0d0*/  SHFL.IDX P6, R14, R13, R12, R11 ;  /* 0x0000000c0d0e7389 */ /* 0x00006400000c000b */
[----:B01----:R-:W-:Y:S01]  /*1f0e0*/  ENDCOLLECTIVE ;  /* 0x000000000000791b */ /* 0x003fe20003800000 */
.L_x_964:
        /* <DEDUP_REMOVED lines=14> */
.L_x_965:
[----:B------:R-:W-:Y:S01]  /*1f1d0*/  IMAD.MOV.U32 R13, RZ, RZ, R24 ;  /* 0x000000ffff0d7224 */ /* 0x000fe200078e0018 */
[----:B------:R-:W-:Y:S01]  /*1f1e0*/  MOV R12, 0x7 ;  /* 0x00000007000c7802 */ /* 0x000fe20000000f00 */
[----:B------:R-:W-:-:S07]  /*1f1f0*/  IMAD.MOV.U32 R2, RZ, RZ, R14 ;  /* 0x000000ffff027224 */ /* 0x000fce00078e000e */
[----:B------:R-:W-:Y:S05]  /*1f200*/  WARPSYNC.COLLECTIVE R15, `(.L_x_966) ;  /* 0x000000000f087348 */ /* 0x000fea0003c00000 */
[----:B------:R0:W1:Y:S02]  /*1f210*/  SHFL.IDX P6, R14, R13, R12, R11 ;  /* 0x0000000c0d0e7389 */ /* 0x00006400000c000b */
[----:B01----:R-:W-:Y:S01]  /*1f220*/  ENDCOLLECTIVE ;  /* 0x000000000000791b */ /* 0x003fe20003800000 */
.L_x_966:
[----:B------:R-:W-:-:S05]  /*1f230*/  IADD3 R2, P0, R2, R5, RZ ;  /* 0x0000000502027210 */ /* 0x000fca0007f1e0ff */
        /* <DEDUP_REMOVED lines=12> */
.L_x_967:
[----:B------:R-:W-:Y:S01]  /*1f300*/  @!PT LDS RZ, [RZ] ;  /* 0x00000000fffff984 */ /* 0x000fe20000000800 */
[----:B------:R-:W-:Y:S01]  /*1f310*/  @!PT LDS RZ, [RZ] ;  /* 0x00000000fffff984 */ /* 0x000fe20000000800 */
[----:B------:R-:W-:Y:S01]  /*1f320*/  @!PT LDS RZ, [RZ] ;  /* 0x00000000fffff984 */ /* 0x000fe20000000800 */
[----:B------:R0:W-:Y:S01]  /*1f330*/  LDGSTS.E.BYPASS.LTC128B.128 [R7+0x7400], desc[UR38][R2.64+0x80], !P0 ;  /* 0x0740008002077fae */ /* 0x0001e2000c101d66 */
[----:B------:R-:W-:Y:S05]  /*1f340*/  BRA `(.L_x_968) ;  /* 0xffffffa000247947 */ /* 0x000fea000383ffff */
.L_x_768:
[----:B0-----:R0:W1:Y:S02]  /*1f350*/  SYNCS.PHASECHK.TRANS64.TRYWAIT P0, [R0+URZ+0x28860], R3 ;  /* 0x02886003000075a7 */ /* 0x001064000800017f */
[----:B-1----:R-:W-:Y:S05]  /*1f360*/  @!P0 NANOSLEEP.SYNCS 0x989680 ;  /* 0x009896800000895d */ /* 0x002fea0003900000 */
[----:B------:R-:W1:Y:S02]  /*1f370*/  @!P0 SYNCS.PHASECHK.TRANS64 P0, [R0+URZ+0x28860], R3 ;  /* 0x02886003000085a7 */ /* 0x000e64000800007f */
[----:B-1----:R-:W-:Y:S05]  /*1f380*/  @!P0 BRA `(.L_x_768) ;  /* 0xfffffffc00f08947 */ /* 0x002fea000383ffff */
[----:B------:R-:W-:Y:S05]  /*1f390*/  BRA `(.L_x_969) ;  /* 0xffffffa400407947 */ /* 0x000fea000383ffff */
.L_x_769:
[----:B------:R-:W-:Y:S01]  /*1f3a0*/  BSSY B0, `(.L_x_970) ;  /* 0x0000008000007945 */ /* 0x000fe20003800000 */
[----:B------:R-:W-:Y:S02]  /*1f3b0*/  IMAD.MOV.U32 R13, RZ, RZ, R24 ;  /* 0x000000ffff0d7224 */ /* 0x000fe400078e0018 */
[----:B------:R-:W-:Y:S02]  /*1f3c0*/  IMAD.MOV.U32 R12, RZ, RZ, RZ ;  /* 0x000000ffff0c7224 */ /* 0x000fe400078e00ff */
[----:B------:R-:W-:Y:S02]  /*1f3d0*/  IMAD.MOV.U32 R11, RZ, RZ, 0x181f ;  /* 0x0000181fff0b7424 */ /* 0x000fe400078e00ff */
[----:B------:R-:W-:-:S07]  /*1f3e0*/  IMAD.MOV.U32 R15, RZ, RZ, -0x1 ;  /* 0xffffffffff0f7424 */ /* 0x000fce00078e00ff */
[----:B0-2---:R-:W-:Y:S05]  /*1f3f0*/  WARPSYNC.COLLECTIVE R15, `(.L_x_971) ;  /* 0x000000000f087348 */ /* 0x005fea0003c00000 */
[----:B--2---:R1:W2:Y:S02]  /*1f400*/  SHFL.IDX P6, R14, R13, R12, R11 ;  /* 0x0000000c0d0e7389 */ /* 0x0042a400000c000b */
[----:B012---:R-:W-:Y:S01]  /*1f410*/  ENDCOLLECTIVE ;  /* 0x000000000000791b */ /* 0x007fe20003800000 */
.L_x_971:
[----:B------:R-:W-:Y:S05]  /*1f420*/  BSYNC B0 ;  /* 0x0000000000007941 */ /* 0x000fea0003800000 */
.L_x_970:
[----:B------:R-:W-:Y:S01]  /*1f430*/  MOV R13, R23 ;  /* 0x00000017000d7202 */ /* 0x000fe20000000f00 */
[----:B------:R-:W-:Y:S02]  /*1f440*/  IMAD.MOV.U32 R12, RZ, RZ, RZ ;  /* 0x000000ffff0c7224 */ /* 0x000fe400078e00ff */
[----:B------:R-:W-:Y:S02]  /*1f450*/  IMAD.MOV.U32 R11, RZ, RZ, 0x181f ;  /* 0x0000181fff0b7424 */ /* 0x000fe400078e00ff */
[----:B------:R-:W-:Y:S02]  /*1f460*/  IMAD.MOV.U32 R15, RZ, RZ, -0x1 ;  /* 0xffffffffff0f7424 */ /* 0x000fe400078e00ff */
[----:B------:R-:W-:Y:S02]  /*1f470*/  IMAD.MOV.U32 R3, RZ, RZ, R14 ;  /* 0x000000ffff037224 */ /* 0x000fe400078e000e */
[----:B------:R-:W-:-:S07]  /*1f480*/  IMAD.SHL.U32 R5, R31, 0x2, RZ ;  /* 0x000000021f057824 */ /* 0x000fce00078e00ff */
[----:B------:R-:W-:Y:S05]  /*1f490*/  WARPSYNC.COLLECTIVE R15, `(.L_x_972) ;  /* 0x000000000f087348 */ /* 0x000fea0003c00000 */
[----:B------:R0:W1:Y:S02]  /*1f4a0*/  SHFL.IDX P6, R14, R13, R12, R11 ;  /* 0x0000000c0d0e7389 */ /* 0x00006400000c000b */
[----:B01----:R-:W-:Y:S01]  /*1f4b0*/  ENDCOLLECTIVE ;  /* 0x000000000000791b */ /* 0x003fe20003800000 */
.L_x_972:
[----:B------:R-:W-:Y:S01]  /*1f4c0*/  ULDC UR4, c[0x0][0x2f4] ;  /* 0x0000bd0000047ab9 */ /* 0x000fe20000000800 */
[----:B------:R-:W-:Y:S01]  /*1f4d0*/  IMAD R4, R9, 0x2, R22 ;  /* 0x0000000209047824 */ /* 0x000fe200078e0216 */
[----:B------:R-:W-:Y:S02]  /*1f4e0*/  ISETP.GE.AND P1, PT, R31, UR4, PT ;  /* 0x000000041f007c0c */ /* 0x000fe4000bf26270 */
[----:B------:R-:W-:Y:S02]  /*1f4f0*/  ISETP.GE.AND P0, PT, R30, UR4, PT ;  /* 0x000000041e007c0c */ /* 0x000fe4000bf06270 */
[C---:B------:R-:W-:Y:S02]  /*1f500*/  ISETP.LT.OR P3, PT, R6.reuse, 0x1, P1 ;  /* 0x000000010600780c */ /* 0x040fe40000f61670 */
[----:B------:R-:W-:Y:S01]  /*1f510*/  ISETP.LT.OR P4, PT, R6, 0x1, P0 ;  /* 0x000000010600780c */ /* 0x000fe20000781670 */
[----:B------:R-:W-:Y:S01]  /*1f520*/  IMAD.MOV.U32 R13, RZ, RZ, R24 ;  /* 0x000000ffff0d7224 */ /* 0x000fe200078e0018 */
[----:B------:R-:W-:-:S02]  /*1f530*/  MOV R12, 0x1 ;  /* 0x00000001000c7802 */ /* 0x000fc40000000f00 */
[----:B------:R-:W-:-:S13]  /*1f540*/  IADD3 R2, P2, R14, R5, RZ ;  /* 0x000000050e027210 */ /* 0x000fda0007f5e0ff */
[----:B------:R-:W-:Y:S05]  /*1f550*/  WARPSYNC.COLLECTIVE R15, `(.L_x_973) ;  /* 0x000000000f087348 */ /* 0x000fea0003c00000 */
[----:B------:R0:W1:Y:S02]  /*1f560*/  SHFL.IDX P6, R14, R13, R12, R11 ;  /* 0x0000000c0d0e7389 */ /* 0x00006400000c000b */
[----:B01----:R-:W-:Y:S01]  /*1f570*/  ENDCOLLECTIVE ;  /* 0x000000000000791b */ /* 0x003fe20003800000 */
.L_x_973:
        /* <DEDUP_REMOVED lines=13> */
.L_x_974:
[----:B------:R-:W-:Y:S02]  /*1f650*/  IMAD.MOV.U32 R13, RZ, RZ, R24 ;  /* 0x000000ffff0d7224 */ /* 0x000fe400078e0018 */
[----:B------:R-:W-:Y:S02]  /*1f660*/  IMAD.MOV.U32 R12, RZ, RZ, 0x2 ;  /* 0x00000002ff0c7424 */ /* 0x000fe400078e00ff */
[----:B------:R-:W-:-:S07]  /*1f670*/  IMAD.MOV.U32 R10, RZ, RZ, R14 ;  /* 0x000000ffff0a7224 */ /* 0x000fce00078e000e */
[----:B------:R-:W-:Y:S05]  /*1f680*/  WARPSYNC.COLLECTIVE R15, `(.L_x_975) ;  /* 0x000000000f087348 */ /* 0x000fea0003c00000 */
[----:B------:R0:W1:Y:S02]  /*1f690*/  SHFL.IDX P6, R14, R13, R12, R11 ;  /* 0x0000000c0d0e7389 */ /* 0x00006400000c000b */
[----:B01----:R-:W-:Y:S01]  /*1f6a0*/  ENDCOLLECTIVE ;  /* 0x000000000000791b */ /* 0x003fe20003800000 */
.L_x_975:
[----:B------:R-:W-:-:S05]  /*1f6b0*/  IADD3 R2, P2, R10, R5, RZ ;  /* 0x000000050a027210 */ /* 0x000fca0007f5e0ff */
[----:B------:R-:W-:-:S05]  /*1f6c0*/  IMAD.X R3, RZ, RZ, R7, P2 ;  /* 0x000000ffff037224 */ /* 0x000fca00010e0607 */
[----:B------:R-:W-:Y:S01]  /*1f6d0*/  @!PT LDS RZ, [RZ] ;  /* 0x00000000fffff984 */ /* 0x000fe20000000800 */
[----:B------:R-:W-:Y:S01]  /*1f6e0*/  @!PT LDS RZ, [RZ] ;  /* 0x00000000fffff984 */ /* 0x000fe20000000800 */
[----:B------:R-:W-:Y:S01]  /*1f6f0*/  @!PT LDS RZ, [RZ] ;  /* 0x00000000fffff984 */ /* 0x000fe20000000800 */
[----:B------:R0:W-:Y:S01]  /*1f700*/  LDGSTS.E.BYPASS.LTC128B.128 [R4+0xc00], desc[UR38][R2.64], !P3 ;  /* 0x00c0000002047fae */ /* 0x0001e2000d901d66 */
[----:B------:R-:W-:Y:S02]  /*1f710*/  MOV R13, R23 ;  /* 0x00000017000d7202 */ /* 0x000fe40000000f00 */
[C---:B------:R-:W-:Y:S01]  /*1f720*/  ISETP.LT.OR P3, PT, R6.reuse, 0x21, P1 ;  /* 0x000000210600780c */ /* 0x040fe20000f61670 */
[----:B------:R0:W-:Y:S01]  /*1f730*/  LDGSTS.E.BYPASS.LTC128B.128 [R4+0x4c00], desc[UR38][R2.64+0x80], !P4 ;  /* 0x04c0008002047fae */ /* 0x0001e2000e101d66 */
[----:B------:R-:W-:Y:S01]  /*1f740*/  ISETP.LT.OR P4, PT, R6, 0x21, P0 ;  /* 0x000000210600780c */ /* 0x000fe20000781670 */
[----:B------:R-:W-:-:S12]  /*1f750*/  IMAD.MOV.U32 R8, RZ, RZ, R14 ;  /* 0x000000ffff087224 */ /* 0x000fd800078e000e */
[----:B0-----:R-:W-:Y:S05]  /*1f760*/  WARPSYNC.COLLECTIVE R15, `(.L_x_976) ;  /* 0x000000000f087348 */ /* 0x001fea0003c00000 */
[----:B------:R1:W2:Y:S02]  /*1f770*/  SHFL.IDX P6, R14, R13, R12, R11 ;  /* 0x0000000c0d0e7389 */ /* 0x0002a400000c000b */
[----:B012---:R-:W-:Y:S01]  /*1f780*/  ENDCOLLECTIVE ;  /* 0x000000000000791b */ /* 0x007fe20003800000 */
.L_x_976:
[----:B------:R-:W-:Y:S02]  /*1f790*/  IMAD.MOV.U32 R13, RZ, RZ, R24 ;  /* 0x000000ffff0d7224 */ /* 0x000fe400078e0018 */
[----:B------:R-:W-:Y:S01]  /*1f7a0*/  IMAD.MOV.U32 R12, RZ, RZ, 0x3 ;  /* 0x00000003ff0c7424 */ /* 0x000fe200078e00ff */
[----:B------:R-:W-:-:S13]  /*1f7b0*/  IADD3 R2, P2, R14, R5, RZ ;  /* 0x000000050e027210 */ /* 0x000fda0007f5e0ff */
[----:B------:R-:W-:Y:S05]  /*1f7c0*/  WARPSYNC.COLLECTIVE R15, `(.L_x_977) ;  /* 0x000000000f087348 */ /* 0x000fea0003c00000 */
[----:B------:R0:W1:Y:S02]  /*1f7d0*/  SHFL.IDX P6, R14, R13, R12, R11 ;  /* 0x0000000c0d0e7389 */ /* 0x00006400000c000b */
[----:B01----:R-:W-:Y:S01]  /*1f7e0*/  ENDCOLLECTIVE ;  /* 0x000000000000791b */ /* 0x003fe20003800000 */
.L_x_977:
        /* <DEDUP_REMOVED lines=13> */
.L_x_978:
[----:B------:R-:W-:Y:S01]  /*1f8c0*/  IMAD.MOV.U32 R13, RZ, RZ, R24 ;  /* 0x000000ffff0d7224 */ /* 0x000fe200078e0018 */
[----:B------:R-:W-:Y:S02]  /*1f8d0*/  MOV R12, 0x4 ;  /* 0x00000004000c7802 */ /* 0x000fe40000000f00 */
[----:B------:R-:W-:-:S13]  /*1f8e0*/  IADD3 R2, P2, R14, R5, RZ ;  /* 0x000000050e027210 */ /* 0x000fda0007f5e0ff */
[----:B------:R-:W-:Y:S05]  /*1f8f0*/  WARPSYNC.COLLECTIVE R15, `(.L_x_979) ;  /* 0x000000000f087348 */ /* 0x000fea0003c00000 */
[----:B------:R0:W1:Y:S02]  /*1f900*/  SHFL.IDX P6, R14, R13, R12, R11 ;  /* 0x0000000c0d0e7389 */ /* 0x00006400000c000b */
[----:B01----:R-:W-:Y:S01]  /*1f910*/  ENDCOLLECTIVE ;  /* 0x000000000000791b */ /* 0x003fe20003800000 */
.L_x_979:
        /* <DEDUP_REMOVED lines=13> */
.L_x_980:
[----:B------:R-:W-:Y:S02]  /*1f9f0*/  IMAD.MOV.U32 R13, RZ, RZ, R24 ;  /* 0x000000ffff0d7224 */ /* 0x000fe400078e0018 */
[----:B------:R-:W-:Y:S02]  /*1fa00*/  IMAD.MOV.U32 R12, RZ, RZ, 0x5 ;  /* 0x00000005ff0c7424 */ /* 0x000fe400078e00ff */
[----:B------:R-:W-:-:S07]  /*1fa10*/  IMAD.MOV.U32 R10, RZ, RZ, R14 ;  /* 0x000000ffff0a7224 */ /* 0x000fce00078e000e */
[----:B------:R-:W-:Y:S05]  /*1fa20*/  WARPSYNC.COLLECTIVE R15, `(.L_x_981) ;  /* 0x000000000f087348 */ /* 0x000fea0003c00000 */
[----:B------:R0:W1:Y:S02]  /*1fa30*/  SHFL.IDX P6, R14, R13, R12, R11 ;  /* 0x0000000c0d0e7389 */ /* 0x00006400000c000b */
[----:B01----:R-:W-:Y:S01]  /*1fa40*/  ENDCOLLECTIVE ;  /* 0x000000000000791b */ /* 0x003fe20003800000 */
.L_x_981:
        /* <DEDUP_REMOVED lines=14> */
.L_x_982:
[----:B------:R-:W-:Y:S02]  /*1fb30*/  IMAD.MOV.U32 R13, RZ, RZ, R24 ;  /* 0x000000ffff0d7224 */ /* 0x000fe400078e0018 */
[----:B------:R-:W-:Y:S01]  /*1fb40*/  IMAD.MOV.U32 R12, RZ, RZ, 0x6 ;  /* 0x00000006ff0c7424 */ /* 0x000fe200078e00ff */
[----:B------:R-:W-:-:S13]  /*1fb50*/  IADD3 R2, P2, R14, R5, RZ ;  /* 0x000000050e027210 */ /* 0x000fda0007f5e0ff */
[----:B------:R-:W-:Y:S05]  /*1fb60*/  WARPSYNC.COLLECTIVE R15, `(.L_x_983) ;  /* 0x000000000f087348 */ /* 0x000fea0003c00000 */
[----:B------:R0:W1:Y:S02]  /*1fb70*/  SHFL.IDX P6, R14, R13, R12, R11 ;  /* 0x0000000c0d0e7389 */ /* 0x00006400000c000b */
[----:B01----:R-:W-:Y:S01]  /*1fb80*/  ENDCOLLECTIVE ;  /* 0x000000000000791b */ /* 0x003fe20003800000 */
.L_x_983:
        /* <DEDUP_REMOVED lines=13> */
.L_x_984:
[----:B------:R-:W-:Y:S01]  /*1fc60*/  MOV R13, R24 ;  /* 0x00000018000d7202 */ /* 0x000fe20000000f00 */
[----:B------:R-:W-:Y:S02]  /*1fc70*/  IMAD.MOV.U32 R12, RZ, RZ, 0x7 ;  /* 0x00000007ff0c7424 */ /* 0x000fe400078e00ff */
[----:B------:R-:W-:-:S07]  /*1fc80*/  IMAD.MOV.U32 R10, RZ, RZ, R14 ;  /* 0x000000ffff0a7224 */ /* 0x000fce00078e000e */
[----:B------:R-:W-:Y:S05]  /*1fc90*/  WARPSYNC.COLLECTIVE R15, `(.L_x_985) ;  /* 0x000000000f087348 */ /* 0x000fea0003c00000 */
[----:B------:R0:W1:Y:S02]  /*1fca0*/  SHFL.IDX P6, R14, R13, R12, R11 ;  /* 0x0000000c0d0e7389 */ /* 0x00006400000c000b */
[----:B01----:R-:W-:Y:S01]  /*1fcb0*/  ENDCOLLECTIVE ;  /* 0x000000000000791b */ /* 0x003fe20003800000 */
.L_x_985:
        /* <DEDUP_REMOVED lines=12> */
.L_x_986:
[----:B------:R-:W-:Y:S05]  /*1fd80*/  BRA `(.L_x_987) ;  /* 0xffffff9c00e07947 */ /* 0x000fea000383ffff */
.L_x_774:
        /* <DEDUP_REMOVED lines=8> */
.L_x_989:
[----:B------:R-:W-:Y:S05]  /*1fe10*/  BSYNC B0 ;  /* 0x0000000000007941 */ /* 0x000fea0003800000 */
.L_x_988:
[----:B------:R-:W-:Y:S01]  /*1fe20*/  IMAD.MOV.U32 R13, RZ, RZ, R16 ;  /* 0x000000ffff0d7224 */ /* 0x000fe200078e0010 */
[----:B------:R-:W-:Y:S01]  /*1fe30*/  MOV R5, R14 ;  /* 0x0000000e00057202 */ /* 0x000fe20000000f00 */
[----:B------:R-:W-:Y:S02]  /*1fe40*/  IMAD.MOV.U32 R12, RZ, RZ, 0x1 ;  /* 0x00000001ff0c7424 */ /* 0x000fe400078e00ff */
[----:B------:R-:W-:Y:S02]  /*1fe50*/  IMAD.MOV.U32 R11, RZ, RZ, 0x1f ;  /* 0x0000001fff0b7424 */ /* 0x000fe400078e00ff */
[----:B------:R-:W-:Y:S02]  /*1fe60*/  IMAD.MOV.U32 R15, RZ, RZ, -0x1 ;  /* 0xffffffffff0f7424 */ /* 0x000fe400078e00ff */
[----:B------:R-:W-:-:S07]  /*1fe70*/  IMAD.IADD R7, R19, 0x1, R8 ;  /* 0x0000000113077824 */ /* 0x000fce00078e0208 */
[----:B------:R-:W-:Y:S05]  /*1fe80*/  WARPSYNC.COLLECTIVE R15, `(.L_x_990) ;  /* 0x000000000f087348 */ /* 0x000fea0003c00000 */
[----:B------:R0:W1:Y:S02]  /*1fe90*/  SHFL.IDX P6, R14, R13, R12, R11 ;  /* 0x0000000c0d0e7389 */ /* 0x00006400000c000b */
[----:B01----:R-:W-:Y:S01]  /*1fea0*/  ENDCOLLECTIVE ;  /* 0x000000000000791b */ /* 0x003fe20003800000 */
.L_x_990:
        /* <DEDUP_REMOVED lines=18> */
.L_x_991:
[----:B------:R-:W-:Y:S01]  /*1ffd0*/  IMAD.MOV.U32 R12, RZ, RZ, 0x2 ;  /* 0x00000002ff0c7424 */ /* 0x000fe200078e00ff */
[----:B------:R-:W-:-:S05]  /*1ffe0*/  SEL R7, R14, RZ, P1 ;  /* 0x000000ff0e077207 */ /* 0x000fca0000800000 */
[----:B------:R-:W-:-:S04]  /*1fff0*/  IMAD.IADD R6, R4, 0x1, R7 ;  /* 0x0000000104067824 */ /* 0x000fc800078e0207 */
[----:B------:R-:W-:-:S07]  /*20000*/  IMAD.MOV.U32 R13, RZ, RZ, R6 ;  /* 0x000000ffff0d7224 */ /* 0x000fce00078e0006 */
[----:B------:R-:W-:Y:S05]  /*20010*/  WARPSYNC.COLLECTIVE R15, `(.L_x_992) ;  /* 0x000000000f087348 */ /* 0x000fea0003c00000 */
[----:B------:R0:W1:Y:S02]  /*20020*/  SHFL.UP P6, R14, R13, R12, R11 ;  /* 0x0400000c0d0e7389 */ /* 0x00006400000c000b */
[----:B01----:R-:W-:Y:S01]  /*20030*/  ENDCOLLECTIVE ;  /* 0x000000000000791b */ /* 0x003fe20003800000 */
.L_x_992:
[----:B------:R-:W-:Y:S02]  /*20040*/  MOV R12, 0x4 ;  /* 0x00000004000c7802 */ /* 0x000fe40000000f00 */
[----:B------:R-:W-:-:S05]  /*20050*/  SEL R7, R14, RZ, P2 ;  /* 0x000000ff0e077207 */ /* 0x000fca0001000000 */
[----:B------:R-:W-:-:S04]  /*20060*/  IMAD.IADD R7, R6, 0x1, R7 ;  /* 0x0000000106077824 */ /* 0x000fc800078e0207 */
[----:B------:R-:W-:-:S07]  /*20070*/  IMAD.MOV.U32 R13, RZ, RZ, R7 ;  /* 0x000000ffff0d7224 */ /* 0x000fce00078e0007 */
[----:B------:R-:W-:Y:S05]  /*20080*/  WARPSYNC.COLLECTIVE R15, `(.L_x_993) ;  /* 0x000000000f087348 */ /* 0x000fea0003c00000 */
[----:B------:R0:W1:Y:S02]  /*20090*/  SHFL.UP P6, R14, R13, R12, R11 ;  /* 0x0400000c0d0e7389 */ /* 0x00006400000c000b */
[----:B01----:R-:W-:Y:S01]  /*200a0*/  ENDCOLLECTIVE ;  /* 0x000000000000791b */ /* 0x003fe20003800000 */
.L_x_993:
[----:B------:R-:W-:Y:S01]  /*200b0*/  IMAD.MOV.U32 R12, RZ, RZ, 0x8 ;  /* 0x00000008ff0c7424 */ /* 0x000fe200078e00ff */
[----:B------:R-:W-:-:S05]  /*200c0*/  SEL R2, R14, RZ, P3 ;  /* 0x000000ff0e027207 */ /* 0x000fca0001800000 */
[----:B------:R-:W-:-:S04]  /*200d0*/  IMAD.IADD R2, R7, 0x1, R2 ;  /* 0x0000000107027824 */ /* 0x000fc800078e0202 */
[----:B------:R-:W-:-:S07]  /*200e0*/  IMAD.MOV.U32 R13, RZ, RZ, R2 ;  /* 0x000000ffff0d7224 */ /* 0x000fce00078e0002 */
[----:B------:R-:W-:Y:S05]  /*200f0*/  WARPSYNC.COLLECTIVE R15, `(.L_x_994) ;  /* 0x000000000f087348 */ /* 0x000fea0003c00000 */
[----:B------:R0:W1:Y:S02]  /*20100*/  SHFL.UP P6, R14, R13, R12, R11 ;  /* 0x0400000c0d0e7389 */ /* 0x00006400000c000b */
[----:B01----:R-:W-:Y:S01]  /*20110*/  ENDCOLLECTIVE ;  /* 0x000000000000791b */ /* 0x003fe20003800000 */
.L_x_994:
[----:B------:R-:W-:Y:S01]  /*20120*/  IMAD.MOV.U32 R12, RZ, RZ, 0x10 ;  /* 0x00000010ff0c7424 */ /* 0x000fe200078e00ff */
[----:B------:R-:W-:-:S05]  /*20130*/  SEL R3, R14, RZ, P4 ;  /* 0x000000ff0e037207 */ /* 0x000fca0002000000 */
[----:B------:R-:W-:-:S04]  /*20140*/  IMAD.IADD R3, R2, 0x1, R3 ;  /* 0x0000000102037824 */ /* 0x000fc800078e0203 */
[----:B------:R-:W-:-:S07]  /*20150*/  IMAD.MOV.U32 R13, RZ, RZ, R3 ;  /* 0x000000ffff0d7224 */ /* 0x000fce00078e0003 */
[----:B------:R-:W-:Y:S05]  /*20160*/  WARPSYNC.COLLECTIVE R15, `(.L_x_995) ;  /* 0x000000000f087348 */ /* 0x000fea0003c00000 */
[----:B------:R0:W1:Y:S02]  /*20170*/  SHFL.UP P6, R14, R13, R12, R11 ;  /* 0x0400000c0d0e7389 */ /* 0x00006400000c000b */
[----:B01----:R-:W-:Y:S01]  /*20180*/  ENDCOLLECTIVE ;  /* 0x000000000000791b */ /* 0x003fe20003800000 */
.L_x_995:
        /* <DEDUP_REMOVED lines=8> */
.L_x_996:
[----:B------:R-:W-:Y:S05]  /*20210*/  BRA `(.L_x_997) ;  /* 0xffffff9c00ec7947 */ /* 0x000fea000383ffff */
.L_x_779:
[----:B------:R-:W-:Y:S01]  /*20220*/  BSSY B0, `(.L_x_998) ;  /* 0x0000008000007945 */ /* 0x000fe20003800000 */
[----:B-----5:R-:W-:Y:S02]  /*20230*/  IMAD.MOV.U32 R13, RZ, RZ, R4 ;  /* 0x000000ffff0d7224 */ /* 0x020fe400078e0004 */
[----:B------:R-:W-:Y:S02]  /*20240*/  IMAD.MOV.U32 R12, RZ, RZ, 0x1 ;  /* 0x00000001ff0c7424 */ /* 0x000fe400078e00ff */
[----:B------:R-:W-:Y:S02]  /*20250*/  IMAD.MOV.U32 R11, RZ, RZ, RZ ;  /* 0x000000ffff0b7224 */ /* 0x000fe400078e00ff */
[----:B------:R-:W-:-:S07]  /*20260*/  IMAD.MOV.U32 R15, RZ, RZ, -0x1 ;  /* 0xffffffffff0f7424 */ /* 0x000fce00078e00ff */
[----:B0-----:R-:W-:Y:S05]  /*20270*/  WARPSYNC.COLLECTIVE R15, `(.L_x_999) ;  /* 0x000000000f087348 */ /* 0x001fea0003c00000 */
[----:B------:R1:W2:Y:S02]  /*20280*/  SHFL.UP P6, R14, R13, R12, R11 ;  /* 0x0400000c0d0e7389 */ /* 0x0002a400000c000b */
[----:B012---:R-:W-:Y:S01]  /*20290*/  ENDCOLLECTIVE ;  /* 0x000000000000791b */ /* 0x007fe20003800000 */
.L_x_999:
[----:B------:R-:W-:Y:S05]  /*202a0*/  BSYNC B0 ;  /* 0x0000000000007941 */ /* 0x000fea0003800000 */
.L_x_998:
        /* <DEDUP_REMOVED lines=8> */
.L_x_1000:
[----:B------:R-:W-:Y:S01]  /*20330*/  IMAD.MOV.U32 R12, RZ, RZ, 0x4 ;  /* 0x00000004ff0c7424 */ /* 0x000fe200078e00ff */
[----:B------:R-:W-:-:S05]  /*20340*/  SEL R0, R14, RZ, P2 ;  /* 0x000000ff0e007207 */ /* 0x000fca0001000000 */
[----:B------:R-:W-:-:S04]  /*20350*/  IMAD.IADD R0, R13, 0x1, R0 ;  /* 0x000000010d007824 */ /* 0x000fc800078e0200 */
[----:B------:R-:W-:-:S07]  /*20360*/  IMAD.MOV.U32 R13, RZ, RZ, R0 ;  /* 0x000000ffff0d7224 */ /* 0x000fce00078e0000 */
[----:B------:R-:W-:Y:S05]  /*20370*/  WARPSYNC.COLLECTIVE R15, `(.L_x_1001) ;  /* 0x000000000f087348 */ /* 0x000fea0003c00000 */
[----:B------:R0:W1:Y:S02]  /*20380*/  SHFL.UP P6, R14, R13, R12, R11 ;  /* 0x0400000c0d0e7389 */ /* 0x00006400000c000b */
[----:B01----:R-:W-:Y:S01]  /*20390*/  ENDCOLLECTIVE ;  /* 0x000000000000791b */ /* 0x003fe20003800000 */
.L_x_1001:
[----:B------:R-:W-:Y:S02]  /*203a0*/  MOV R12, 0x8 ;  /* 0x00000008000c7802 */ /* 0x000fe40000000f00 */
[----:B------:R-:W-:-:S05]  /*203b0*/  SEL R3, R14, RZ, P3 ;  /* 0x000000ff0e037207 */ /* 0x000fca0001800000 */
[----:B------:R-:W-:-:S04]  /*203c0*/  IMAD.IADD R2, R0, 0x1, R3 ;  /* 0x0000000100027824 */ /* 0x000fc800078e0203 */
[----:B------:R-:W-:-:S07]  /*203d0*/  IMAD.MOV.U32 R13, RZ, RZ, R2 ;  /* 0x000000ffff0d7224 */ /* 0x000fce00078e0002 */
[----:B------:R-:W-:Y:S05]  /*203e0*/  WARPSYNC.COLLECTIVE R15, `(.L_x_1002) ;  /* 0x000000000f087348 */ /* 0x000fea0003c00000 */
[----:B------:R0:W1:Y:S02]  /*203f0*/  SHFL.UP P6, R14, R13, R12, R11 ;  /* 0x0400000c0d0e7389 */ /* 0x00006400000c000b */
[----:B01----:R-:W-:Y:S01]  /*20400*/  ENDCOLLECTIVE ;  /* 0x000000000000791b */ /* 0x003fe20003800000 */
.L_x_1002:
[----:B------:R-:W-:Y:S01]  /*20410*/  IMAD.MOV.U32 R12, RZ, RZ, 0x10 ;  /* 0x00000010ff0c7424 */ /* 0x000fe200078e00ff */
[----:B------:R-:W-:-:S05]  /*20420*/  SEL R3, R14, RZ, P4 ;  /* 0x000000ff0e037207 */ /* 0x000fca0002000000 */
[----:B------:R-:W-:-:S04]  /*20430*/  IMAD.IADD R3, R2, 0x1, R3 ;  /* 0x0000000102037824 */ /* 0x000fc800078e0203 */
[----:B------:R-:W-:-:S07]  /*20440*/  IMAD.MOV.U32 R13, RZ, RZ, R3 ;  /* 0x000000ffff0d7224 */ /* 0x000fce00078e0003 */
[----:B------:R-:W-:Y:S05]  /*20450*/  WARPSYNC.COLLECTIVE R15, `(.L_x_1003) ;  /* 0x000000000f087348 */ /* 0x000fea0003c00000 */
[----:B------:R0:W1:Y:S02]  /*20460*/  SHFL.UP P6, R14, R13, R12, R11 ;  /* 0x0400000c0d0e7389 */ /* 0x00006400000c000b */
[----:B01----:R-:W-:Y:S01]  /*20470*/  ENDCOLLECTIVE ;  /* 0x000000000000791b */ /* 0x003fe20003800000 */
.L_x_1003:
[----:B------:R-:W-:Y:S02]  /*20480*/  IMAD.MOV.U32 R12, RZ, RZ, 0x1f ;  /* 0x0000001fff0c7424 */ /* 0x000fe400078e00ff */
[----:B------:R-:W-:Y:S01]  /*20490*/  IMAD.MOV.U32 R11, RZ, RZ, 0x1f ;  /* 0x0000001fff0b7424 */ /* 0x000fe200078e00ff */
[----:B------:R-:W-:-:S05]  /*204a0*/  SEL R2, R14, RZ, P5 ;  /* 0x000000ff0e027207 */ /* 0x000fca0002800000 */
[----:B------:R-:W-:-:S04]  /*204b0*/  IMAD.IADD R2, R3, 0x1, R2 ;  /* 0x0000000103027824 */ /* 0x000fc800078e0202 */
[----:B------:R-:W-:-:S07]  /*204c0*/  IMAD.MOV.U32 R13, RZ, RZ, R2 ;  /* 0x000000ffff0d7224 */ /* 0x000fce00078e0002 */
[----:B------:R-:W-:Y:S05]  /*204d0*/  WARPSYNC.COLLECTIVE R15, `(.L_x_1004) ;  /* 0x000000000f087348 */ /* 0x000fea0003c00000 */
[----:B------:R0:W1:Y:S02]  /*204e0*/  SHFL.IDX P6, R14, R13, R12, R11 ;  /* 0x0000000c0d0e7389 */ /* 0x00006400000c000b */
[----:B01----:R-:W-:Y:S01]  /*204f0*/  ENDCOLLECTIVE ;  /* 0x000000000000791b */ /* 0x003fe20003800000 */
.L_x_1004:
[----:B------:R-:W-:Y:S05]  /*20500*/  BRA `(.L_x_1005) ;  /* 0xffffff9c00cc7947 */ /* 0x000fea000383ffff */
.L_x_781:
[----:B------:R-:W-:Y:S01]  /*20510*/  BSSY B0, `(.L_x_1006) ;  /* 0x0000006000007945 */ /* 0x000fe20003800000 */
[----:B------:R-:W-:Y:S02]  /*20520*/  PLOP3.LUT P6, PT, P6, PT, PT, 0x8, 0x0 ;  /* 0x000000000000781c */ /* 0x000fe400037ce170 */
[----:B------:R-:W-:-:S11]  /*20530*/  MOV R15, 0xffffffff ;  /* 0xffffffff000f7802 */ /* 0x000fd60000000f00 */
[----:B0-----:R-:W-:Y:S05]  /*20540*/  WARPSYNC.COLLECTIVE R15, `(.L_x_1007) ;  /* 0x000000000f087348 */ /* 0x001fea0003c00000 */
[----:B------:R-:W-:Y:S01]  /*20550*/  VOTE.ANY R14, PT, P6 ;  /* 0x00000000000e7806 */ /* 0x000fe200030e0100 */
[----:B0-----:R-:W-:Y:S06]  /*20560*/  ENDCOLLECTIVE ;  /* 0x000000000000791b */ /* 0x001fec0003800000 */
.L_x_1007:
[----:B------:R-:W-:Y:S05]  /*20570*/  BSYNC B0 ;  /* 0x0000000000007941 */ /* 0x000fea0003800000 */
.L_x_1006:
[----:B------:R-:W-:Y:S02]  /*20580*/  IMAD.MOV.U32 R3, RZ, RZ, R14 ;  /* 0x000000ffff037224 */ /* 0x000fe400078e000e */
[----:B------:R-:W-:Y:S02]  /*20590*/  IMAD.MOV.U32 R13, RZ, RZ, R4 ;  /* 0x000000ffff0d7224 */ /* 0x000fe400078e0004 */
[----:B------:R-:W0:Y:S01]  /*205a0*/  POPC R0, R3 ;  /* 0x0000000300007309 */ /* 0x000e220000000000 */
[----:B------:R-:W-:Y:S02]  /*205b0*/  IMAD.MOV.U32 R11, RZ, RZ, 0x1f ;  /* 0x0000001fff0b7424 */ /* 0x000fe400078e00ff */
[----:B------:R-:W-:Y:S02]  /*205c0*/  IMAD.MOV.U32 R15, RZ, RZ, -0x1 ;  /* 0xffffffffff0f7424 */ /* 0x000fe400078e00ff */
[----:B0-----:R-:W-:-:S07]  /*205d0*/  IMAD.MOV.U32 R12, RZ, RZ, R0 ;  /* 0x000000ffff0c7224 */ /* 0x001fce00078e0000 */
[----:B------:R-:W-:Y:S05]  /*205e0*/  WARPSYNC.COLLECTIVE R15, `(.L_x_1008) ;  /* 0x000000000f087348 */ /* 0x000fea0003c00000 */
[----:B------:R0:W1:Y:S02]  /*205f0*/  SHFL.IDX P6, R14, R13, R12, R11 ;  /* 0x0000000c0d0e7389 */ /* 0x00006400000c000b */
[----:B01----:R-:W-:Y:S01]  /*20600*/  ENDCOLLECTIVE ;  /* 0x000000000000791b */ /* 0x003fe20003800000 */
.L_x_1008:
[----:B------:R-:W-:Y:S01]  /*20610*/  IMAD.MOV.U32 R4, RZ, RZ, R14 ;  /* 0x000000ffff047224 */ /* 0x000fe200078e000e */
[----:B------:R-:W-:Y:S06]  /*20620*/  BRA `(.L_x_1009) ;  /* 0xffffff9c00bc7947 */ /* 0x000fec000383ffff */
.L_x_783:
[----:B------:R-:W-:Y:S01]  /*20630*/  BSSY B0, `(.L_x_1010) ;  /* 0x0000007000007945 */ /* 0x000fe20003800000 */
[----:B------:R-:W-:Y:S01]  /*20640*/  IMAD.MOV.U32 R13, RZ, RZ, R2 ;  /* 0x000000ffff0d7224 */ /* 0x000fe200078e0002 */
[----:B------:R-:W-:Y:S01]  /*20650*/  MOV R11, 0x1f ;  /* 0x0000001f000b7802 */ /* 0x000fe20000000f00 */
[----:B------:R-:W-:-:S07]  /*20660*/  IMAD.MOV.U32 R15, RZ, RZ, -0x1 ;  /* 0xffffffffff0f7424 */ /* 0x000fce00078e00ff */
[----:B012---:R-:W-:Y:S05]  /*20670*/  WARPSYNC.COLLECTIVE R15, `(.L_x_1011) ;  /* 0x000000000f087348 */ /* 0x007fea0003c00000 */
[----:B------:R3:W4:Y:S02]  /*20680*/  SHFL.IDX P6, R14, R13, R12, R11 ;  /* 0x0000000c0d0e7389 */ /* 0x00072400000c000b */
[----:B01234-:R-:W-:Y:S01]  /*20690*/  ENDCOLLECTIVE ;  /* 0x000000000000791b */ /* 0x01ffe20003800000 */
.L_x_1011:
[----:B------:R-:W-:Y:S05]  /*206a0*/  BSYNC B0 ;  /* 0x0000000000007941 */ /* 0x000fea0003800000 */
.L_x_1010:
[----:B------:R-:W-:Y:S05]  /*206b0*/  BRA `(.L_x_782) ;  /* 0xffffff9c00b47947 */ /* 0x000fea000383ffff */
.L_x_787:
[----:B0-----:R0:W1:Y:S02]  /*206c0*/  SYNCS.PHASECHK.TRANS64.TRYWAIT P0, [R4+URZ+0x28820], R0 ;  /* 0x02882000040075a7 */ /* 0x001064000800017f */
[----:B-1----:R-:W-:Y:S05]  /*206d0*/  @!P0 NANOSLEEP.SYNCS 0x989680 ;  /* 0x009896800000895d */ /* 0x002fea0003900000 */
[----:B------:R-:W1:Y:S02]  /*206e0*/  @!P0 SYNCS.PHASECHK.TRANS64 P0, [R4+URZ+0x28820], R0 ;  /* 0x02882000040085a7 */ /* 0x000e64000800007f */
[----:B-1----:R-:W-:Y:S05]  /*206f0*/  @!P0 BRA `(.L_x_787) ;  /* 0xfffffffc00f08947 */ /* 0x002fea000383ffff */
[----:B------:R-:W-:Y:S05]  /*20700*/  BRA `(.L_x_1012) ;  /* 0xffffffa000a07947 */ /* 0x000fea000383ffff */
.L_x_788:
[----:B------:R-:W1:Y:S01]  /*20710*/  S2R R2, SR_TID.X ;  /* 0x0000000000027919 */ /* 0x000e620000002100 */
[----:B------:R-:W-:Y:S01]  /*20720*/  BSSY B0, `(.L_x_1013) ;  /* 0x000000a000007945 */ /* 0x000fe20003800000 */
[----:B------:R-:W-:Y:S02]  /*20730*/  IMAD.MOV.U32 R12, RZ, RZ, RZ ;  /* 0x000000ffff0c7224 */ /* 0x000fe400078e00ff */
[----:B------:R-:W-:Y:S02]  /*20740*/  IMAD.MOV.U32 R11, RZ, RZ, 0x1f ;  /* 0x0000001fff0b7424 */ /* 0x000fe400078e00ff */
[----:B------:R-:W-:Y:S01]  /*20750*/  IMAD.MOV.U32 R15, RZ, RZ, -0x1 ;  /* 0xffffffffff0f7424 */ /* 0x000fe200078e00ff */
[----:B-1----:R-:W-:-:S04]  /*20760*/  SHF.R.U32.HI R2, RZ, 0x5, R2 ;  /* 0x00000005ff027819 */ /* 0x002fc80000011602 */
[----:B------:R-:W-:-:S05]  /*20770*/  LOP3.LUT R2, R2, 0x3, RZ, 0xc0, !PT ;  /* 0x0000000302027812 */ /* 0x000fca00078ec0ff */
[----:B------:R-:W-:-:S07]  /*20780*/  IMAD.MOV.U32 R13, RZ, RZ, R2 ;  /* 0x000000ffff0d7224 */ /* 0x000fce00078e0002 */
[----:B0-2---:R-:W-:Y:S05]  /*20790*/  WARPSYNC.COLLECTIVE R15, `(.L_x_1014) ;  /* 0x000000000f087348 */ /* 0x005fea0003c00000 */
[----:B------:R1:W3:Y:S02]  /*207a0*/  SHFL.IDX P6, R14, R13, R12, R11 ;  /* 0x0000000c0d0e7389 */ /* 0x0002e400000c000b */
[----:B0123--:R-:W-:Y:S01]  /*207b0*/  ENDCOLLECTIVE ;  /* 0x000000000000791b */ /* 0x00ffe20003800000 */
.L_x_1014:
[----:B------:R-:W-:Y:S05]  /*207c0*/  BSYNC B0 ;  /* 0x0000000000007941 */ /* 0x000fea0003800000 */
.L_x_1013:
[----:B------:R-:W-:Y:S05]  /*207d0*/  BRA `(.L_x_1015) ;  /* 0xffffffa000887947 */ /* 0x000fea000383ffff */
.L_x_789:
[----:B------:R-:W-:Y:S01]  /*207e0*/  BSSY B0, `(.L_x_1016) ;  /* 0x0000006000007945 */ /* 0x000fe20003800000 */
[----:B------:R-:W-:-:S07]  /*207f0*/  IMAD.MOV.U32 R15, RZ, RZ, -0x1 ;  /* 0xffffffffff0f7424 */ /* 0x000fce00078e00ff */
[----:B0-2---:R-:W-:Y:S05]  /*20800*/  WARPSYNC.COLLECTIVE R15, `(.L_x_1017) ;  /* 0x000000000f0c7348 */ /* 0x005fea0003c00000 */
[----:B------:R-:W-:Y:S02]  /*20810*/  ELECT P6, UR62, PT ;  /* 0x00000000003e782f */ /* 0x000fe400038c0000 */
[----:B------:R-:W-:Y:S01]  /*20820*/  MOV R14, UR62 ;  /* 0x0000003e000e7c02 */ /* 0x000fe20008000f00 */
[----:B0-2---:R-:W-:Y:S10]  /*20830*/  ENDCOLLECTIVE ;  /* 0x000000000000791b */ /* 0x005ff40003800000 */
.L_x_1017:
[----:B------:R-:W-:Y:S05]  /*20840*/  BSYNC B0 ;  /* 0x0000000000007941 */ /* 0x000fea0003800000 */
.L_x_1016:
[----:B------:R-:W-:Y:S05]  /*20850*/  BRA `(.L_x_1018) ;  /* 0xffffffa0007c7947 */ /* 0x000fea000383ffff */
.L_x_791:
[----:B0-----:R0:W1:Y:S02]  /*20860*/  SYNCS.PHASECHK.TRANS64.TRYWAIT P1, [R5+URZ+0x28840], R0 ;  /* 0x02884000050075a7 */ /* 0x001064000802017f */
[----:B-1----:R-:W-:Y:S05]  /*20870*/  @!P1 NANOSLEEP.SYNCS 0x989680 ;  /* 0x009896800000995d */ /* 0x002fea0003900000 */
[----:B------:R-:W1:Y:S02]  /*20880*/  @!P1 SYNCS.PHASECHK.TRANS64 P1, [R5+URZ+0x28840], R0 ;  /* 0x02884000050095a7 */ /* 0x000e64000802007f */
[----:B-1----:R-:W-:Y:S05]  /*20890*/  @!P1 BRA `(.L_x_791) ;  /* 0xfffffffc00f09947 */ /* 0x002fea000383ffff */
[----:B------:R-:W-:Y:S05]  /*208a0*/  BRA `(.L_x_1019) ;  /* 0xffffffa0009c7947 */ /* 0x000fea000383ffff */
.L_x_793:
[----:B-1----:R1:W3:Y:S02]  /*208b0*/  SYNCS.PHASECHK.TRANS64.TRYWAIT P1, [R25+URZ+0x28840], R2 ;  /* 0x02884002190075a7 */ /* 0x0022e4000802017f */
[----:B---3--:R-:W-:Y:S05]  /*208c0*/  @!P1 NANOSLEEP.SYNCS 0x989680 ;  /* 0x009896800000995d */ /* 0x008fea0003900000 */
[----:B------:R-:W3:Y:S02]  /*208d0*/  @!P1 SYNCS.PHASECHK.TRANS64 P1, [R25+URZ+0x28840], R2 ;  /* 0x02884002190095a7 */ /* 0x000ee4000802007f */
[----:B---3--:R-:W-:Y:S05]  /*208e0*/  @!P1 BRA `(.L_x_793) ;  /* 0xfffffffc00f09947 */ /* 0x008fea000383ffff */
[----:B------:R-:W-:Y:S05]  /*208f0*/  BRA `(.L_x_1020) ;  /* 0xffffffa000a87947 */ /* 0x000fea000383ffff */
.L_x_795:
[----:B---3--:R3:W4:Y:S02]  /*20900*/  SYNCS.PHASECHK.TRANS64.TRYWAIT P1, [R5+URZ+0x28860], R0 ;  /* 0x02886000050075a7 */ /* 0x008724000802017f */
[----:B----4-:R-:W-:Y:S05]  /*20910*/  @!P1 NANOSLEEP.SYNCS 0x989680 ;  /* 0x009896800000995d */ /* 0x010fea0003900000 */
[----:B------:R-:W4:Y:S02]  /*20920*/  @!P1 SYNCS.PHASECHK.TRANS64 P1, [R5+URZ+0x28860], R0 ;  /* 0x02886000050095a7 */ /* 0x000f24000802007f */
[----:B----4-:R-:W-:Y:S05]  /*20930*/  @!P1 BRA `(.L_x_795) ;  /* 0xfffffffc00f09947 */ /* 0x010fea000383ffff */
[----:B------:R-:W-:Y:S05]  /*20940*/  BRA `(.L_x_1021) ;  /* 0xffffffa000a47947 */ /* 0x000fea000383ffff */
.L_x_1022:
        /* <DEDUP_REMOVED lines=11> */
.L_x_3480:


//--------------------- .text._ZN7cutlass13device_kernelIN5flash11enable_sm90INS1_16FlashAttnFwdSm90INS1_25CollectiveMainloopFwdSm90ILi2EN4cute5tupleIJNS5_1CILi1EEES8_S8_EEENS6_IJNS7_ILi128EEESA_SA_EEELi128ENS_10bfloat16_tEfNS_4arch4Sm90ELb0ELb1ELb1ELb0ELb1ELb0ELb0ELb1ELb1ELb1ELb0ELb0EEENS1_21CollectiveEpilogueFwdISB_S9_SC_SE_Li256ELb0ELb1ELb0ELb0EEENS1_30DynamicPersistentTileSchedulerILi256ELi128ELb0ELb1ELb1EEEEEEEEEvNT_6ParamsE --------------------------
	.section	.text._ZN7cutlass13device_kernelIN5flash11enable_sm90INS1_16FlashAttnFwdSm90INS1_25CollectiveMainloopFwdSm90ILi2EN4cute5tupleIJNS5_1CILi1EEES8_S8_EEENS6_IJNS7_ILi128EEESA_SA_EEELi128ENS_10bfloat16_tEfNS_4arch4Sm90ELb0ELb1ELb1ELb0ELb1ELb0ELb0ELb1ELb1ELb1ELb0ELb0EEENS1_21CollectiveEpilogueFwdISB_S9_SC_SE_Li256ELb0ELb1ELb0ELb0EEENS1_30DynamicPersistentTileSchedulerILi256ELi128ELb0ELb1ELb1EEEEEEEEEvNT_6ParamsE,"ax",@progbits
	.align	128
.text._ZN7cutlass13device_kernelIN5flash11enable_sm90INS1_16FlashAttnFwdSm90INS1_25CollectiveMainloopFwdSm90ILi2EN4cute5tupleIJNS5_1CILi1EEES8_S8_EEENS6_IJNS7_ILi128EEESA_SA_EEELi128ENS_10bfloat16_tEfNS_4arch4Sm90ELb0ELb1ELb1ELb0ELb1ELb0ELb0ELb1ELb1ELb1ELb0ELb0EEENS1_21CollectiveEpilogueFwdISB_S9_SC_SE_Li256ELb0ELb1ELb0ELb0EEENS1_30DynamicPersistentTileSchedulerILi256ELi128ELb0ELb1ELb1EEEEEEEEEvNT_6ParamsE:
        .type           _ZN7cutlass13device_kernelIN5flash11enable_sm90INS1_16FlashAttnFwdSm90INS1_25CollectiveMainloopFwdSm90ILi2EN4cute5tupleIJNS5_1CILi1EEES8_S8_EEENS6_IJNS7_ILi128EEESA_SA_EEELi128ENS_10bfloat16_tEfNS_4arch4Sm90ELb0ELb1ELb1ELb0ELb1ELb0ELb0ELb1ELb1ELb1ELb0ELb0EEENS1_21CollectiveEpilogueFwdISB_S9_SC_SE_Li256ELb0ELb1ELb0ELb0EEENS1_30DynamicPersistentTileSchedulerILi256ELi128ELb0ELb1ELb1EEEEEEEEEvNT_6ParamsE,@function
        .size           _ZN7cutlass13device_kernelIN5flash11enable_sm90INS1_16FlashAttnFwdSm90INS1_25CollectiveMainloopFwdSm90ILi2EN4cute5tupleIJNS5_1CILi1EEES8_S8_EEENS6_IJNS7_ILi128EEESA_SA_EEELi128ENS_10bfloat16_tEfNS_4arch4Sm90ELb0ELb1ELb1ELb0ELb1ELb0ELb0ELb1ELb1ELb1ELb0ELb0EEENS1_21CollectiveEpilogueFwdISB_S9_SC_SE_Li256ELb0ELb1ELb0ELb0EEENS1_30DynamicPersistentTileSchedulerILi256ELi128ELb0ELb1ELb1EEEEEEEEEvNT_6ParamsE,(.L_x_3481 - _ZN7cutlass13device_kernelIN5flash11enable_sm90INS1_16FlashAttnFwdSm90INS1_25CollectiveMainloopFwdSm90ILi2EN4cute5tupleIJNS5_1CILi1EEES8_S8_EEENS6_IJNS7_ILi128EEESA_SA_EEELi128ENS_10bfloat16_tEfNS_4arch4Sm90ELb0ELb1ELb1ELb0ELb1ELb0ELb0ELb1ELb1ELb1ELb0ELb0EEENS1_21CollectiveEpilogueFwdISB_S9_SC_SE_Li256ELb0ELb1ELb0ELb0EEENS1_30DynamicPersistentTileSchedulerILi256ELi128ELb0ELb1ELb1EEEEEEEEEvNT_6ParamsE)
        .other          _ZN7cutlass13device_kernelIN5flash11enable_sm90INS1_16FlashAttnFwdSm90INS1_25CollectiveMainloopFwdSm90ILi2EN4cute5tupleIJNS5_1CILi1EEES8_S8_EEENS6_IJNS7_ILi128EEESA_SA_EEELi128ENS_10bfloat16_tEfNS_4arch4Sm90ELb0ELb1ELb1ELb0ELb1ELb0ELb0ELb1ELb1ELb1ELb0ELb0EEENS1_21CollectiveEpilogueFwdISB_S9_SC_SE_Li256ELb0ELb1ELb0ELb0EEENS1_30DynamicPersistentTileSchedulerILi256ELi128ELb0ELb1ELb1EEEEEEEEEvNT_6ParamsE,@"STO_CUDA_ENTRY STV_DEFAULT"
_ZN7cutlass13device_kernelIN5flash11enable_sm90INS1_16FlashAttnFwdSm90INS1_25CollectiveMainloopFwdSm90ILi2EN4cute5tupleIJNS5_1CILi1EEES8_S8_EEENS6_IJNS7_ILi128EEESA_SA_EEELi128ENS_10bfloat16_tEfNS_4arch4Sm90ELb0ELb1ELb1ELb0ELb1ELb0ELb0ELb1ELb1ELb1ELb0ELb0EEENS1_21CollectiveEpilogueFwdISB_S9_SC_SE_Li256ELb0ELb1ELb0ELb0EEENS1_30DynamicPersistentTileSchedulerILi256ELi128ELb0ELb1ELb1EEEEEEEEEvNT_6ParamsE:
[----:B------:R-:W0:Y:S01]  /*0000*/  LDC R1, c[0x0][0x28] ;  /* 0x00000a00ff017b82 */ /* 0x000e220000000800 */
[----:B------:R-:W1:Y:S01]  /*0010*/  S2R R3, SR_TID.X ;  /* 0x0000000000037919 */ /* 0x000e620000002100 */
[----:B------:R-:W-:Y:S01]  /*0020*/  ELECT P0, URZ, PT ;  /* 0x00000000003f782f */ /* 0x000fe20003800000 */
[----:B------:R-:W-:Y:S01]  /*0030*/  UMOV UR4, 0x80 ;  /* 0x0000008000047882 */ /* 0x000fe20000000000 */
[----:B------:R-:W-:Y:S01]  /*0040*/  UMOV UR7, 0x100 ;  /* 0x0000010000077882 */ /* 0x000fe20000000000 */
[--C-:B-1----:R-:W-:Y:S02]  /*0050*/  SHF.R.U32.HI R0, RZ, 0x5, R3.reuse ;  /* 0x00000005ff007819 */ /* 0x102fe40000011603 */
[----:B------:R-:W-:-:S03]  /*0060*/  SHF.R.U32.HI R23, RZ, 0x7, R3 ;  /* 0x00000007ff177819 */ /* 0x000fc60000011603 */
[----:B------:R-:W1:Y:S04]  /*0070*/  SHFL.IDX PT, R2, R0, RZ, 0x1f ;  /* 0x00001fff00027589 */ /* 0x000e6800000e0000 */
[----:B------:R2:W3:Y:S01]  /*0080*/  SHFL.IDX PT, R3, R23, RZ, 0x1f ;  /* 0x00001fff17037589 */ /* 0x0004e200000e0000 */
[C---:B-1----:R-:W-:Y:S02]  /*0090*/  ISETP.NE.OR P0, PT, R2.reuse, RZ, !P0 ;  /* 0x000000ff0200720c */ /* 0x042fe40004705670 */
[----:B------:R-:W-:-:S11]  /*00a0*/  ISETP.NE.AND P1, PT, R2, RZ, PT ;  /* 0x000000ff0200720c */ /* 0x000fd60003f25270 */
[----:B------:R-:W-:Y:S01]  /*00b0*/  VOTEU.ALL UP0, P0 ;  /* 0x00000000003f7886 */ /* 0x000fe20000000000 */
[----:B------:R-:W-:-:S04]  /*00c0*/  VOTEU.ALL UP1, P0 ;  /* 0x00000000003f7886 */ /* 0x000fc80000020000 */
[----:B------:R-:W1:Y:S01]  /*00d0*/  @!UP0 S2UR UR8, SR_CgaCtaId ;  /* 0x00000000000889c3 */ /* 0x000e620000008800 */
[----:B------:R-:W-:Y:S01]  /*00e0*/  @!UP0 UMOV UR6, 0x400 ;  /* 0x0000040000068882 */ /* 0x000fe20000000000 */
[----:B------:R-:W-:-:S04]  /*00f0*/  @!UP0 UIADD3 UR4, -UR4, 0x100000, URZ ;  /* 0x0010000004048890 */ /* 0x000fc8000fffe13f */
[----:B------:R-:W-:Y:S02]  /*0100*/  @!UP0 USHF.L.U32 UR5, UR4, 0xb, URZ ;  /* 0x0000000b04058899 */ /* 0x000fe4000800063f */
[----:B------:R-:W-:Y:S02]  /*0110*/  @!UP0 USHF.L.U32 UR4, UR4, 0x1, URZ ;  /* 0x0000000104048899 */ /* 0x000fe4000800063f */
[----:B-1----:R-:W-:Y:S02]  /*0120*/  @!UP0 ULEA UR8, UR8, UR6, 0x18 ;  /* 0x0000000608088291 */ /* 0x002fe4000f8ec03f */
[----:B------:R-:W-:-:S04]  /*0130*/  @!UP0 UIADD3 UR6, -UR7, 0x100000, URZ ;  /* 0x0010000007068890 */ /* 0x000fc8000fffe13f */
[----:B------:R-:W-:Y:S02]  /*0140*/  @!UP0 USHF.L.U32 UR7, UR6, 0xb, URZ ;  /* 0x0000000b06078899 */ /* 0x000fe4000800063f */
[----:B------:R-:W-:Y:S01]  /*0150*/  @!UP0 USHF.L.U32 UR6, UR6, 0x1, URZ ;  /* 0x0000000106068899 */ /* 0x000fe2000800063f */
[----:B------:R-:W-:-:S05]  /*0160*/  VOTEU.ALL UP0, P0 ;  /* 0x00000000003f7886 */ /* 0x000fca0000000000 */
[----:B------:R2:W1:Y:S06]  /*0170*/  @!UP0 SYNCS.EXCH.64 URZ, [UR8+0x28800], UR4 ;  /* 0x02880004083f85b2 */ /* 0x00046c0008000100 */
[----:B------:R2:W4:Y:S02]  /*0180*/  @!UP1 SYNCS.EXCH.64 URZ, [UR8+0x28820], UR6 ;  /* 0x02882006083f95b2 */ /* 0x0005240008000100 */
[----:B0-23--:R-:W-:Y:S05]  /*0190*/  @P1 BRA `(.L_x_1023) ;  /* 0x0000000000481947 */ /* 0x00dfea0003800000 */
        /* <DEDUP_REMOVED lines=13> */
[----:B0-----:R0:W2:Y:S08]  /*0270*/  SYNCS.EXCH.64 URZ, [UR8+0x28830], UR4 ;  /* 0x02883004083f75b2 */ /* 0x0010b00008000100 */
[----:B------:R0:W3:Y:S01]  /*0280*/  SYNCS.EXCH.64 URZ, [UR8+0x28840], UR6 ;  /* 0x02884006083f75b2 */ /* 0x0000e20008000100 */
[----:B------:R0:W0:Y:S01]  /*0290*/  SYNCS.EXCH.64 URZ, [UR8+0x28838], UR4 ;  /* 0x02883804083f75b2 */ /* 0x0000220008000100 */
[----:B------:R0:W0:Y:S01]  /*02a0*/  SYNCS.EXCH.64 URZ, [UR8+0x28848], UR6 ;  /* 0x02884806083f75b2 */ /* 0x0000220008000100 */
[----:B------:R-:W-:Y:S01]  /*02b0*/  NOP ;  /* 0x0000000000007918 */ /* 0x000fe20000000000 */
.L_x_1023:
        /* <DEDUP_REMOVED lines=22> */
.L_x_1024:
        /* <DEDUP_REMOVED lines=18> */
.L_x_1025:
        /* <DEDUP_REMOVED lines=22> */
.L_x_1026:
        /* <DEDUP_REMOVED lines=23> */
.L_x_1027:
        /* <DEDUP_REMOVED lines=8> */
.L_x_1029:
[----:B------:R-:W-:-:S08]  /*0890*/  NOP ;  /* 0x0000000000007918 */ /* 0x000fd00000000000 */
[----:B------:R-:W0:Y:S02]  /*08a0*/  USETMAXREG.TRY_ALLOC.CTAPOOL UP0, 0xe8 ;  /* 0x000000e8000079c8 */ /* 0x000e240008000600 */
[----:B0-----:R-:W-:-:S13]  /*08b0*/  PLOP3.LUT P0, PT, PT, PT, UP0, 0x80, 0x0 ;  /* 0x000000000000781c */ /* 0x001fda0003f0f008 */
[----:B------:R-:W-:Y:S05]  /*08c0*/  @!P0 BRA `(.L_x_1029) ;  /* 0xfffffffc00f08947 */ /* 0x000fea000383ffff */
[----:B------:R-:W0:Y:S01]  /*08d0*/  S2R R2, SR_TID.X ;  /* 0x0000000000027919 */ /* 0x000e220000002100 */
[----:B------:R-:W1:Y:S08]  /*08e0*/  S2UR UR4, SR_CTAID.X ;  /* 0x00000000000479c3 */ /* 0x000e700000002500 */
[----:B------:R-:W-:Y:S08]  /*08f0*/  BAR.ARV 0x4, 0x180 ;  /* 0x0106000000007b1d */ /* 0x000ff00000002000 */
[----:B------:R-:W-:Y:S06]  /*0900*/  BAR.ARV 0x8, 0x180 ;  /* 0x0206000000007b1d */ /* 0x000fec0000002000 */
[----:B0-----:R-:W-:-:S04]  /*0910*/  LOP3.LUT R0, R2, 0xffffff80, RZ, 0xc0, !PT ;  /* 0xffffff8002007812 */ /* 0x001fc800078ec0ff */
[----:B------:R-:W-:Y:S02]  /*0920*/  ISETP.NE.AND P0, PT, R0, 0x80, PT ;  /* 0x000000800000780c */ /* 0x000fe40003f05270 */
[----:B------:R-:W1:Y:S11]  /*0930*/  LDC R0, c[0x0][0xc38] ;  /* 0x00030e00ff007b82 */ /* 0x000e760000000800 */
[----:B------:R-:W-:Y:S06]  /*0940*/  @!P0 BAR.ARV 0x9, 0x100 ;  /* 0x0244000000008b1d */ /* 0x000fec0000002000 */
[----:B-1----:R-:W-:-:S13]  /*0950*/  ISETP.LE.AND P0, PT, R0, UR4, PT ;  /* 0x0000000400007c0c */ /* 0x002fda000bf03270 */
        /* <DEDUP_REMOVED lines=10> */
[----:B------:R-:W-:Y:S01]  /*0a00*/  SHF.R.S32.HI R186, RZ, 0x7, R3 ;  /* 0x00000007ffba7819 */ /* 0x000fe20000011403 */
[----:B------:R-:W-:Y:S02]  /*0a10*/  IMAD.SHL.U32 R6, R4, 0x20, RZ ;  /* 0x0000002004067824 */ /* 0x000fe400078e00ff */
[----:B------:R-:W-:Y:S01]  /*0a20*/  IMAD.IADD R185, R191, 0x1, -R2 ;  /* 0x00000001bfb97824 */ /* 0x000fe200078e0a02 */
[----:B------:R-:W-:-:S02]  /*0a30*/  LEA.HI R2, R0, R191, RZ, 0x4 ;  /* 0x000000bf00027211 */ /* 0x000fc400078f20ff */
[----:B------:R-:W-:Y:S02]  /*0a40*/  LOP3.LUT R7, R6, 0xfffffc00, RZ, 0xc0, !PT ;  /* 0xfffffc0006077812 */ /* 0x000fe400078ec0ff */
[----:B------:R-:W-:Y:S02]  /*0a50*/  LOP3.LUT R4, R2, 0x3fffff0, RZ, 0xc0, !PT ;  /* 0x03fffff002047812 */ /* 0x000fe400078ec0ff */
[----:B------:R-:W-:Y:S02]  /*0a60*/  SHF.R.S32.HI R8, RZ, 0x1f, R185 ;  /* 0x0000001fff087819 */ /* 0x000fe400000114b9 */
[----:B------:R-:W-:Y:S01]  /*0a70*/  SHF.R.S32.HI R5, RZ, 0x4, R2 ;  /* 0x00000004ff057819 */ /* 0x000fe20000011402 */
[----:B------:R-:W-:Y:S01]  /*0a80*/  IMAD.IADD R4, R191, 0x1, -R4 ;  /* 0x00000001bf047824 */ /* 0x000fe200078e0a04 */
[----:B------:R-:W-:Y:S02]  /*0a90*/  LEA.HI R9, R8, R185, RZ, 0x2 ;  /* 0x000000b908097211 */ /* 0x000fe400078f10ff */
[----:B------:R-:W-:Y:S01]  /*0aa0*/  LEA.HI R2, R2, R5, RZ, 0x1 ;  /* 0x0000000502027211 */ /* 0x000fe200078f08ff */
[----:B------:R-:W-:Y:S01]  /*0ab0*/  IMAD R7, R4, 0x40, R7 ;  /* 0x0000004004077824 */ /* 0x000fe200078e0207 */
[----:B------:R-:W-:-:S02]  /*0ac0*/  LEA.HI R4, R0, R191, RZ, 0x2 ;  /* 0x000000bf00047211 */ /* 0x000fc400078f10ff */
[--C-:B------:R-:W-:Y:S02]  /*0ad0*/  SHF.R.S32.HI R6, RZ, 0x2, R9.reuse ;  /* 0x00000002ff067819 */ /* 0x100fe40000011409 */
[----:B------:R-:W-:Y:S02]  /*0ae0*/  SHF.R.S32.HI R11, RZ, 0x1f, R9 ;  /* 0x0000001fff0b7819 */ /* 0x000fe40000011409 */
[----:B------:R-:W-:Y:S02]  /*0af0*/  LOP3.LUT R2, R2, 0x1ffffffe, RZ, 0xc0, !PT ;  /* 0x1ffffffe02027812 */ /* 0x000fe400078ec0ff */
[----:B------:R-:W-:Y:S02]  /*0b00*/  LOP3.LUT R4, R4, 0xfffffffc, RZ, 0xc0, !PT ;  /* 0xfffffffc04047812 */ /* 0x000fe400078ec0ff */
[----:B------:R-:W-:Y:S01]  /*0b10*/  LEA.HI R0, R0, R191, RZ, 0x3 ;  /* 0x000000bf00007211 */ /* 0x000fe200078f18ff */
[----:B------:R-:W-:Y:S01]  /*0b20*/  IMAD.IADD R2, R5, 0x1, -R2 ;  /* 0x0000000105027824 */ /* 0x000fe200078e0a02 */
[----:B------:R-:W-:Y:S01]  /*0b30*/  LEA.HI R11, R11, R6, RZ, 0x3 ;  /* 0x000000060b0b7211 */ /* 0x000fe200078f18ff */
[----:B------:R-:W-:Y:S01]  /*0b40*/  IMAD.IADD R4, R191, 0x1, -R4 ;  /* 0x00000001bf047824 */ /* 0x000fe200078e0a04 */
[----:B------:R-:W-:Y:S01]  /*0b50*/  LOP3.LUT R22, R0, 0xfffffff8, RZ, 0xc0, !PT ;  /* 0xfffffff800167812 */ /* 0x000fe200078ec0ff */
[----:B------:R-:W-:Y:S01]  /*0b60*/  IMAD R188, R2, 0x8, R7 ;  /* 0x0000000802bc7824 */ /* 0x000fe200078e0207 */
[----:B------:R-:W-:-:S02]  /*0b70*/  LOP3.LUT R11, R11, 0xfffffff8, RZ, 0xc0, !PT ;  /* 0xfffffff80b0b7812 */ /* 0x000fc400078ec0ff */
[----:B------:R-:W-:Y:S01]  /*0b80*/  LEA.HI R8, R8, R185, RZ, 0x5 ;  /* 0x000000b908087211 */ /* 0x000fe200078f28ff */
[----:B------:R-:W-:Y:S01]  /*0b90*/  IMAD.IADD R22, R191, 0x1, -R22 ;  /* 0x00000001bf167824 */ /* 0x000fe200078e0a16 */
[----:B------:R-:W-:Y:S01]  /*0ba0*/  LEA.HI R3, R3, R186, RZ, 0x1 ;  /* 0x000000ba03037211 */ /* 0x000fe200078f08ff */
[----:B------:R-:W-:Y:S01]  /*0bb0*/  IMAD.IADD R11, R6, 0x1, -R11 ;  /* 0x00000001060b7824 */ /* 0x000fe200078e0a0b */
[----:B------:R-:W-:Y:S01]  /*0bc0*/  LEA.HI R2, R4, R4, RZ, 0x1 ;  /* 0x0000000404027211 */ /* 0x000fe200078f08ff */
[----:B------:R-:W-:Y:S01]  /*0bd0*/  IMAD.SHL.U32 R18, R22, 0x8, RZ ;  /* 0x0000000816127824 */ /* 0x000fe200078e00ff */
[----:B------:R-:W-:Y:S02]  /*0be0*/  SHF.R.S32.HI R8, RZ, 0x5, R8 ;  /* 0x00000005ff087819 */ /* 0x000fe40000011408 */
[----:B------:R-:W-:Y:S01]  /*0bf0*/  LOP3.LUT R3, R3, 0x3fffffe, RZ, 0xc0, !PT ;  /* 0x03fffffe03037812 */ /* 0x000fe200078ec0ff */
[----:B------:R-:W-:Y:S01]  /*0c00*/  VIADD R19, R18, 0x40 ;  /* 0x0000004012137836 */ /* 0x000fe20000000000 */
[----:B------:R-:W-:Y:S01]  /*0c10*/  LOP3.LUT R5, R2, 0x1ffffffe, RZ, 0xc0, !PT ;  /* 0x1ffffffe02057812 */ /* 0x000fe200078ec0ff */
[----:B------:R-:W-:Y:S01]  /*0c20*/  IMAD R8, R8, 0x10, R11 ;  /* 0x0000001008087824 */ /* 0x000fe200078e020b */
[----:B------:R-:W-:Y:S01]  /*0c30*/  LOP3.LUT R16, R9, 0x7ffffffc, RZ, 0xc0, !PT ;  /* 0x7ffffffc09107812 */ /* 0x000fe200078ec0ff */
[----:B------:R-:W-:Y:S01]  /*0c40*/  IMAD.IADD R3, R186, 0x1, -R3 ;  /* 0x00000001ba037824 */ /* 0x000fe200078e0a03 */
[----:B------:R-:W-:Y:S01]  /*0c50*/  SHF.R.S32.HI R184, RZ, 0x3, R0 ;  /* 0x00000003ffb87819 */ /* 0x000fe20000011400 */
[----:B------:R-:W-:Y:S01]  /*0c60*/  IMAD.IADD R4, R4, 0x1, -R5 ;  /* 0x0000000104047824 */ /* 0x000fe200078e0a05 */
[----:B------:R-:W-:Y:S01]  /*0c70*/  SHF.R.S32.HI R190, RZ, 0x1f, R18 ;  /* 0x0000001fffbe7819 */ /* 0x000fe20000011412 */
[----:B------:R-:W-:Y:S01]  /*0c80*/  IMAD R187, R3, 0x40, R8 ;  /* 0x0000004003bb7824 */ /* 0x000fe200078e0208 */
[----:B------:R-:W-:Y:S01]  /*0c90*/  SHF.R.S32.HI R189, RZ, 0x1f, R19 ;  /* 0x0000001fffbd7819 */ /* 0x000fe20000011413 */
[----:B------:R-:W-:-:S02]  /*0ca0*/  IMAD.IADD R16, R185, 0x1, -R16 ;  /* 0x00000001b9107824 */ /* 0x000fc400078e0a10 */
[----:B------:R-:W-:-:S07]  /*0cb0*/  IMAD R17, R4, 0x8, R187 ;  /* 0x0000000804117824 */ /* 0x000fce00078e02bb */
.L_x_1134:
[----:B------:R-:W-:Y:S01]  /*0cc0*/  ULDC UR5, c[0x0][0xc60] ;  /* 0x0003180000057ab9 */ /* 0x000fe20000000800 */
[----:B------:R-:W-:Y:S01]  /*0cd0*/  UMOV UR8, UR4 ;  /* 0x0000000400087c82 */ /* 0x000fe20008000000 */
[----:B------:R-:W-:-:S11]  /*0ce0*/  UISETP.NE.AND UP0, UPT, UR5, 0x1, UPT ;  /* 0x000000010500788c */ /* 0x000fd6000bf05270 */
[----:B------:R-:W-:Y:S01]  /*0cf0*/  @UP0 ULDC UR6, c[0x0][0xc64] ;  /* 0x0003190000060ab9 */ /* 0x000fe20000000800 */
[----:B------:R-:W-:Y:S01]  /*0d00*/  @UP0 ULDC UR9, c[0x0][0xc68] ;  /* 0x00031a0000090ab9 */ /* 0x000fe20000000800 */
[----:B------:R-:W-:-:S04]  /*0d10*/  UIMAD.WIDE.U32 UR6, UR4, UR6, URZ ;  /* 0x00000006040672a5 */ /* 0x000fc8000f8e003f */
[----:B------:R-:W-:-:S03]  /*0d20*/  @UP0 USHF.R.U32.HI UR8, URZ, UR9, UR7 ;  /* 0x000000093f080299 */ /* 0x000fc60008011607 */
[----:B------:R-:W-:Y:S02]  /*0d30*/  ULDC UR6, c[0x0][0xc78] ;  /* 0x00031e0000067ab9 */ /* 0x000fe40000000800 */
[----:B------:R-:W-:Y:S02]  /*0d40*/  UISETP.GE.AND UP0, UPT, UR8, UR6, UPT ;  /* 0x000000060800728c */ /* 0x000fe4000bf06270 */
[----:B------:R-:W-:-:S04]  /*0d50*/  UIADD3 UR6, -UR8, URZ, URZ ;  /* 0x0000003f08067290 */ /* 0x000fc8000fffe13f */
[----:B------:R-:W-:Y:S01]  /*0d60*/  PLOP3.LUT P0, PT, PT, PT, UP0, 0x80, 0x0 ;  /* 0x000000000000781c */ /* 0x000fe20003f0f008 */
[----:B------:R-:W-:-:S12]  /*0d70*/  UIMAD UR9, UR5, UR6, UR4 ;  /* 0x00000006050972a4 */ /* 0x000fd8000f8e0204 */
[----:B012345:R-:W-:Y:S05]  /*0d80*/  @!P0 BRA `(.L_x_1030) ;  /* 0x0000000000208947 */ /* 0x03ffea0003800000 */
[----:B------:R-:W-:Y:S01]  /*0d90*/  ULDC UR7, c[0x0][0xc6c] ;  /* 0x00031b0000077ab9 */ /* 0x000fe20000000800 */
[----:B------:R-:W-:Y:S01]  /*0da0*/  UMOV UR6, UR9 ;  /* 0x0000000900067c82 */ /* 0x000fe20008000000 */
[----:B------:R-:W-:-:S11]  /*0db0*/  UISETP.NE.AND UP0, UPT, UR7, 0x1, UPT ;  /* 0x000000010700788c */ /* 0x000fd6000bf05270 */
[----:B------:R-:W-:Y:S02]  /*0dc0*/  @UP0 ULDC.64 UR10, c[0x0][0xc70] ;  /* 0x00031c00000a0ab9 */ /* 0x000fe40000000a00 */
[----:B------:R-:W-:-:S04]  /*0dd0*/  UIMAD.WIDE.U32 UR4, UR9, UR10, URZ ;  /* 0x0000000a090472a5 */ /* 0x000fc8000f8e003f */
[----:B------:R-:W-:-:S04]  /*0de0*/  @UP0 USHF.R.U32.HI UR6, URZ, UR11, UR5 ;  /* 0x0000000b3f060299 */ /* 0x000fc80008011605 */
[----:B------:R-:W-:Y:S01]  /*0df0*/  UIMAD UR4, UR6, UR7, URZ ;  /* 0x00000007060472a4 */ /* 0x000fe2000f8e023f */
[----:B------:R-:W-:Y:S11]  /*0e00*/  BRA `(.L_x_1031) ;  /* 0x00000000001c7947 */ /* 0x000ff60003800000 */
.L_x_1030:
[----:B------:R-:W-:Y:S01]  /*0e10*/  ULDC UR7, c[0x0][0xc54] ;  /* 0x0003150000077ab9 */ /* 0x000fe20000000800 */
[----:B------:R-:W-:Y:S01]  /*0e20*/  UMOV UR6, UR9 ;  /* 0x0000000900067c82 */ /* 0x000fe20008000000 */
[----:B------:R-:W-:-:S11]  /*0e30*/  UISETP.NE.AND UP0, UPT, UR7, 0x1, UPT ;  /* 0x000000010700788c */ /* 0x000fd6000bf05270 */
[----:B------:R-:W-:Y:S02]  /*0e40*/  @UP0 ULDC.64 UR10, c[0x0][0xc58] ;  /* 0x00031600000a0ab9 */ /* 0x000fe40000000a00 */
[----:B------:R-:W-:-:S04]  /*0e50*/  UIMAD.WIDE.U32 UR4, UR9, UR10, URZ ;  /* 0x0000000a090472a5 */ /* 0x000fc8000f8e003f */
[----:B------:R-:W-:-:S04]  /*0e60*/  @UP0 USHF.R.U32.HI UR6, URZ, UR11, UR5 ;  /* 0x0000000b3f060299 */ /* 0x000fc80008011605 */
[----:B------:R-:W-:-:S12]  /*0e70*/  UIMAD UR4, UR6, UR7, URZ ;  /* 0x00000007060472a4 */ /* 0x000fd8000f8e023f */
.L_x_1031:
[----:B------:R-:W-:Y:S01]  /*0e80*/  ULOP3.LUT UR6, URZ, UR6, URZ, 0x33, !UPT ;  /* 0x000000063f067292 */ /* 0x000fe2000f8e333f */
[----:B------:R-:W-:Y:S01]  /*0e90*/  ULDC UR7, c[0x0][0x448] ;  /* 0x0001120000077ab9 */ /* 0x000fe20000000800 */
[----:B------:R-:W-:Y:S01]  /*0ea0*/  ULDC UR5, c[0x0][0xc3c] ;  /* 0x00030f0000057ab9 */ /* 0x000fe20000000800 */
[----:B------:R-:W-:Y:S02]  /*0eb0*/  UISETP.NE.AND UP3, UPT, UR7, 0x1, UPT ;  /* 0x000000010700788c */ /* 0x000fe4000bf65270 */
[----:B------:R-:W-:Y:S01]  /*0ec0*/  UIADD3 UR6, UR6, UR5, URZ ;  /* 0x0000000506067290 */ /* 0x000fe2000fffe03f */
[----:B------:R-:W-:Y:S01]  /*0ed0*/  ULDC.64 UR10, c[0x0][0x418] ;  /* 0x00010600000a7ab9 */ /* 0x000fe20000000a00 */
[----:B------:R-:W-:Y:S01]  /*0ee0*/  UIADD3 UR4, UR9, -UR4, URZ ;  /* 0x8000000409047290 */ /* 0x000fe2000fffe03f */
[----:B------:R-:W-:Y:S01]  /*0ef0*/  ULDC UR38, c[0x0][0xc48] ;  /* 0x0003120000267ab9 */ /* 0x000fe20000000800 */
[----:B------:R-:W-:Y:S02]  /*0f00*/  UISETP.NE.U32.AND UP0, UPT, UR10, URZ, UPT ;  /* 0x0000003f0a00728c */ /* 0x000fe4000bf05070 */
[----:B------:R-:W-:-:S02]  /*0f10*/  USHF.L.U32 UR37, UR6, 0x7, URZ ;  /* 0x0000000706257899 */ /* 0x000fc4000800063f */
[----:B------:R-:W-:Y:S01]  /*0f20*/  UISETP.NE.AND UP1, UPT, UR38, 0x1, UPT ;  /* 0x000000012600788c */ /* 0x000fe2000bf25270 */
[----:B------:R-:W-:Y:S01]  /*0f30*/  ULDC UR13, c[0x0][0xc54] ;  /* 0x00031500000d7ab9 */ /* 0x000fe20000000800 */
[----:B------:R-:W-:Y:S02]  /*0f40*/  UISETP.NE.AND.EX UP0, UPT, UR11, URZ, UPT, UP0 ;  /* 0x0000003f0b00728c */ /* 0x000fe4000bf05300 */
[----:B------:R-:W-:Y:S02]  /*0f50*/  UIADD3 UR10, UR37, 0x7f, URZ ;  /* 0x0000007f250a7890 */ /* 0x000fe4000fffe03f */
[----:B------:R-:W-:Y:S01]  /*0f60*/  UIMAD UR13, UR8, UR13, UR4 ;  /* 0x0000000d080d72a4 */ /* 0x000fe2000f8e0204 */
[----:B------:R-:W-:Y:S01]  /*0f70*/  ULDC UR43, c[0x0][0x424] ;  /* 0x00010900002b7ab9 */ /* 0x000fe20000000800 */
[----:B------:R-:W-:Y:S01]  /*0f80*/  ULDC UR54, c[0x0][0x288] ;  /* 0x0000a20000367ab9 */ /* 0x000fe20000000800 */
[----:B------:R-:W-:Y:S01]  /*0f90*/  ULDC.64 UR4, c[0x0][0x9e0] ;  /* 0x0002780000047ab9 */ /* 0x000fe20000000a00 */
[----:B------:R-:W-:Y:S01]  /*0fa0*/  @UP3 ULDC UR8, c[0x0][0x44c] ;  /* 0x0001130000083ab9 */ /* 0x000fe20000000800 */
[----:B------:R-:W-:-:S02]  /*0fb0*/  UIADD3 UR11, -UR54, 0x1, URZ ;  /* 0x00000001360b7890 */ /* 0x000fc4000fffe13f */
[----:B------:R-:W-:Y:S02]  /*0fc0*/  UISETP.GE.AND UP2, UPT, UR5, 0x1, UPT ;  /* 0x000000010500788c */ /* 0x000fe4000bf46270 */
[----:B------:R-:W-:Y:S02]  /*0fd0*/  USEL UR43, UR43, 0x1, UP0 ;  /* 0x000000012b2b7887 */ /* 0x000fe40008000000 */
[----:B------:R-:W-:Y:S01]  /*0fe0*/  UIMAD.WIDE.U32 UR8, UR10, UR8, URZ ;  /* 0x000000080a0872a5 */ /* 0x000fe2000f8e003f */
[----:B------:R-:W-:Y:S01]  /*0ff0*/  ULDC UR12, c[0x0][0x2f0] ;  /* 0x0000bc00000c7ab9 */ /* 0x000fe20000000800 */
[----:B------:R-:W-:Y:S01]  /*1000*/  @UP3 ULDC UR15, c[0x0][0x450] ;  /* 0x00011400000f3ab9 */ /* 0x000fe20000000800 */
[----:B------:R-:W-:Y:S01]  /*1010*/  @UP1 ULDC UR6, c[0x0][0xc4c] ;  /* 0x0003130000061ab9 */ /* 0x000fe20000000800 */
[----:B------:R-:W-:Y:S01]  /*1020*/  UIMAD UR11, UR43, UR12, UR11 ;  /* 0x0000000c2b0b72a4 */ /* 0x000fe2000f8e020b */
[----:B------:R-:W-:Y:S01]  /*1030*/  PLOP3.LUT P0, PT, PT, PT, UP2, 0x40, 0x0 ;  /* 0x000000000000781c */ /* 0x000fe20003f0e828 */
[----:B------:R-:W-:-:S02]  /*1040*/  @UP3 USHF.R.U32.HI UR10, URZ, UR15, UR9 ;  /* 0x0000000f3f0a3299 */ /* 0x000fc40008011609 */
[----:B------:R-:W-:Y:S01]  /*1050*/  UIMAD.WIDE.U32 UR6, UR13, UR6, URZ ;  /* 0x000000060d0672a5 */ /* 0x000fe2000f8e003f */
[----:B------:R-:W-:Y:S01]  /*1060*/  @UP1 ULDC UR14, c[0x0][0xc50] ;  /* 0x00031400000e1ab9 */ /* 0x000fe20000000800 */
[----:B------:R-:W-:Y:S01]  /*1070*/  UIADD3 UR10, UR11, UR10, URZ ;  /* 0x0000000a0b0a7290 */ /* 0x000fe2000fffe03f */
[----:B------:R-:W-:Y:S01]  /*1080*/  UMOV UR44, UR13 ;  /* 0x0000000d002c7c82 */ /* 0x000fe20008000000 */
[----:B------:R-:W-:Y:S02]  /*1090*/  @UP1 USHF.R.U32.HI UR44, URZ, UR14, UR7 ;  /* 0x0000000e3f2c1299 */ /* 0x000fe40008011607 */
[----:B------:R-:W-:Y:S02]  /*10a0*/  UIADD3 UR4, UR10, UR4, URZ ;  /* 0x000000040a047290 */ /* 0x000fe4000fffe03f */
[----:B------:R-:W-:Y:S02]  /*10b0*/  UIADD3 UR6, -UR44, URZ, URZ ;  /* 0x0000003f2c067290 */ /* 0x000fe4000fffe13f */
[----:B------:R-:W-:-:S02]  /*10c0*/  UP2UR UR50, UPR, URZ, 0x8 ;  /* 0x000000083f327883 */ /* 0x000fc40008000000 */
[----:B------:R-:W-:Y:S01]  /*10d0*/  UP2UR UR49, UPR, URZ, 0x4 ;  /* 0x000000043f317883 */ /* 0x000fe20008000000 */
[----:B------:R-:W-:Y:S01]  /*10e0*/  IMAD.U32 R0, RZ, RZ, UR4 ;  /* 0x00000004ff007e24 */ /* 0x000fe2000f8e00ff */
[----:B------:R-:W-:Y:S01]  /*10f0*/  UIMAD UR38, UR38, UR6, UR13 ;  /* 0x00000006262672a4 */ /* 0x000fe2000f8e020d */
[----:B------:R-:W-:Y:S11]  /*1100*/  @P0 BRA `(.L_x_1032) ;  /* 0x0000000000400947 */ /* 0x000ff60003800000 */
[----:B------:R-:W-:Y:S01]  /*1110*/  ISETP.LT.AND P0, PT, RZ, UR10, PT ;  /* 0x0000000aff007c0c */ /* 0x000fe2000bf01270 */
[----:B------:R-:W-:-:S12]  /*1120*/  UIADD3 UR4, UR10, -0x1, URZ ;  /* 0xffffffff0a047890 */ /* 0x000fd8000fffe03f */
[----:B------:R-:W-:Y:S05]  /*1130*/  @P0 BRA `(.L_x_1033) ;  /* 0x00000000001c0947 */ /* 0x000fea0003800000 */
[----:B------:R-:W-:Y:S02]  /*1140*/  UISETP.NE.AND UP0, UPT, UR5, 0x1, UPT ;  /* 0x000000010500788c */ /* 0x000fe4000bf05270 */
[----:B------:R-:W-:-:S09]  /*1150*/  UIADD3 UR4, -UR10, URZ, URZ ;  /* 0x0000003f0a047290 */ /* 0x000fd2000fffe13f */
[----:B------:R-:W-:Y:S02]  /*1160*/  @UP0 ULDC.64 UR8, c[0x0][0x9e8] ;  /* 0x00027a0000080ab9 */ /* 0x000fe40000000a00 */
[----:B------:R-:W-:-:S04]  /*1170*/  UIMAD.WIDE.U32 UR6, UR4, UR8, URZ ;  /* 0x00000008040672a5 */ /* 0x000fc8000f8e003f */
[----:B------:R-:W-:-:S04]  /*1180*/  @UP0 USHF.R.U32.HI UR4, URZ, UR9, UR7 ;  /* 0x000000093f040299 */ /* 0x000fc80008011607 */
[----:B------:R-:W-:Y:S01]  /*1190*/  ULOP3.LUT UR4, URZ, UR4, URZ, 0x33, !UPT ;  /* 0x000000043f047292 */ /* 0x000fe2000f8e333f */
[----:B------:R-:W-:Y:S11]  /*11a0*/  BRA `(.L_x_1034) ;  /* 0x0000000000107947 */ /* 0x000ff60003800000 */
.L_x_1033:
[----:B------:R-:W-:-:S11]  /*11b0*/  UISETP.NE.AND UP0, UPT, UR5, 0x1, UPT ;  /* 0x000000010500788c */ /* 0x000fd6000bf05270 */
[----:B------:R-:W-:Y:S02]  /*11c0*/  @UP0 ULDC.64 UR8, c[0x0][0x9e8] ;  /* 0x00027a0000080ab9 */ /* 0x000fe40000000a00 */
[----:B------:R-:W-:-:S04]  /*11d0*/  UIMAD.WIDE.U32 UR6, UR4, UR8, URZ ;  /* 0x00000008040672a5 */ /* 0x000fc8000f8e003f */
[----:B------:R-:W-:-:S12]  /*11e0*/  @UP0 USHF.R.U32.HI UR4, URZ, UR9, UR7 ;  /* 0x000000093f040299 */ /* 0x000fd80008011607 */
.L_x_1034:
[----:B------:R-:W-:-:S06]  /*11f0*/  UIMAD UR4, UR4, UR5, UR5 ;  /* 0x00000005040472a4 */ /* 0x000fcc000f8e0205 */
[----:B------:R-:W-:-:S07]  /*1200*/  VIMNMX R0, R0, UR4, PT ;  /* 0x0000000400007c48 */ /* 0x000fce000bfe0100 */
.L_x_1032:
[----:B------:R-:W-:Y:S01]  /*1210*/  UISETP.NE.AND UP0, UPT, UR50, URZ, UPT ;  /* 0x0000003f3200728c */ /* 0x000fe2000bf05270 */
[----:B------:R-:W-:Y:S01]  /*1220*/  VIADD R0, R0, 0x7f ;  /* 0x0000007f00007836 */ /* 0x000fe20000000000 */
[----:B------:R-:W-:Y:S01]  /*1230*/  UMOV UR9, UR37 ;  /* 0x0000002500097c82 */ /* 0x000fe20008000000 */
[----:B------:R-:W-:Y:S02]  /*1240*/  UIMAD UR4, UR43, UR12, 0x7f ;  /* 0x0000007f2b0474a4 */ /* 0x000fe4000f8e020c */
[----:B------:R-:W-:Y:S01]  /*1250*/  UIMAD UR54, UR43, UR12, -UR54 ;  /* 0x0000000c2b3672a4 */ /* 0x000fe2000f8e0a36 */
[----:B------:R-:W-:Y:S01]  /*1260*/  SHF.R.S32.HI R3, RZ, 0x1f, R0 ;  /* 0x0000001fff037819 */ /* 0x000fe20000011400 */
[----:B------:R-:W-:Y:S01]  /*1270*/  USHF.R.S32.HI UR8, URZ, 0x1f, UR4 ;  /* 0x0000001f3f087899 */ /* 0x000fe20008011404 */
[----:B------:R-:W-:Y:S02]  /*1280*/  ULDC UR10, c[0x0][0x9dc] ;  /* 0x00027700000a7ab9 */ /* 0x000fe40000000800 */
[----:B------:R-:W-:Y:S01]  /*1290*/  LEA.HI R3, R3, R0, RZ, 0x7 ;  /* 0x0000000003037211 */ /* 0x000fe200078f38ff */
[----:B------:R-:W-:Y:S01]  /*12a0*/  @UP0 ULDC UR6, c[0x0][0x44c] ;  /* 0x0001130000060ab9 */ /* 0x000fe20000000800 */
[----:B------:R-:W-:Y:S01]  /*12b0*/  @UP0 ULDC UR11, c[0x0][0x450] ;  /* 0x00011400000b0ab9 */ /* 0x000fe20000000800 */
[----:B------:R-:W-:Y:S01]  /*12c0*/  UIMAD.WIDE.U32 UR6, UR37, UR6, URZ ;  /* 0x00000006250672a5 */ /* 0x000fe2000f8e003f */
[----:B------:R-:W-:Y:S01]  /*12d0*/  SHF.R.S32.HI R3, RZ, 0x7, R3 ;  /* 0x00000007ff037819 */ /* 0x000fe20000011403 */
[----:B------:R-:W-:-:S02]  /*12e0*/  ULEA.HI UR8, UR8, UR4, URZ, 0x7 ;  /* 0x0000000408087291 */ /* 0x000fc4000f8f383f */
[----:B------:R-:W-:Y:S02]  /*12f0*/  @UP0 USHF.R.U32.HI UR9, URZ, UR11, UR7 ;  /* 0x0000000b3f090299 */ /* 0x000fe40008011607 */
[----:B------:R-:W-:Y:S02]  /*1300*/  UISETP.GE.AND UP0, UPT, UR5, 0x1, UPT ;  /* 0x000000010500788c */ /* 0x000fe4000bf06270 */
[----:B------:R-:W-:Y:S02]  /*1310*/  USHF.R.S32.HI UR8, URZ, 0x7, UR8 ;  /* 0x000000073f087899 */ /* 0x000fe40008011408 */
[----:B------:R-:W-:Y:S02]  /*1320*/  UIADD3 UR4, UR54, UR9, URZ ;  /* 0x0000000936047290 */ /* 0x000fe4000fffe03f */
[----:B------:R-:W-:Y:S02]  /*1330*/  PLOP3.LUT P0, PT, PT, PT, UP0, 0x40, 0x0 ;  /* 0x000000000000781c */ /* 0x000fe40003f0e808 */
[----:B------:R-:W-:Y:S01]  /*1340*/  UIADD3 UR9, UR4, -UR10, URZ ;  /* 0x8000000a04097290 */ /* 0x000fe2000fffe03f */
[----:B------:R-:W-:-:S10]  /*1350*/  VIMNMX R88, R3, UR8, PT ;  /* 0x0000000803587c48 */ /* 0x000fd4000bfe0100 */
[----:B------:R-:W-:Y:S05]  /*1360*/  @P0 BRA `(.L_x_1035) ;  /* 0x0000000000440947 */ /* 0x000fea0003800000 */
[----:B------:R-:W-:-:S06]  /*1370*/  UISETP.GT.AND UP0, UPT, UR4, -0x1, UPT ;  /* 0xffffffff0400788c */ /* 0x000fcc000bf04270 */
[----:B------:R-:W-:-:S13]  /*1380*/  PLOP3.LUT P0, PT, PT, PT, UP0, 0x80, 0x0 ;  /* 0x000000000000781c */ /* 0x000fda0003f0f008 */
[----:B------:R-:W-:Y:S05]  /*1390*/  @P0 BRA `(.L_x_1036) ;  /* 0x00000000001c0947 */ /* 0x000fea0003800000 */
[----:B------:R-:W-:Y:S02]  /*13a0*/  UISETP.NE.AND UP0, UPT, UR5, 0x1, UPT ;  /* 0x000000010500788c */ /* 0x000fe4000bf05270 */
[----:B------:R-:W-:-:S09]  /*13b0*/  ULOP3.LUT UR4, URZ, UR4, URZ, 0x33, !UPT ;  /* 0x000000043f047292 */ /* 0x000fd2000f8e333f */
[----:B------:R-:W-:Y:S02]  /*13c0*/  @UP0 ULDC.64 UR10, c[0x0][0x9e8] ;  /* 0x00027a00000a0ab9 */ /* 0x000fe40000000a00 */
[----:B------:R-:W-:-:S04]  /*13d0*/  UIMAD.WIDE.U32 UR6, UR4, UR10, URZ ;  /* 0x0000000a040672a5 */ /* 0x000fc8000f8e003f */
[----:B------:R-:W-:-:S04]  /*13e0*/  @UP0 USHF.R.U32.HI UR4, URZ, UR11, UR7 ;  /* 0x0000000b3f040299 */ /* 0x000fc80008011607 */
[----:B------:R-:W-:Y:S01]  /*13f0*/  ULOP3.LUT UR4, URZ, UR4, URZ, 0x33, !UPT ;  /* 0x000000043f047292 */ /* 0x000fe2000f8e333f */
[----:B------:R-:W-:Y:S11]  /*1400*/  BRA `(.L_x_1037) ;  /* 0x0000000000107947 */ /* 0x000ff60003800000 */
.L_x_1036:
[----:B------:R-:W-:-:S11]  /*1410*/  UISETP.NE.AND UP0, UPT, UR5, 0x1, UPT ;  /* 0x000000010500788c */ /* 0x000fd6000bf05270 */
[----:B------:R-:W-:Y:S02]  /*1420*/  @UP0 ULDC.64 UR10, c[0x0][0x9e8] ;  /* 0x00027a00000a0ab9 */ /* 0x000fe40000000a00 */
[----:B------:R-:W-:-:S04]  /*1430*/  UIMAD.WIDE.U32 UR6, UR4, UR10, URZ ;  /* 0x0000000a040672a5 */ /* 0x000fc8000f8e003f */
[----:B------:R-:W-:-:S12]  /*1440*/  @UP0 USHF.R.U32.HI UR4, URZ, UR11, UR7 ;  /* 0x0000000b3f040299 */ /* 0x000fd80008011607 */
.L_x_1037:
[----:B------:R-:W-:-:S04]  /*1450*/  UIMAD UR4, UR4, UR5, URZ ;  /* 0x00000005040472a4 */ /* 0x000fc8000f8e023f */
[----:B------:R-:W-:-:S04]  /*1460*/  UISETP.LT.AND UP0, UPT, UR9, UR4, UPT ;  /* 0x000000040900728c */ /* 0x000fc8000bf01270 */
[----:B------:R-:W-:-:S12]  /*1470*/  USEL UR9, UR9, UR4, !UP0 ;  /* 0x0000000409097287 */ /* 0x000fd8000c000000 */
.L_x_1035:
[----:B------:R-:W-:Y:S01]  /*1480*/  USHF.R.S32.HI UR4, URZ, 0x1f, UR9 ;  /* 0x0000001f3f047899 */ /* 0x000fe20008011409 */
[----:B------:R-:W-:Y:S01]  /*1490*/  PLOP3.LUT P0, PT, PT, PT, PT, 0x80, 0x0 ;  /* 0x000000000000781c */ /* 0x000fe20003f0f070 */
[----:B------:R-:W-:Y:S01]  /*14a0*/  IMAD.MOV.U32 R0, RZ, RZ, RZ ;  /* 0x000000ffff007224 */ /* 0x000fe200078e00ff */
[----:B------:R-:W-:Y:S01]  /*14b0*/  CS2R R150, SRZ ;  /* 0x0000000000967805 */ /* 0x000fe2000001ff00 */
[----:B------:R-:W-:Y:S01]  /*14c0*/  ULEA.HI UR4, UR4, UR9, URZ, 0x7 ;  /* 0x0000000904047291 */ /* 0x000fe2000f8f383f */
[----:B------:R-:W-:Y:S01]  /*14d0*/  IMAD.MOV.U32 R36, RZ, RZ, RZ ;  /* 0x000000ffff247224 */ /* 0x000fe200078e00ff */
[----:B------:R-:W-:Y:S02]  /*14e0*/  CS2R R148, SRZ ;  /* 0x0000000000947805 */ /* 0x000fe4000001ff00 */
[----:B------:R-:W-:Y:S01]  /*14f0*/  CS2R R146, SRZ ;  /* 0x0000000000927805 */ /* 0x000fe2000001ff00 */
[----:B------:R-:W-:Y:S01]  /*1500*/  USHF.R.S32.HI UR4, URZ, 0x7, UR4 ;  /* 0x000000073f047899 */ /* 0x000fe20008011404 */
[----:B------:R-:W-:-:S02]  /*1510*/  CS2R R144, SRZ ;  /* 0x0000000000907805 */ /* 0x000fc4000001ff00 */
[----:B------:R-:W-:Y:S02]  /*1520*/  CS2R R142, SRZ ;  /* 0x00000000008e7805 */ /* 0x000fe4000001ff00 */
[----:B------:R-:W-:Y:S01]  /*1530*/  CS2R R140, SRZ ;  /* 0x00000000008c7805 */ /* 0x000fe2000001ff00 */
[----:B------:R-:W-:Y:S01]  /*1540*/  UISETP.LT.AND UP0, UPT, URZ, UR4, UPT ;  /* 0x000000043f00728c */ /* 0x000fe2000bf01270 */
[----:B------:R-:W-:Y:S02]  /*1550*/  CS2R R138, SRZ ;  /* 0x00000000008a7805 */ /* 0x000fe4000001ff00 */
[----:B------:R-:W-:Y:S02]  /*1560*/  CS2R R136, SRZ ;  /* 0x0000000000887805 */ /* 0x000fe4000001ff00 */
[----:B------:R-:W-:Y:S01]  /*1570*/  CS2R R134, SRZ ;  /* 0x0000000000867805 */ /* 0x000fe2000001ff00 */
[----:B------:R-:W-:Y:S01]  /*1580*/  USEL UR39, URZ, UR4, !UP0 ;  /* 0x000000043f277287 */ /* 0x000fe2000c000000 */
[----:B------:R-:W-:-:S02]  /*1590*/  CS2R R132, SRZ ;  /* 0x0000000000847805 */ /* 0x000fc4000001ff00 */
[----:B------:R-:W-:Y:S02]  /*15a0*/  CS2R R130, SRZ ;  /* 0x0000000000827805 */ /* 0x000fe4000001ff00 */
[----:B------:R-:W-:Y:S02]  /*15b0*/  CS2R R128, SRZ ;  /* 0x0000000000807805 */ /* 0x000fe4000001ff00 */
[----:B------:R-:W-:Y:S02]  /*15c0*/  CS2R R126, SRZ ;  /* 0x00000000007e7805 */ /* 0x000fe4000001ff00 */
[----:B------:R-:W-:Y:S02]  /*15d0*/  CS2R R124, SRZ ;  /* 0x00000000007c7805 */ /* 0x000fe4000001ff00 */
[----:B------:R-:W-:Y:S02]  /*15e0*/  ISETP.GT.AND P1, PT, R88, UR39, PT ;  /* 0x0000002758007c0c */ /* 0x000fe4000bf24270 */
        /* <DEDUP_REMOVED lines=15> */
[----:B------:R-:W-:Y:S01]  /*16e0*/  IMAD.MOV.U32 R93, RZ, RZ, RZ ;  /* 0x000000ffff5d7224 */ /* 0x000fe200078e00ff */
[----:B------:R-:W-:Y:S02]  /*16f0*/  CS2R R6, SRZ ;  /* 0x0000000000067805 */ /* 0x000fe4000001ff00 */
[----:B------:R-:W-:Y:S01]  /*1700*/  CS2R R90, SRZ ;  /* 0x00000000005a7805 */ /* 0x000fe2000001ff00 */
[----:B------:R-:W-:Y:S01]  /*1710*/  IMAD.MOV.U32 R46, RZ, RZ, RZ ;  /* 0x000000ffff2e7224 */ /* 0x000fe200078e00ff */
[----:B------:R-:W-:Y:S06]  /*1720*/  @!P1 BRA `(.L_x_1038) ;  /* 0x000000e400409947 */ /* 0x000fec0003800000 */
[----:B------:R-:W0:Y:S01]  /*1730*/  SHFL.IDX PT, R0, R186, RZ, 0x1f ;  /* 0x00001fffba007589 */ /* 0x000e2200000e0000 */
[----:B------:R-:W1:Y:S01]  /*1740*/  S2UR UR40, SR_CgaCtaId ;  /* 0x00000000002879c3 */ /* 0x000e620000008800 */
[----:B------:R-:W-:Y:S01]  /*1750*/  UMOV UR41, 0x400 ;  /* 0x0000040000297882 */ /* 0x000fe20000000000 */
        /* <DEDUP_REMOVED lines=19> */
[----:B------:R-:W-:Y:S02]  /*1890*/  IMAD.U32 R10, RZ, RZ, UR6 ;  /* 0x00000006ff0a7e24 */ /* 0x000fe4000f8e00ff */
[----:B------:R-:W-:Y:S02]  /*18a0*/  IMAD.U32 R6, RZ, RZ, UR4 ;  /* 0x00000004ff067e24 */ /* 0x000fe4000f8e00ff */
[----:B------:R-:W-:-:S02]  /*18b0*/  IMAD.U32 R7, RZ, RZ, UR5 ;  /* 0x00000005ff077e24 */ /* 0x000fc4000f8e00ff */
[----:B------:R-:W-:Y:S02]  /*18c0*/  IMAD.U32 R11, RZ, RZ, UR7 ;  /* 0x00000007ff0b7e24 */ /* 0x000fe4000f8e00ff */
[----:B------:R-:W-:Y:S02]  /*18d0*/  IMAD.MOV.U32 R8, RZ, RZ, 0x70 ;  /* 0x00000070ff087424 */ /* 0x000fe400078e00ff */
[----:B------:R-:W-:Y:S02]  /*18e0*/  IMAD.MOV.U32 R12, RZ, RZ, 0x1 ;  /* 0x00000001ff0c7424 */ /* 0x000fe400078e00ff */
[----:B0-----:R-:W-:-:S07]  /*18f0*/  IMAD.MOV.U32 R13, RZ, RZ, RZ ;  /* 0x000000ffff0d7224 */ /* 0x001fce00078e00ff */
[----:B------:R-:W-:-:S07]  /*1900*/  LEPC R20, `(.L_x_1039) ;  /* 0x000000001014794e */ /* 0x000fce0000000000 */
[----:B-1----:R-:W-:Y:S05]  /*1910*/  CALL.ABS.NOINC R2 ;  /* 0x0000000002007343 */ /* 0x002fea0003c00000 */
.L_x_1039:
        /* <DEDUP_REMOVED lines=9> */
.L_x_1204:
[----:B------:R-:W-:Y:S05]  /*19b0*/  @!P0 BRA `(.L_x_1041) ;  /* 0x0000000000048947 */ /* 0x000fea0003800000 */
[----:B------:R-:W-:Y:S01]  /*19c0*/  BPT.TRAP 0x1 ;  /* 0x000000040000795c */ /* 0x000fe20000300000 */
.L_x_1041:
[----:B------:R-:W-:Y:S02]  /*19d0*/  IMAD.U32 R9, RZ, RZ, UR45 ;  /* 0x0000002dff097e24 */ /* 0x000fe4000f8e00ff */
[----:B0-----:R-:W-:-:S03]  /*19e0*/  IMAD.U32 R0, RZ, RZ, UR46 ;  /* 0x0000002eff007e24 */ /* 0x001fc6000f8e00ff */
[----:B------:R-:W-:Y:S02]  /*19f0*/  LEA R9, R9, UR41, 0x3 ;  /* 0x0000002909097c11 */ /* 0x000fe4000f8e18ff */
[----:B------:R-:W-:-:S04]  /*1a00*/  SHF.L.U32 R0, R0, 0x1f, RZ ;  /* 0x0000001f00007819 */ /* 0x000fc800000006ff */
[----:B------:R0:W1:Y:S01]  /*1a10*/  SYNCS.PHASECHK.TRANS64.TRYWAIT P1, [R9+URZ+0x28830], R0 ;  /* 0x02883000090075a7 */ /* 0x000062000802017f */
[----:B------:R-:W-:Y:S05]  /*1a20*/  @!P0 BRA `(.L_x_1042) ;  /* 0x0000000000048947 */ /* 0x000fea0003800000 */
[----:B------:R-:W-:Y:S01]  /*1a30*/  BPT.TRAP 0x1 ;  /* 0x000000040000795c */ /* 0x000fe20000300000 */
.L_x_1042:
[----:B-1----:R-:W-:Y:S05]  /*1a40*/  @P1 BRA `(.L_x_1043) ;  /* 0x0000000000081947 */ /* 0x002fea0003800000 */
[----:B------:R-:W1:Y:S02]  /*1a50*/  SYNCS.PHASECHK.TRANS64.TRYWAIT P1, [R9+URZ+0x28830], R0 ;  /* 0x02883000090075a7 */ /* 0x000e64000802017f */
[----:B-1----:R-:W-:Y:S05]  /*1a60*/  @!P1 BRA `(.L_x_1044) ;  /* 0x0000014400409947 */ /* 0x002fea0003800000 */
.L_x_1043:
        /* <DEDUP_REMOVED lines=63> */
.L_x_1045:
[----:B------:R-:W-:Y:S01]  /*1e60*/  UISETP.NE.AND UP1, UPT, UR50, URZ, UPT ;  /* 0x0000003f3200728c */ /* 0x000fe2000bf25270 */
[----:B------:R-:W-:Y:S01]  /*1e70*/  R2UR UR6, R9 ;  /* 0x00000000090672ca */ /* 0x000fe200000e0000 */
[----:B------:R-:W-:Y:S01]  /*1e80*/  ULDC UR7, c[0x0][0x9d8] ;  /* 0x0002760000077ab9 */ /* 0x000fe20000000800 */
[----:B------:R-:W2:Y:S01]  /*1e90*/  LDC R8, c[0x0][0x2f0] ;  /* 0x0000bc00ff087b82 */ /* 0x000ea20000000800 */
[----:B------:R-:W-:Y:S01]  /*1ea0*/  FMUL.FTZ R36, R36, UR7 ;  /* 0x0000000724247c20 */ /* 0x000fe20008410000 */
[----:B------:R-:W-:Y:S01]  /*1eb0*/  FMUL.FTZ R32, R32, UR7 ;  /* 0x0000000720207c20 */ /* 0x000fe20008410000 */
[----:B------:R-:W-:Y:S01]  /*1ec0*/  PLOP3.LUT P1, PT, PT, PT, UP1, 0x80, 0x0 ;  /* 0x000000000000781c */ /* 0x000fe20003f2f018 */
[----:B------:R-:W-:Y:S01]  /*1ed0*/  FMUL.FTZ R40, R40, UR7 ;  /* 0x0000000728287c20 */ /* 0x000fe20008410000 */
[----:B------:R-:W-:Y:S01]  /*1ee0*/  PLOP3.LUT P2, PT, PT, PT, UP1, 0x80, 0x0 ;  /* 0x000000000000781c */ /* 0x000fe20003f4f018 */
[----:B------:R3:W4:Y:S01]  /*1ef0*/  MUFU.TANH R125, R36 ;  /* 0x00000024007d7308 */ /* 0x0007220000002400 */
[----:B------:R-:W-:Y:S01]  /*1f00*/  FMUL.FTZ R13, R25, UR7 ;  /* 0x00000007190d7c20 */ /* 0x000fe20008410000 */
[----:B------:R-:W-:Y:S01]  /*1f10*/  @UP1 ULDC UR10, c[0x0][0x44c] ;  /* 0x00011300000a1ab9 */ /* 0x000fe20000000800 */
[----:B01----:R-:W0:Y:S01]  /*1f20*/  LDC R9, c[0x0][0x288] ;  /* 0x0000a200ff097b82 */ /* 0x003e220000000800 */
[----:B------:R-:W-:Y:S01]  /*1f30*/  FMUL.FTZ R61, R61, UR7 ;  /* 0x000000073d3d7c20 */ /* 0x000fe20008410000 */
[----:B------:R-:W-:Y:S01]  /*1f40*/  IMAD.MOV.U32 R25, RZ, RZ, -0x80 ;  /* 0xffffff80ff197424 */ /* 0x000fe200078e00ff */
[----:B------:R-:W-:Y:S01]  /*1f50*/  UIADD3 UR6, UR6, 0x28840, URZ ;  /* 0x0002884006067890 */ /* 0x000fe2000fffe03f */
[----:B------:R-:W-:Y:S01]  /*1f60*/  FMUL.FTZ R44, R44, UR7 ;  /* 0x000000072c2c7c20 */ /* 0x000fe20008410000 */
[----:B------:R1:W0:Y:S01]  /*1f70*/  MUFU.TANH R127, R32 ;  /* 0x00000020007f7308 */ /* 0x0002220000002400 */
[----:B---3--:R-:W-:Y:S01]  /*1f80*/  FMUL.FTZ R36, R47, UR7 ;  /* 0x000000072f247c20 */ /* 0x008fe20008410000 */
[----:B------:R-:W-:-:S02]  /*1f90*/  VIADD R47, R17, UR37 ;  /* 0x00000025112f7c36 */ /* 0x000fc40008000000 */
[----:B------:R-:W-:Y:S01]  /*1fa0*/  FMUL.FTZ R48, R48, UR7 ;  /* 0x0000000730307c20 */ /* 0x000fe20008410000 */
[----:B------:R-:W-:Y:S01]  /*1fb0*/  FMUL.FTZ R52, R52, UR7 ;  /* 0x0000000734347c20 */ /* 0x000fe20008410000 */
[----:B------:R-:W-:Y:S01]  /*1fc0*/  FMUL.FTZ R56, R56, UR7 ;  /* 0x0000000738387c20 */ /* 0x000fe20008410000 */
[----:B------:R-:W-:Y:S01]  /*1fd0*/  @P1 IMAD.HI.U32 R11, R47, UR10, RZ ;  /* 0x0000000a2f0b1c27 */ /* 0x000fe2000f8e00ff */
[----:B------:R-:W-:Y:S01]  /*1fe0*/  @UP1 ULDC UR10, c[0x0][0x450] ;  /* 0x00011400000a1ab9 */ /* 0x000fe20000000800 */
[----:B------:R3:W0:Y:S02]  /*1ff0*/  MUFU.TANH R123, R40 ;  /* 0x00000028007b7308 */ /* 0x0006240000002400 */
[----:B-1----:R-:W-:Y:S01]  /*2000*/  FMUL.FTZ R32, R43, UR7 ;  /* 0x000000072b207c20 */ /* 0x002fe20008410000 */
[----:B------:R-:W-:Y:S01]  /*2010*/  UISETP.NE.AND UP0, UPT, UR49, URZ, UPT ;  /* 0x0000003f3100728c */ /* 0x000fe2000bf05270 */
[----:B------:R-:W-:Y:S01]  /*2020*/  @P2 SHF.R.U32.HI R47, RZ, UR10, R11 ;  /* 0x0000000aff2f2c19 */ /* 0x000fe2000801160b */
[----:B------:R-:W-:Y:S01]  /*2030*/  FMUL.FTZ R0, R26, UR7 ;  /* 0x000000071a007c20 */ /* 0x000fe20008410000 */
[----:B------:R-:W-:Y:S01]  /*2040*/  FMUL.FTZ R6, R30, UR7 ;  /* 0x000000071e067c20 */ /* 0x000fe20008410000 */
[----:B------:R-:W-:Y:S01]  /*2050*/  FMUL.FTZ R20, R34, UR7 ;  /* 0x0000000722147c20 */ /* 0x000fe20008410000 */
[----:B------:R-:W-:Y:S01]  /*2060*/  FMUL.FTZ R26, R38, UR7 ;  /* 0x00000007261a7c20 */ /* 0x000fe20008410000 */
[----:B------:R1:W0:Y:S01]  /*2070*/  MUFU.TANH R43, R61 ;  /* 0x0000003d002b7308 */ /* 0x0002220000002400 */
[----:B---3--:R-:W-:Y:S01]  /*2080*/  FMUL.FTZ R40, R51, UR7 ;  /* 0x0000000733287c20 */ /* 0x008fe20008410000 */
[----:B------:R-:W-:-:S02]  /*2090*/  IMAD R51, R88, R25, 0x80 ;  /* 0x0000008058337424 */ /* 0x000fc400078e0219 */
[----:B------:R-:W-:Y:S01]  /*20a0*/  FMUL.FTZ R30, R42, UR7 ;  /* 0x000000072a1e7c20 */ /* 0x000fe20008410000 */
[----:B------:R-:W-:Y:S01]  /*20b0*/  UPRMT UR6, UR40, 0x654, UR6 ;  /* 0x0000065428067896 */ /* 0x000fe20008000006 */
[----:B------:R-:W-:Y:S01]  /*20c0*/  FMUL.FTZ R14, R24, UR7 ;  /* 0x00000007180e7c20 */ /* 0x000fe20008410000 */
[----:B------:R-:W-:Y:S02]  /*20d0*/  VIADD R25, R51, 0x1 ;  /* 0x0000000133197836 */ /* 0x000fe40000000000 */
[----:B------:R-:W-:Y:S01]  /*20e0*/  FMUL.FTZ R15, R28, UR7 ;  /* 0x000000071c0f7c20 */ /* 0x000fe20008410000 */
[----:B------:R3:W0:Y:S01]  /*20f0*/  MUFU.TANH R121, R44 ;  /* 0x0000002c00797308 */ /* 0x0006220000002400 */
[----:B-1----:R-:W1:Y:S01]  /*2100*/  SHFL.IDX PT, R61, R47, RZ, 0x1c1f ;  /* 0x001c1fff2f3d7589 */ /* 0x002e6200000e0000 */
[----:B------:R-:W-:Y:S01]  /*2110*/  FMUL.FTZ R34, R46, UR7 ;  /* 0x000000072e227c20 */ /* 0x000fe20008410000 */
[----:B------:R-:W-:Y:S01]  /*2120*/  FMUL.FTZ R38, R50, UR7 ;  /* 0x0000000732267c20 */ /* 0x000fe20008410000 */
[----:B------:R-:W-:Y:S01]  /*2130*/  FMUL.FTZ R42, R54, UR7 ;  /* 0x00000007362a7c20 */ /* 0x000fe20008410000 */
[----:B------:R-:W-:Y:S01]  /*2140*/  FMUL.FTZ R2, R27, UR7 ;  /* 0x000000071b027c20 */ /* 0x000fe20008410000 */
[----:B------:R-:W-:Y:S01]  /*2150*/  FMUL.FTZ R21, R29, UR7 ;  /* 0x000000071d157c20 */ /* 0x000fe20008410000 */
[----:B------:R-:W-:Y:S01]  /*2160*/  FMUL.FTZ R7, R31, UR7 ;  /* 0x000000071f077c20 */ /* 0x000fe20008410000 */
[----:B------:R5:W0:Y:S01]  /*2170*/  MUFU.TANH R119, R48 ;  /* 0x0000003000777308 */ /* 0x000a220000002400 */
[----:B------:R-:W-:Y:S01]  /*2180*/  FMUL.FTZ R33, R33, UR7 ;  /* 0x0000000721217c20 */ /* 0x000fe20008410000 */
[----:B------:R-:W-:Y:S01]  /*2190*/  FMUL.FTZ R24, R35, UR7 ;  /* 0x0000000723187c20 */ /* 0x000fe20008410000 */
[----:B------:R-:W-:Y:S01]  /*21a0*/  FMUL.FTZ R28, R39, UR7 ;  /* 0x00000007271c7c20 */ /* 0x000fe20008410000 */
[----:B------:R-:W-:Y:S01]  /*21b0*/  FMUL.FTZ R41, R41, UR7 ;  /* 0x0000000729297c20 */ /* 0x000fe20008410000 */
[----:B------:R-:W-:Y:S01]  /*21c0*/  FMUL.FTZ R45, R45, UR7 ;  /* 0x000000072d2d7c20 */ /* 0x000fe20008410000 */
[----:B------:R-:W-:Y:S01]  /*21d0*/  FMUL.FTZ R53, R53, UR7 ;  /* 0x0000000735357c20 */ /* 0x000fe20008410000 */
[----:B---3--:R-:W-:Y:S01]  /*21e0*/  FMUL.FTZ R44, R55, UR7 ;  /* 0x00000007372c7c20 */ /* 0x008fe20008410000 */
[----:B------:R3:W0:Y:S01]  /*21f0*/  MUFU.TANH R117, R52 ;  /* 0x0000003400757308 */ /* 0x0006220000002400 */
[----:B------:R-:W-:Y:S01]  /*2200*/  FMUL.FTZ R57, R57, UR7 ;  /* 0x0000000739397c20 */ /* 0x000fe20008410000 */
[----:B------:R-:W-:Y:S01]  /*2210*/  FMUL.FTZ R46, R58, UR7 ;  /* 0x000000073a2e7c20 */ /* 0x000fe20008410000 */
[----:B-----5:R-:W-:Y:S01]  /*2220*/  FMUL.FTZ R48, R59, UR7 ;  /* 0x000000073b307c20 */ /* 0x020fe20008410000 */
[----:B------:R-:W-:Y:S01]  /*2230*/  FMUL.FTZ R60, R60, UR7 ;  /* 0x000000073c3c7c20 */ /* 0x000fe20008410000 */
[----:B------:R-:W-:Y:S01]  /*2240*/  FMUL.FTZ R50, R62, UR7 ;  /* 0x000000073e327c20 */ /* 0x000fe20008410000 */
[----:B------:R-:W-:Y:S01]  /*2250*/  FMUL.FTZ R64, R64, UR7 ;  /* 0x0000000740407c20 */ /* 0x000fe20008410000 */
[----:B------:R-:W-:Y:S01]  /*2260*/  FMUL.FTZ R65, R65, UR7 ;  /* 0x0000000741417c20 */ /* 0x000fe20008410000 */
[----:B------:R5:W0:Y:S01]  /*2270*/  MUFU.TANH R115, R56 ;  /* 0x0000003800737308 */ /* 0x000a220000002400 */
[----:B---3--:R-:W-:Y:S01]  /*2280*/  FMUL.FTZ R52, R63, UR7 ;  /* 0x000000073f347c20 */ /* 0x008fe20008410000 */
[----:B------:R-:W-:Y:S01]  /*2290*/  FMUL.FTZ R54, R66, UR7 ;  /* 0x0000000742367c20 */ /* 0x000fe20008410000 */
[----:B------:R-:W-:Y:S01]  /*22a0*/  FMUL.FTZ R89, R70, UR7 ;  /* 0x0000000746597c20 */ /* 0x000fe20008410000 */
[----:B------:R-:W-:Y:S01]  /*22b0*/  FMUL.FTZ R91, R71, UR7 ;  /* 0x00000007475b7c20 */ /* 0x000fe20008410000 */
[----:B------:R-:W-:Y:S01]  /*22c0*/  FMUL.FTZ R93, R74, UR7 ;  /* 0x000000074a5d7c20 */ /* 0x000fe20008410000 */
[----:B------:R-:W-:Y:S01]  /*22d0*/  FMUL.FTZ R95, R75, UR7 ;  /* 0x000000074b5f7c20 */ /* 0x000fe20008410000 */
[----:B------:R-:W-:Y:S01]  /*22e0*/  FMUL.FTZ R76, R76, UR7 ;  /* 0x000000074c4c7c20 */ /* 0x000fe20008410000 */
[----:B------:R-:W-:Y:S01]  /*22f0*/  FMUL.FTZ R4, R78, UR7 ;  /* 0x000000074e047c20 */ /* 0x000fe20008410000 */
[----:B-----5:R-:W-:Y:S01]  /*2300*/  FMUL.FTZ R56, R67, UR7 ;  /* 0x0000000743387c20 */ /* 0x020fe20008410000 */
[----:B------:R-:W-:Y:S01]  /*2310*/  FMUL.FTZ R3, R79, UR7 ;  /* 0x000000074f037c20 */ /* 0x000fe20008410000 */
        /* <DEDUP_REMOVED lines=8> */
[----:B------:R-:W-:-:S02]  /*23a0*/  IMAD R25, R16, -0x2, R25 ;  /* 0xfffffffe10197824 */ /* 0x000fc400078e0219 */
[----:B------:R-:W-:Y:S01]  /*23b0*/  FMUL.FTZ R68, R68, UR7 ;  /* 0x0000000744447c20 */ /* 0x000fe20008410000 */
[----:B------:R-:W-:Y:S01]  /*23c0*/  FMUL.FTZ R69, R69, UR7 ;  /* 0x0000000745457c20 */ /* 0x000fe20008410000 */
[----:B------:R-:W-:Y:S01]  /*23d0*/  FMUL.FTZ R72, R72, UR7 ;  /* 0x0000000748487c20 */ /* 0x000fe20008410000 */
[----:B------:R-:W-:Y:S01]  /*23e0*/  FMUL.FTZ R73, R73, UR7 ;  /* 0x0000000749497c20 */ /* 0x000fe20008410000 */
[----:B------:R-:W-:Y:S01]  /*23f0*/  FMUL.FTZ R77, R77, UR7 ;  /* 0x000000074d4d7c20 */ /* 0x000fe20008410000 */
[----:B------:R-:W-:Y:S01]  /*2400*/  PLOP3.LUT P1, PT, PT, PT, UP0, 0x40, 0x0 ;  /* 0x000000000000781c */ /* 0x000fe20003f2e808 */
[C---:B--2---:R-:W-:Y:S01]  /*2410*/  IMAD R58, R8.reuse, UR43, R25 ;  /* 0x0000002b083a7c24 */ /* 0x044fe2000f8e0219 */
[----:B------:R-:W2:Y:S01]  /*2420*/  MUFU.TANH R14, R14 ;  /* 0x0000000e000e7308 */ /* 0x000ea20000002400 */
[----:B------:R-:W-:Y:S01]  /*2430*/  ULDC UR55, c[0x0][0x9dc] ;  /* 0x0002770000377ab9 */ /* 0x000fe20000000800 */
[----:B------:R-:W-:Y:S01]  /*2440*/  SYNCS.ARRIVE.TRANS64.RED.A1T0 RZ, [UR6], RZ ;  /* 0x000000ffffff79a7 */ /* 0x000fe20008100406 */
[----:B------:R-:W-:Y:S01]  /*2450*/  ULOP3.LUT UR6, URZ, UR55, URZ, 0x33, !UPT ;  /* 0x000000373f067292 */ /* 0x000fe2000f8e333f */
[----:B------:R-:W-:Y:S01]  /*2460*/  IMAD R25, R8, UR43, R51 ;  /* 0x0000002b08197c24 */ /* 0x000fe2000f8e0233 */
[----:B------:R-:W-:Y:S01]  /*2470*/  ULDC UR14, c[0x0][0x9e0] ;  /* 0x00027800000e7ab9 */ /* 0x000fe20000000800 */
[----:B0-----:R-:W-:-:S02]  /*2480*/  IMAD.IADD R58, R58, 0x1, -R9 ;  /* 0x000000013a3a7824 */ /* 0x001fc400078e0a09 */
[----:B------:R-:W-:Y:S01]  /*2490*/  FMUL.FTZ R37, R37, UR7 ;  /* 0x0000000725257c20 */ /* 0x000fe20008410000 */
[----:B------:R-:W0:Y:S01]  /*24a0*/  MUFU.TANH R13, R13 ;  /* 0x0000000d000d7308 */ /* 0x000e220000002400 */
[----:B------:R-:W-:Y:S01]  /*24b0*/  FMUL.FTZ R49, R49, UR7 ;  /* 0x0000000731317c20 */ /* 0x000fe20008410000 */
[----:B------:R-:W-:Y:S01]  /*24c0*/  IMAD R55, R16, -0x2, R25 ;  /* 0xfffffffe10377824 */ /* 0x000fe200078e0219 */
[----:B------:R-:W-:Y:S01]  /*24d0*/  LEA R62, R88, 0xffffff80, 0x7 ;  /* 0xffffff80583e7811 */ /* 0x000fe200078e38ff */
[C---:B------:R-:W-:Y:S02]  /*24e0*/  VIADD R66, R58.reuse, UR14 ;  /* 0x0000000e3a427c36 */ /* 0x040fe40008000000 */
[----:B------:R-:W-:Y:S02]  /*24f0*/  VIADD R59, R58, UR6 ;  /* 0x000000063a3b7c36 */ /* 0x000fe40008000000 */
[----:B------:R-:W3:Y:S08]  /*2500*/  MUFU.TANH R0, R0 ;  /* 0x0000000000007308 */ /* 0x000ef00000002400 */
[----:B------:R-:W0:Y:S08]  /*2510*/  MUFU.TANH R2, R2 ;  /* 0x0000000200027308 */ /* 0x000e300000002400 */
        /* <DEDUP_REMOVED lines=50> */
[----:B------:R1:W0:Y:S08]  /*2840*/  MUFU.TANH R103, R37 ;  /* 0x0000002500677308 */ /* 0x0002300000002400 */
[----:B------:R5:W0:Y:S01]  /*2850*/  MUFU.TANH R109, R49 ;  /* 0x00000031006d7308 */ /* 0x000a220000002400 */
[----:B-1----:R-:W-:Y:S01]  /*2860*/  VIADDMNMX R37, R61, R66, R55, PT ;  /* 0x000000423d257246 */ /* 0x002fe20003800137 */
[----:B-----5:R-:W-:Y:S01]  /*2870*/  IMAD.IADD R49, R59, 0x1, R61 ;  /* 0x000000013b317824 */ /* 0x020fe200078e023d */
[----:B--234-:R-:W-:Y:S06]  /*2880*/  @P1 BRA `(.L_x_1046) ;  /* 0x0000000000641947 */ /* 0x01cfec0003800000 */
[----:B------:R-:W-:Y:S01]  /*2890*/  IMAD R58, R8, UR43, R61 ;  /* 0x0000002b083a7c24 */ /* 0x000fe2000f8e023d */
[----:B------:R-:W-:Y:S03]  /*28a0*/  BSSY B0, `(.L_x_1047) ;  /* 0x0000013000007945 */ /* 0x000fe60003800000 */
[----:B------:R-:W-:-:S05]  /*28b0*/  IMAD.IADD R25, R58, 0x1, -R9 ;  /* 0x000000013a197824 */ /* 0x000fca00078e0a09 */
[----:B------:R-:W-:-:S13]  /*28c0*/  ISETP.GT.AND P1, PT, R25, -0x1, PT ;  /* 0xffffffff1900780c */ /* 0x000fda0003f24270 */
[----:B------:R-:W-:Y:S05]  /*28d0*/  @P1 BRA `(.L_x_1048) ;  /* 0x0000000000241947 */ /* 0x000fea0003800000 */
[----:B------:R-:W-:Y:S01]  /*28e0*/  ULDC UR6, c[0x0][0x9e4] ;  /* 0x0002790000067ab9 */ /* 0x000fe20000000800 */
[----:B------:R-:W-:Y:S01]  /*28f0*/  LOP3.LUT R25, RZ, R25, RZ, 0x33, !PT ;  /* 0x00000019ff197212 */ /* 0x000fe200078e33ff */
[----:B------:R-:W-:-:S05]  /*2900*/  IMAD.U32 R61, RZ, RZ, UR6 ;  /* 0x00000006ff3d7e24 */ /* 0x000fca000f8e00ff */
[----:B------:R-:W-:-:S13]  /*2910*/  ISETP.NE.AND P1, PT, R61, 0x1, PT ;  /* 0x000000013d00780c */ /* 0x000fda0003f25270 */
[----:B------:R-:W1:Y:S02]  /*2920*/  @P1 LDC.64 R68, c[0x0][0x9e8] ;  /* 0x00027a00ff441b82 */ /* 0x000e640000000a00 */
[----:B-1----:R-:W-:-:S05]  /*2930*/  @P1 IMAD.HI.U32 R58, R25, R68, RZ ;  /* 0x00000044193a1227 */ /* 0x002fca00078e00ff */
[----:B------:R-:W-:-:S04]  /*2940*/  @P1 SHF.R.U32.HI R25, RZ, R69, R58 ;  /* 0x00000045ff191219 */ /* 0x000fc8000001163a */
[----:B------:R-:W-:Y:S01]  /*2950*/  LOP3.LUT R25, RZ, R25, RZ, 0x33, !PT ;  /* 0x00000019ff197212 */ /* 0x000fe200078e33ff */
[----:B------:R-:W-:Y:S06]  /*2960*/  BRA `(.L_x_1049) ;  /* 0x0000000000187947 */ /* 0x000fec0003800000 */
.L_x_1048:
[----:B------:R-:W-:Y:S02]  /*2970*/  ULDC UR6, c[0x0][0x9e4] ;  /* 0x0002790000067ab9 */ /* 0x000fe40000000800 */
[----:B------:R-:W-:-:S05]  /*2980*/  IMAD.U32 R61, RZ, RZ, UR6 ;  /* 0x00000006ff3d7e24 */ /* 0x000fca000f8e00ff */
[----:B------:R-:W-:-:S13]  /*2990*/  ISETP.NE.AND P1, PT, R61, 0x1, PT ;  /* 0x000000013d00780c */ /* 0x000fda0003f25270 */
[----:B------:R-:W1:Y:S02]  /*29a0*/  @P1 LDC.64 R68, c[0x0][0x9e8] ;  /* 0x00027a00ff441b82 */ /* 0x000e640000000a00 */
[----:B-1----:R-:W-:-:S05]  /*29b0*/  @P1 IMAD.HI.U32 R58, R25, R68, RZ ;  /* 0x00000044193a1227 */ /* 0x002fca00078e00ff */
[----:B------:R-:W-:-:S07]  /*29c0*/  @P1 SHF.R.U32.HI R25, RZ, R69, R58 ;  /* 0x00000045ff191219 */ /* 0x000fce000001163a */
.L_x_1049:
[----:B------:R-:W-:Y:S05]  /*29d0*/  BSYNC B0 ;  /* 0x0000000000007941 */ /* 0x000fea0003800000 */
.L_x_1047:
[----:B------:R-:W-:-:S04]  /*29e0*/  IMAD R25, R25, R61, -R62 ;  /* 0x0000003d19197224 */ /* 0x000fc800078e0a3e */
[----:B------:R-:W-:-:S05]  /*29f0*/  IMAD R58, R16, -0x2, R25 ;  /* 0xfffffffe103a7824 */ /* 0x000fca00078e0219 */
[----:B------:R-:W-:Y:S02]  /*2a00*/  VIADDMNMX R37, R58, R61, R37, PT ;  /* 0x0000003d3a257246 */ /* 0x000fe40003800125 */
[----:B------:R-:W-:-:S07]  /*2a10*/  VIMNMX R49, R49, R58, !PT ;  /* 0x0000003a31317248 */ /* 0x000fce0007fe0100 */
.L_x_1046:
[C---:B------:R-:W-:Y:S01]  /*2a20*/  ISETP.GE.AND P2, PT, R51.reuse, 0x9, PT ;  /* 0x000000093300780c */ /* 0x040fe20003f46270 */
[----:B------:R-:W1:Y:S01]  /*2a30*/  SHFL.IDX PT, R47, R47, 0x1, 0x1c1f ;  /* 0x003c1f002f2f7f89 */ /* 0x000e6200000e0000 */
[----:B------:R-:W-:Y:S01]  /*2a40*/  ISETP.GE.AND P1, PT, R51, 0x2, PT ;  /* 0x000000023300780c */ /* 0x000fe20003f26270 */
[----:B------:R-:W-:Y:S01]  /*2a50*/  UISETP.NE.AND UP0, UPT, UR49, URZ, UPT ;  /* 0x0000003f3100728c */ /* 0x000fe2000bf05270 */
[C---:B------:R-:W-:Y:S02]  /*2a60*/  ISETP.GT.AND P3, PT, R49.reuse, 0x8, !P2 ;  /* 0x000000083100780c */ /* 0x040fe40005764270 */
[----:B------:R-:W-:Y:S02]  /*2a70*/  ISETP.GT.AND P4, PT, R49, 0x1, !P1 ;  /* 0x000000013100780c */ /* 0x000fe40004f84270 */
[----:B------:R-:W-:Y:S02]  /*2a80*/  ISETP.LT.OR P3, PT, R37, 0x9, P3 ;  /* 0x000000092500780c */ /* 0x000fe40001f61670 */
[----:B------:R-:W-:-:S02]  /*2a90*/  ISETP.GE.AND P5, PT, R51, 0x11, PT ;  /* 0x000000113300780c */ /* 0x000fc40003fa6270 */
[----:B0-----:R-:W-:Y:S02]  /*2aa0*/  FSEL R129, R15, -INF , !P3 ;  /* 0xff8000000f817808 */ /* 0x001fe40005800000 */
[----:B------:R-:W-:Y:S02]  /*2ab0*/  ISETP.LT.OR P4, PT, R37, 0x2, P4 ;  /* 0x000000022500780c */ /* 0x000fe40002781670 */
[----:B------:R-:W-:Y:S02]  /*2ac0*/  ISETP.GT.AND P3, PT, R49, 0x10, !P5 ;  /* 0x000000103100780c */ /* 0x000fe40006f64270 */
[----:B------:R-:W-:Y:S02]  /*2ad0*/  ISETP.GE.AND P6, PT, R51, 0xa, PT ;  /* 0x0000000a3300780c */ /* 0x000fe40003fc6270 */
[----:B------:R-:W-:Y:S02]  /*2ae0*/  FSEL R131, R13, -INF , !P4 ;  /* 0xff8000000d837808 */ /* 0x000fe40006000000 */
[----:B------:R-:W-:-:S02]  /*2af0*/  P2R R67, PR, RZ, 0x20 ;  /* 0x00000020ff437803 */ /* 0x000fc40000000000 */
[----:B------:R-:W-:Y:S01]  /*2b00*/  ISETP.LT.OR P3, PT, R37, 0x11, P3 ;  /* 0x000000112500780c */ /* 0x000fe20001f61670 */
[----:B-1----:R-:W-:Y:S01]  /*2b10*/  IMAD.IADD R58, R59, 0x1, R47 ;  /* 0x000000013b3a7824 */ /* 0x002fe200078e022f */
[----:B------:R-:W-:Y:S02]  /*2b20*/  ISETP.GT.AND P4, PT, R49, 0x9, !P6 ;  /* 0x000000093100780c */ /* 0x000fe40007784270 */
[----:B------:R-:W-:Y:S02]  /*2b30*/  ISETP.GE.AND P5, PT, R51, 0x12, PT ;  /* 0x000000123300780c */ /* 0x000fe40003fa6270 */
[----:B------:R-:W-:Y:S02]  /*2b40*/  FSEL R127, R127, -INF , !P3 ;  /* 0xff8000007f7f7808 */ /* 0x000fe40005800000 */
[----:B------:R-:W-:Y:S02]  /*2b50*/  ISETP.LT.OR P4, PT, R37, 0xa, P4 ;  /* 0x0000000a2500780c */ /* 0x000fe40002781670 */
[----:B------:R-:W-:-:S02]  /*2b60*/  ISETP.GT.AND P3, PT, R49, 0x11, !P5 ;  /* 0x000000113100780c */ /* 0x000fc40006f64270 */
[----:B------:R-:W-:Y:S02]  /*2b70*/  FSEL R99, R21, -INF , !P4 ;  /* 0xff80000015637808 */ /* 0x000fe40006000000 */
[----:B------:R-:W-:Y:S02]  /*2b80*/  ISETP.LT.OR P3, PT, R37, 0x12, P3 ;  /* 0x000000122500780c */ /* 0x000fe40001f61670 */
[----:B------:R-:W-:Y:S02]  /*2b90*/  ISETP.GE.AND P4, PT, R51, 0x19, PT ;  /* 0x000000193300780c */ /* 0x000fe40003f86270 */
[----:B------:R-:W-:Y:S02]  /*2ba0*/  FSEL R101, R33, -INF , !P3 ;  /* 0xff80000021657808 */ /* 0x000fe40005800000 */
[----:B------:R-:W-:Y:S02]  /*2bb0*/  ISETP.GT.AND P3, PT, R49, 0x18, !P4 ;  /* 0x000000183100780c */ /* 0x000fe40006764270 */
[----:B------:R-:W-:-:S02]  /*2bc0*/  P2R R69, PR, RZ, 0x10 ;  /* 0x00000010ff457803 */ /* 0x000fc40000000000 */
[----:B------:R-:W-:Y:S02]  /*2bd0*/  ISETP.LT.OR P3, PT, R37, 0x19, P3 ;  /* 0x000000192500780c */ /* 0x000fe40001f61670 */
[----:B------:R-:W-:Y:S02]  /*2be0*/  ISETP.GE.AND P4, PT, R51, 0x1a, PT ;  /* 0x0000001a3300780c */ /* 0x000fe40003f86270 */
[----:B------:R-:W-:Y:S02]  /*2bf0*/  FSEL R125, R125, -INF , !P3 ;  /* 0xff8000007d7d7808 */ /* 0x000fe40005800000 */
[----:B------:R-:W-:Y:S02]  /*2c00*/  ISETP.GT.AND P3, PT, R49, 0x19, !P4 ;  /* 0x000000193100780c */ /* 0x000fe40006764270 */
[----:B------:R-:W-:Y:S02]  /*2c10*/  P2R R70, PR, RZ, 0x10 ;  /* 0x00000010ff467803 */ /* 0x000fe40000000000 */
[----:B------:R-:W-:-:S02]  /*2c20*/  ISETP.LT.OR P3, PT, R37, 0x1a, P3 ;  /* 0x0000001a2500780c */ /* 0x000fc40001f61670 */
[----:B------:R-:W-:Y:S02]  /*2c30*/  ISETP.GE.AND P4, PT, R51, 0x21, PT ;  /* 0x000000213300780c */ /* 0x000fe40003f86270 */
[----:B------:R-:W-:Y:S02]  /*2c40*/  FSEL R103, R103, -INF , !P3 ;  /* 0xff80000067677808 */ /* 0x000fe40005800000 */
[----:B------:R-:W-:Y:S02]  /*2c50*/  ISETP.GT.AND P3, PT, R49, 0x20, !P4 ;  /* 0x000000203100780c */ /* 0x000fe40006764270 */
[----:B------:R-:W-:Y:S02]  /*2c60*/  P2R R71, PR, RZ, 0x10 ;  /* 0x00000010ff477803 */ /* 0x000fe40000000000 */
[----:B------:R-:W-:Y:S02]  /*2c70*/  ISETP.LT.OR P3, PT, R37, 0x21, P3 ;  /* 0x000000212500780c */ /* 0x000fe40001f61670 */
[----:B------:R-:W-:-:S02]  /*2c80*/  ISETP.GE.AND P4, PT, R51, 0x22, PT ;  /* 0x000000223300780c */ /* 0x000fc40003f86270 */
[----:B------:R-:W-:Y:S02]  /*2c90*/  FSEL R123, R123, -INF , !P3 ;  /* 0xff8000007b7b7808 */ /* 0x000fe40005800000 */
[----:B------:R-:W-:Y:S02]  /*2ca0*/  ISETP.GT.AND P3, PT, R49, 0x21, !P4 ;  /* 0x000000213100780c */ /* 0x000fe40006764270 */
[----:B------:R-:W-:Y:S02]  /*2cb0*/  P2R R72, PR, RZ, 0x10 ;  /* 0x00000010ff487803 */ /* 0x000fe40000000000 */
[----:B------:R-:W-:Y:S02]  /*2cc0*/  ISETP.LT.OR P3, PT, R37, 0x22, P3 ;  /* 0x000000222500780c */ /* 0x000fe40001f61670 */
[----:B------:R-:W-:Y:S02]  /*2cd0*/  ISETP.GE.AND P4, PT, R51, 0x29, PT ;  /* 0x000000293300780c */ /* 0x000fe40003f86270 */
[----:B------:R-:W-:-:S02]  /*2ce0*/  FSEL R105, R41, -INF , !P3 ;  /* 0xff80000029697808 */ /* 0x000fc40005800000 */
[----:B------:R-:W-:Y:S02]  /*2cf0*/  ISETP.GT.AND P3, PT, R49, 0x28, !P4 ;  /* 0x000000283100780c */ /* 0x000fe40006764270 */
[----:B------:R-:W-:Y:S02]  /*2d00*/  P2R R73, PR, RZ, 0x10 ;  /* 0x00000010ff497803 */ /* 0x000fe40000000000 */
[----:B------:R-:W-:Y:S02]  /*2d10*/  ISETP.LT.OR P3, PT, R37, 0x29, P3 ;  /* 0x000000292500780c */ /* 0x000fe40001f61670 */
[----:B------:R-:W-:Y:S02]  /*2d20*/  ISETP.GE.AND P4, PT, R51, 0x2a, PT ;  /* 0x0000002a3300780c */ /* 0x000fe40003f86270 */
[----:B------:R-:W-:Y:S02]  /*2d30*/  FSEL R121, R121, -INF , !P3 ;  /* 0xff80000079797808 */ /* 0x000fe40005800000 */
[----:B------:R-:W-:-:S02]  /*2d40*/  ISETP.GT.AND P3, PT, R49, 0x29, !P4 ;  /* 0x000000293100780c */ /* 0x000fc40006764270 */
[----:B------:R-:W-:Y:S02]  /*2d50*/  P2R R74, PR, RZ, 0x10 ;  /* 0x00000010ff4a7803 */ /* 0x000fe40000000000 */
        /* <DEDUP_REMOVED lines=81> */
[----:B------:R-:W-:Y:S02]  /*3270*/  P2R R68, PR, RZ, 0x20 ;  /* 0x00000020ff447803 */ /* 0x000fe40000000000 */
[----:B------:R-:W-:-:S02]  /*3280*/  FSEL R27, R27, -INF , !P3 ;  /* 0xff8000001b1b7808 */ /* 0x000fc40005800000 */
[----:B------:R-:W-:Y:S02]  /*3290*/  ISETP.GE.AND P3, PT, R51, 0x71, PT ;  /* 0x000000713300780c */ /* 0x000fe40003f66270 */
[----:B------:R-:W-:Y:S02]  /*32a0*/  P2R R63, PR, RZ, 0x40 ;  /* 0x00000040ff3f7803 */ /* 0x000fe40000000000 */
[----:B------:R-:W-:-:S04]  /*32b0*/  ISETP.GT.AND P4, PT, R49, 0x70, !P3 ;  /* 0x000000703100780c */ /* 0x000fc80005f84270 */
[----:B------:R-:W-:-:S04]  /*32c0*/  ISETP.LT.OR P4, PT, R37, 0x71, P4 ;  /* 0x000000712500780c */ /* 0x000fc80002781670 */
[----:B------:R-:W-:Y:S02]  /*32d0*/  FSEL R21, R80, -INF , !P4 ;  /* 0xff80000050157808 */ /* 0x000fe40006000000 */
[----:B------:R-:W-:-:S04]  /*32e0*/  ISETP.GE.AND P4, PT, R51, 0x72, PT ;  /* 0x000000723300780c */ /* 0x000fc80003f86270 */
        /* <DEDUP_REMOVED lines=8> */
[----:B------:R-:W-:Y:S02]  /*3370*/  P2R R64, PR, RZ, 0x40 ;  /* 0x00000040ff407803 */ /* 0x000fe40000000000 */
[----:B------:R-:W-:-:S04]  /*3380*/  ISETP.GT.AND P6, PT, R49, RZ, !P6 ;  /* 0x000000ff3100720c */ /* 0x000fc800077c4270 */
[----:B------:R-:W-:-:S04]  /*3390*/  ISETP.LT.OR P6, PT, R37, 0x1, P6 ;  /* 0x000000012500780c */ /* 0x000fc800037c1670 */
[----:B------:R-:W-:Y:S02]  /*33a0*/  FSEL R97, R14, -INF , !P6 ;  /* 0xff8000000e617808 */ /* 0x000fe40007000000 */
[----:B------:R-:W-:Y:S02]  /*33b0*/  ISETP.GE.AND P6, PT, R51, 0x7a, PT ;  /* 0x0000007a3300780c */ /* 0x000fe40003fc6270 */
[----:B------:R-:W-:Y:S02]  /*33c0*/  VIADDMNMX R14, R47, R66, R55, PT ;  /* 0x000000422f0e7246 */ /* 0x000fe40003800137 */
[----:B------:R-:W-:Y:S02]  /*33d0*/  P2R R80, PR, RZ, 0x40 ;  /* 0x00000040ff507803 */ /* 0x000fe40000000000 */
[----:B------:R-:W-:-:S04]  /*33e0*/  ISETP.GT.AND P6, PT, R49, 0x79, !P6 ;  /* 0x000000793100780c */ /* 0x000fc800077c4270 */
[----:B------:R-:W-:-:S04]  /*33f0*/  ISETP.LT.OR P6, PT, R37, 0x7a, P6 ;  /* 0x0000007a2500780c */ /* 0x000fc800037c1670 */
[----:B------:R-:W-:Y:S02]  /*3400*/  FSEL R37, R85, -INF , !P6 ;  /* 0xff80000055257808 */ /* 0x000fe40007000000 */
[----:B------:R-:W-:-:S13]  /*3410*/  PLOP3.LUT P6, PT, PT, PT, UP0, 0x40, 0x0 ;  /* 0x000000000000781c */ /* 0x000fda0003fce808 */
[----:B------:R-:W-:Y:S05]  /*3420*/  @P6 BRA `(.L_x_1050) ;  /* 0x0000000000646947 */ /* 0x000fea0003800000 */
        /* <DEDUP_REMOVED lines=9> */
[----:B------:R-:W0:Y:S02]  /*34c0*/  @P6 LDC.64 R60, c[0x0][0x9e8] ;  /* 0x00027a00ff3c6b82 */ /* 0x000e240000000a00 */
[----:B0-----:R-:W-:-:S05]  /*34d0*/  @P6 IMAD.HI.U32 R60, R47, R60, RZ ;  /* 0x0000003c2f3c6227 */ /* 0x001fca00078e00ff */
[----:B------:R-:W-:-:S04]  /*34e0*/  @P6 SHF.R.U32.HI R47, RZ, R61, R60 ;  /* 0x0000003dff2f6219 */ /* 0x000fc8000001163c */
[----:B------:R-:W-:Y:S01]  /*34f0*/  LOP3.LUT R47, RZ, R47, RZ, 0x33, !PT ;  /* 0x0000002fff2f7212 */ /* 0x000fe200078e33ff */
[----:B------:R-:W-:Y:S06]  /*3500*/  BRA `(.L_x_1053) ;  /* 0x0000000000187947 */ /* 0x000fec0003800000 */
.L_x_1052:
[----:B------:R-:W-:Y:S02]  /*3510*/  ULDC UR6, c[0x0][0x9e4] ;  /* 0x0002790000067ab9 */ /* 0x000fe40000000800 */
[----:B------:R-:W-:-:S05]  /*3520*/  IMAD.U32 R49, RZ, RZ, UR6 ;  /* 0x00000006ff317e24 */ /* 0x000fca000f8e00ff */
[----:B------:R-:W-:-:S13]  /*3530*/  ISETP.NE.AND P6, PT, R49, 0x1, PT ;  /* 0x000000013100780c */ /* 0x000fda0003fc5270 */
[----:B------:R-:W0:Y:S02]  /*3540*/  @P6 LDC.64 R60, c[0x0][0x9e8] ;  /* 0x00027a00ff3c6b82 */ /* 0x000e240000000a00 */
[----:B0-----:R-:W-:-:S05]  /*3550*/  @P6 IMAD.HI.U32 R60, R47, R60, RZ ;  /* 0x0000003c2f3c6227 */ /* 0x001fca00078e00ff */
[----:B------:R-:W-:-:S07]  /*3560*/  @P6 SHF.R.U32.HI R47, RZ, R61, R60 ;  /* 0x0000003dff2f6219 */ /* 0x000fce000001163c */
.L_x_1053:
[----:B------:R-:W-:Y:S05]  /*3570*/  BSYNC B0 ;  /* 0x0000000000007941 */ /* 0x000fea0003800000 */
.L_x_1051:
[----:B------:R-:W-:-:S04]  /*3580*/  IMAD R47, R47, R49, -R62 ;  /* 0x000000312f2f7224 */ /* 0x000fc800078e0a3e */
[----:B------:R-:W-:-:S05]  /*3590*/  IMAD R47, R16, -0x2, R47 ;  /* 0xfffffffe102f7824 */ /* 0x000fca00078e022f */
[----:B------:R-:W-:Y:S02]  /*35a0*/  VIADDMNMX R14, R47, R49, R14, PT ;  /* 0x000000312f0e7246 */ /* 0x000fe4000380010e */
[----:B------:R-:W-:-:S07]  /*35b0*/  VIMNMX R58, R58, R47, !PT ;  /* 0x0000002f3a3a7248 */ /* 0x000fce0007fe0100 */
.L_x_1050:
[----:B------:R-:W-:Y:S01]  /*35c0*/  ISETP.GT.AND P1, PT, R58, 0x1, !P1 ;  /* 0x000000013a00780c */ /* 0x000fe20004f24270 */
[----:B------:R-:W-:Y:S01]  /*35d0*/  ULDC UR6, c[0x0][0x988] ;  /* 0x0002620000067ab9 */ /* 0x000fe20000000800 */
[----:B------:R-:W-:Y:S01]  /*35e0*/  ISETP.NE.AND P6, PT, R63, RZ, PT ;  /* 0x000000ff3f00720c */ /* 0x000fe20003fc5270 */
[----:B------:R-:W-:Y:S01]  /*35f0*/  UISETP.NE.AND UP1, UPT, UR50, URZ, UPT ;  /* 0x0000003f3200728c */ /* 0x000fe2000bf25270 */
[----:B------:R-:W-:Y:S01]  /*3600*/  ISETP.LT.OR P1, PT, R14, 0x2, P1 ;  /* 0x000000020e00780c */ /* 0x000fe20000f21670 */
[----:B------:R-:W-:Y:S01]  /*3610*/  UISETP.NE.AND UP0, UPT, UR49, URZ, UPT ;  /* 0x0000003f3100728c */ /* 0x000fe2000bf05270 */
[----:B------:R-:W-:Y:S01]  /*3620*/  ISETP.GT.AND P2, PT, R58, 0x8, !P2 ;  /* 0x000000083a00780c */ /* 0x000fe20005744270 */
[----:B------:R-:W-:Y:S01]  /*3630*/  UMOV UR10, UR37 ;  /* 0x00000025000a7c82 */ /* 0x000fe20008000000 */
[----:B------:R-:W-:Y:S02]  /*3640*/  FSEL R47, R2, -INF , !P1 ;  /* 0xff800000022f7808 */ /* 0x000fe40004800000 */
[----:B------:R-:W-:-:S02]  /*3650*/  ISETP.GT.AND P1, PT, R58, 0x9, !P6 ;  /* 0x000000093a00780c */ /* 0x000fc40007724270 */
[----:B------:R-:W-:Y:S02]  /*3660*/  FMNMX.FTZ R2, R97, R131, !PT ;  /* 0x0000008361027209 */ /* 0x000fe40007810000 */
[----:B------:R-:W-:Y:S01]  /*3670*/  ISETP.LT.OR P1, PT, R14, 0xa, P1 ;  /* 0x0000000a0e00780c */ /* 0x000fe20000f21670 */
[----:B------:R-:W-:Y:S01]  /*3680*/  @UP1 ULDC UR11, c[0x0][0x450] ;  /* 0x00011400000b1ab9 */ /* 0x000fe20000000800 */
[----:B------:R-:W-:Y:S02]  /*3690*/  FMNMX.FTZ R2, R129, R2, !PT ;  /* 0x0000000281027209 */ /* 0x000fe40007810000 */
[----:B------:R-:W-:Y:S02]  /*36a0*/  FSEL R51, R7, -INF , !P1 ;  /* 0xff80000007337808 */ /* 0x000fe40004800000 */
[----:B------:R-:W-:Y:S02]  /*36b0*/  ISETP.NE.AND P1, PT, R67, RZ, PT ;  /* 0x000000ff4300720c */ /* 0x000fe40003f25270 */
[----:B------:R-:W-:-:S02]  /*36c0*/  FMNMX.FTZ R2, R99, R2, !PT ;  /* 0x0000000263027209 */ /* 0x000fc40007810000 */
[----:B------:R-:W-:Y:S02]  /*36d0*/  ISETP.GT.AND P1, PT, R58, 0x10, !P1 ;  /* 0x000000103a00780c */ /* 0x000fe40004f24270 */
[----:B------:R-:W-:Y:S02]  /*36e0*/  FMNMX.FTZ R2, R127, R2, !PT ;  /* 0x000000027f027209 */ /* 0x000fe40007810000 */
[----:B------:R-:W-:Y:S02]  /*36f0*/  ISETP.LT.OR P1, PT, R14, 0x11, P1 ;  /* 0x000000110e00780c */ /* 0x000fe40000f21670 */
[----:B------:R-:W-:Y:S02]  /*3700*/  FMNMX.FTZ R2, R101, R2, !PT ;  /* 0x0000000265027209 */ /* 0x000fe40007810000 */
[----:B------:R-:W-:Y:S02]  /*3710*/  FSEL R53, R20, -INF , !P1 ;  /* 0xff80000014357808 */ /* 0x000fe40004800000 */
[----:B------:R-:W-:-:S02]  /*3720*/  ISETP.NE.AND P1, PT, R68, RZ, PT ;  /* 0x000000ff4400720c */ /* 0x000fc40003f25270 */
[----:B------:R-:W-:Y:S02]  /*3730*/  FMNMX.FTZ R2, R125, R2, !PT ;  /* 0x000000027d027209 */ /* 0x000fe40007810000 */
[----:B------:R-:W-:Y:S02]  /*3740*/  ISETP.GT.AND P1, PT, R58, 0x11, !P1 ;  /* 0x000000113a00780c */ /* 0x000fe40004f24270 */
[C---:B------:R-:W-:Y:S02]  /*3750*/  ISETP.LT.OR P2, PT, R14.reuse, 0x9, P2 ;  /* 0x000000090e00780c */ /* 0x040fe40001741670 */
[----:B------:R-:W-:Y:S02]  /*3760*/  ISETP.LT.OR P1, PT, R14, 0x12, P1 ;  /* 0x000000120e00780c */ /* 0x000fe40000f21670 */
[----:B------:R-:W-:Y:S02]  /*3770*/  FMNMX.FTZ R2, R103, R2, !PT ;  /* 0x0000000267027209 */ /* 0x000fe40007810000 */
[----:B------:R-:W-:-:S02]  /*3780*/  FSEL R55, R24, -INF , !P1 ;  /* 0xff80000018377808 */ /* 0x000fc40004800000 */
[----:B------:R-:W-:Y:S02]  /*3790*/  ISETP.NE.AND P1, PT, R69, RZ, PT ;  /* 0x000000ff4500720c */ /* 0x000fe40003f25270 */
[----:B------:R-:W-:Y:S01]  /*37a0*/  FSEL R49, R6, -INF , !P2 ;  /* 0xff80000006317808 */ /* 0x000fe20005000000 */
[----:B------:R-:W-:Y:S01]  /*37b0*/  IMAD.U32 R6, RZ, RZ, UR6 ;  /* 0x00000006ff067e24 */ /* 0x000fe2000f8e00ff */
[----:B------:R-:W-:Y:S01]  /*37c0*/  ISETP.GT.AND P1, PT, R58, 0x18, !P1 ;  /* 0x000000183a00780c */ /* 0x000fe20004f24270 */
[----:B------:R-:W-:Y:S01]  /*37d0*/  @UP1 ULDC UR6, c[0x0][0x44c] ;  /* 0x0001130000061ab9 */ /* 0x000fe20000000800 */
[----:B------:R-:W-:Y:S01]  /*37e0*/  ISETP.NE.AND P2, PT, R77, RZ, PT ;  /* 0x000000ff4d00720c */ /* 0x000fe20003f45270 */
[----:B------:R-:W-:Y:S01]  /*37f0*/  UIMAD.WIDE.U32 UR6, UR37, UR6, URZ ;  /* 0x00000006250672a5 */ /* 0x000fe2000f8e003f */
[----:B------:R-:W-:Y:S02]  /*3800*/  ISETP.LT.OR P1, PT, R14, 0x19, P1 ;  /* 0x000000190e00780c */ /* 0x000fe40000f21670 */
[----:B------:R-:W-:Y:S01]  /*3810*/  FMNMX.FTZ R2, R123, R2, !PT ;  /* 0x000000027b027209 */ /* 0x000fe20007810000 */
[----:B------:R-:W-:Y:S01]  /*3820*/  @UP1 USHF.R.U32.HI UR10, URZ, UR11, UR7 ;  /* 0x0000000b3f0a1299 */ /* 0x000fe20008011607 */
[----:B------:R-:W-:-:S02]  /*3830*/  FSEL R57, R26, -INF , !P1 ;  /* 0xff8000001a397808 */ /* 0x000fc40004800000 */
[----:B------:R-:W-:Y:S01]  /*3840*/  ISETP.NE.AND P1, PT, R70, RZ, PT ;  /* 0x000000ff4600720c */ /* 0x000fe20003f25270 */
[----:B------:R-:W-:Y:S01]  /*3850*/  UIADD3 UR54, UR54, UR10, URZ ;  /* 0x0000000a36367290 */ /* 0x000fe2000fffe03f */
[----:B------:R-:W-:Y:S02]  /*3860*/  FMNMX.FTZ R2, R105, R2, !PT ;  /* 0x0000000269027209 */ /* 0x000fe40007810000 */
[----:B------:R-:W-:Y:S01]  /*3870*/  ISETP.GT.AND P1, PT, R58, 0x19, !P1 ;  /* 0x000000193a00780c */ /* 0x000fe20004f24270 */
[----:B------:R-:W-:Y:S01]  /*3880*/  UIADD3 UR14, UR54, UR14, URZ ;  /* 0x0000000e360e7290 */ /* 0x000fe2000fffe03f */
[----:B------:R-:W-:Y:S02]  /*3890*/  ISETP.NE.AND P6, PT, R78, RZ, PT ;  /* 0x000000ff4e00720c */ /* 0x000fe40003fc5270 */
[----:B------:R-:W-:Y:S02]  /*38a0*/  ISETP.LT.OR P1, PT, R14, 0x1a, P1 ;  /* 0x0000001a0e00780c */ /* 0x000fe40000f21670 */
[----:B------:R-:W-:-:S02]  /*38b0*/  FMNMX.FTZ R2, R121, R2, !PT ;  /* 0x0000000279027209 */ /* 0x000fc40007810000 */
[----:B------:R-:W-:Y:S02]  /*38c0*/  FSEL R59, R28, -INF , !P1 ;  /* 0xff8000001c3b7808 */ /* 0x000fe40004800000 */
[----:B------:R-:W-:Y:S02]  /*38d0*/  ISETP.NE.AND P1, PT, R71, RZ, PT ;  /* 0x000000ff4700720c */ /* 0x000fe40003f25270 */
[----:B------:R-:W-:Y:S02]  /*38e0*/  FMNMX.FTZ R2, R107, R2, !PT ;  /* 0x000000026b027209 */ /* 0x000fe40007810000 */
[----:B------:R-:W-:Y:S02]  /*38f0*/  ISETP.GT.AND P1, PT, R58, 0x20, !P1 ;  /* 0x000000203a00780c */ /* 0x000fe40004f24270 */
[----:B------:R-:W-:Y:S02]  /*3900*/  FMNMX.FTZ R2, R119, R2, !PT ;  /* 0x0000000277027209 */ /* 0x000fe40007810000 */
[----:B------:R-:W-:-:S02]  /*3910*/  ISETP.LT.OR P1, PT, R14, 0x21, P1 ;  /* 0x000000210e00780c */ /* 0x000fc40000f21670 */
[----:B------:R-:W-:Y:S02]  /*3920*/  FMNMX.FTZ R2, R109, R2, !PT ;  /* 0x000000026d027209 */ /* 0x000fe40007810000 */
[----:B------:R-:W-:Y:S02]  /*3930*/  FSEL R61, R30, -INF , !P1 ;  /* 0xff8000001e3d7808 */ /* 0x000fe40004800000 */
[----:B------:R-:W-:Y:S02]  /*3940*/  ISETP.NE.AND P1, PT, R72, RZ, PT ;  /* 0x000000ff4800720c */ /* 0x000fe40003f25270 */
[----:B------:R-:W-:Y:S02]  /*3950*/  FMNMX.FTZ R2, R117, R2, !PT ;  /* 0x0000000275027209 */ /* 0x000fe40007810000 */
[----:B------:R-:W-:Y:S02]  /*3960*/  ISETP.GT.AND P1, PT, R58, 0x21, !P1 ;  /* 0x000000213a00780c */ /* 0x000fe40004f24270 */
[----:B------:R-:W-:-:S02]  /*3970*/  FMNMX.FTZ R2, R111, R2, !PT ;  /* 0x000000026f027209 */ /* 0x000fc40007810000 */
[----:B------:R-:W-:Y:S02]  /*3980*/  ISETP.LT.OR P1, PT, R14, 0x22, P1 ;  /* 0x000000220e00780c */ /* 0x000fe40000f21670 */
[----:B------:R-:W-:Y:S02]  /*3990*/  FMNMX.FTZ R2, R115, R2, !PT ;  /* 0x0000000273027209 */ /* 0x000fe40007810000 */
[----:B------:R-:W-:Y:S02]  /*39a0*/  FSEL R63, R32, -INF , !P1 ;  /* 0xff800000203f7808 */ /* 0x000fe40004800000 */
[----:B------:R-:W-:Y:S02]  /*39b0*/  ISETP.NE.AND P1, PT, R73, RZ, PT ;  /* 0x000000ff4900720c */ /* 0x000fe40003f25270 */
[----:B------:R-:W-:Y:S02]  /*39c0*/  FMNMX.FTZ R2, R113, R2, !PT ;  /* 0x0000000271027209 */ /* 0x000fe40007810000 */
[----:B------:R-:W-:-:S02]  /*39d0*/  ISETP.GT.AND P1, PT, R58, 0x28, !P1 ;  /* 0x000000283a00780c */ /* 0x000fc40004f24270 */
[----:B------:R-:W-:Y:S02]  /*39e0*/  FMNMX.FTZ R2, R45, R2, !PT ;  /* 0x000000022d027209 */ /* 0x000fe40007810000 */
[----:B------:R-:W-:Y:S02]  /*39f0*/  ISETP.LT.OR P1, PT, R14, 0x29, P1 ;  /* 0x000000290e00780c */ /* 0x000fe40000f21670 */
        /* <DEDUP_REMOVED lines=12> */
[----:B------:R-:W-:Y:S02]  /*3ac0*/  FMNMX.FTZ R2, R31, R2, !PT ;  /* 0x000000021f027209 */ /* 0x000fe40007810000 */
[----:B------:R-:W-:Y:S02]  /*3ad0*/  ISETP.LT.OR P1, PT, R14, 0x31, P1 ;  /* 0x000000310e00780c */ /* 0x000fe40000f21670 */
[----:B------:R-:W-:Y:S02]  /*3ae0*/  FMNMX.FTZ R2, R29, R2, !PT ;  /* 0x000000021d027209 */ /* 0x000fe40007810000 */
[----:B------:R-:W-:-:S02]  /*3af0*/  FSEL R69, R38, -INF , !P1 ;  /* 0xff80000026457808 */ /* 0x000fc40004800000 */
[----:B------:R-:W-:Y:S02]  /*3b00*/  ISETP.GT.AND P1, PT, R58, 0x31, !P2 ;  /* 0x000000313a00780c */ /* 0x000fe40005724270 */
[----:B------:R-:W-:Y:S02]  /*3b10*/  FMNMX.FTZ R2, R15, R2, !PT ;  /* 0x000000020f027209 */ /* 0x000fe40007810000 */
[----:B------:R-:W-:Y:S02]  /*3b20*/  ISETP.LT.OR P1, PT, R14, 0x32, P1 ;  /* 0x000000320e00780c */ /* 0x000fe40000f21670 */
[----:B------:R-:W-:Y:S02]  /*3b30*/  FMNMX.FTZ R2, R27, R2, !PT ;  /* 0x000000021b027209 */ /* 0x000fe40007810000 */
[----:B------:R-:W-:Y:S02]  /*3b40*/  FSEL R71, R40, -INF , !P1 ;  /* 0xff80000028477808 */ /* 0x000fe40004800000 */
        /* <DEDUP_REMOVED lines=10> */
[----:B------:R-:W-:Y:S01]  /*3bf0*/  ISETP.NE.AND P2, PT, R98, RZ, PT ;  /* 0x000000ff6200720c */ /* 0x000fe20003f45270 */
[----:B------:R-:W0:Y:S01]  /*3c00*/  SHFL.BFLY PT, R7, R2, 0x2, 0x1f ;  /* 0x0c401f0002077f89 */ /* 0x000e2200000e0000 */
[----:B------:R-:W-:Y:S02]  /*3c10*/  FSEL R75, R44, -INF , !P1 ;  /* 0xff8000002c4b7808 */ /* 0x000fe40004800000 */
[----:B------:R-:W-:-:S02]  /*3c20*/  ISETP.NE.AND P1, PT, R82, RZ, PT ;  /* 0x000000ff5200720c */ /* 0x000fc40003f25270 */
[----:B------:R-:W-:Y:S02]  /*3c30*/  ISETP.NE.AND P6, PT, R100, RZ, PT ;  /* 0x000000ff6400720c */ /* 0x000fe40003fc5270 */
[C---:B------:R-:W-:Y:S02]  /*3c40*/  ISETP.GT.AND P1, PT, R58.reuse, 0x40, !P1 ;  /* 0x000000403a00780c */ /* 0x040fe40004f24270 */
[----:B------:R-:W-:Y:S02]  /*3c50*/  ISETP.GT.AND P3, PT, R58, 0x70, !P3 ;  /* 0x000000703a00780c */ /* 0x000fe40005f64270 */
[----:B------:R-:W-:Y:S02]  /*3c60*/  ISETP.LT.OR P1, PT, R14, 0x41, P1 ;  /* 0x000000410e00780c */ /* 0x000fe40000f21670 */
[----:B------:R-:W-:Y:S02]  /*3c70*/  ISETP.GT.AND P4, PT, R58, 0x71, !P4 ;  /* 0x000000713a00780c */ /* 0x000fe40006784270 */
[----:B------:R-:W-:-:S02]  /*3c80*/  FSEL R77, R46, -INF , !P1 ;  /* 0xff8000002e4d7808 */ /* 0x000fc40004800000 */
[----:B------:R-:W-:Y:S02]  /*3c90*/  ISETP.NE.AND P1, PT, R83, RZ, PT ;  /* 0x000000ff5300720c */ /* 0x000fe40003f25270 */
[----:B------:R-:W-:Y:S02]  /*3ca0*/  ISETP.LT.OR P3, PT, R14, 0x71, P3 ;  /* 0x000000710e00780c */ /* 0x000fe40001f61670 */
[C---:B------:R-:W-:Y:S02]  /*3cb0*/  ISETP.GT.AND P1, PT, R58.reuse, 0x41, !P1 ;  /* 0x000000413a00780c */ /* 0x040fe40004f24270 */
[----:B------:R-:W-:Y:S02]  /*3cc0*/  ISETP.GT.AND P5, PT, R58, 0x78, !P5 ;  /* 0x000000783a00780c */ /* 0x000fe40006fa4270 */
[----:B------:R-:W-:Y:S02]  /*3cd0*/  ISETP.LT.OR P1, PT, R14, 0x42, P1 ;  /* 0x000000420e00780c */ /* 0x000fe40000f21670 */
[----:B0-----:R-:W-:-:S02]  /*3ce0*/  FMNMX.FTZ R20, R2, R7, !PT ;  /* 0x0000000702147209 */ /* 0x001fc40007810000 */
[----:B------:R-:W-:Y:S02]  /*3cf0*/  FSEL R79, R48, -INF , !P1 ;  /* 0xff800000304f7808 */ /* 0x000fe40004800000 */
[----:B------:R-:W-:Y:S01]  /*3d00*/  ISETP.NE.AND P1, PT, R86, RZ, PT ;  /* 0x000000ff5600720c */ /* 0x000fe20003f25270 */
[----:B------:R-:W0:Y:S01]  /*3d10*/  SHFL.BFLY PT, R7, R20, 0x1, 0x1f ;  /* 0x0c201f0014077f89 */ /* 0x000e2200000e0000 */
[----:B------:R-:W-:Y:S02]  /*3d20*/  ISETP.LT.OR P4, PT, R14, 0x72, P4 ;  /* 0x000000720e00780c */ /* 0x000fe40002781670 */
[----:B------:R-:W-:Y:S02]  /*3d30*/  ISETP.GT.AND P1, PT, R58, 0x48, !P1 ;  /* 0x000000483a00780c */ /* 0x000fe40004f24270 */
[C---:B------:R-:W-:Y:S02]  /*3d40*/  ISETP.LT.OR P5, PT, R14.reuse, 0x79, P5 ;  /* 0x000000790e00780c */ /* 0x040fe40002fa1670 */
[----:B------:R-:W-:-:S02]  /*3d50*/  ISETP.LT.OR P1, PT, R14, 0x49, P1 ;  /* 0x000000490e00780c */ /* 0x000fc40000f21670 */
[----:B------:R-:W-:Y:S02]  /*3d60*/  FSEL R5, R5, -INF , !P4 ;  /* 0xff80000005057808 */ /* 0x000fe40006000000 */
[----:B------:R-:W-:Y:S02]  /*3d70*/  FSEL R81, R50, -INF , !P1 ;  /* 0xff80000032517808 */ /* 0x000fe40004800000 */
[----:B------:R-:W-:-:S04]  /*3d80*/  ISETP.NE.AND P1, PT, R87, RZ, PT ;  /* 0x000000ff5700720c */ /* 0x000fc80003f25270 */
[----:B------:R-:W-:-:S04]  /*3d90*/  ISETP.GT.AND P1, PT, R58, 0x49, !P1 ;  /* 0x000000493a00780c */ /* 0x000fc80004f24270 */
[----:B------:R-:W-:Y:S02]  /*3da0*/  ISETP.LT.OR P1, PT, R14, 0x4a, P1 ;  /* 0x0000004a0e00780c */ /* 0x000fe40000f21670 */
[----:B0-----:R-:W-:Y:S02]  /*3db0*/  FMNMX.FTZ R7, R20, R7, !PT ;  /* 0x0000000714077209 */ /* 0x001fe40007810000 */
[----:B------:R-:W-:Y:S02]  /*3dc0*/  FSEL R83, R52, -INF , !P1 ;  /* 0xff80000034537808 */ /* 0x000fe40004800000 */
[----:B------:R-:W-:Y:S01]  /*3dd0*/  ISETP.NE.AND P1, PT, R90, RZ, PT ;  /* 0x000000ff5a00720c */ /* 0x000fe20003f25270 */
[----:B------:R-:W-:-:S03]  /*3de0*/  FMUL.FTZ R24, R7, R6 ;  /* 0x0000000607187220 */ /* 0x000fc60000410000 */
[----:B------:R-:W-:-:S04]  /*3df0*/  ISETP.GT.AND P1, PT, R58, 0x50, !P1 ;  /* 0x000000503a00780c */ /* 0x000fc80004f24270 */
[----:B------:R-:W-:-:S04]  /*3e00*/  ISETP.LT.OR P1, PT, R14, 0x51, P1 ;  /* 0x000000510e00780c */ /* 0x000fc80000f21670 */
[----:B------:R-:W-:Y:S02]  /*3e10*/  FSEL R85, R54, -INF , !P1 ;  /* 0xff80000036557808 */ /* 0x000fe40004800000 */
[----:B------:R-:W-:-:S04]  /*3e20*/  ISETP.NE.AND P1, PT, R92, RZ, PT ;  /* 0x000000ff5c00720c */ /* 0x000fc80003f25270 */
        /* <DEDUP_REMOVED lines=11> */
[----:B------:R-:W-:Y:S02]  /*3ee0*/  ISETP.GT.AND P1, PT, R58, 0x60, !P2 ;  /* 0x000000603a00780c */ /* 0x000fe40005724270 */
[----:B------:R-:W-:Y:S02]  /*3ef0*/  ISETP.NE.AND P2, PT, R76, RZ, PT ;  /* 0x000000ff4c00720c */ /* 0x000fe40003f45270 */
[----:B------:R-:W-:Y:S02]  /*3f00*/  ISETP.LT.OR P1, PT, R14, 0x61, P1 ;  /* 0x000000610e00780c */ /* 0x000fe40000f21670 */
[----:B------:R-:W-:Y:S02]  /*3f10*/  ISETP.GT.AND P2, PT, R58, 0x69, !P2 ;  /* 0x000000693a00780c */ /* 0x000fe40005744270 */
[----:B------:R-:W-:-:S02]  /*3f20*/  FSEL R93, R93, -INF , !P1 ;  /* 0xff8000005d5d7808 */ /* 0x000fc40004800000 */
[----:B------:R-:W-:Y:S02]  /*3f30*/  ISETP.GT.AND P1, PT, R58, 0x61, !P6 ;  /* 0x000000613a00780c */ /* 0x000fe40007724270 */
[----:B------:R-:W-:Y:S02]  /*3f40*/  ISETP.NE.AND P6, PT, R64, RZ, PT ;  /* 0x000000ff4000720c */ /* 0x000fe40003fc5270 */
[C---:B------:R-:W-:Y:S02]  /*3f50*/  ISETP.LT.OR P1, PT, R14.reuse, 0x62, P1 ;  /* 0x000000620e00780c */ /* 0x040fe40000f21670 */
[----:B------:R-:W-:Y:S02]  /*3f60*/  ISETP.LT.OR P2, PT, R14, 0x6a, P2 ;  /* 0x0000006a0e00780c */ /* 0x000fe40001741670 */
[----:B------:R-:W-:Y:S02]  /*3f70*/  FSEL R95, R95, -INF , !P1 ;  /* 0xff8000005f5f7808 */ /* 0x000fe40004800000 */
[----:B------:R-:W-:-:S04]  /*3f80*/  FSETP.NEU.FTZ.AND P1, PT, R7, -INF , PT ;  /* 0xff8000000700780b */ /* 0x000fc80003f3d000 */
[----:B------:R-:W-:Y:S02]  /*3f90*/  FSEL R24, R24, RZ, P1 ;  /* 0x000000ff18187208 */ /* 0x000fe40000800000 */
[----:B------:R-:W-:Y:S02]  /*3fa0*/  ISETP.GT.AND P1, PT, R58, RZ, !P6 ;  /* 0x000000ff3a00720c */ /* 0x000fe40007724270 */
[----:B------:R-:W-:Y:S01]  /*3fb0*/  ISETP.NE.AND P6, PT, R80, RZ, PT ;  /* 0x000000ff5000720c */ /* 0x000fe20003fc5270 */
[-CC-:B------:R-:W-:Y:S01]  /*3fc0*/  FFMA.FTZ R170, R117, R6.reuse, -R24.reuse ;  /* 0x0000000675aa7223 */ /* 0x180fe20000010818 */
[----:B------:R-:W-:Y:S01]  /*3fd0*/  ISETP.LT.OR P1, PT, R14, 0x1, P1 ;  /* 0x000000010e00780c */ /* 0x000fe20000f21670 */
[-CC-:B------:R-:W-:Y:S01]  /*3fe0*/  FFMA.FTZ R168, R119, R6.reuse, -R24.reuse ;  /* 0x0000000677a87223 */ /* 0x180fe20000010818 */
[----:B------:R-:W-:Y:S01]  /*3ff0*/  FSEL R119, R3, -INF , !P2 ;  /* 0xff80000003777808 */ /* 0x000fe20005000000 */
[-CC-:B------:R-:W-:Y:S01]  /*4000*/  FFMA.FTZ R164, R115, R6.reuse, -R24.reuse ;  /* 0x0000000673a47223 */ /* 0x180fe20000010818 */
[----:B------:R-:W-:Y:S01]  /*4010*/  FSEL R0, R0, -INF , !P1 ;  /* 0xff80000000007808 */ /* 0x000fe20004800000 */
[-CC-:B------:R-:W-:Y:S01]  /*4020*/  FFMA.FTZ R3, R113, R6.reuse, -R24.reuse ;  /* 0x0000000671037223 */ /* 0x180fe20000010818 */
[----:B------:R-:W-:Y:S01]  /*4030*/  ISETP.NE.AND P1, PT, R102, RZ, PT ;  /* 0x000000ff6600720c */ /* 0x000fe20003f25270 */
[-CC-:B------:R-:W-:Y:S01]  /*4040*/  FFMA.FTZ R174, R121, R6.reuse, -R24.reuse ;  /* 0x0000000679ae7223 */ /* 0x180fe20000010818 */
[----:B------:R-:W-:Y:S01]  /*4050*/  FMNMX.FTZ R2, R0, R47, !PT ;  /* 0x0000002f00027209 */ /* 0x000fe20007810000 */
[-CC-:B------:R-:W-:Y:S01]  /*4060*/  FFMA.FTZ R180, R97, R6.reuse, -R24.reuse ;  /* 0x0000000661b47223 */ /* 0x180fe20000010818 */
[----:B------:R-:W-:Y:S01]  /*4070*/  ISETP.GT.AND P1, PT, R58, 0x68, !P1 ;  /* 0x000000683a00780c */ /* 0x000fe20004f24270 */
[--C-:B------:R-:W-:Y:S01]  /*4080*/  FFMA.FTZ R97, R131, R6, -R24.reuse ;  /* 0x0000000683617223 */ /* 0x100fe20000010818 */
[----:B------:R-:W-:Y:S01]  /*4090*/  FMNMX.FTZ R2, R49, R2, !PT ;  /* 0x0000000231027209 */ /* 0x000fe20007810000 */
[--C-:B------:R-:W-:Y:S01]  /*40a0*/  FFMA.FTZ R182, R129, R6, -R24.reuse ;  /* 0x0000000681b67223 */ /* 0x100fe20000010818 */
[----:B------:R-:W-:Y:S01]  /*40b0*/  ISETP.LT.OR P1, PT, R14, 0x69, P1 ;  /* 0x000000690e00780c */ /* 0x000fe20000f21670 */
[----:B------:R-:W-:Y:S01]  /*40c0*/  MUFU.EX2 R180, R180 ;  /* 0x000000b400b47308 */ /* 0x000fe20000000800 */
[----:B------:R-:W-:Y:S01]  /*40d0*/  FMNMX.FTZ R2, R51, R2, !PT ;  /* 0x0000000233027209 */ /* 0x000fe20007810000 */
[-CC-:B------:R-:W-:Y:S01]  /*40e0*/  FFMA.FTZ R99, R99, R6.reuse, -R24.reuse ;  /* 0x0000000663637223 */ /* 0x180fe20000010818 */
[----:B------:R-:W-:Y:S01]  /*40f0*/  FSEL R117, R4, -INF , !P1 ;  /* 0xff80000004757808 */ /* 0x000fe20004800000 */
[--C-:B------:R-:W-:Y:S01]  /*4100*/  FFMA.FTZ R176, R127, R6, -R24.reuse ;  /* 0x000000067fb07223 */ /* 0x100fe20000010818 */
[----:B------:R-:W-:Y:S01]  /*4110*/  FMNMX.FTZ R2, R53, R2, !PT ;  /* 0x0000000235027209 */ /* 0x000fe20007810000 */
[--C-:B------:R-:W-:Y:S01]  /*4120*/  FFMA.FTZ R101, R101, R6, -R24.reuse ;  /* 0x0000000665657223 */ /* 0x100fe20000010818 */
[----:B------:R-:W-:Y:S01]  /*4130*/  FSEL R115, R10, -INF , !P3 ;  /* 0xff8000000a737808 */ /* 0x000fe20005800000 */
[----:B------:R-:W0:Y:S01]  /*4140*/  MUFU.EX2 R97, R97 ;  /* 0x0000006100617308 */ /* 0x000e220000000800 */
[----:B------:R-:W-:Y:S01]  /*4150*/  FMNMX.FTZ R2, R55, R2, !PT ;  /* 0x0000000237027209 */ /* 0x000fe20007810000 */
[-CC-:B------:R-:W-:Y:S01]  /*4160*/  FFMA.FTZ R25, R25, R6.reuse, -R24.reuse ;  /* 0x0000000619197223 */ /* 0x180fe20000010818 */
[----:B------:R-:W-:Y:S01]  /*4170*/  ISETP.GT.AND P6, PT, R58, 0x79, !P6 ;  /* 0x000000793a00780c */ /* 0x000fe200077c4270 */
[--C-:B------:R-:W-:Y:S01]  /*4180*/  FFMA.FTZ R178, R125, R6, -R24.reuse ;  /* 0x000000067db27223 */ /* 0x100fe20000010818 */
[----:B------:R-:W-:Y:S01]  /*4190*/  FMNMX.FTZ R2, R57, R2, !PT ;  /* 0x0000000239027209 */ /* 0x000fe20007810000 */
[--C-:B------:R-:W-:Y:S01]  /*41a0*/  FFMA.FTZ R103, R103, R6, -R24.reuse ;  /* 0x0000000667677223 */ /* 0x100fe20000010818 */
[----:B------:R-:W-:Y:S01]  /*41b0*/  ISETP.LT.OR P6, PT, R14, 0x7a, P6 ;  /* 0x0000007a0e00780c */ /* 0x000fe200037c1670 */
[----:B------:R-:W1:Y:S01]  /*41c0*/  MUFU.EX2 R182, R182 ;  /* 0x000000b600b67308 */ /* 0x000e620000000800 */
[----:B------:R-:W-:Y:S01]  /*41d0*/  FMNMX.FTZ R2, R59, R2, !PT ;  /* 0x000000023b027209 */ /* 0x000fe20007810000 */
[-CC-:B------:R-:W-:Y:S01]  /*41e0*/  FFMA.FTZ R172, R123, R6.reuse, -R24.reuse ;  /* 0x000000067bac7223 */ /* 0x180fe20000010818 */
[----:B------:R-:W-:Y:S01]  /*41f0*/  FSEL R113, R11, -INF , !P5 ;  /* 0xff8000000b717808 */ /* 0x000fe20006800000 */
[--C-:B------:R-:W-:Y:S01]  /*4200*/  FFMA.FTZ R105, R105, R6, -R24.reuse ;  /* 0x0000000669697223 */ /* 0x100fe20000010818 */
[----:B------:R-:W-:Y:S01]  /*4210*/  FMNMX.FTZ R2, R61, R2, !PT ;  /* 0x000000023d027209 */ /* 0x000fe20007810000 */
[--C-:B------:R-:W-:Y:S01]  /*4220*/  FFMA.FTZ R107, R107, R6, -R24.reuse ;  /* 0x000000066b6b7223 */ /* 0x100fe20000010818 */
[----:B------:R-:W-:Y:S01]  /*4230*/  FSEL R121, R12, -INF , !P6 ;  /* 0xff8000000c797808 */ /* 0x000fe20007000000 */
[----:B------:R-:W2:Y:S01]  /*4240*/  MUFU.EX2 R99, R99 ;  /* 0x0000006300637308 */ /* 0x000ea20000000800 */
[----:B------:R-:W-:Y:S01]  /*4250*/  FMNMX.FTZ R2, R63, R2, !PT ;  /* 0x000000023f027209 */ /* 0x000fe20007810000 */
[-CC-:B------:R-:W-:Y:S01]  /*4260*/  FFMA.FTZ R109, R109, R6.reuse, -R24.reuse ;  /* 0x000000066d6d7223 */ /* 0x180fe20000010818 */
[-CC-:B------:R-:W-:Y:S01]  /*4270*/  FFMA.FTZ R111, R111, R6.reuse, -R24.reuse ;  /* 0x000000066f6f7223 */ /* 0x180fe20000010818 */
[--C-:B------:R-:W-:Y:S01]  /*4280*/  FFMA.FTZ R27, R27, R6, -R24.reuse ;  /* 0x000000061b1b7223 */ /* 0x100fe20000010818 */
[----:B------:R-:W-:Y:S01]  /*4290*/  FMNMX.FTZ R2, R65, R2, !PT ;  /* 0x0000000241027209 */ /* 0x000fe20007810000 */
[-CC-:B------:R-:W-:Y:S01]  /*42a0*/  FFMA.FTZ R166, R45, R6.reuse, -R24.reuse ;  /* 0x000000062da67223 */ /* 0x180fe20000010818 */
[--C-:B------:R-:W-:Y:S01]  /*42b0*/  FFMA.FTZ R43, R43, R6, -R24.reuse ;  /* 0x000000062b2b7223 */ /* 0x100fe20000010818 */
[----:B------:R-:W3:Y:S01]  /*42c0*/  MUFU.EX2 R176, R176 ;  /* 0x000000b000b07308 */ /* 0x000ee20000000800 */
[----:B------:R-:W-:Y:S01]  /*42d0*/  FMNMX.FTZ R2, R67, R2, !PT ;  /* 0x0000000243027209 */ /* 0x000fe20007810000 */
[-CC-:B------:R-:W-:Y:S01]  /*42e0*/  FFMA.FTZ R33, R33, R6.reuse, -R24.reuse ;  /* 0x0000000621217223 */ /* 0x180fe20000010818 */
[-CC-:B------:R-:W-:Y:S01]  /*42f0*/  FFMA.FTZ R41, R41, R6.reuse, -R24.reuse ;  /* 0x0000000629297223 */ /* 0x180fe20000010818 */
[--C-:B------:R-:W-:Y:S01]  /*4300*/  FFMA.FTZ R35, R35, R6, -R24.reuse ;  /* 0x0000000623237223 */ /* 0x100fe20000010818 */
[----:B------:R-:W-:Y:S01]  /*4310*/  FMNMX.FTZ R2, R69, R2, !PT ;  /* 0x0000000245027209 */ /* 0x000fe20007810000 */
[-CC-:B------:R-:W-:Y:S01]  /*4320*/  FFMA.FTZ R39, R39, R6.reuse, -R24.reuse ;  /* 0x0000000627277223 */ /* 0x180fe20000010818 */
[--C-:B------:R-:W-:Y:S01]  /*4330*/  FFMA.FTZ R31, R31, R6, -R24.reuse ;  /* 0x000000061f1f7223 */ /* 0x100fe20000010818 */
[----:B------:R-:W4:Y:S01]  /*4340*/  MUFU.EX2 R101, R101 ;  /* 0x0000006500657308 */ /* 0x000f220000000800 */
[----:B------:R-:W-:Y:S01]  /*4350*/  FMNMX.FTZ R2, R71, R2, !PT ;  /* 0x0000000247027209 */ /* 0x000fe20007810000 */
[-CC-:B------:R-:W-:Y:S01]  /*4360*/  FFMA.FTZ R29, R29, R6.reuse, -R24.reuse ;  /* 0x000000061d1d7223 */ /* 0x180fe20000010818 */
[-CC-:B------:R-:W-:Y:S01]  /*4370*/  FFMA.FTZ R15, R15, R6.reuse, -R24.reuse ;  /* 0x000000060f0f7223 */ /* 0x180fe20000010818 */
[--C-:B------:R-:W-:Y:S01]  /*4380*/  FFMA.FTZ R21, R21, R6, -R24.reuse ;  /* 0x0000000615157223 */ /* 0x100fe20000010818 */
[----:B------:R-:W-:Y:S01]  /*4390*/  FMNMX.FTZ R2, R73, R2, !PT ;  /* 0x0000000249027209 */ /* 0x000fe20007810000 */
[-CC-:B------:R-:W-:Y:S01]  /*43a0*/  FFMA.FTZ R13, R13, R6.reuse, -R24.reuse ;  /* 0x000000060d0d7223 */ /* 0x180fe20000010818 */
[----:B------:R-:W-:Y:S01]  /*43b0*/  FFMA.FTZ R24, R37, R6, -R24 ;  /* 0x0000000625187223 */ /* 0x000fe20000010818 */
[----:B------:R0:W-:Y:S01]  /*43c0*/  MUFU.EX2 R152, R25 ;  /* 0x0000001900987308 */ /* 0x0001e20000000800 */
[----:B------:R-:W-:-:S04]  /*43d0*/  FMNMX.FTZ R2, R75, R2, !PT ;  /* 0x000000024b027209 */ /* 0x000fc80007810000 */
[----:B------:R-:W-:-:S03]  /*43e0*/  FMNMX.FTZ R2, R77, R2, !PT ;  /* 0x000000024d027209 */ /* 0x000fc60007810000 */
[----:B------:R-:W5:Y:S01]  /*43f0*/  MUFU.EX2 R178, R178 ;  /* 0x000000b200b27308 */ /* 0x000f620000000800 */
[----:B------:R-:W-:Y:S01]  /*4400*/  FMNMX.FTZ R2, R79, R2, !PT ;  /* 0x000000024f027209 */ /* 0x000fe20007810000 */
[----:B0-----:R-:W-:Y:S01]  /*4410*/  FADD.FTZ R25, R180, R97 ;  /* 0x00000061b4197221 */ /* 0x001fe20000010000 */
[----:B------:R-:W-:Y:S02]  /*4420*/  F2FP.BF16.F32.PACK_AB R180, R97, R180 ;  /* 0x000000b461b4723e */ /* 0x000fe400000010ff */
[----:B------:R-:W-:Y:S01]  /*4430*/  FMNMX.FTZ R2, R81, R2, !PT ;  /* 0x0000000251027209 */ /* 0x000fe20007810000 */
[----:B-1----:R-:W-:Y:S01]  /*4440*/  FADD.FTZ R28, R182, R25 ;  /* 0x00000019b61c7221 */ /* 0x002fe20000010000 */
[----:B--2---:R-:W-:Y:S01]  /*4450*/  F2FP.BF16.F32.PACK_AB R182, R99, R182 ;  /* 0x000000b663b6723e */ /* 0x004fe200000010ff */
[----:B------:R-:W0:Y:S01]  /*4460*/  MUFU.EX2 R103, R103 ;  /* 0x0000006700677308 */ /* 0x000e220000000800 */
[----:B------:R-:W-:Y:S01]  /*4470*/  FMNMX.FTZ R2, R83, R2, !PT ;  /* 0x0000000253027209 */ /* 0x000fe20007810000 */
[----:B------:R-:W-:-:S03]  /*4480*/  FADD.FTZ R25, R99, R28 ;  /* 0x0000001c63197221 */ /* 0x000fc60000010000 */
[----:B------:R-:W-:Y:S01]  /*4490*/  FMNMX.FTZ R2, R85, R2, !PT ;  /* 0x0000000255027209 */ /* 0x000fe20007810000 */
[----:B---3--:R-:W-:Y:S01]  /*44a0*/  FADD.FTZ R30, R176, R25 ;  /* 0x00000019b01e7221 */ /* 0x008fe20000010000 */
[----:B----4-:R-:W-:Y:S01]  /*44b0*/  F2FP.BF16.F32.PACK_AB R176, R101, R176 ;  /* 0x000000b065b0723e */ /* 0x010fe200000010ff */
[----:B------:R-:W1:Y:S01]  /*44c0*/  MUFU.EX2 R172, R172 ;  /* 0x000000ac00ac7308 */ /* 0x000e620000000800 */
[----:B------:R-:W-:Y:S01]  /*44d0*/  FMNMX.FTZ R2, R87, R2, !PT ;  /* 0x0000000257027209 */ /* 0x000fe20007810000 */
[----:B------:R-:W-:-:S03]  /*44e0*/  FADD.FTZ R25, R101, R30 ;  /* 0x0000001e65197221 */ /* 0x000fc60000010000 */
[----:B------:R-:W-:Y:S01]  /*44f0*/  FMNMX.FTZ R2, R89, R2, !PT ;  /* 0x0000000259027209 */ /* 0x000fe20007810000 */
[----:B-----5:R-:W-:Y:S02]  /*4500*/  FADD.FTZ R30, R178, R25 ;  /* 0x00000019b21e7221 */ /* 0x020fe40000010000 */
[----:B------:R-:W2:Y:S01]  /*4510*/  MUFU.EX2 R105, R105 ;  /* 0x0000006900697308 */ /* 0x000ea20000000800 */
[----:B------:R-:W-:Y:S01]  /*4520*/  FMNMX.FTZ R2, R91, R2, !PT ;  /* 0x000000025b027209 */ /* 0x000fe20007810000 */
[C---:B0-----:R-:W-:Y:S01]  /*4530*/  FADD.FTZ R25, R103.reuse, R30 ;  /* 0x0000001e67197221 */ /* 0x041fe20000010000 */
[----:B------:R-:W-:Y:S02]  /*4540*/  F2FP.BF16.F32.PACK_AB R178, R103, R178 ;  /* 0x000000b267b2723e */ /* 0x000fe400000010ff */
[----:B------:R-:W-:-:S03]  /*4550*/  FMNMX.FTZ R2, R93, R2, !PT ;  /* 0x000000025d027209 */ /* 0x000fc60007810000 */
[----:B------:R-:W0:Y:S01]  /*4560*/  MUFU.EX2 R174, R174 ;  /* 0x000000ae00ae7308 */ /* 0x000e220000000800 */
[----:B------:R-:W-:Y:S01]  /*4570*/  FMNMX.FTZ R2, R95, R2, !PT ;  /* 0x000000025f027209 */ /* 0x000fe20007810000 */
[----:B-1----:R-:W-:-:S03]  /*4580*/  FADD.FTZ R32, R172, R25 ;  /* 0x00000019ac207221 */ /* 0x002fc60000010000 */
[----:B------:R-:W-:-:S03]  /*4590*/  FMNMX.FTZ R2, R117, R2, !PT ;  /* 0x0000000275027209 */ /* 0x000fc60007810000 */
[----:B------:R-:W1:Y:S01]  /*45a0*/  MUFU.EX2 R107, R107 ;  /* 0x0000006b006b7308 */ /* 0x000e620000000800 */
[----:B------:R-:W-:Y:S01]  /*45b0*/  FMNMX.FTZ R2, R119, R2, !PT ;  /* 0x0000000277027209 */ /* 0x000fe20007810000 */
[C---:B--2---:R-:W-:Y:S01]  /*45c0*/  FADD.FTZ R25, R105.reuse, R32 ;  /* 0x0000002069197221 */ /* 0x044fe20000010000 */
[----:B------:R-:W-:Y:S02]  /*45d0*/  F2FP.BF16.F32.PACK_AB R172, R105, R172 ;  /* 0x000000ac69ac723e */ /* 0x000fe400000010ff */
[----:B------:R-:W-:-:S03]  /*45e0*/  FMNMX.FTZ R2, R115, R2, !PT ;  /* 0x0000000273027209 */ /* 0x000fc60007810000 */
[----:B------:R-:W2:Y:S01]  /*45f0*/  MUFU.EX2 R168, R168 ;  /* 0x000000a800a87308 */ /* 0x000ea20000000800 */
[----:B------:R-:W-:Y:S01]  /*4600*/  FMNMX.FTZ R2, R5, R2, !PT ;  /* 0x0000000205027209 */ /* 0x000fe20007810000 */
[----:B0-----:R-:W-:-:S03]  /*4610*/  FADD.FTZ R34, R174, R25 ;  /* 0x00000019ae227221 */ /* 0x001fc60000010000 */
[----:B------:R-:W-:-:S03]  /*4620*/  FMNMX.FTZ R2, R113, R2, !PT ;  /* 0x0000000271027209 */ /* 0x000fc60007810000 */
[----:B------:R-:W0:Y:S01]  /*4630*/  MUFU.EX2 R109, R109 ;  /* 0x0000006d006d7308 */ /* 0x000e220000000800 */
[----:B------:R-:W-:Y:S02]  /*4640*/  FMNMX.FTZ R2, R121, R2, !PT ;  /* 0x0000000279027209 */ /* 0x000fe40007810000 */
[----:B-1----:R-:W-:-:S03]  /*4650*/  F2FP.BF16.F32.PACK_AB R174, R107, R174 ;  /* 0x000000ae6bae723e */ /* 0x002fc600000010ff */
[----:B------:R-:W1:Y:S02]  /*4660*/  SHFL.BFLY PT, R11, R2, 0x2, 0x1f ;  /* 0x0c401f00020b7f89 */ /* 0x000e6400000e0000 */
[----:B------:R-:W3:Y:S08]  /*4670*/  MUFU.EX2 R170, R170 ;  /* 0x000000aa00aa7308 */ /* 0x000ef00000000800 */
[----:B------:R-:W4:Y:S08]  /*4680*/  MUFU.EX2 R111, R111 ;  /* 0x0000006f006f7308 */ /* 0x000f300000000800 */
[----:B------:R5:W-:Y:S01]  /*4690*/  MUFU.EX2 R158, R27 ;  /* 0x0000001b009e7308 */ /* 0x000be20000000800 */
[----:B-1----:R-:W-:-:S07]  /*46a0*/  FMNMX.FTZ R4, R2, R11, !PT ;  /* 0x0000000b02047209 */ /* 0x002fce0007810000 */
[----:B------:R-:W1:Y:S01]  /*46b0*/  MUFU.EX2 R164, R164 ;  /* 0x000000a400a47308 */ /* 0x000e620000000800 */
[----:B-----5:R-:W-:Y:S01]  /*46c0*/  FADD.FTZ R27, R107, R34 ;  /* 0x000000226b1b7221 */ /* 0x020fe20000010000 */
[----:B------:R-:W5:Y:S03]  /*46d0*/  SHFL.BFLY PT, R11, R4, 0x1, 0x1f ;  /* 0x0c201f00040b7f89 */ /* 0x000f6600000e0000 */
[----:B--2---:R-:W-:Y:S01]  /*46e0*/  FADD.FTZ R36, R168, R27 ;  /* 0x0000001ba8247221 */ /* 0x004fe20000010000 */
[C---:B0-----:R-:W-:Y:S02]  /*46f0*/  F2FP.BF16.F32.PACK_AB R168, R109.reuse, R168 ;  /* 0x000000a86da8723e */ /* 0x041fe400000010ff */
[----:B------:R-:W0:Y:S01]  /*4700*/  MUFU.EX2 R3, R3 ;  /* 0x0000000300037308 */ /* 0x000e220000000800 */
[----:B------:R-:W-:-:S04]  /*4710*/  FADD.FTZ R27, R109, R36 ;  /* 0x000000246d1b7221 */ /* 0x000fc80000010000 */
[----:B---3--:R-:W-:Y:S01]  /*4720*/  FADD.FTZ R36, R170, R27 ;  /* 0x0000001baa247221 */ /* 0x008fe20000010000 */
[C---:B----4-:R-:W-:Y:S02]  /*4730*/  F2FP.BF16.F32.PACK_AB R170, R111.reuse, R170 ;  /* 0x000000aa6faa723e */ /* 0x050fe400000010ff */
[----:B------:R-:W2:Y:S01]  /*4740*/  MUFU.EX2 R166, R166 ;  /* 0x000000a600a67308 */ /* 0x000ea20000000800 */
[----:B------:R-:W-:-:S04]  /*4750*/  FADD.FTZ R27, R111, R36 ;  /* 0x000000246f1b7221 */ /* 0x000fc80000010000 */
[----:B-1----:R-:W-:-:S03]  /*4760*/  FADD.FTZ R38, R164, R27 ;  /* 0x0000001ba4267221 */ /* 0x002fc60000010000 */
[----:B------:R-:W1:Y:S01]  /*4770*/  MUFU.EX2 R43, R43 ;  /* 0x0000002b002b7308 */ /* 0x000e620000000800 */
[C---:B0-----:R-:W-:Y:S01]  /*4780*/  FADD.FTZ R27, R3.reuse, R38 ;  /* 0x00000026031b7221 */ /* 0x041fe20000010000 */
[----:B------:R-:W-:Y:S02]  /*4790*/  F2FP.BF16.F32.PACK_AB R164, R3, R164 ;  /* 0x000000a403a4723e */ /* 0x000fe400000010ff */
[----:B-----5:R-:W-:-:S04]  /*47a0*/  FMNMX.FTZ R11, R4, R11, !PT ;  /* 0x0000000b040b7209 */ /* 0x020fc80007810000 */
[C---:B------:R-:W-:Y:S01]  /*47b0*/  FSETP.NEU.FTZ.AND P1, PT, R11.reuse, -INF , PT ;  /* 0xff8000000b00780b */ /* 0x040fe20003f3d000 */
[----:B------:R-:W-:Y:S01]  /*47c0*/  FMUL.FTZ R2, R11, R6 ;  /* 0x000000060b027220 */ /* 0x000fe20000410000 */
[----:B------:R-:W0:Y:S01]  /*47d0*/  MUFU.EX2 R33, R33 ;  /* 0x0000002100217308 */ /* 0x000e220000000800 */
[----:B--2---:R-:W-:-:S03]  /*47e0*/  FADD.FTZ R38, R166, R27 ;  /* 0x0000001ba6267221 */ /* 0x004fc60000010000 */
[----:B------:R-:W-:Y:S02]  /*47f0*/  FSEL R2, R2, RZ, P1 ;  /* 0x000000ff02027208 */ /* 0x000fe40000800000 */
[----:B------:R-:W-:Y:S01]  /*4800*/  PLOP3.LUT P1, PT, PT, PT, UP0, 0x40, 0x0 ;  /* 0x000000000000781c */ /* 0x000fe20003f2e808 */
[----:B-1----:R-:W-:Y:S01]  /*4810*/  FADD.FTZ R38, R43, R38 ;  /* 0x000000262b267221 */ /* 0x002fe20000010000 */
        /* <DEDUP_REMOVED lines=19> */
[-C--:B------:R-:W-:Y:S01]  /*4950*/  FFMA.FTZ R77, R77, R6.reuse, -R2 ;  /* 0x000000064d4d7223 */ /* 0x080fe20000010802 */
[----:B0-----:R-:W-:Y:S01]  /*4960*/  FADD.FTZ R27, R33, R38 ;  /* 0x00000026211b7221 */ /* 0x001fe20000010000 */
[-CC-:B------:R-:W-:Y:S01]  /*4970*/  FFMA.FTZ R79, R79, R6.reuse, -R2.reuse ;  /* 0x000000064f4f7223 */ /* 0x180fe20000010802 */
[-CC-:B------:R-:W-:Y:S01]  /*4980*/  FFMA.FTZ R81, R81, R6.reuse, -R2.reuse ;  /* 0x0000000651517223 */ /* 0x180fe20000010802 */
[-CC-:B------:R-:W-:Y:S01]  /*4990*/  FFMA.FTZ R83, R83, R6.reuse, -R2.reuse ;  /* 0x0000000653537223 */ /* 0x180fe20000010802 */
[----:B------:R-:W0:Y:S01]  /*49a0*/  MUFU.EX2 R49, R49 ;  /* 0x0000003100317308 */ /* 0x000e220000000800 */
[-CC-:B------:R-:W-:Y:S01]  /*49b0*/  FFMA.FTZ R85, R85, R6.reuse, -R2.reuse ;  /* 0x0000000655557223 */ /* 0x180fe20000010802 */
        /* <DEDUP_REMOVED lines=12> */
[----:B------:R-:W-:Y:S01]  /*4a80*/  FFMA.FTZ R121, R121, R6, -R2 ;  /* 0x0000000679797223 */ /* 0x000fe20000010802 */
[----:B------:R-:W-:Y:S01]  /*4a90*/  FADD.FTZ R2, R160, R27 ;  /* 0x0000001ba0027221 */ /* 0x000fe20000010000 */
[----:B------:R-:W1:Y:S01]  /*4aa0*/  MUFU.EX2 R53, R53 ;  /* 0x0000003500357308 */ /* 0x000e620000000800 */
[----:B0-----:R-:W-:Y:S01]  /*4ab0*/  FADD.FTZ R25, R49, R32 ;  /* 0x0000002031197221 */ /* 0x001fe20000010000 */
[----:B------:R-:W-:-:S02]  /*4ac0*/  F2FP.BF16.F32.PACK_AB R181, R47, R0 ;  /* 0x000000002fb5723e */ /* 0x000fc400000010ff */
[----:B------:R-:W-:Y:S02]  /*4ad0*/  F2FP.BF16.F32.PACK_AB R166, R43, R166 ;  /* 0x000000a62ba6723e */ /* 0x000fe400000010ff */
[----:B------:R-:W-:Y:S02]  /*4ae0*/  F2FP.BF16.F32.PACK_AB R160, R160, R33 ;  /* 0x00000021a0a0723e */ /* 0x000fe400000010ff */
[----:B------:R-:W0:Y:S01]  /*4af0*/  MUFU.EX2 R10, R55 ;  /* 0x00000037000a7308 */ /* 0x000e220000000800 */
[C---:B--2---:R-:W-:Y:S01]  /*4b00*/  FADD.FTZ R34, R4.reuse, R25 ;  /* 0x0000001904227221 */ /* 0x044fe20000010000 */
[----:B------:R-:W-:-:S06]  /*4b10*/  F2FP.BF16.F32.PACK_AB R183, R4, R49 ;  /* 0x0000003104b7723e */ /* 0x000fcc00000010ff */
[----:B------:R-:W2:Y:S01]  /*4b20*/  MUFU.EX2 R57, R57 ;  /* 0x0000003900397308 */ /* 0x000ea20000000800 */
[----:B-1----:R-:W-:-:S07]  /*4b30*/  FADD.FTZ R25, R53, R34 ;  /* 0x0000002235197221 */ /* 0x002fce0000010000 */
        /* <DEDUP_REMOVED lines=21> */
[----:B-1----:R-:W-:-:S07]  /*4c90*/  FADD.FTZ R27, R35, R2 ;  /* 0x00000002231b7221 */ /* 0x002fce0000010000 */
[----:B------:R-:W1:Y:S01]  /*4ca0*/  MUFU.EX2 R73, R73 ;  /* 0x0000004900497308 */ /* 0x000e620000000800 */
[C---:B0-----:R-:W-:Y:S01]  /*4cb0*/  FADD.FTZ R2, R26.reuse, R25 ;  /* 0x000000191a027221 */ /* 0x041fe20000010000 */
[----:B------:R-:W-:-:S06]  /*4cc0*/  F2FP.BF16.F32.PACK_AB R169, R26, R69 ;  /* 0x000000451aa9723e */ /* 0x000fcc00000010ff */
[----:B------:R-:W0:Y:S01]  /*4cd0*/  MUFU.EX2 R31, R31 ;  /* 0x0000001f001f7308 */ /* 0x000e220000000800 */
[C---:B--2---:R-:W-:Y:S01]  /*4ce0*/  FADD.FTZ R38, R162.reuse, R27 ;  /* 0x0000001ba2267221 */ /* 0x044fe20000010000 */
[----:B------:R-:W-:-:S06]  /*4cf0*/  F2FP.BF16.F32.PACK_AB R162, R162, R35 ;  /* 0x00000023a2a2723e */ /* 0x000fcc00000010ff */
[----:B------:R-:W2:Y:S01]  /*4d00*/  MUFU.EX2 R28, R75 ;  /* 0x0000004b001c7308 */ /* 0x000ea20000000800 */
[----:B-1----:R-:W-:-:S07]  /*4d10*/  FADD.FTZ R25, R73, R2 ;  /* 0x0000000249197221 */ /* 0x002fce0000010000 */
[----:B------:R-:W1:Y:S01]  /*4d20*/  MUFU.EX2 R156, R29 ;  /* 0x0000001d009c7308 */ /* 0x000e620000000800 */
[----:B0-----:R-:W-:-:S07]  /*4d30*/  FADD.FTZ R27, R31, R38 ;  /* 0x000000261f1b7221 */ /* 0x001fce0000010000 */
[----:B------:R-:W0:Y:S01]  /*4d40*/  MUFU.EX2 R77, R77 ;  /* 0x0000004d004d7308 */ /* 0x000e220000000800 */
[C---:B--2---:R-:W-:Y:S01]  /*4d50*/  FADD.FTZ R2, R28.reuse, R25 ;  /* 0x000000191c027221 */ /* 0x044fe20000010000 */
[----:B------:R-:W-:-:S06]  /*4d60*/  F2FP.BF16.F32.PACK_AB R171, R28, R73 ;  /* 0x000000491cab723e */ /* 0x000fcc00000010ff */
[----:B------:R-:W2:Y:S01]  /*4d70*/  MUFU.EX2 R15, R15 ;  /* 0x0000000f000f7308 */ /* 0x000ea20000000800 */
[C---:B-1----:R-:W-:Y:S01]  /*4d80*/  FADD.FTZ R40, R156.reuse, R27 ;  /* 0x0000001b9c287221 */ /* 0x042fe20000010000 */
[----:B------:R-:W-:-:S06]  /*4d90*/  F2FP.BF16.F32.PACK_AB R156, R156, R31 ;  /* 0x0000001f9c9c723e */ /* 0x000fcc00000010ff */
[----:B------:R-:W1:Y:S01]  /*4da0*/  MUFU.EX2 R30, R79 ;  /* 0x0000004f001e7308 */ /* 0x000e620000000800 */
[----:B0-----:R-:W-:-:S07]  /*4db0*/  FADD.FTZ R25, R77, R2 ;  /* 0x000000024d197221 */ /* 0x001fce0000010000 */
[----:B------:R-:W0:Y:S01]  /*4dc0*/  MUFU.EX2 R81, R81 ;  /* 0x0000005100517308 */ /* 0x000e220000000800 */
[----:B--2---:R-:W-:-:S04]  /*4dd0*/  FADD.FTZ R27, R15, R40 ;  /* 0x000000280f1b7221 */ /* 0x004fc80000010000 */
[C---:B------:R-:W-:Y:S01]  /*4de0*/  FADD.FTZ R40, R158.reuse, R27 ;  /* 0x0000001b9e287221 */ /* 0x040fe20000010000 */
[----:B------:R-:W-:Y:S02]  /*4df0*/  F2FP.BF16.F32.PACK_AB R158, R158, R15 ;  /* 0x0000000f9e9e723e */ /* 0x000fe400000010ff */
        /* <DEDUP_REMOVED lines=31> */
[----:B------:R2:W3:Y:S01]  /*4ff0*/  MUFU.EX2 R0, R5 ;  /* 0x0000000500007308 */ /* 0x0004e20000000800 */
[C---:B-1----:R-:W-:Y:S01]  /*5000*/  FADD.FTZ R10, R40.reuse, R3 ;  /* 0x00000003280a7221 */ /* 0x042fe20000010000 */
[----:B------:R-:W-:-:S06]  /*5010*/  F2FP.BF16.F32.PACK_AB R159, R40, R117 ;  /* 0x00000075289f723e */ /* 0x000fcc00000010ff */
[----:B------:R-:W1:Y:S01]  /*5020*/  MUFU.EX2 R113, R113 ;  /* 0x0000007100717308 */ /* 0x000e620000000800 */
[----:B0-----:R-:W-:Y:S01]  /*5030*/  FADD.FTZ R3, R115, R10 ;  /* 0x0000000a73037221 */ /* 0x001fe20000010000 */
[----:B--2---:R-:W-:-:S06]  /*5040*/  VIADD R5, R88, 0xfffffffe ;  /* 0xfffffffe58057836 */ /* 0x004fcc0000000000 */
[----:B------:R-:W0:Y:S01]  /*5050*/  MUFU.EX2 R24, R24 ;  /* 0x0000001800187308 */ /* 0x000e220000000800 */
[C---:B---3--:R-:W-:Y:S01]  /*5060*/  FADD.FTZ R10, R0.reuse, R3 ;  /* 0x00000003000a7221 */ /* 0x048fe20000010000 */
[----:B------:R-:W-:-:S06]  /*5070*/  F2FP.BF16.F32.PACK_AB R153, R0, R115 ;  /* 0x000000730099723e */ /* 0x000fcc00000010ff */
[----:B------:R-:W2:Y:S01]  /*5080*/  MUFU.EX2 R4, R121 ;  /* 0x0000007900047308 */ /* 0x000ea20000000800 */
[----:B-1----:R-:W-:Y:S01]  /*5090*/  FADD.FTZ R3, R113, R10 ;  /* 0x0000000a71037221 */ /* 0x002fe20000010000 */
[C---:B0-----:R-:W-:Y:S01]  /*50a0*/  FADD.FTZ R2, R24.reuse, R15 ;  /* 0x0000000f18027221 */ /* 0x041fe20000010000 */
[----:B------:R-:W-:Y:S02]  /*50b0*/  F2FP.BF16.F32.PACK_AB R154, R24, R13 ;  /* 0x0000000d189a723e */ /* 0x000fe400000010ff */
[C---:B--2---:R-:W-:Y:S01]  /*50c0*/  FADD.FTZ R0, R4.reuse, R3 ;  /* 0x0000000304007221 */ /* 0x044fe20000010000 */
[----:B------:R-:W-:Y:S01]  /*50d0*/  F2FP.BF16.F32.PACK_AB R155, R4, R113 ;  /* 0x00000071049b723e */ /* 0x000fe200000010ff */
[----:B------:R-:W-:Y:S06]  /*50e0*/  @P1 BRA `(.L_x_1054) ;  /* 0x00000000004c1947 */ /* 0x000fec0003800000 */
[----:B------:R-:W-:Y:S01]  /*50f0*/  ISETP.LT.AND P1, PT, RZ, UR54, PT ;  /* 0x00000036ff007c0c */ /* 0x000fe2000bf21270 */
[----:B------:R-:W-:-:S12]  /*5100*/  UIADD3 UR15, UR54, -0x1, URZ ;  /* 0xffffffff360f7890 */ /* 0x000fd8000fffe03f */
[----:B------:R-:W-:Y:S05]  /*5110*/  @P1 BRA `(.L_x_1055) ;  /* 0x0000000000201947 */ /* 0x000fea0003800000 */
[----:B------:R-:W-:Y:S01]  /*5120*/  ULDC UR18, c[0x0][0x9e4] ;  /* 0x0002790000127ab9 */ /* 0x000fe20000000800 */
[----:B------:R-:W-:Y:S02]  /*5130*/  UIADD3 UR15, -UR54, URZ, URZ ;  /* 0x0000003f360f7290 */ /* 0x000fe4000fffe13f */
[----:B------:R-:W-:-:S11]  /*5140*/  UISETP.NE.AND UP0, UPT, UR18, 0x1, UPT ;  /* 0x000000011200788c */ /* 0x000fd6000bf05270 */
[----:B------:R-:W-:Y:S02]  /*5150*/  @UP0 ULDC.64 UR6, c[0x0][0x9e8] ;  /* 0x00027a0000060ab9 */ /* 0x000fe40000000a00 */
[----:B------:R-:W-:-:S04]  /*5160*/  UIMAD.WIDE.U32 UR10, UR15, UR6, URZ ;  /* 0x000000060f0a72a5 */ /* 0x000fc8000f8e003f */
[----:B------:R-:W-:-:S04]  /*5170*/  @UP0 USHF.R.U32.HI UR15, URZ, UR7, UR11 ;  /* 0x000000073f0f0299 */ /* 0x000fc8000801160b */
[----:B------:R-:W-:Y:S01]  /*5180*/  ULOP3.LUT UR15, URZ, UR15, URZ, 0x33, !UPT ;  /* 0x0000000f3f0f7292 */ /* 0x000fe2000f8e333f */
[----:B------:R-:W-:Y:S11]  /*5190*/  BRA `(.L_x_1056) ;  /* 0x0000000000147947 */ /* 0x000ff60003800000 */
.L_x_1055:
[----:B------:R-:W-:Y:S02]  /*51a0*/  ULDC UR18, c[0x0][0x9e4] ;  /* 0x0002790000127ab9 */ /* 0x000fe40000000800 */
[----:B------:R-:W-:-:S11]  /*51b0*/  UISETP.NE.AND UP0, UPT, UR18, 0x1, UPT ;  /* 0x000000011200788c */ /* 0x000fd6000bf05270 */
[----:B------:R-:W-:Y:S02]  /*51c0*/  @UP0 ULDC.64 UR6, c[0x0][0x9e8] ;  /* 0x00027a0000060ab9 */ /* 0x000fe40000000a00 */
[----:B------:R-:W-:-:S04]  /*51d0*/  UIMAD.WIDE.U32 UR10, UR15, UR6, URZ ;  /* 0x000000060f0a72a5 */ /* 0x000fc8000f8e003f */
[----:B------:R-:W-:-:S12]  /*51e0*/  @UP0 USHF.R.U32.HI UR15, URZ, UR7, UR11 ;  /* 0x000000073f0f0299 */ /* 0x000fd8000801160b */
.L_x_1056:
[----:B------:R-:W-:-:S04]  /*51f0*/  UIMAD UR15, UR15, UR18, UR18 ;  /* 0x000000120f0f72a4 */ /* 0x000fc8000f8e0212 */
[----:B------:R-:W-:-:S04]  /*5200*/  UISETP.LT.AND UP0, UPT, UR14, UR15, UPT ;  /* 0x0000000f0e00728c */ /* 0x000fc8000bf01270 */
[----:B------:R-:W-:-:S12]  /*5210*/  USEL UR14, UR14, UR15, UP0 ;  /* 0x0000000f0e0e7287 */ /* 0x000fd80008000000 */
.L_x_1054:
[----:B------:R-:W-:Y:S01]  /*5220*/  USHF.R.S32.HI UR6, URZ, 0x1f, UR14 ;  /* 0x0000001f3f067899 */ /* 0x000fe2000801140e */
[----:B------:R-:W-:Y:S02]  /*5230*/  CS2R R150, SRZ ;  /* 0x0000000000967805 */ /* 0x000fe4000001ff00 */
[----:B------:R-:W-:Y:S02]  /*5240*/  CS2R R148, SRZ ;  /* 0x0000000000947805 */ /* 0x000fe4000001ff00 */
[----:B------:R-:W-:Y:S01]  /*5250*/  CS2R R146, SRZ ;  /* 0x0000000000927805 */ /* 0x000fe2000001ff00 */
[----:B------:R-:W-:Y:S01]  /*5260*/  ULEA.HI UR6, UR6, UR14, URZ, 0x7 ;  /* 0x0000000e06067291 */ /* 0x000fe2000f8f383f */
[----:B------:R-:W-:Y:S02]  /*5270*/  CS2R R144, SRZ ;  /* 0x0000000000907805 */ /* 0x000fe4000001ff00 */
[----:B------:R-:W-:Y:S02]  /*5280*/  CS2R R142, SRZ ;  /* 0x00000000008e7805 */ /* 0x000fe4000001ff00 */
[----:B------:R-:W-:Y:S01]  /*5290*/  CS2R R140, SRZ ;  /* 0x00000000008c7805 */ /* 0x000fe2000001ff00 */
[----:B------:R-:W-:Y:S01]  /*52a0*/  USHF.R.S32.HI UR6, URZ, 0x7, UR6 ;  /* 0x000000073f067899 */ /* 0x000fe20008011406 */
[----:B------:R-:W-:-:S02]  /*52b0*/  CS2R R138, SRZ ;  /* 0x00000000008a7805 */ /* 0x000fc4000001ff00 */
[----:B------:R-:W-:Y:S02]  /*52c0*/  CS2R R136, SRZ ;  /* 0x0000000000887805 */ /* 0x000fe4000001ff00 */
[----:B------:R-:W-:Y:S01]  /*52d0*/  CS2R R134, SRZ ;  /* 0x0000000000867805 */ /* 0x000fe2000001ff00 */
[----:B------:R-:W-:Y:S01]  /*52e0*/  UISETP.LT.AND UP0, UPT, UR39, UR6, UPT ;  /* 0x000000062700728c */ /* 0x000fe2000bf01270 */
[----:B------:R-:W-:Y:S02]  /*52f0*/  CS2R R132, SRZ ;  /* 0x0000000000847805 */ /* 0x000fe4000001ff00 */
[----:B------:R-:W-:Y:S02]  /*5300*/  CS2R R130, SRZ ;  /* 0x0000000000827805 */ /* 0x000fe4000001ff00 */
[----:B------:R-:W-:Y:S01]  /*5310*/  CS2R R128, SRZ ;  /* 0x0000000000807805 */ /* 0x000fe2000001ff00 */
[----:B------:R-:W-:Y:S01]  /*5320*/  USEL UR58, UR39, UR6, !UP0 ;  /* 0x00000006273a7287 */ /* 0x000fe2000c000000 */
[----:B------:R-:W-:-:S02]  /*5330*/  CS2R R126, SRZ ;  /* 0x00000000007e7805 */ /* 0x000fc4000001ff00 */
[----:B------:R-:W-:Y:S02]  /*5340*/  CS2R R124, SRZ ;  /* 0x00000000007c7805 */ /* 0x000fe4000001ff00 */
[----:B------:R-:W-:Y:S02]  /*5350*/  CS2R R122, SRZ ;  /* 0x00000000007a7805 */ /* 0x000fe4000001ff00 */
[----:B------:R-:W-:Y:S02]  /*5360*/  CS2R R120, SRZ ;  /* 0x0000000000787805 */ /* 0x000fe4000001ff00 */
[----:B------:R-:W-:Y:S02]  /*5370*/  CS2R R118, SRZ ;  /* 0x0000000000767805 */ /* 0x000fe4000001ff00 */
[----:B------:R-:W-:Y:S02]  /*5380*/  ISETP.GE.AND P1, PT, R5, UR58, PT ;  /* 0x0000003a05007c0c */ /* 0x000fe4000bf26270 */
        /* <DEDUP_REMOVED lines=15> */
[----:B------:R-:W-:Y:S06]  /*5480*/  @!P1 BRA `(.L_x_1057) ;  /* 0x00000038006c9947 */ /* 0x000fec0003800000 */
[----:B------:R-:W-:Y:S01]  /*5490*/  IMAD.MOV.U32 R4, RZ, RZ, R11 ;  /* 0x000000ffff047224 */ /* 0x000fe200078e000b */
[----:B------:R-:W-:Y:S01]  /*54a0*/  UMOV UR60, UR46 ;  /* 0x0000002e003c7c82 */ /* 0x000fe20008000000 */
[----:B------:R-:W-:Y:S01]  /*54b0*/  IMAD.MOV.U32 R3, RZ, RZ, R7 ;  /* 0x000000ffff037224 */ /* 0x000fe200078e0007 */
[----:B------:R-:W-:Y:S01]  /*54c0*/  UMOV UR59, UR45 ;  /* 0x0000002d003b7c82 */ /* 0x000fe20008000000 */
[----:B------:R-:W-:Y:S01]  /*54d0*/  IMAD.MOV.U32 R151, RZ, RZ, RZ ;  /* 0x000000ffff977224 */ /* 0x000fe200078e00ff */
[----:B------:R-:W-:Y:S01]  /*54e0*/  ULDC UR54, c[0x0][0x9e4] ;  /* 0x0002790000367ab9 */ /* 0x000fe20000000800 */
[----:B------:R-:W-:Y:S01]  /*54f0*/  ULDC UR55, c[0x0][0x9dc] ;  /* 0x0002770000377ab9 */ /* 0x000fe20000000800 */
[----:B------:R-:W-:Y:S01]  /*5500*/  ULDC UR57, c[0x0][0x9d8] ;  /* 0x0002760000397ab9 */ /* 0x000fe20000000800 */
[----:B------:R-:W-:-:S05]  /*5510*/  ULDC UR56, c[0x0][0x9e0] ;  /* 0x0002780000387ab9 */ /* 0x000fca0000000800 */
.L_x_1076:
[----:B------:R-:W-:Y:S01]  /*5520*/  ISETP.NE.AND P2, PT, RZ, UR42, PT ;  /* 0x0000002aff007c0c */ /* 0x000fe2000bf45270 */
[----:B------:R-:W-:-:S04]  /*5530*/  UISETP.NE.AND UP0, UPT, UR59, 0x1, UPT ;  /* 0x000000013b00788c */ /* 0x000fc8000bf05270 */
[----:B------:R-:W-:-:S04]  /*5540*/  USEL UR46, URZ, 0x1, UP0 ;  /* 0x000000013f2e7887 */ /* 0x000fc80008000000 */
[----:B------:R-:W-:-:S04]  /*5550*/  ULOP3.LUT UR46, UR60, UR46, URZ, 0x3c, !UPT ;  /* 0x0000002e3c2e7292 */ /* 0x000fc8000f8e3c3f */
[----:B------:R-:W-:Y:S08]  /*5560*/  @P2 BRA `(.L_x_1058) ;  /* 0x0000000000382947 */ /* 0x000ff00003800000 */
[----:B------:R-:W-:Y:S05]  /*5570*/  @!P0 BRA `(.L_x_1059) ;  /* 0x0000000000048947 */ /* 0x000fea0003800000 */
[----:B------:R-:W-:Y:S01]  /*5580*/  BPT.TRAP 0x1 ;  /* 0x000000040000795c */ /* 0x000fe20000300000 */
.L_x_1059:
        /* <DEDUP_REMOVED lines=9> */
.L_x_1060:
[----:B-1----:R-:W-:Y:S05]  /*5620*/  @P1 BRA `(.L_x_1058) ;  /* 0x0000000000081947 */ /* 0x002fea0003800000 */
[----:B------:R-:W1:Y:S02]  /*5630*/  SYNCS.PHASECHK.TRANS64.TRYWAIT P1, [UR6+0x28830], R6 ;  /* 0x02883006ff0075a7 */ /* 0x000e640008020146 */
[----:B-1----:R-:W-:Y:S05]  /*5640*/  @!P1 BRA `(.L_x_1061) ;  /* 0x00000108005c9947 */ /* 0x002fea0003800000 */
.L_x_1058:
        /* <DEDUP_REMOVED lines=48> */
.L_x_1063:
[----:B------:R-:W-:Y:S01]  /*5950*/  ULEA UR6, UR59, UR41, 0x3 ;  /* 0x000000293b067291 */ /* 0x000fe2000f8e183f */
[----:B------:R-:W-:-:S05]  /*5960*/  IMAD.U32 R6, RZ, RZ, UR60 ;  /* 0x0000003cff067e24 */ /* 0x000fca000f8e00ff */
[----:B------:R-:W-:-:S04]  /*5970*/  SHF.L.U32 R6, R6, 0x1f, RZ ;  /* 0x0000001f06067819 */ /* 0x000fc800000006ff */
[----:B------:R0:W1:Y:S01]  /*5980*/  SYNCS.PHASECHK.TRANS64.TRYWAIT P1, [UR6+0x28850], R6 ;  /* 0x02885006ff0075a7 */ /* 0x0000620008020146 */
[----:B------:R-:W-:Y:S05]  /*5990*/  @!P0 BRA `(.L_x_1064) ;  /* 0x0000000000048947 */ /* 0x000fea0003800000 */
[----:B------:R-:W-:Y:S01]  /*59a0*/  BPT.TRAP 0x1 ;  /* 0x000000040000795c */ /* 0x000fe20000300000 */
.L_x_1064:
[----:B-1----:R-:W-:Y:S05]  /*59b0*/  @P1 BRA `(.L_x_1062) ;  /* 0x0000000000081947 */ /* 0x002fea0003800000 */
[----:B------:R-:W1:Y:S02]  /*59c0*/  SYNCS.PHASECHK.TRANS64.TRYWAIT P1, [UR6+0x28850], R6 ;  /* 0x02885006ff0075a7 */ /* 0x000e640008020146 */
[----:B-1----:R-:W-:Y:S05]  /*59d0*/  @!P1 BRA `(.L_x_1065) ;  /* 0x0000010400909947 */ /* 0x002fea0003800000 */
.L_x_1062:
        /* <DEDUP_REMOVED lines=49> */
.L_x_1066:
[----:B------:R-:W-:Y:S01]  /*5cf0*/  UISETP.NE.AND UP1, UPT, UR50, URZ, UPT ;  /* 0x0000003f3200728c */ /* 0x000fe2000bf25270 */
[----:B------:R-:W-:Y:S01]  /*5d00*/  FMUL.FTZ R154, R32, UR57 ;  /* 0x00000039209a7c20 */ /* 0x000fe20008410000 */
[----:B------:R-:W-:Y:S01]  /*5d10*/  FMUL.FTZ R32, R58, UR57 ;  /* 0x000000393a207c20 */ /* 0x000fe20008410000 */
[----:B------:R-:W-:Y:S02]  /*5d20*/  VIADD R58, R17, UR37 ;  /* 0x00000025113a7c36 */ /* 0x000fe40008000000 */
[----:B------:R-:W-:Y:S01]  /*5d30*/  FMUL.FTZ R153, R29, UR57 ;  /* 0x000000391d997c20 */ /* 0x000fe20008410000 */
[----:B------:R-:W1:Y:S01]  /*5d40*/  LDC R8, c[0x0][0x2f0] ;  /* 0x0000bc00ff087b82 */ /* 0x000e620000000800 */
[----:B------:R-:W-:Y:S01]  /*5d50*/  PLOP3.LUT P1, PT, PT, PT, UP1, 0x80, 0x0 ;  /* 0x000000000000781c */ /* 0x000fe20003f2f018 */
[----:B------:R-:W-:Y:S01]  /*5d60*/  FMUL.FTZ R29, R46, UR57 ;  /* 0x000000392e1d7c20 */ /* 0x000fe20008410000 */
[----:B------:R-:W-:Y:S01]  /*5d70*/  PLOP3.LUT P2, PT, PT, PT, UP1, 0x80, 0x0 ;  /* 0x000000000000781c */ /* 0x000fe20003f4f018 */
[----:B0-----:R-:W-:Y:S01]  /*5d80*/  FMUL.FTZ R6, R24, UR57 ;  /* 0x0000003918067c20 */ /* 0x001fe20008410000 */
[----:B------:R-:W-:Y:S01]  /*5d90*/  FMUL.FTZ R24, R39, UR57 ;  /* 0x0000003927187c20 */ /* 0x000fe20008410000 */
[----:B------:R-:W-:Y:S01]  /*5da0*/  @UP1 ULDC UR7, c[0x0][0x44c] ;  /* 0x0001130000071ab9 */ /* 0x000fe20000000800 */
[----:B------:R-:W-:Y:S01]  /*5db0*/  FMUL.FTZ R39, R70, UR57 ;  /* 0x0000003946277c20 */ /* 0x000fe20008410000 */
[----:B------:R-:W0:Y:S01]  /*5dc0*/  LDC R9, c[0x0][0x288] ;  /* 0x0000a200ff097b82 */ /* 0x000e220000000800 */
[----:B------:R-:W-:Y:S01]  /*5dd0*/  FMUL.FTZ R11, R27, UR57 ;  /* 0x000000391b0b7c20 */ /* 0x000fe20008410000 */
[----:B------:R-:W-:-:S02]  /*5de0*/  IMAD.SHL.U32 R70, R5, 0x80, RZ ;  /* 0x0000008005467824 */ /* 0x000fc400078e00ff */
[----:B------:R-:W-:Y:S01]  /*5df0*/  FMUL.FTZ R27, R51, UR57 ;  /* 0x00000039331b7c20 */ /* 0x000fe20008410000 */
[----:B------:R-:W-:Y:S01]  /*5e00*/  ULEA UR6, UR45, UR41, 0x3 ;  /* 0x000000292d067291 */ /* 0x000fe2000f8e183f */
[----:B------:R-:W-:Y:S01]  /*5e10*/  FMUL.FTZ R51, R53, UR57 ;  /* 0x0000003935337c20 */ /* 0x000fe20008410000 */
[----:B------:R-:W-:Y:S01]  /*5e20*/  @P1 IMAD.HI.U32 R46, R58, UR7, RZ ;  /* 0x000000073a2e1c27 */ /* 0x000fe2000f8e00ff */
[----:B------:R-:W-:-:S03]  /*5e30*/  @UP1 ULDC UR7, c[0x0][0x450] ;  /* 0x0001140000071ab9 */ /* 0x000fc60000000800 */
[----:B------:R-:W-:Y:S01]  /*5e40*/  FMUL.FTZ R7, R25, UR57 ;  /* 0x0000003919077c20 */ /* 0x000fe20008410000 */
[----:B------:R-:W-:Y:S01]  /*5e50*/  FMUL.FTZ R53, R57, UR57 ;  /* 0x0000003939357c20 */ /* 0x000fe20008410000 */
[----:B------:R-:W-:Y:S01]  /*5e60*/  FMUL.FTZ R25, R47, UR57 ;  /* 0x000000392f197c20 */ /* 0x000fe20008410000 */
[----:B------:R-:W-:Y:S01]  /*5e70*/  @P2 SHF.R.U32.HI R58, RZ, UR7, R46 ;  /* 0x00000007ff3a2c19 */ /* 0x000fe2000801162e */
[----:B------:R-:W-:Y:S01]  /*5e80*/  FMUL.FTZ R57, R61, UR57 ;  /* 0x000000393d397c20 */ /* 0x000fe20008410000 */
[----:B------:R-:W-:Y:S01]  /*5e90*/  UIADD3 UR6, UR6, 0x28840, URZ ;  /* 0x0002884006067890 */ /* 0x000fe2000fffe03f */
[----:B------:R-:W-:Y:S01]  /*5ea0*/  IADD3 R47, -R70, 0x1, RZ ;  /* 0x00000001462f7810 */ /* 0x000fe20007ffe1ff */
[----:B------:R-:W-:Y:S01]  /*5eb0*/  FMUL.FTZ R152, R28, UR57 ;  /* 0x000000391c987c20 */ /* 0x000fe20008410000 */
[----:B------:R-:W2:Y:S01]  /*5ec0*/  SHFL.IDX PT, R61, R58, RZ, 0x1c1f ;  /* 0x001c1fff3a3d7589 */ /* 0x000ea200000e0000 */
[----:B------:R-:W-:Y:S01]  /*5ed0*/  UISETP.NE.AND UP0, UPT, UR49, URZ, UPT ;  /* 0x0000003f3100728c */ /* 0x000fe2000bf05270 */
        /* <DEDUP_REMOVED lines=8> */
[----:B------:R-:W-:Y:S01]  /*5f60*/  UPRMT UR6, UR40, 0x654, UR6 ;  /* 0x0000065428067896 */ /* 0x000fe20008000006 */
        /* <DEDUP_REMOVED lines=42> */
[----:B------:R-:W-:Y:S01]  /*6210*/  PLOP3.LUT P1, PT, PT, PT, UP0, 0x40, 0x0 ;  /* 0x000000000000781c */ /* 0x000fe20003f2e808 */
[----:B------:R-:W3:Y:S01]  /*6220*/  MUFU.TANH R6, R6 ;  /* 0x0000000600067308 */ /* 0x000ee20000002400 */
[----:B-1----:R-:W-:Y:S01]  /*6230*/  IMAD R54, R8, UR43, R55 ;  /* 0x0000002b08367c24 */ /* 0x002fe2000f8e0237 */
[----:B------:R-:W-:Y:S01]  /*6240*/  SYNCS.ARRIVE.TRANS64.RED.A1T0 RZ, [UR6], RZ ;  /* 0x000000ffffff79a7 */ /* 0x000fe20008100406 */
[----:B------:R-:W-:-:S02]  /*6250*/  ULOP3.LUT UR6, URZ, UR55, URZ, 0x33, !UPT ;  /* 0x000000373f067292 */ /* 0x000fc4000f8e333f */
[----:B0-----:R-:W-:-:S03]  /*6260*/  IMAD.IADD R54, R54, 0x1, -R9 ;  /* 0x0000000136367824 */ /* 0x001fc600078e0a09 */
[----:B------:R-:W0:Y:S01]  /*6270*/  MUFU.TANH R7, R7 ;  /* 0x0000000700077308 */ /* 0x000e220000002400 */
[C---:B------:R-:W-:Y:S02]  /*6280*/  VIADD R72, R54.reuse, UR56 ;  /* 0x0000003836487c36 */ /* 0x040fe40008000000 */
[----:B------:R-:W-:Y:S02]  /*6290*/  VIADD R74, R54, UR6 ;  /* 0x00000006364a7c36 */ /* 0x000fe40008000000 */
[--C-:B--2---:R-:W-:Y:S02]  /*62a0*/  IMAD.IADD R59, R72, 0x1, R61.reuse ;  /* 0x00000001483b7824 */ /* 0x104fe400078e023d */
[----:B------:R-:W-:Y:S01]  /*62b0*/  IMAD.IADD R60, R74, 0x1, R61 ;  /* 0x000000014a3c7824 */ /* 0x000fe200078e023d */
[----:B------:R-:W1:Y:S08]  /*62c0*/  MUFU.TANH R10, R10 ;  /* 0x0000000a000a7308 */ /* 0x000e700000002400 */
[----:B------:R-:W2:Y:S08]  /*62d0*/  MUFU.TANH R11, R11 ;  /* 0x0000000b000b7308 */ /* 0x000eb00000002400 */
[----:B------:R-:W4:Y:S08]  /*62e0*/  MUFU.TANH R152, R152 ;  /* 0x0000009800987308 */ /* 0x000f300000002400 */
        /* <DEDUP_REMOVED lines=58> */
[----:B------:R-:W0:Y:S01]  /*6690*/  MUFU.TANH R47, R47 ;  /* 0x0000002f002f7308 */ /* 0x000e220000002400 */
[----:B-1234-:R-:W-:Y:S05]  /*66a0*/  @P1 BRA `(.L_x_1067) ;  /* 0x00000000005c1947 */ /* 0x01efea0003800000 */
[----:B------:R-:W-:Y:S01]  /*66b0*/  IMAD R54, R8, UR43, R61 ;  /* 0x0000002b08367c24 */ /* 0x000fe2000f8e023d */
[----:B------:R-:W-:Y:S03]  /*66c0*/  BSSY B0, `(.L_x_1068) ;  /* 0x0000011000007945 */ /* 0x000fe60003800000 */
[----:B------:R-:W-:-:S05]  /*66d0*/  IMAD.IADD R61, R54, 0x1, -R9 ;  /* 0x00000001363d7824 */ /* 0x000fca00078e0a09 */
[----:B------:R-:W-:-:S13]  /*66e0*/  ISETP.GT.AND P1, PT, R61, -0x1, PT ;  /* 0xffffffff3d00780c */ /* 0x000fda0003f24270 */
[----:B------:R-:W-:Y:S05]  /*66f0*/  @P1 BRA `(.L_x_1069) ;  /* 0x0000000000201947 */ /* 0x000fea0003800000 */
[----:B------:R-:W-:Y:S01]  /*6700*/  IMAD.U32 R78, RZ, RZ, UR54 ;  /* 0x00000036ff4e7e24 */ /* 0x000fe2000f8e00ff */
[----:B------:R-:W-:-:S04]  /*6710*/  LOP3.LUT R61, RZ, R61, RZ, 0x33, !PT ;  /* 0x0000003dff3d7212 */ /* 0x000fc800078e33ff */
[----:B------:R-:W-:-:S13]  /*6720*/  ISETP.NE.AND P1, PT, R78, 0x1, PT ;  /* 0x000000014e00780c */ /* 0x000fda0003f25270 */
[----:B------:R-:W1:Y:S02]  /*6730*/  @P1 LDC.64 R54, c[0x0][0x9e8] ;  /* 0x00027a00ff361b82 */ /* 0x000e640000000a00 */
[----:B-1----:R-:W-:-:S05]  /*6740*/  @P1 IMAD.HI.U32 R54, R61, R54, RZ ;  /* 0x000000363d361227 */ /* 0x002fca00078e00ff */
[----:B------:R-:W-:-:S04]  /*6750*/  @P1 SHF.R.U32.HI R61, RZ, R55, R54 ;  /* 0x00000037ff3d1219 */ /* 0x000fc80000011636 */
[----:B------:R-:W-:Y:S01]  /*6760*/  LOP3.LUT R61, RZ, R61, RZ, 0x33, !PT ;  /* 0x0000003dff3d7212 */ /* 0x000fe200078e33ff */
[----:B------:R-:W-:Y:S06]  /*6770*/  BRA `(.L_x_1070) ;  /* 0x0000000000147947 */ /* 0x000fec0003800000 */
.L_x_1069:
[----:B------:R-:W-:-:S05]  /*6780*/  IMAD.U32 R78, RZ, RZ, UR54 ;  /* 0x00000036ff4e7e24 */ /* 0x000fca000f8e00ff */
[----:B------:R-:W-:-:S13]  /*6790*/  ISETP.NE.AND P1, PT, R78, 0x1, PT ;  /* 0x000000014e00780c */ /* 0x000fda0003f25270 */
[----:B------:R-:W1:Y:S02]  /*67a0*/  @P1 LDC.64 R54, c[0x0][0x9e8] ;  /* 0x00027a00ff361b82 */ /* 0x000e640000000a00 */
[----:B-1----:R-:W-:-:S05]  /*67b0*/  @P1 IMAD.HI.U32 R54, R61, R54, RZ ;  /* 0x000000363d361227 */ /* 0x002fca00078e00ff */
[----:B------:R-:W-:-:S07]  /*67c0*/  @P1 SHF.R.U32.HI R61, RZ, R55, R54 ;  /* 0x00000037ff3d1219 */ /* 0x000fce0000011636 */
.L_x_1070:
[----:B------:R-:W-:Y:S05]  /*67d0*/  BSYNC B0 ;  /* 0x0000000000007941 */ /* 0x000fea0003800000 */
.L_x_1068:
[----:B------:R-:W-:-:S04]  /*67e0*/  IMAD R61, R61, R78, -R70 ;  /* 0x0000004e3d3d7224 */ /* 0x000fc800078e0a46 */
[----:B------:R-:W-:-:S05]  /*67f0*/  IMAD R61, R16, -0x2, R61 ;  /* 0xfffffffe103d7824 */ /* 0x000fca00078e023d */
[----:B------:R-:W-:Y:S02]  /*6800*/  VIADDMNMX R59, R61, R78, R59, PT ;  /* 0x0000004e3d3b7246 */ /* 0x000fe4000380013b */
[----:B------:R-:W-:-:S07]  /*6810*/  VIMNMX R60, R60, R61, !PT ;  /* 0x0000003d3c3c7248 */ /* 0x000fce0007fe0100 */
.L_x_1067:
[----:B------:R-:W-:Y:S01]  /*6820*/  ISETP.GT.AND P1, PT, R5, -0x1, PT ;  /* 0xffffffff0500780c */ /* 0x000fe20003f24270 */
[----:B------:R-:W1:Y:S01]  /*6830*/  SHFL.IDX PT, R87, R58, 0x1, 0x1c1f ;  /* 0x003c1f003a577f89 */ /* 0x000e6200000e0000 */
[----:B------:R-:W-:Y:S02]  /*6840*/  UISETP.NE.AND UP0, UPT, UR49, URZ, UPT ;  /* 0x0000003f3100728c */ /* 0x000fe4000bf05270 */
[C---:B------:R-:W-:Y:S02]  /*6850*/  ISETP.GT.AND P6, PT, R60.reuse, RZ, P1 ;  /* 0x000000ff3c00720c */ /* 0x040fe40000fc4270 */
[----:B------:R-:W-:Y:S02]  /*6860*/  ISETP.GT.AND P2, PT, R60, 0x1, P1 ;  /* 0x000000013c00780c */ /* 0x000fe40000f44270 */
[C---:B------:R-:W-:Y:S02]  /*6870*/  ISETP.LT.OR P6, PT, R59.reuse, 0x1, P6 ;  /* 0x000000013b00780c */ /* 0x040fe400037c1670 */
[----:B------:R-:W-:-:S02]  /*6880*/  ISETP.LT.OR P2, PT, R59, 0x2, P2 ;  /* 0x000000023b00780c */ /* 0x000fc40001741670 */
[----:B------:R-:W-:Y:S02]  /*6890*/  ISETP.GT.AND P3, PT, R60, 0x8, P1 ;  /* 0x000000083c00780c */ /* 0x000fe40000f64270 */
[----:B------:R-:W-:Y:S02]  /*68a0*/  FSEL R163, R6, -INF , !P6 ;  /* 0xff80000006a37808 */ /* 0x000fe40007000000 */
[----:B0-----:R-:W-:Y:S02]  /*68b0*/  FSEL R169, R7, -INF , !P2 ;  /* 0xff80000007a97808 */ /* 0x001fe40005000000 */
[C---:B------:R-:W-:Y:S02]  /*68c0*/  ISETP.GT.AND P5, PT, R60.reuse, 0x9, P1 ;  /* 0x000000093c00780c */ /* 0x040fe40000fa4270 */
[C---:B------:R-:W-:Y:S02]  /*68d0*/  ISETP.GT.AND P4, PT, R60.reuse, 0x10, P1 ;  /* 0x000000103c00780c */ /* 0x040fe40000f84270 */
[----:B------:R-:W-:-:S02]  /*68e0*/  ISETP.GT.AND P6, PT, R60, 0x11, P1 ;  /* 0x000000113c00780c */ /* 0x000fc40000fc4270 */
[----:B------:R-:W-:Y:S02]  /*68f0*/  ISETP.GT.AND P2, PT, R60, 0x18, P1 ;  /* 0x000000183c00780c */ /* 0x000fe40000f44270 */
[C---:B------:R-:W-:Y:S02]  /*6900*/  ISETP.LT.OR P3, PT, R59.reuse, 0x9, P3 ;  /* 0x000000093b00780c */ /* 0x040fe40001f61670 */
[C---:B------:R-:W-:Y:S02]  /*6910*/  ISETP.LT.OR P5, PT, R59.reuse, 0xa, P5 ;  /* 0x0000000a3b00780c */ /* 0x040fe40002fa1670 */
[C---:B------:R-:W-:Y:S02]  /*6920*/  ISETP.LT.OR P4, PT, R59.reuse, 0x11, P4 ;  /* 0x000000113b00780c */ /* 0x040fe40002781670 */
[C---:B------:R-:W-:Y:S02]  /*6930*/  ISETP.LT.OR P6, PT, R59.reuse, 0x12, P6 ;  /* 0x000000123b00780c */ /* 0x040fe400037c1670 */
[----:B------:R-:W-:-:S02]  /*6940*/  ISETP.LT.OR P2, PT, R59, 0x19, P2 ;  /* 0x000000193b00780c */ /* 0x000fc40001741670 */
[----:B------:R-:W-:Y:S02]  /*6950*/  FSEL R175, R152, -INF , !P3 ;  /* 0xff80000098af7808 */ /* 0x000fe40005800000 */
[----:B------:R-:W-:Y:S02]  /*6960*/  ISETP.GT.AND P3, PT, R60, 0x19, P1 ;  /* 0x000000193c00780c */ /* 0x000fe40000f64270 */
[----:B------:R-:W-:Y:S02]  /*6970*/  FSEL R183, R153, -INF , !P5 ;  /* 0xff80000099b77808 */ /* 0x000fe40006800000 */
[----:B------:R-:W-:Y:S02]  /*6980*/  FSEL R179, R154, -INF , !P4 ;  /* 0xff8000009ab37808 */ /* 0x000fe40006000000 */
[----:B------:R-:W-:Y:S02]  /*6990*/  FSEL R195, R155, -INF , !P6 ;  /* 0xff8000009bc37808 */ /* 0x000fe40007000000 */
[----:B------:R-:W-:-:S02]  /*69a0*/  FSEL R193, R156, -INF , !P2 ;  /* 0xff8000009cc17808 */ /* 0x000fc40005000000 */
[C---:B------:R-:W-:Y:S02]  /*69b0*/  ISETP.GT.AND P5, PT, R60.reuse, 0x20, P1 ;  /* 0x000000203c00780c */ /* 0x040fe40000fa4270 */
[C---:B------:R-:W-:Y:S02]  /*69c0*/  ISETP.GT.AND P4, PT, R60.reuse, 0x21, P1 ;  /* 0x000000213c00780c */ /* 0x040fe40000f84270 */
[C---:B------:R-:W-:Y:S02]  /*69d0*/  ISETP.GT.AND P6, PT, R60.reuse, 0x28, P1 ;  /* 0x000000283c00780c */ /* 0x040fe40000fc4270 */
[----:B------:R-:W-:Y:S02]  /*69e0*/  ISETP.GT.AND P2, PT, R60, 0x29, P1 ;  /* 0x000000293c00780c */ /* 0x000fe40000f44270 */
[C---:B------:R-:W-:Y:S02]  /*69f0*/  ISETP.LT.OR P3, PT, R59.reuse, 0x1a, P3 ;  /* 0x0000001a3b00780c */ /* 0x040fe40001f61670 */
[----:B------:R-:W-:-:S02]  /*6a00*/  ISETP.LT.OR P5, PT, R59, 0x21, P5 ;  /* 0x000000213b00780c */ /* 0x000fc40002fa1670 */
[C---:B------:R-:W-:Y:S02]  /*6a10*/  ISETP.LT.OR P4, PT, R59.reuse, 0x22, P4 ;  /* 0x000000223b00780c */ /* 0x040fe40002781670 */
[C---:B------:R-:W-:Y:S02]  /*6a20*/  ISETP.LT.OR P6, PT, R59.reuse, 0x29, P6 ;  /* 0x000000293b00780c */ /* 0x040fe400037c1670 */
[----:B------:R-:W-:Y:S02]  /*6a30*/  ISETP.LT.OR P2, PT, R59, 0x2a, P2 ;  /* 0x0000002a3b00780c */ /* 0x000fe40001741670 */
[----:B------:R-:W-:Y:S02]  /*6a40*/  FSEL R181, R157, -INF , !P3 ;  /* 0xff8000009db57808 */ /* 0x000fe40005800000 */
[----:B------:R-:W-:Y:S02]  /*6a50*/  ISETP.GT.AND P3, PT, R60, 0x30, P1 ;  /* 0x000000303c00780c */ /* 0x000fe40000f64270 */
[----:B------:R-:W-:-:S02]  /*6a60*/  FSEL R177, R158, -INF , !P5 ;  /* 0xff8000009eb17808 */ /* 0x000fc40006800000 */
[----:B------:R-:W-:Y:S02]  /*6a70*/  FSEL R173, R159, -INF , !P4 ;  /* 0xff8000009fad7808 */ /* 0x000fe40006000000 */
[----:B------:R-:W-:Y:S02]  /*6a80*/  FSEL R167, R160, -INF , !P6 ;  /* 0xff800000a0a77808 */ /* 0x000fe40007000000 */
[----:B------:R-:W-:Y:S02]  /*6a90*/  FSEL R161, R161, -INF , !P2 ;  /* 0xff800000a1a17808 */ /* 0x000fe40005000000 */
        /* <DEDUP_REMOVED lines=9> */
[----:B------:R-:W-:Y:S01]  /*6b30*/  FSEL R159, R48, -INF , !P3 ;  /* 0xff800000309f7808 */ /* 0x000fe20005800000 */
[--C-:B-1----:R-:W-:Y:S01]  /*6b40*/  IMAD.IADD R48, R72, 0x1, R87.reuse ;  /* 0x0000000148307824 */ /* 0x102fe200078e0257 */
[----:B------:R-:W-:Y:S02]  /*6b50*/  ISETP.GT.AND P3, PT, R60, 0x41, P1 ;  /* 0x000000413c00780c */ /* 0x000fe40000f64270 */
[----:B------:R-:W-:Y:S02]  /*6b60*/  FSEL R85, R49, -INF , !P5 ;  /* 0xff80000031557808 */ /* 0x000fe40006800000 */
[----:B------:R-:W-:Y:S01]  /*6b70*/  FSEL R83, R50, -INF , !P4 ;  /* 0xff80000032537808 */ /* 0x000fe20006000000 */
[----:B------:R-:W-:Y:S01]  /*6b80*/  IMAD.IADD R50, R74, 0x1, R87 ;  /* 0x000000014a327824 */ /* 0x000fe200078e0257 */
        /* <DEDUP_REMOVED lines=42> */
[----:B------:R-:W-:Y:S02]  /*6e30*/  PLOP3.LUT P3, PT, PT, PT, UP0, 0x40, 0x0 ;  /* 0x000000000000781c */ /* 0x000fe40003f6e808 */
[----:B------:R-:W-:-:S02]  /*6e40*/  FSEL R57, R80, -INF , !P5 ;  /* 0xff80000050397808 */ /* 0x000fc40006800000 */
[----:B------:R-:W-:Y:S02]  /*6e50*/  FSEL R53, R66, -INF , !P4 ;  /* 0xff80000042357808 */ /* 0x000fe40006000000 */
[----:B------:R-:W-:Y:S02]  /*6e60*/  FSEL R51, R84, -INF , !P6 ;  /* 0xff80000054337808 */ /* 0x000fe40007000000 */
[----:B------:R-:W-:-:S05]  /*6e70*/  FSEL R49, R68, -INF , !P2 ;  /* 0xff80000044317808 */ /* 0x000fca0005000000 */
[----:B------:R-:W-:Y:S05]  /*6e80*/  @P3 BRA `(.L_x_1071) ;  /* 0x00000000005c3947 */ /* 0x000fea0003800000 */
        /* <DEDUP_REMOVED lines=8> */
[----:B------:R-:W0:Y:S02]  /*6f10*/  @P2 LDC.64 R6, c[0x0][0x9e8] ;  /* 0x00027a00ff062b82 */ /* 0x000e240000000a00 */
[----:B0-----:R-:W-:-:S05]  /*6f20*/  @P2 IMAD.HI.U32 R6, R87, R6, RZ ;  /* 0x0000000657062227 */ /* 0x001fca00078e00ff */
[----:B------:R-:W-:-:S04]  /*6f30*/  @P2 SHF.R.U32.HI R87, RZ, R7, R6 ;  /* 0x00000007ff572219 */ /* 0x000fc80000011606 */
[----:B------:R-:W-:Y:S01]  /*6f40*/  LOP3.LUT R87, RZ, R87, RZ, 0x33, !PT ;  /* 0x00000057ff577212 */ /* 0x000fe200078e33ff */
[----:B------:R-:W-:Y:S06]  /*6f50*/  BRA `(.L_x_1074) ;  /* 0x0000000000147947 */ /* 0x000fec0003800000 */
.L_x_1073:
[----:B------:R-:W-:-:S05]  /*6f60*/  IMAD.U32 R52, RZ, RZ, UR54 ;  /* 0x00000036ff347e24 */ /* 0x000fca000f8e00ff */
[----:B------:R-:W-:-:S13]  /*6f70*/  ISETP.NE.AND P2, PT, R52, 0x1, PT ;  /* 0x000000013400780c */ /* 0x000fda0003f45270 */
[----:B------:R-:W0:Y:S02]  /*6f80*/  @P2 LDC.64 R6, c[0x0][0x9e8] ;  /* 0x00027a00ff062b82 */ /* 0x000e240000000a00 */
[----:B0-----:R-:W-:-:S05]  /*6f90*/  @P2 IMAD.HI.U32 R6, R87, R6, RZ ;  /* 0x0000000657062227 */ /* 0x001fca00078e00ff */
[----:B------:R-:W-:-:S07]  /*6fa0*/  @P2 SHF.R.U32.HI R87, RZ, R7, R6 ;  /* 0x00000007ff572219 */ /* 0x000fce0000011606 */
.L_x_1074:
[----:B------:R-:W-:Y:S05]  /*6fb0*/  BSYNC B0 ;  /* 0x0000000000007941 */ /* 0x000fea0003800000 */
.L_x_1072:
[----:B------:R-:W-:-:S04]  /*6fc0*/  IMAD R87, R87, R52, -R70 ;  /* 0x0000003457577224 */ /* 0x000fc800078e0a46 */
[----:B------:R-:W-:-:S05]  /*6fd0*/  IMAD R87, R16, -0x2, R87 ;  /* 0xfffffffe10577824 */ /* 0x000fca00078e0257 */
[----:B------:R-:W-:Y:S02]  /*6fe0*/  VIADDMNMX R48, R87, R52, R48, PT ;  /* 0x0000003457307246 */ /* 0x000fe40003800130 */
[----:B------:R-:W-:-:S07]  /*6ff0*/  VIMNMX R50, R50, R87, !PT ;  /* 0x0000005732327248 */ /* 0x000fce0007fe0100 */
.L_x_1071:
[----:B------:R-:W-:Y:S02]  /*7000*/  FMNMX.FTZ R6, R163, R3, !PT ;  /* 0x00000003a3067209 */ /* 0x000fe40007810000 */
[----:B------:R-:W-:Y:S02]  /*7010*/  ISETP.GT.AND P5, PT, R50, 0x10, P1 ;  /* 0x000000103200780c */ /* 0x000fe40000fa4270 */
[----:B------:R-:W-:Y:S02]  /*7020*/  FMNMX.FTZ R6, R169, R6, !PT ;  /* 0x00000006a9067209 */ /* 0x000fe40007810000 */
[----:B------:R-:W-:Y:S02]  /*7030*/  ISETP.LT.OR P5, PT, R48, 0x11, P5 ;  /* 0x000000113000780c */ /* 0x000fe40002fa1670 */
[----:B------:R-:W-:Y:S02]  /*7040*/  FMNMX.FTZ R6, R175, R6, !PT ;  /* 0x00000006af067209 */ /* 0x000fe40007810000 */
[----:B------:R-:W-:-:S02]  /*7050*/  FSEL R157, R15, -INF , !P5 ;  /* 0xff8000000f9d7808 */ /* 0x000fc40006800000 */
[----:B------:R-:W-:Y:S02]  /*7060*/  FMNMX.FTZ R6, R183, R6, !PT ;  /* 0x00000006b7067209 */ /* 0x000fe40007810000 */
[----:B------:R-:W-:Y:S02]  /*7070*/  ISETP.GT.AND P5, PT, R50, 0x20, P1 ;  /* 0x000000203200780c */ /* 0x000fe40000fa4270 */
[----:B------:R-:W-:Y:S02]  /*7080*/  FMNMX.FTZ R6, R179, R6, !PT ;  /* 0x00000006b3067209 */ /* 0x000fe40007810000 */
[----:B------:R-:W-:Y:S02]  /*7090*/  ISETP.LT.OR P5, PT, R48, 0x21, P5 ;  /* 0x000000213000780c */ /* 0x000fe40002fa1670 */
[----:B------:R-:W-:Y:S02]  /*70a0*/  FMNMX.FTZ R6, R195, R6, !PT ;  /* 0x00000006c3067209 */ /* 0x000fe40007810000 */
[----:B------:R-:W-:-:S02]  /*70b0*/  FSEL R171, R26, -INF , !P5 ;  /* 0xff8000001aab7808 */ /* 0x000fc40006800000 */
[----:B------:R-:W-:Y:S02]  /*70c0*/  FMNMX.FTZ R6, R193, R6, !PT ;  /* 0x00000006c1067209 */ /* 0x000fe40007810000 */
[C---:B------:R-:W-:Y:S02]  /*70d0*/  ISETP.GT.AND P5, PT, R50.reuse, RZ, P1 ;  /* 0x000000ff3200720c */ /* 0x040fe40000fa4270 */
[----:B------:R-:W-:Y:S02]  /*70e0*/  FMNMX.FTZ R6, R181, R6, !PT ;  /* 0x00000006b5067209 */ /* 0x000fe40007810000 */
[----:B------:R-:W-:Y:S02]  /*70f0*/  ISETP.GT.AND P6, PT, R50, 0x1, P1 ;  /* 0x000000013200780c */ /* 0x000fe40000fc4270 */
[----:B------:R-:W-:Y:S02]  /*7100*/  FMNMX.FTZ R6, R177, R6, !PT ;  /* 0x00000006b1067209 */ /* 0x000fe40007810000 */
[----:B------:R-:W-:-:S02]  /*7110*/  ISETP.LT.OR P5, PT, R48, 0x1, P5 ;  /* 0x000000013000780c */ /* 0x000fc40002fa1670 */
        /* <DEDUP_REMOVED lines=13> */
[----:B------:R-:W-:Y:S02]  /*71f0*/  FMNMX.FTZ R10, R197, R4, !PT ;  /* 0x00000004c50a7209 */ /* 0x000fe40007810000 */
[----:B------:R-:W-:Y:S02]  /*7200*/  FMNMX.FTZ R6, R79, R6, !PT ;  /* 0x000000064f067209 */ /* 0x000fe40007810000 */
[----:B------:R-:W-:Y:S02]  /*7210*/  ISETP.LT.OR P4, PT, R48, 0xa, P4 ;  /* 0x0000000a3000780c */ /* 0x000fe40002781670 */
[----:B------:R-:W-:Y:S02]  /*7220*/  FMNMX.FTZ R6, R77, R6, !PT ;  /* 0x000000064d067209 */ /* 0x000fe40007810000 */
[----:B------:R-:W-:-:S02]  /*7230*/  FSEL R153, R13, -INF , !P3 ;  /* 0xff8000000d997808 */ /* 0x000fc40005800000 */
[----:B------:R-:W-:Y:S02]  /*7240*/  FMNMX.FTZ R6, R75, R6, !PT ;  /* 0x000000064b067209 */ /* 0x000fe40007810000 */
[----:B------:R-:W-:Y:S02]  /*7250*/  FMNMX.FTZ R10, R87, R10, !PT ;  /* 0x0000000a570a7209 */ /* 0x000fe40007810000 */
[----:B------:R-:W-:Y:S02]  /*7260*/  FMNMX.FTZ R6, R73, R6, !PT ;  /* 0x0000000649067209 */ /* 0x000fe40007810000 */
[----:B------:R-:W-:Y:S02]  /*7270*/  ISETP.GT.AND P2, PT, R50, 0x11, P1 ;  /* 0x000000113200780c */ /* 0x000fe40000f44270 */
[----:B------:R-:W-:Y:S02]  /*7280*/  FMNMX.FTZ R6, R63, R6, !PT ;  /* 0x000000063f067209 */ /* 0x000fe40007810000 */
[----:B------:R-:W-:-:S02]  /*7290*/  FSEL R155, R12, -INF , !P4 ;  /* 0xff8000000c9b7808 */ /* 0x000fc40006000000 */
[----:B------:R-:W-:Y:S02]  /*72a0*/  FMNMX.FTZ R6, R65, R6, !PT ;  /* 0x0000000641067209 */ /* 0x000fe40007810000 */
[----:B------:R-:W-:Y:S02]  /*72b0*/  FMNMX.FTZ R10, R153, R10, !PT ;  /* 0x0000000a990a7209 */ /* 0x000fe40007810000 */
[----:B------:R-:W-:Y:S02]  /*72c0*/  FMNMX.FTZ R6, R67, R6, !PT ;  /* 0x0000000643067209 */ /* 0x000fe40007810000 */
[----:B------:R-:W-:Y:S02]  /*72d0*/  ISETP.GT.AND P3, PT, R50, 0x18, P1 ;  /* 0x000000183200780c */ /* 0x000fe40000f64270 */
[----:B------:R-:W-:Y:S02]  /*72e0*/  FMNMX.FTZ R6, R69, R6, !PT ;  /* 0x0000000645067209 */ /* 0x000fe40007810000 */
[----:B------:R-:W-:-:S02]  /*72f0*/  ISETP.LT.OR P2, PT, R48, 0x12, P2 ;  /* 0x000000123000780c */ /* 0x000fc40001741670 */
        /* <DEDUP_REMOVED lines=9> */
[----:B------:R-:W-:Y:S02]  /*7390*/  ISETP.LT.OR P4, PT, R48, 0x1a, P4 ;  /* 0x0000001a3000780c */ /* 0x000fe40002781670 */
[----:B------:R-:W-:Y:S02]  /*73a0*/  FMNMX.FTZ R6, R53, R6, !PT ;  /* 0x0000000635067209 */ /* 0x000fe40007810000 */
[----:B------:R-:W-:-:S02]  /*73b0*/  FSEL R165, R20, -INF , !P3 ;  /* 0xff80000014a57808 */ /* 0x000fc40005800000 */
[----:B------:R-:W-:Y:S02]  /*73c0*/  FMNMX.FTZ R6, R51, R6, !PT ;  /* 0x0000000633067209 */ /* 0x000fe40007810000 */
[----:B------:R-:W-:Y:S02]  /*73d0*/  ISETP.GT.AND P3, PT, R50, 0x28, P1 ;  /* 0x000000283200780c */ /* 0x000fe40000f64270 */
[----:B------:R-:W-:Y:S02]  /*73e0*/  FMNMX.FTZ R52, R49, R6, !PT ;  /* 0x0000000631347209 */ /* 0x000fe40007810000 */
[----:B------:R-:W0:Y:S01]  /*73f0*/  LDC R6, c[0x0][0x988] ;  /* 0x00026200ff067b82 */ /* 0x000e220000000800 */
[----:B------:R-:W-:Y:S02]  /*7400*/  ISETP.LT.OR P3, PT, R48, 0x29, P3 ;  /* 0x000000293000780c */ /* 0x000fe40001f61670 */
[----:B------:R-:W1:Y:S01]  /*7410*/  SHFL.BFLY PT, R7, R52, 0x2, 0x1f ;  /* 0x0c401f0034077f89 */ /* 0x000e6200000e0000 */
[----:B------:R-:W-:-:S02]  /*7420*/  ISETP.GT.AND P5, PT, R50, 0x38, P1 ;  /* 0x000000383200780c */ /* 0x000fc40000fa4270 */
[----:B------:R-:W-:Y:S02]  /*7430*/  FSEL R29, R29, -INF , !P3 ;  /* 0xff8000001d1d7808 */ /* 0x000fe40005800000 */
[----:B------:R-:W-:Y:S02]  /*7440*/  ISETP.GT.AND P3, PT, R50, 0x31, P1 ;  /* 0x000000313200780c */ /* 0x000fe40000f64270 */
[C---:B------:R-:W-:Y:S02]  /*7450*/  ISETP.LT.OR P5, PT, R48.reuse, 0x39, P5 ;  /* 0x000000393000780c */ /* 0x040fe40002fa1670 */
[----:B------:R-:W-:Y:S02]  /*7460*/  ISETP.LT.OR P3, PT, R48, 0x32, P3 ;  /* 0x000000323000780c */ /* 0x000fe40001f61670 */
[----:B-1----:R-:W-:-:S05]  /*7470*/  FMNMX.FTZ R54, R52, R7, !PT ;  /* 0x0000000734367209 */ /* 0x002fca0007810000 */
[----:B------:R-:W1:Y:S02]  /*7480*/  SHFL.BFLY PT, R7, R54, 0x1, 0x1f ;  /* 0x0c201f0036077f89 */ /* 0x000e6400000e0000 */
[----:B-1----:R-:W-:-:S04]  /*7490*/  FMNMX.FTZ R7, R54, R7, !PT ;  /* 0x0000000736077209 */ /* 0x002fc80007810000 */
[C---:B------:R-:W-:Y:S01]  /*74a0*/  FSETP.NEU.FTZ.AND P6, PT, R7.reuse, -INF , PT ;  /* 0xff8000000700780b */ /* 0x040fe20003fdd000 */
[----:B0-----:R-:W-:-:S03]  /*74b0*/  FMUL.FTZ R52, R7, R6 ;  /* 0x0000000607347220 */ /* 0x001fc60000410000 */
[----:B------:R-:W-:Y:S02]  /*74c0*/  FSEL R12, R7, RZ, P6 ;  /* 0x000000ff070c7208 */ /* 0x000fe40003000000 */
[----:B------:R-:W-:-:S05]  /*74d0*/  FSEL R52, R52, RZ, P6 ;  /* 0x000000ff34347208 */ /* 0x000fca0003000000 */
[-CC-:B------:R-:W-:Y:S01]  /*74e0*/  FFMA.FTZ R13, R163, R6.reuse, -R52.reuse ;  /* 0x00000006a30d7223 */ /* 0x180fe20000010834 */
[----:B------:R-:W-:Y:S01]  /*74f0*/  FSEL R163, R14, -INF , !P2 ;  /* 0xff8000000ea37808 */ /* 0x000fe20005000000 */
[-CC-:B------:R-:W-:Y:S01]  /*7500*/  FFMA.FTZ R180, R169, R6.reuse, -R52.reuse ;  /* 0x00000006a9b47223 */ /* 0x180fe20000010834 */
[----:B------:R-:W-:Y:S01]  /*7510*/  ISETP.GT.AND P2, PT, R50, 0x21, P1 ;  /* 0x000000213200780c */ /* 0x000fe20000f44270 */
[--C-:B------:R-:W-:Y:S01]  /*7520*/  FFMA.FTZ R182, R175, R6, -R52.reuse ;  /* 0x00000006afb67223 */ /* 0x100fe20000010834 */
[----:B------:R-:W-:Y:S01]  /*7530*/  FMNMX.FTZ R10, R163, R10, !PT ;  /* 0x0000000aa30a7209 */ /* 0x000fe20007810000 */
[-CC-:B------:R-:W-:Y:S01]  /*7540*/  FFMA.FTZ R176, R179, R6.reuse, -R52.reuse ;  /* 0x00000006b3b07223 */ /* 0x180fe20000010834 */
[----:B------:R-:W-:Y:S01]  /*7550*/  FSEL R169, R24, -INF , !P4 ;  /* 0xff80000018a97808 */ /* 0x000fe20006000000 */
[--C-:B------:R-:W-:Y:S01]  /*7560*/  FFMA.FTZ R15, R183, R6, -R52.reuse ;  /* 0x00000006b70f7223 */ /* 0x100fe20000010834 */
[----:B------:R-:W-:Y:S01]  /*7570*/  FMNMX.FTZ R10, R165, R10, !PT ;  /* 0x0000000aa50a7209 */ /* 0x000fe20007810000 */
[-CC-:B------:R-:W-:Y:S01]  /*7580*/  FFMA.FTZ R178, R193, R6.reuse, -R52.reuse ;  /* 0x00000006c1b27223 */ /* 0x180fe20000010834 */
[----:B------:R-:W-:Y:S01]  /*7590*/  ISETP.LT.OR P2, PT, R48, 0x22, P2 ;  /* 0x000000223000780c */ /* 0x000fe20001741670 */
[--C-:B------:R-:W-:Y:S01]  /*75a0*/  FFMA.FTZ R172, R177, R6, -R52.reuse ;  /* 0x00000006b1ac7223 */ /* 0x100fe20000010834 */
[----:B------:R-:W-:Y:S01]  /*75b0*/  FMNMX.FTZ R10, R169, R10, !PT ;  /* 0x0000000aa90a7209 */ /* 0x000fe20007810000 */
[-CC-:B------:R-:W-:Y:S01]  /*75c0*/  FFMA.FTZ R174, R167, R6.reuse, -R52.reuse ;  /* 0x00000006a7ae7223 */ /* 0x180fe20000010834 */
[C---:B------:R-:W-:Y:S01]  /*75d0*/  ISETP.GT.AND P4, PT, R50.reuse, 0x29, P1 ;  /* 0x000000293200780c */ /* 0x040fe20000f84270 */
[-CC-:B------:R-:W-:Y:S01]  /*75e0*/  FFMA.FTZ R168, R159, R6.reuse, -R52.reuse ;  /* 0x000000069fa87223 */ /* 0x180fe20000010834 */
[----:B------:R-:W-:Y:S01]  /*75f0*/  FSEL R175, R21, -INF , !P2 ;  /* 0xff80000015af7808 */ /* 0x000fe20005000000 */
[--C-:B------:R-:W-:Y:S01]  /*7600*/  FFMA.FTZ R21, R195, R6, -R52.reuse ;  /* 0x00000006c3157223 */ /* 0x100fe20000010834 */
[----:B------:R-:W-:Y:S01]  /*7610*/  FMNMX.FTZ R10, R171, R10, !PT ;  /* 0x0000000aab0a7209 */ /* 0x000fe20007810000 */
[-CC-:B------:R-:W-:Y:S01]  /*7620*/  FFMA.FTZ R170, R83, R6.reuse, -R52.reuse ;  /* 0x0000000653aa7223 */ /* 0x180fe20000010834 */
[----:B------:R-:W-:Y:S01]  /*7630*/  ISETP.GT.AND P2, PT, R50, 0x30, P1 ;  /* 0x000000303200780c */ /* 0x000fe20000f44270 */
[-CC-:B------:R-:W-:Y:S01]  /*7640*/  FFMA.FTZ R164, R79, R6.reuse, -R52.reuse ;  /* 0x000000064fa47223 */ /* 0x180fe20000010834 */
[C---:B------:R-:W-:Y:S01]  /*7650*/  ISETP.LT.OR P4, PT, R48.reuse, 0x2a, P4 ;  /* 0x0000002a3000780c */ /* 0x040fe20002781670 */
[--C-:B------:R-:W-:Y:S01]  /*7660*/  FFMA.FTZ R166, R75, R6, -R52.reuse ;  /* 0x000000064ba67223 */ /* 0x100fe20000010834 */
[----:B------:R-:W-:Y:S01]  /*7670*/  FMNMX.FTZ R10, R175, R10, !PT ;  /* 0x0000000aaf0a7209 */ /* 0x000fe20007810000 */
[-CC-:B------:R-:W-:Y:S01]  /*7680*/  FFMA.FTZ R154, R51, R6.reuse, -R52.reuse ;  /* 0x00000006339a7223 */ /* 0x180fe20000010834 */
[----:B------:R-:W-:Y:S01]  /*7690*/  ISETP.LT.OR P2, PT, R48, 0x31, P2 ;  /* 0x000000313000780c */ /* 0x000fe20001741670 */
[----:B------:R-:W-:Y:S01]  /*76a0*/  FADD.FTZ R51, -R12, R3 ;  /* 0x000000030c337221 */ /* 0x000fe20000010100 */
[----:B------:R-:W-:Y:S01]  /*76b0*/  FSEL R179, R25, -INF , !P4 ;  /* 0xff80000019b37808 */ /* 0x000fe20006000000 */
[--C-:B------:R-:W-:Y:S01]  /*76c0*/  FFMA.FTZ R25, R181, R6, -R52.reuse ;  /* 0x00000006b5197223 */ /* 0x100fe20000010834 */
[----:B------:R-:W-:Y:S01]  /*76d0*/  FMNMX.FTZ R10, R29, R10, !PT ;  /* 0x0000000a1d0a7209 */ /* 0x000fe20007810000 */
[--C-:B------:R-:W-:Y:S01]  /*76e0*/  FFMA.FTZ R3, R49, R6, -R52.reuse ;  /* 0x0000000631037223 */ /* 0x100fe20000010834 */
[----:B------:R-:W-:Y:S01]  /*76f0*/  FSEL R183, R28, -INF , !P2 ;  /* 0xff8000001cb77808 */ /* 0x000fe20005000000 */
[----:B------:R-:W-:Y:S01]  /*7700*/  MUFU.EX2 R13, R13 ;  /* 0x0000000d000d7308 */ /* 0x000fe20000000800 */
[----:B------:R-:W-:Y:S01]  /*7710*/  FMNMX.FTZ R10, R179, R10, !PT ;  /* 0x0000000ab30a7209 */ /* 0x000fe20007810000 */
[-CC-:B------:R-:W-:Y:S01]  /*7720*/  FFMA.FTZ R152, R57, R6.reuse, -R52.reuse ;  /* 0x0000000639987223 */ /* 0x180fe20000010834 */
[C---:B------:R-:W-:Y:S01]  /*7730*/  ISETP.GT.AND P4, PT, R50.reuse, 0x39, P1 ;  /* 0x000000393200780c */ /* 0x040fe20000f84270 */
[-CC-:B------:R-:W-:Y:S01]  /*7740*/  FFMA.FTZ R162, R67, R6.reuse, -R52.reuse ;  /* 0x0000000643a27223 */ /* 0x180fe20000010834 */
[----:B------:R-:W-:Y:S01]  /*7750*/  FSEL R195, R27, -INF , !P3 ;  /* 0xff8000001bc37808 */ /* 0x000fe20005800000 */
[--C-:B------:R-:W-:Y:S01]  /*7760*/  FFMA.FTZ R27, R173, R6, -R52.reuse ;  /* 0x00000006ad1b7223 */ /* 0x100fe20000010834 */
[----:B------:R-:W-:Y:S01]  /*7770*/  FMNMX.FTZ R10, R183, R10, !PT ;  /* 0x0000000ab70a7209 */ /* 0x000fe20007810000 */
[----:B------:R-:W-:Y:S01]  /*7780*/  MUFU.EX2 R180, R180 ;  /* 0x000000b400b47308 */ /* 0x000fe20000000800 */
[----:B------:R-:W-:Y:S01]  /*7790*/  ISETP.GT.AND P2, PT, R50, 0x40, P1 ;  /* 0x000000403200780c */ /* 0x000fe20000f44270 */
[-CC-:B------:R-:W-:Y:S01]  /*77a0*/  FFMA.FTZ R158, R55, R6.reuse, -R52.reuse ;  /* 0x00000006379e7223 */ /* 0x180fe20000010834 */
[----:B------:R-:W-:Y:S01]  /*77b0*/  FSEL R193, R31, -INF , !P5 ;  /* 0xff8000001fc17808 */ /* 0x000fe20006800000 */
[-CC-:B------:R-:W-:Y:S01]  /*77c0*/  FFMA.FTZ R31, R161, R6.reuse, -R52.reuse ;  /* 0x00000006a11f7223 */ /* 0x180fe20000010834 */
[----:B------:R-:W-:Y:S01]  /*77d0*/  ISETP.LT.OR P4, PT, R48, 0x3a, P4 ;  /* 0x0000003a3000780c */ /* 0x000fe20002781670 */
[--C-:B------:R-:W-:Y:S01]  /*77e0*/  FFMA.FTZ R55, R59, R6, -R52.reuse ;  /* 0x000000063b377223 */ /* 0x100fe20000010834 */
[----:B------:R-:W-:Y:S01]  /*77f0*/  FMNMX.FTZ R10, R195, R10, !PT ;  /* 0x0000000ac30a7209 */ /* 0x000fe20007810000 */
[----:B------:R-:W-:Y:S01]  /*7800*/  MUFU.EX2 R182, R182 ;  /* 0x000000b600b67308 */ /* 0x000fe20000000800 */
[----:B------:R-:W-:Y:S01]  /*7810*/  ISETP.GT.AND P3, PT, R50, 0x41, P1 ;  /* 0x000000413200780c */ /* 0x000fe20000f64270 */
[-CC-:B------:R-:W-:Y:S01]  /*7820*/  FFMA.FTZ R160, R63, R6.reuse, -R52.reuse ;  /* 0x000000063fa07223 */ /* 0x180fe20000010834 */
[----:B------:R-:W-:Y:S01]  /*7830*/  ISETP.LT.OR P2, PT, R48, 0x41, P2 ;  /* 0x000000413000780c */ /* 0x000fe20001741670 */
        /* <DEDUP_REMOVED lines=8> */
[----:B------:R-:W-:Y:S01]  /*78c0*/  FFMA.FTZ R53, R53, R6, -R52 ;  /* 0x0000000635357223 */ /* 0x000fe20000010834 */
[----:B------:R-:W-:-:S02]  /*78d0*/  ISETP.LT.OR P3, PT, R48, 0x42, P3 ;  /* 0x000000423000780c */ /* 0x000fc40001f61670 */
[----:B------:R-:W-:Y:S01]  /*78e0*/  FMNMX.FTZ R10, R181, R10, !PT ;  /* 0x0000000ab50a7209 */ /* 0x000fe20007810000 */
[----:B------:R-:W-:Y:S01]  /*78f0*/  MUFU.EX2 R176, R176 ;  /* 0x000000b000b07308 */ /* 0x000fe20000000800 */
[----:B------:R-:W-:Y:S02]  /*7900*/  ISETP.GT.AND P4, PT, R50, 0x49, P1 ;  /* 0x000000493200780c */ /* 0x000fe40000f84270 */
[----:B------:R-:W-:Y:S02]  /*7910*/  ISETP.LT.OR P5, PT, R48, 0x49, P5 ;  /* 0x000000493000780c */ /* 0x000fe40002fa1670 */
[----:B------:R-:W-:Y:S01]  /*7920*/  FSEL R177, R33, -INF , !P3 ;  /* 0xff80000021b17808 */ /* 0x000fe20005800000 */
[----:B------:R-:W-:Y:S01]  /*7930*/  FFMA.FTZ R33, R85, R6, -R52 ;  /* 0x0000000655217223 */ /* 0x000fe20000010834 */
[----:B------:R-:W-:Y:S01]  /*7940*/  FMNMX.FTZ R10, R199, R10, !PT ;  /* 0x0000000ac70a7209 */ /* 0x000fe20007810000 */
[----:B------:R-:W-:Y:S01]  /*7950*/  MUFU.EX2 R21, R21 ;  /* 0x0000001500157308 */ /* 0x000fe20000000800 */
[----:B------:R-:W-:-:S02]  /*7960*/  ISETP.GT.AND P2, PT, R50, 0x50, P1 ;  /* 0x000000503200780c */ /* 0x000fc40000f44270 */
[----:B------:R-:W-:Y:S02]  /*7970*/  FSEL R35, R35, -INF , !P5 ;  /* 0xff80000023237808 */ /* 0x000fe40006800000 */
[----:B------:R-:W-:Y:S02]  /*7980*/  ISETP.LT.OR P4, PT, R48, 0x4a, P4 ;  /* 0x0000004a3000780c */ /* 0x000fe40002781670 */
[----:B------:R-:W-:Y:S01]  /*7990*/  FMNMX.FTZ R10, R177, R10, !PT ;  /* 0x0000000ab10a7209 */ /* 0x000fe20007810000 */
[----:B------:R-:W-:Y:S01]  /*79a0*/  MUFU.EX2 R178, R178 ;  /* 0x000000b200b27308 */ /* 0x000fe20000000800 */
[----:B------:R-:W-:Y:S02]  /*79b0*/  ISETP.GT.AND P3, PT, R50, 0x51, P1 ;  /* 0x000000513200780c */ /* 0x000fe40000f64270 */
[----:B------:R-:W-:Y:S02]  /*79c0*/  ISETP.LT.OR P2, PT, R48, 0x51, P2 ;  /* 0x000000513000780c */ /* 0x000fe40001741670 */
[----:B------:R-:W-:-:S02]  /*79d0*/  FSEL R167, R34, -INF , !P4 ;  /* 0xff80000022a77808 */ /* 0x000fc40006000000 */
[----:B------:R-:W-:Y:S01]  /*79e0*/  FMNMX.FTZ R10, R35, R10, !PT ;  /* 0x0000000a230a7209 */ /* 0x000fe20007810000 */
[----:B------:R-:W-:Y:S01]  /*79f0*/  MUFU.EX2 R25, R25 ;  /* 0x0000001900197308 */ /* 0x000fe20000000800 */
[----:B------:R-:W-:Y:S02]  /*7a00*/  ISETP.GT.AND P5, PT, R50, 0x58, P1 ;  /* 0x000000583200780c */ /* 0x000fe40000fa4270 */
[----:B------:R-:W-:Y:S02]  /*7a10*/  FSEL R37, R37, -INF , !P2 ;  /* 0xff80000025257808 */ /* 0x000fe40005000000 */
[----:B------:R-:W-:Y:S02]  /*7a20*/  ISETP.LT.OR P3, PT, R48, 0x52, P3 ;  /* 0x000000523000780c */ /* 0x000fe40001f61670 */
[----:B------:R-:W-:Y:S01]  /*7a30*/  FMNMX.FTZ R10, R167, R10, !PT ;  /* 0x0000000aa70a7209 */ /* 0x000fe20007810000 */
[----:B------:R-:W-:Y:S01]  /*7a40*/  MUFU.EX2 R172, R172 ;  /* 0x000000ac00ac7308 */ /* 0x000fe20000000800 */
[----:B------:R-:W-:-:S02]  /*7a50*/  ISETP.GT.AND P4, PT, R50, 0x59, P1 ;  /* 0x000000593200780c */ /* 0x000fc40000f84270 */
[----:B------:R-:W-:Y:S02]  /*7a60*/  ISETP.LT.OR P5, PT, R48, 0x59, P5 ;  /* 0x000000593000780c */ /* 0x000fe40002fa1670 */
[----:B------:R-:W-:Y:S02]  /*7a70*/  FSEL R161, R36, -INF , !P3 ;  /* 0xff80000024a17808 */ /* 0x000fe40005800000 */
[----:B------:R-:W-:Y:S01]  /*7a80*/  FMNMX.FTZ R10, R37, R10, !PT ;  /* 0x0000000a250a7209 */ /* 0x000fe20007810000 */
[----:B------:R-:W-:Y:S01]  /*7a90*/  MUFU.EX2 R27, R27 ;  /* 0x0000001b001b7308 */ /* 0x000fe20000000800 */
[----:B------:R-:W-:Y:S02]  /*7aa0*/  ISETP.GT.AND P2, PT, R50, 0x60, P1 ;  /* 0x000000603200780c */ /* 0x000fe40000f44270 */
[----:B------:R-:W-:Y:S01]  /*7ab0*/  FSEL R159, R39, -INF , !P5 ;  /* 0xff800000279f7808 */ /* 0x000fe20006800000 */
[----:B------:R-:W-:Y:S01]  /*7ac0*/  FFMA.FTZ R39, R81, R6, -R52 ;  /* 0x0000000651277223 */ /* 0x000fe20000010834 */
[----:B------:R-:W-:-:S02]  /*7ad0*/  ISETP.LT.OR P4, PT, R48, 0x5a, P4 ;  /* 0x0000005a3000780c */ /* 0x000fc40002781670 */
[----:B------:R-:W-:Y:S01]  /*7ae0*/  FMNMX.FTZ R10, R161, R10, !PT ;  /* 0x0000000aa10a7209 */ /* 0x000fe20007810000 */
[----:B------:R-:W-:Y:S01]  /*7af0*/  MUFU.EX2 R174, R174 ;  /* 0x000000ae00ae7308 */ /* 0x000fe20000000800 */
[----:B------:R-:W-:Y:S02]  /*7b00*/  ISETP.GT.AND P3, PT, R50, 0x61, P1 ;  /* 0x000000613200780c */ /* 0x000fe40000f64270 */
[----:B------:R-:W-:Y:S02]  /*7b10*/  ISETP.LT.OR P2, PT, R48, 0x61, P2 ;  /* 0x000000613000780c */ /* 0x000fe40001741670 */
[----:B------:R-:W-:Y:S02]  /*7b20*/  FSEL R85, R38, -INF , !P4 ;  /* 0xff80000026557808 */ /* 0x000fe40006000000 */
        /* <DEDUP_REMOVED lines=19> */
[----:B------:R-:W-:Y:S01]  /*7c60*/  FSEL R79, R43, -INF , !P4 ;  /* 0xff8000002b4f7808 */ /* 0x000fe20006000000 */
[----:B------:R-:W-:Y:S01]  /*7c70*/  FFMA.FTZ R43, R77, R6, -R52 ;  /* 0x000000064d2b7223 */ /* 0x000fe20000010834 */
        /* <DEDUP_REMOVED lines=8> */
[C---:B------:R-:W-:Y:S02]  /*7d00*/  ISETP.LT.OR P5, PT, R48.reuse, 0x79, P5 ;  /* 0x000000793000780c */ /* 0x040fe40002fa1670 */
[----:B------:R-:W-:Y:S01]  /*7d10*/  FSEL R77, R45, -INF , !P3 ;  /* 0xff8000002d4d7808 */ /* 0x000fe20005800000 */
[----:B------:R-:W-:Y:S01]  /*7d20*/  FFMA.FTZ R45, R73, R6, -R52 ;  /* 0x00000006492d7223 */ /* 0x000fe20000010834 */
[----:B------:R-:W-:Y:S01]  /*7d30*/  FMNMX.FTZ R10, R173, R10, !PT ;  /* 0x0000000aad0a7209 */ /* 0x000fe20007810000 */
[----:B------:R-:W-:Y:S01]  /*7d40*/  MUFU.EX2 R43, R43 ;  /* 0x0000002b002b7308 */ /* 0x000fe20000000800 */
[----:B------:R-:W-:-:S02]  /*7d50*/  ISETP.LT.OR P1, PT, R48, 0x7a, P1 ;  /* 0x0000007a3000780c */ /* 0x000fc40000f21670 */
[----:B------:R-:W-:Y:S02]  /*7d60*/  FSEL R201, R46, -INF , !P5 ;  /* 0xff8000002ec97808 */ /* 0x000fe40006800000 */
[----:B------:R-:W-:Y:S02]  /*7d70*/  FMNMX.FTZ R10, R77, R10, !PT ;  /* 0x0000000a4d0a7209 */ /* 0x000fe40007810000 */
[----:B------:R-:W-:Y:S01]  /*7d80*/  FSEL R75, R47, -INF , !P1 ;  /* 0xff8000002f4b7808 */ /* 0x000fe20004800000 */
[----:B------:R-:W-:Y:S01]  /*7d90*/  FFMA.FTZ R47, R65, R6, -R52 ;  /* 0x00000006412f7223 */ /* 0x000fe20000010834 */
        /* <DEDUP_REMOVED lines=13> */
[----:B0-----:R-:W-:Y:S01]  /*7e70*/  FMNMX.FTZ R11, R11, R10, !PT ;  /* 0x0000000a0b0b7209 */ /* 0x001fe20007810000 */
[----:B------:R-:W-:-:S03]  /*7e80*/  FMUL.FTZ R10, R51, R6 ;  /* 0x00000006330a7220 */ /* 0x000fc60000410000 */
[C---:B------:R-:W-:Y:S01]  /*7e90*/  FSETP.NEU.FTZ.AND P1, PT, R11.reuse, -INF , PT ;  /* 0xff8000000b00780b */ /* 0x040fe20003f3d000 */
[----:B------:R-:W-:Y:S02]  /*7ea0*/  FMUL.FTZ R12, R11, R6 ;  /* 0x000000060b0c7220 */ /* 0x000fe40000410000 */
[----:B------:R-:W-:Y:S03]  /*7eb0*/  MUFU.EX2 R158, R158 ;  /* 0x0000009e009e7308 */ /* 0x000fe60000000800 */
[----:B------:R-:W-:-:S05]  /*7ec0*/  FSEL R12, R12, RZ, P1 ;  /* 0x000000ff0c0c7208 */ /* 0x000fca0000800000 */
[----:B------:R-:W0:Y:S01]  /*7ed0*/  MUFU.EX2 R10, R10 ;  /* 0x0000000a000a7308 */ /* 0x000e220000000800 */
[-CC-:B------:R-:W-:Y:S01]  /*7ee0*/  FFMA.FTZ R65, R175, R6.reuse, -R12.reuse ;  /* 0x00000006af417223 */ /* 0x180fe2000001080c */
[-CC-:B------:R-:W-:Y:S01]  /*7ef0*/  FFMA.FTZ R175, R29, R6.reuse, -R12.reuse ;  /* 0x000000061daf7223 */ /* 0x180fe2000001080c */
[----:B------:R-:W-:Y:S01]  /*7f00*/  FSEL R29, R11, RZ, P1 ;  /* 0x000000ff0b1d7208 */ /* 0x000fe20000800000 */
[-CC-:B------:R-:W-:Y:S01]  /*7f10*/  FFMA.FTZ R49, R197, R6.reuse, -R12.reuse ;  /* 0x00000006c5317223 */ /* 0x180fe2000001080c */
[-CC-:B------:R-:W-:Y:S01]  /*7f20*/  FFMA.FTZ R14, R87, R6.reuse, -R12.reuse ;  /* 0x00000006570e7223 */ /* 0x180fe2000001080c */
[-CC-:B------:R-:W-:Y:S01]  /*7f30*/  FFMA.FTZ R20, R153, R6.reuse, -R12.reuse ;  /* 0x0000000699147223 */ /* 0x180fe2000001080c */
[-C--:B------:R-:W-:Y:S01]  /*7f40*/  FFMA.FTZ R51, R155, R6.reuse, -R12 ;  /* 0x000000069b337223 */ /* 0x080fe2000001080c */
[----:B------:R-:W-:Y:S01]  /*7f50*/  FADD.FTZ R29, -R29, R4 ;  /* 0x000000041d1d7221 */ /* 0x000fe20000010100 */
[-CC-:B------:R-:W-:Y:S01]  /*7f60*/  FFMA.FTZ R24, R157, R6.reuse, -R12.reuse ;  /* 0x000000069d187223 */ /* 0x180fe2000001080c */
[----:B------:R-:W-:Y:S01]  /*7f70*/  MUFU.EX2 R49, R49 ;  /* 0x0000003100317308 */ /* 0x000fe20000000800 */
[-CC-:B------:R-:W-:Y:S01]  /*7f80*/  FFMA.FTZ R57, R163, R6.reuse, -R12.reuse ;  /* 0x00000006a3397223 */ /* 0x180fe2000001080c */
[-C--:B------:R-:W-:Y:S01]  /*7f90*/  FMUL.FTZ R4, R29, R6.reuse ;  /* 0x000000061d047220 */ /* 0x080fe20000410000 */
[-CC-:B------:R-:W-:Y:S01]  /*7fa0*/  FFMA.FTZ R29, R35, R6.reuse, -R12.reuse ;  /* 0x00000006231d7223 */ /* 0x180fe2000001080c */
[-CC-:B------:R-:W-:Y:S01]  /*7fb0*/  FFMA.FTZ R26, R165, R6.reuse, -R12.reuse ;  /* 0x00000006a51a7223 */ /* 0x180fe2000001080c */
[-CC-:B------:R-:W-:Y:S01]  /*7fc0*/  FFMA.FTZ R59, R169, R6.reuse, -R12.reuse ;  /* 0x00000006a93b7223 */ /* 0x180fe2000001080c */
[--C-:B------:R-:W-:Y:S01]  /*7fd0*/  FFMA.FTZ R28, R171, R6, -R12.reuse ;  /* 0x00000006ab1c7223 */ /* 0x100fe2000001080c */
[----:B0-----:R-:W-:Y:S01]  /*7fe0*/  FFMA.FTZ R35, R10, R2, R13 ;  /* 0x000000020a237223 */ /* 0x001fe2000001000d */
[----:B------:R-:W0:Y:S01]  /*7ff0*/  MUFU.EX2 R4, R4 ;  /* 0x0000000400047308 */ /* 0x000e220000000800 */
[-CC-:B------:R-:W-:Y:S01]  /*8000*/  FFMA.FTZ R30, R179, R6.reuse, -R12.reuse ;  /* 0x00000006b31e7223 */ /* 0x180fe2000001080c */
[-CC-:B------:R-:W-:Y:S01]  /*8010*/  FFMA.FTZ R169, R183, R6.reuse, -R12.reuse ;  /* 0x00000006b7a97223 */ /* 0x180fe2000001080c */
[----:B------:R-:W-:Y:S01]  /*8020*/  FADD.FTZ R35, R180, R35 ;  /* 0x00000023b4237221 */ /* 0x000fe20000010000 */
        /* <DEDUP_REMOVED lines=11> */
[--C-:B------:R-:W-:Y:S01]  /*80e0*/  FFMA.FTZ R83, R83, R6, -R12.reuse ;  /* 0x0000000653537223 */ /* 0x100fe2000001080c */
[----:B------:R-:W2:Y:S01]  /*80f0*/  MUFU.EX2 R20, R20 ;  /* 0x0000001400147308 */ /* 0x000ea20000000800 */
[----:B0-----:R-:W-:Y:S01]  /*8100*/  FFMA.FTZ R67, R4, R0, R49 ;  /* 0x0000000004437223 */ /* 0x001fe20000010031 */
[----:B------:R-:W-:Y:S01]  /*8110*/  FADD.FTZ R0, R182, R35 ;  /* 0x00000023b6007221 */ /* 0x000fe20000010000 */
[-CC-:B------:R-:W-:Y:S01]  /*8120*/  FFMA.FTZ R35, R37, R6.reuse, -R12.reuse ;  /* 0x0000000625237223 */ /* 0x180fe2000001080c */
[-CC-:B------:R-:W-:Y:S01]  /*8130*/  FFMA.FTZ R81, R81, R6.reuse, -R12.reuse ;  /* 0x0000000651517223 */ /* 0x180fe2000001080c */
[-CC-:B------:R-:W-:Y:S01]  /*8140*/  FFMA.FTZ R79, R79, R6.reuse, -R12.reuse ;  /* 0x000000064f4f7223 */ /* 0x180fe2000001080c */
[-CC-:B------:R-:W-:Y:S01]  /*8150*/  FFMA.FTZ R173, R173, R6.reuse, -R12.reuse ;  /* 0x00000006adad7223 */ /* 0x180fe2000001080c */
[-CC-:B------:R-:W-:Y:S01]  /*8160*/  FFMA.FTZ R77, R77, R6.reuse, -R12.reuse ;  /* 0x000000064d4d7223 */ /* 0x180fe2000001080c */
[----:B------:R-:W0:Y:S01]  /*8170*/  MUFU.EX2 R51, R51 ;  /* 0x0000003300337308 */ /* 0x000e220000000800 */
[----:B-1----:R-:W-:Y:S01]  /*8180*/  FADD.FTZ R67, R14, R67 ;  /* 0x000000430e437221 */ /* 0x002fe20000010000 */
[-CC-:B------:R-:W-:Y:S01]  /*8190*/  FFMA.FTZ R201, R201, R6.reuse, -R12.reuse ;  /* 0x00000006c9c97223 */ /* 0x180fe2000001080c */
[----:B------:R-:W-:-:S05]  /*81a0*/  FFMA.FTZ R12, R75, R6, -R12 ;  /* 0x000000064b0c7223 */ /* 0x000fca000001080c */
[----:B------:R-:W1:Y:S01]  /*81b0*/  MUFU.EX2 R24, R24 ;  /* 0x0000001800187308 */ /* 0x000e620000000800 */
[----:B--2---:R-:W-:Y:S01]  /*81c0*/  FADD.FTZ R2, R20, R67 ;  /* 0x0000004314027221 */ /* 0x004fe20000010000 */
[----:B------:R-:W-:-:S04]  /*81d0*/  FADD.FTZ R67, R15, R0 ;  /* 0x000000000f437221 */ /* 0x000fc80000010000 */
[----:B------:R-:W-:Y:S02]  /*81e0*/  FADD.FTZ R0, R176, R67 ;  /* 0x00000043b0007221 */ /* 0x000fe40000010000 */
[----:B------:R-:W2:Y:S01]  /*81f0*/  MUFU.EX2 R57, R57 ;  /* 0x0000003900397308 */ /* 0x000ea20000000800 */
[----:B0-----:R-:W-:Y:S01]  /*8200*/  FADD.FTZ R69, R51, R2 ;  /* 0x0000000233457221 */ /* 0x001fe20000010000 */
[----:B------:R-:W-:-:S04]  /*8210*/  FADD.FTZ R37, R21, R0 ;  /* 0x0000000015257221 */ /* 0x000fc80000010000 */
[----:B------:R-:W-:Y:S02]  /*8220*/  FADD.FTZ R0, R178, R37 ;  /* 0x00000025b2007221 */ /* 0x000fe40000010000 */
[----:B------:R-:W0:Y:S01]  /*8230*/  MUFU.EX2 R26, R26 ;  /* 0x0000001a001a7308 */ /* 0x000e220000000800 */
[----:B-1----:R-:W-:Y:S01]  /*8240*/  FADD.FTZ R2, R24, R69 ;  /* 0x0000004518027221 */ /* 0x002fe20000010000 */
[----:B------:R-:W-:-:S04]  /*8250*/  FADD.FTZ R37, R25, R0 ;  /* 0x0000000019257221 */ /* 0x000fc80000010000 */
[----:B------:R-:W-:Y:S02]  /*8260*/  FADD.FTZ R0, R172, R37 ;  /* 0x00000025ac007221 */ /* 0x000fe40000010000 */
[----:B------:R-:W1:Y:S01]  /*8270*/  MUFU.EX2 R59, R59 ;  /* 0x0000003b003b7308 */ /* 0x000e620000000800 */
[----:B--2---:R-:W-:Y:S01]  /*8280*/  FADD.FTZ R67, R57, R2 ;  /* 0x0000000239437221 */ /* 0x004fe20000010000 */
[----:B------:R-:W-:-:S04]  /*8290*/  FADD.FTZ R37, R27, R0 ;  /* 0x000000001b257221 */ /* 0x000fc80000010000 */
[----:B------:R-:W-:Y:S02]  /*82a0*/  FADD.FTZ R0, R174, R37 ;  /* 0x00000025ae007221 */ /* 0x000fe40000010000 */
[----:B------:R-:W2:Y:S01]  /*82b0*/  MUFU.EX2 R28, R28 ;  /* 0x0000001c001c7308 */ /* 0x000ea20000000800 */
[----:B0-----:R-:W-:-:S07]  /*82c0*/  FADD.FTZ R2, R26, R67 ;  /* 0x000000431a027221 */ /* 0x001fce0000010000 */
[----:B------:R-:W0:Y:S01]  /*82d0*/  MUFU.EX2 R65, R65 ;  /* 0x0000004100417308 */ /* 0x000e220000000800 */
[----:B-1----:R-:W-:-:S07]  /*82e0*/  FADD.FTZ R67, R59, R2 ;  /* 0x000000023b437221 */ /* 0x002fce0000010000 */
[----:B------:R-:W1:Y:S01]  /*82f0*/  MUFU.EX2 R175, R175 ;  /* 0x000000af00af7308 */ /* 0x000e620000000800 */
[----:B--2---:R-:W-:Y:S01]  /*8300*/  FADD.FTZ R2, R28, R67 ;  /* 0x000000431c027221 */ /* 0x004fe20000010000 */
[----:B------:R-:W-:-:S06]  /*8310*/  FADD.FTZ R67, R31, R0 ;  /* 0x000000001f437221 */ /* 0x000fcc0000010000 */
[----:B------:R-:W2:Y:S01]  /*8320*/  MUFU.EX2 R30, R30 ;  /* 0x0000001e001e7308 */ /* 0x000ea20000000800 */
[----:B0-----:R-:W-:-:S07]  /*8330*/  FADD.FTZ R2, R65, R2 ;  /* 0x0000000241027221 */ /* 0x001fce0000010000 */
        /* <DEDUP_REMOVED lines=26> */
[----:B------:R-:W-:-:S06]  /*84e0*/  FADD.FTZ R2, R156, R41 ;  /* 0x000000299c027221 */ /* 0x000fcc0000010000 */
        /* <DEDUP_REMOVED lines=37> */
[----:B-1----:R-:W-:Y:S01]  /*8740*/  FADD.FTZ R0, R155, R0 ;  /* 0x000000009b007221 */ /* 0x002fe20000010000 */
[----:B--2---:R-:W-:-:S03]  /*8750*/  FADD.FTZ R2, R3, R2 ;  /* 0x0000000203027221 */ /* 0x004fc60000010000 */
[----:B0-----:R-:W-:Y:S01]  /*8760*/  FADD.FTZ R0, R12, R0 ;  /* 0x000000000c007221 */ /* 0x001fe20000010000 */
[----:B------:R-:W-:Y:S06]  /*8770*/  @!P0 BRA `(.L_x_1075) ;  /* 0x0000000000048947 */ /* 0x000fec0003800000 */
[----:B------:R-:W-:Y:S01]  /*8780*/  BPT.TRAP 0x1 ;  /* 0x000000040000795c */ /* 0x000fe20000300000 */
.L_x_1075:
[----:B------:R-:W-:Y:S01]  /*8790*/  ULEA UR6, UR59, UR41, 0x3 ;  /* 0x000000293b067291 */ /* 0x000fe2000f8e183f */
[----:B------:R-:W-:Y:S01]  /*87a0*/  ISETP.GT.AND P1, PT, R5, UR58, PT ;  /* 0x0000003a05007c0c */ /* 0x000fe2000bf24270 */
[----:B------:R-:W-:Y:S01]  /*87b0*/  UMOV UR60, UR46 ;  /* 0x0000002e003c7c82 */ /* 0x000fe20008000000 */
[----:B------:R-:W-:Y:S01]  /*87c0*/  UMOV UR59, UR45 ;  /* 0x0000002d003b7c82 */ /* 0x000fe20008000000 */
[----:B------:R-:W-:Y:S01]  /*87d0*/  UIADD3 UR6, UR6, 0x28860, URZ ;  /* 0x0002886006067890 */ /* 0x000fe2000fffe03f */
[----:B------:R-:W-:Y:S01]  /*87e0*/  F2FP.BF16.F32.PACK_AB R154, R3, R154 ;  /* 0x0000009a039a723e */ /* 0x000fe200000010ff */
[-C--:B------:R-:W-:Y:S01]  /*87f0*/  FMUL.FTZ R90, R90, R4.reuse ;  /* 0x000000045a5a7220 */ /* 0x080fe20000410000 */
[-C--:B------:R-:W-:Y:S01]  /*8800*/  FMUL.FTZ R91, R91, R4.reuse ;  /* 0x000000045b5b7220 */ /* 0x080fe20000410000 */
[----:B------:R-:W-:Y:S01]  /*8810*/  UPRMT UR6, UR40, 0x654, UR6 ;  /* 0x0000065428067896 */ /* 0x000fe20008000006 */
        /* <DEDUP_REMOVED lines=32> */
[-C--:B------:R-:W-:Y:S01]  /*8a20*/  FMUL.FTZ R88, R88, R10.reuse ;  /* 0x0000000a58587220 */ /* 0x080fe20000410000 */
[----:B------:R-:W-:Y:S01]  /*8a30*/  F2FP.BF16.F32.PACK_AB R181, R14, R49 ;  /* 0x000000310eb5723e */ /* 0x000fe200000010ff */
[----:B------:R-:W-:Y:S01]  /*8a40*/  FMUL.FTZ R89, R89, R10 ;  /* 0x0000000a59597220 */ /* 0x000fe20000410000 */
        /* <DEDUP_REMOVED lines=17> */
[-C--:B------:R-:W-:Y:S01]  /*8b60*/  FMUL.FTZ R108, R108, R10.reuse ;  /* 0x0000000a6c6c7220 */ /* 0x080fe20000410000 */
        /* <DEDUP_REMOVED lines=37> */
[-C--:B------:R-:W-:Y:S01]  /*8dc0*/  FMUL.FTZ R145, R145, R10.reuse ;  /* 0x0000000a91917220 */ /* 0x080fe20000410000 */
[----:B------:R-:W-:Y:S01]  /*8dd0*/  F2FP.BF16.F32.PACK_AB R155, R12, R155 ;  /* 0x0000009b0c9b723e */ /* 0x000fe200000010ff */
[-C--:B------:R-:W-:Y:S01]  /*8de0*/  FMUL.FTZ R148, R148, R10.reuse ;  /* 0x0000000a94947220 */ /* 0x080fe20000410000 */
[----:B------:R-:W-:Y:S01]  /*8df0*/  FMUL.FTZ R149, R149, R10 ;  /* 0x0000000a95957220 */ /* 0x000fe20000410000 */
[----:B------:R-:W-:-:S02]  /*8e00*/  VIADD R5, R5, 0xffffffff ;  /* 0xffffffff05057836 */ /* 0x000fc40000000000 */
[----:B------:R-:W-:Y:S02]  /*8e10*/  IMAD.MOV.U32 R4, RZ, RZ, R11 ;  /* 0x000000ffff047224 */ /* 0x000fe400078e000b */
[----:B------:R-:W-:Y:S01]  /*8e20*/  IMAD.MOV.U32 R3, RZ, RZ, R7 ;  /* 0x000000ffff037224 */ /* 0x000fe200078e0007 */
[----:B------:R-:W-:Y:S06]  /*8e30*/  @P1 BRA `(.L_x_1076) ;  /* 0xffffffc400b81947 */ /* 0x000fec000383ffff */
.L_x_1057:
[----:B------:R-:W-:Y:S01]  /*8e40*/  UISETP.NE.AND UP1, UPT, UR50, URZ, UPT ;  /* 0x0000003f3200728c */ /* 0x000fe2000bf25270 */
[----:B------:R-:W-:Y:S01]  /*8e50*/  IADD3 R9, -R9, 0x1, RZ ;  /* 0x0000000109097810 */ /* 0x000fe20007ffe1ff */
[----:B------:R-:W-:Y:S02]  /*8e60*/  UISETP.NE.AND UP0, UPT, UR49, URZ, UPT ;  /* 0x0000003f3100728c */ /* 0x000fe4000bf05270 */
[----:B------:R-:W-:Y:S02]  /*8e70*/  UIADD3 UR10, UR37, 0x7f, URZ ;  /* 0x0000007f250a7890 */ /* 0x000fe4000fffe03f */
[----:B------:R-:W-:Y:S02]  /*8e80*/  IMAD R3, R8, UR43, R9 ;  /* 0x0000002b08037c24 */ /* 0x000fe4000f8e0209 */
[----:B------:R-:W-:-:S03]  /*8e90*/  PLOP3.LUT P1, PT, PT, PT, UP0, 0x40, 0x0 ;  /* 0x000000000000781c */ /* 0x000fc60003f2e808 */
[----:B------:R-:W-:Y:S01]  /*8ea0*/  @UP1 ULDC UR6, c[0x0][0x44c] ;  /* 0x0001130000061ab9 */ /* 0x000fe20000000800 */
[----:B------:R-:W-:Y:S01]  /*8eb0*/  @UP1 ULDC UR11, c[0x0][0x450] ;  /* 0x00011400000b1ab9 */ /* 0x000fe20000000800 */
[----:B------:R-:W-:-:S04]  /*8ec0*/  UIMAD.WIDE.U32 UR6, UR10, UR6, URZ ;  /* 0x000000060a0672a5 */ /* 0x000fc8000f8e003f */
[----:B------:R-:W-:-:S06]  /*8ed0*/  @UP1 USHF.R.U32.HI UR10, URZ, UR11, UR7 ;  /* 0x0000000b3f0a1299 */ /* 0x000fcc0008011607 */
[----:B------:R-:W-:-:S04]  /*8ee0*/  VIADD R3, R3, UR10 ;  /* 0x0000000a03037c36 */ /* 0x000fc80008000000 */
[----:B------:R-:W-:Y:S01]  /*8ef0*/  VIADD R4, R3, -UR55 ;  /* 0x8000003703047c36 */ /* 0x000fe20008000000 */
[----:B------:R-:W-:Y:S06]  /*8f00*/  @P1 BRA `(.L_x_1077) ;  /* 0x0000000000441947 */ /* 0x000fec0003800000 */
[----:B------:R-:W-:-:S13]  /*8f10*/  ISETP.GT.AND P1, PT, R3, -0x1, PT ;  /* 0xffffffff0300780c */ /* 0x000fda0003f24270 */
[----:B------:R-:W-:Y:S05]  /*8f20*/  @P1 BRA `(.L_x_1078) ;  /* 0x0000000000201947 */ /* 0x000fea0003800000 */
[----:B------:R-:W0:Y:S01]  /*8f30*/  LDC R10, c[0x0][0x9e4] ;  /* 0x00027900ff0a7b82 */ /* 0x000e220000000800 */
[----:B------:R-:W-:Y:S02]  /*8f40*/  LOP3.LUT R3, RZ, R3, RZ, 0x33, !PT ;  /* 0x00000003ff037212 */ /* 0x000fe400078e33ff */
[----:B0-----:R-:W-:-:S13]  /*8f50*/  ISETP.NE.AND P1, PT, R10, 0x1, PT ;  /* 0x000000010a00780c */ /* 0x001fda0003f25270 */
[----:B------:R-:W0:Y:S02]  /*8f60*/  @P1 LDC.64 R8, c[0x0][0x9e8] ;  /* 0x00027a00ff081b82 */ /* 0x000e240000000a00 */
[----:B0-----:R-:W-:-:S05]  /*8f70*/  @P1 IMAD.HI.U32 R8, R3, R8, RZ ;  /* 0x0000000803081227 */ /* 0x001fca00078e00ff */
[----:B------:R-:W-:-:S04]  /*8f80*/  @P1 SHF.R.U32.HI R3, RZ, R9, R8 ;  /* 0x00000009ff031219 */ /* 0x000fc80000011608 */
[----:B------:R-:W-:Y:S01]  /*8f90*/  LOP3.LUT R3, RZ, R3, RZ, 0x33, !PT ;  /* 0x00000003ff037212 */ /* 0x000fe200078e33ff */
[----:B------:R-:W-:Y:S06]  /*8fa0*/  BRA `(.L_x_1079) ;  /* 0x0000000000147947 */ /* 0x000fec0003800000 */
.L_x_1078:
[----:B------:R-:W0:Y:S02]  /*8fb0*/  LDC R10, c[0x0][0x9e4] ;  /* 0x00027900ff0a7b82 */ /* 0x000e240000000800 */
[----:B0-----:R-:W-:-:S13]  /*8fc0*/  ISETP.NE.AND P1, PT, R10, 0x1, PT ;  /* 0x000000010a00780c */ /* 0x001fda0003f25270 */
[----:B------:R-:W0:Y:S02]  /*8fd0*/  @P1 LDC.64 R8, c[0x0][0x9e8] ;  /* 0x00027a00ff081b82 */ /* 0x000e240000000a00 */
[----:B0-----:R-:W-:-:S05]  /*8fe0*/  @P1 IMAD.HI.U32 R8, R3, R8, RZ ;  /* 0x0000000803081227 */ /* 0x001fca00078e00ff */
[----:B------:R-:W-:-:S07]  /*8ff0*/  @P1 SHF.R.U32.HI R3, RZ, R9, R8 ;  /* 0x00000009ff031219 */ /* 0x000fce0000011608 */
.L_x_1079:
[----:B------:R-:W-:-:S05]  /*9000*/  IMAD R3, R3, R10, RZ ;  /* 0x0000000a03037224 */ /* 0x000fca00078e02ff */
[----:B------:R-:W-:-:S07]  /*9010*/  VIMNMX R4, R4, R3, !PT ;  /* 0x0000000304047248 */ /* 0x000fce0007fe0100 */
.L_x_1077:
[----:B------:R-:W-:-:S05]  /*9020*/  VIADD R4, R4, 0x7f ;  /* 0x0000007f04047836 */ /* 0x000fca0000000000 */
[----:B------:R-:W-:-:S04]  /*9030*/  SHF.R.S32.HI R3, RZ, 0x1f, R4 ;  /* 0x0000001fff037819 */ /* 0x000fc80000011404 */
[----:B------:R-:W-:-:S04]  /*9040*/  LEA.HI R3, R3, R4, RZ, 0x7 ;  /* 0x0000000403037211 */ /* 0x000fc800078f38ff */
[----:B------:R-:W-:-:S04]  /*9050*/  SHF.R.S32.HI R3, RZ, 0x7, R3 ;  /* 0x00000007ff037819 */ /* 0x000fc80000011403 */
[----:B------:R-:W-:-:S04]  /*9060*/  VIMNMX R4, R3, UR39, !PT ;  /* 0x0000002703047c48 */ /* 0x000fc8000ffe0100 */
[----:B------:R-:W-:-:S13]  /*9070*/  ISETP.GE.AND P1, PT, R5, R4, PT ;  /* 0x000000040500720c */ /* 0x000fda0003f26270 */
[----:B------:R-:W-:Y:S05]  /*9080*/  @!P1 BRA `(.L_x_1080) ;  /* 0x0000002800109947 */ /* 0x000fea0003800000 */
[----:B------:R-:W-:Y:S01]  /*9090*/  IMAD.MOV.U32 R10, RZ, RZ, R11 ;  /* 0x000000ffff0a7224 */ /* 0x000fe200078e000b */
[----:B------:R-:W-:Y:S01]  /*90a0*/  UMOV UR56, UR46 ;  /* 0x0000002e00387c82 */ /* 0x000fe20008000000 */
[----:B------:R-:W-:Y:S01]  /*90b0*/  IMAD.MOV.U32 R8, RZ, RZ, R7 ;  /* 0x000000ffff087224 */ /* 0x000fe200078e0007 */
[----:B------:R-:W-:Y:S01]  /*90c0*/  UMOV UR55, UR45 ;  /* 0x0000002d00377c82 */ /* 0x000fe20008000000 */
[----:B------:R-:W-:-:S05]  /*90d0*/  ULDC UR54, c[0x0][0x9d8] ;  /* 0x0002760000367ab9 */ /* 0x000fca0000000800 */
.L_x_1091:
[----:B------:R-:W-:Y:S01]  /*90e0*/  ISETP.NE.AND P2, PT, RZ, UR42, PT ;  /* 0x0000002aff007c0c */ /* 0x000fe2000bf45270 */
[----:B------:R-:W-:-:S04]  /*90f0*/  UISETP.NE.AND UP0, UPT, UR55, 0x1, UPT ;  /* 0x000000013700788c */ /* 0x000fc8000bf05270 */
[----:B------:R-:W-:-:S04]  /*9100*/  USEL UR46, URZ, 0x1, UP0 ;  /* 0x000000013f2e7887 */ /* 0x000fc80008000000 */
[----:B------:R-:W-:-:S04]  /*9110*/  ULOP3.LUT UR46, UR56, UR46, URZ, 0x3c, !UPT ;  /* 0x0000002e382e7292 */ /* 0x000fc8000f8e3c3f */
[----:B------:R-:W-:Y:S08]  /*9120*/  @P2 BRA `(.L_x_1081) ;  /* 0x0000000000382947 */ /* 0x000ff00003800000 */
[----:B------:R-:W-:Y:S05]  /*9130*/  @!P0 BRA `(.L_x_1082) ;  /* 0x0000000000048947 */ /* 0x000fea0003800000 */
[----:B------:R-:W-:Y:S01]  /*9140*/  BPT.TRAP 0x1 ;  /* 0x000000040000795c */ /* 0x000fe20000300000 */
.L_x_1082:
        /* <DEDUP_REMOVED lines=9> */
.L_x_1083:
[----:B-1----:R-:W-:Y:S05]  /*91e0*/  @P1 BRA `(.L_x_1081) ;  /* 0x0000000000081947 */ /* 0x002fea0003800000 */
[----:B------:R-:W1:Y:S02]  /*91f0*/  SYNCS.PHASECHK.TRANS64.TRYWAIT P1, [UR6+0x28830], R3 ;  /* 0x02883003ff0075a7 */ /* 0x000e640008020146 */
[----:B-1----:R-:W-:Y:S05]  /*9200*/  @!P1 BRA `(.L_x_1084) ;  /* 0x000000cc009c9947 */ /* 0x002fea0003800000 */
.L_x_1081:
        /* <DEDUP_REMOVED lines=48> */
.L_x_1086:
[----:B------:R-:W-:Y:S01]  /*9510*/  ULEA UR6, UR55, UR41, 0x3 ;  /* 0x0000002937067291 */ /* 0x000fe2000f8e183f */
[----:B------:R-:W-:-:S05]  /*9520*/  IMAD.U32 R3, RZ, RZ, UR56 ;  /* 0x00000038ff037e24 */ /* 0x000fca000f8e00ff */
[----:B------:R-:W-:-:S04]  /*9530*/  SHF.L.U32 R3, R3, 0x1f, RZ ;  /* 0x0000001f03037819 */ /* 0x000fc800000006ff */
[----:B------:R0:W1:Y:S01]  /*9540*/  SYNCS.PHASECHK.TRANS64.TRYWAIT P1, [UR6+0x28850], R3 ;  /* 0x02885003ff0075a7 */ /* 0x0000620008020146 */
[----:B------:R-:W-:Y:S05]  /*9550*/  @!P0 BRA `(.L_x_1087) ;  /* 0x0000000000048947 */ /* 0x000fea0003800000 */
[----:B------:R-:W-:Y:S01]  /*9560*/  BPT.TRAP 0x1 ;  /* 0x000000040000795c */ /* 0x000fe20000300000 */
.L_x_1087:
[----:B-1----:R-:W-:Y:S05]  /*9570*/  @P1 BRA `(.L_x_1085) ;  /* 0x0000000000081947 */ /* 0x002fea0003800000 */
[----:B------:R-:W1:Y:S02]  /*9580*/  SYNCS.PHASECHK.TRANS64.TRYWAIT P1, [UR6+0x28850], R3 ;  /* 0x02885003ff0075a7 */ /* 0x000e640008020146 */
[----:B-1----:R-:W-:Y:S05]  /*9590*/  @!P1 BRA `(.L_x_1088) ;  /* 0x000000c800d09947 */ /* 0x002fea0003800000 */
.L_x_1085:
        /* <DEDUP_REMOVED lines=49> */
.L_x_1089:
[----:B------:R-:W-:Y:S01]  /*98b0*/  FMUL.FTZ R153, R24, UR54 ;  /* 0x0000003618997c20 */ /* 0x000fe20008410000 */
[----:B------:R-:W-:Y:S01]  /*98c0*/  FMUL.FTZ R155, R25, UR54 ;  /* 0x00000036199b7c20 */ /* 0x000fe20008410000 */
[----:B------:R-:W-:Y:S01]  /*98d0*/  FMUL.FTZ R157, R28, UR54 ;  /* 0x000000361c9d7c20 */ /* 0x000fe20008410000 */
[----:B0-----:R-:W-:Y:S01]  /*98e0*/  FMUL.FTZ R3, R26, UR54 ;  /* 0x000000361a037c20 */ /* 0x001fe20008410000 */
        /* <DEDUP_REMOVED lines=187> */
[----:B0-----:R-:W-:Y:S02]  /*a4a0*/  FMNMX.FTZ R14, R219, R6, !PT ;  /* 0x00000006db0e7209 */ /* 0x001fe40007810000 */
[----:B------:R-:W0:Y:S03]  /*a4b0*/  LDC R6, c[0x0][0x988] ;  /* 0x00026200ff067b82 */ /* 0x000e260000000800 */
[----:B------:R-:W3:Y:S02]  /*a4c0*/  SHFL.BFLY PT, R7, R14, 0x2, 0x1f ;  /* 0x0c401f000e077f89 */ /* 0x000ee400000e0000 */
[----:B------:R-:W4:Y:S01]  /*a4d0*/  MUFU.TANH R85, R85 ;  /* 0x0000005500557308 */ /* 0x000f220000002400 */
[----:B-1----:R-:W-:-:S04]  /*a4e0*/  FMNMX.FTZ R12, R79, R12, !PT ;  /* 0x0000000c4f0c7209 */ /* 0x002fc80007810000 */
[----:B--2---:R-:W-:-:S04]  /*a4f0*/  FMNMX.FTZ R12, R83, R12, !PT ;  /* 0x0000000c530c7209 */ /* 0x004fc80007810000 */
[----:B----4-:R-:W-:-:S05]  /*a500*/  FMNMX.FTZ R12, R85, R12, !PT ;  /* 0x0000000c550c7209 */ /* 0x010fca0007810000 */
[----:B------:R-:W1:Y:S01]  /*a510*/  SHFL.BFLY PT, R11, R12, 0x2, 0x1f ;  /* 0x0c401f000c0b7f89 */ /* 0x000e6200000e0000 */
[----:B---3--:R-:W-:-:S05]  /*a520*/  FMNMX.FTZ R20, R14, R7, !PT ;  /* 0x000000070e147209 */ /* 0x008fca0007810000 */
[----:B------:R-:W2:Y:S01]  /*a530*/  SHFL.BFLY PT, R7, R20, 0x1, 0x1f ;  /* 0x0c201f0014077f89 */ /* 0x000ea200000e0000 */
[----:B-1----:R-:W-:-:S05]  /*a540*/  FMNMX.FTZ R24, R12, R11, !PT ;  /* 0x0000000b0c187209 */ /* 0x002fca0007810000 */
[----:B------:R-:W1:Y:S01]  /*a550*/  SHFL.BFLY PT, R11, R24, 0x1, 0x1f ;  /* 0x0c201f00180b7f89 */ /* 0x000e6200000e0000 */
[----:B--2---:R-:W-:-:S05]  /*a560*/  FMNMX.FTZ R7, R20, R7, !PT ;  /* 0x0000000714077209 */ /* 0x004fca0007810000 */
[C---:B------:R-:W-:Y:S01]  /*a570*/  FADD.FTZ R47, -R7.reuse, R8 ;  /* 0x00000008072f7221 */ /* 0x040fe20000010100 */
[----:B0-----:R-:W-:-:S03]  /*a580*/  FMUL.FTZ R8, R7, R6 ;  /* 0x0000000607087220 */ /* 0x001fc60000410000 */
        /* <DEDUP_REMOVED lines=14> */
[----:B-1----:R-:W-:Y:S01]  /*a670*/  FMNMX.FTZ R11, R24, R11, !PT ;  /* 0x0000000b180b7209 */ /* 0x002fe20007810000 */
        /* <DEDUP_REMOVED lines=19> */
[C---:B------:R-:W-:Y:S01]  /*a7b0*/  FADD.FTZ R47, -R11.reuse, R10 ;  /* 0x0000000a0b2f7221 */ /* 0x040fe20000010100 */
[-C--:B------:R-:W-:Y:S01]  /*a7c0*/  FMUL.FTZ R8, R11, R6.reuse ;  /* 0x000000060b087220 */ /* 0x080fe20000410000 */
[----:B------:R-:W-:Y:S02]  /*a7d0*/  MUFU.EX2 R49, R49 ;  /* 0x0000003100317308 */ /* 0x000fe40000000800 */
[-C--:B------:R-:W-:Y:S01]  /*a7e0*/  FMUL.FTZ R47, R47, R6.reuse ;  /* 0x000000062f2f7220 */ /* 0x080fe20000410000 */
[-CC-:B------:R-:W-:Y:S01]  /*a7f0*/  FFMA.FTZ R10, R3, R6.reuse, -R8.reuse ;  /* 0x00000006030a7223 */ /* 0x180fe20000010808 */
[-CC-:B------:R-:W-:Y:S01]  /*a800*/  FFMA.FTZ R181, R9, R6.reuse, -R8.reuse ;  /* 0x0000000609b57223 */ /* 0x180fe20000010808 */
        /* <DEDUP_REMOVED lines=19> */
[----:B------:R-:W1:Y:S01]  /*a940*/  MUFU.EX2 R10, R10 ;  /* 0x0000000a000a7308 */ /* 0x000e620000000800 */
[----:B0-----:R-:W-:Y:S01]  /*a950*/  FFMA.FTZ R2, R49, R2, R180 ;  /* 0x0000000231027223 */ /* 0x001fe200000100b4 */
[-CC-:B------:R-:W-:Y:S01]  /*a960*/  FFMA.FTZ R34, R57, R6.reuse, -R8.reuse ;  /* 0x0000000639227223 */ /* 0x180fe20000010808 */
        /* <DEDUP_REMOVED lines=8> */
[----:B------:R-:W-:-:S05]  /*a9f0*/  FFMA.FTZ R83, R83, R6, -R8 ;  /* 0x0000000653537223 */ /* 0x000fca0000010808 */
[----:B------:R-:W2:Y:S01]  /*aa00*/  MUFU.EX2 R181, R181 ;  /* 0x000000b500b57308 */ /* 0x000ea20000000800 */
[----:B-1----:R-:W-:-:S07]  /*aa10*/  FFMA.FTZ R0, R47, R0, R10 ;  /* 0x000000002f007223 */ /* 0x002fce000001000a */
        /* <DEDUP_REMOVED lines=29> */
[----:B------:R-:W-:-:S06]  /*abf0*/  FFMA.FTZ R15, R63, R6, -R8 ;  /* 0x000000063f0f7223 */ /* 0x000fcc0000010808 */
        /* <DEDUP_REMOVED lines=16> */
[-CC-:B------:R-:W-:Y:S01]  /*ad00*/  FFMA.FTZ R21, R67, R6.reuse, -R8.reuse ;  /* 0x0000000643157223 */ /* 0x180fe20000010808 */
[----:B------:R-:W-:-:S05]  /*ad10*/  FFMA.FTZ R8, R85, R6, -R8 ;  /* 0x0000000655087223 */ /* 0x000fca0000010808 */
        /* <DEDUP_REMOVED lines=80> */
.L_x_1090:
[----:B------:R-:W-:Y:S01]  /*b220*/  ULEA UR6, UR55, UR41, 0x3 ;  /* 0x0000002937067291 */ /* 0x000fe2000f8e183f */
[----:B------:R-:W-:Y:S01]  /*b230*/  ISETP.GT.AND P1, PT, R5, R4, PT ;  /* 0x000000040500720c */ /* 0x000fe20003f24270 */
[----:B------:R-:W-:Y:S01]  /*b240*/  UMOV UR56, UR46 ;  /* 0x0000002e00387c82 */ /* 0x000fe20008000000 */
[----:B------:R-:W-:Y:S01]  /*b250*/  UMOV UR55, UR45 ;  /* 0x0000002d00377c82 */ /* 0x000fe20008000000 */
[----:B------:R-:W-:Y:S01]  /*b260*/  UIADD3 UR6, UR6, 0x28860, URZ ;  /* 0x0002886006067890 */ /* 0x000fe2000fffe03f */
[----:B------:R-:W-:Y:S01]  /*b270*/  F2FP.BF16.F32.PACK_AB R176, R155, R176 ;  /* 0x000000b09bb0723e */ /* 0x000fe200000010ff */
[-C--:B------:R-:W-:Y:S01]  /*b280*/  FMUL.FTZ R88, R88, R49.reuse ;  /* 0x0000003158587220 */ /* 0x080fe20000410000 */
[----:B------:R-:W-:Y:S01]  /*b290*/  F2FP.BF16.F32.PACK_AB R181, R181, R10 ;  /* 0x0000000ab5b5723e */ /* 0x000fe200000010ff */
[----:B------:R-:W-:Y:S01]  /*b2a0*/  UPRMT UR6, UR40, 0x654, UR6 ;  /* 0x0000065428067896 */ /* 0x000fe20008000006 */
        /* <DEDUP_REMOVED lines=61> */
[----:B------:R-:W-:Y:S01]  /*b680*/  FMUL.FTZ R149, R149, R49 ;  /* 0x0000003195957220 */ /* 0x000fe20000410000 */
[----:B------:R-:W-:-:S02]  /*b690*/  VIADD R5, R5, 0xffffffff ;  /* 0xffffffff05057836 */ /* 0x000fc40000000000 */
        /* <DEDUP_REMOVED lines=32> */
[----:B------:R-:W-:-:S02]  /*b8a0*/  IMAD.MOV.U32 R10, RZ, RZ, R11 ;  /* 0x000000ffff0a7224 */ /* 0x000fc400078e000b */
[----:B------:R-:W-:Y:S01]  /*b8b0*/  IMAD.MOV.U32 R8, RZ, RZ, R7 ;  /* 0x000000ffff087224 */ /* 0x000fe200078e0007 */
[----:B------:R-:W-:Y:S06]  /*b8c0*/  @P1 BRA `(.L_x_1091) ;  /* 0xffffffd800041947 */ /* 0x000fec000383ffff */
.L_x_1080:
[----:B------:R-:W-:-:S13]  /*b8d0*/  ISETP.GE.AND P1, PT, R5, UR39, PT ;  /* 0x0000002705007c0c */ /* 0x000fda000bf26270 */
[----:B------:R-:W-:Y:S05]  /*b8e0*/  @!P1 BRA `(.L_x_1092) ;  /* 0x0000003800589947 */ /* 0x000fea0003800000 */
[----:B------:R-:W-:Y:S01]  /*b8f0*/  IMAD.MOV.U32 R4, RZ, RZ, R11 ;  /* 0x000000ffff047224 */ /* 0x000fe200078e000b */
[----:B------:R-:W-:Y:S01]  /*b900*/  UMOV UR60, UR46 ;  /* 0x0000002e003c7c82 */ /* 0x000fe20008000000 */
[----:B------:R-:W-:Y:S01]  /*b910*/  IMAD.MOV.U32 R3, RZ, RZ, R7 ;  /* 0x000000ffff037224 */ /* 0x000fe200078e0007 */
[----:B------:R-:W-:Y:S01]  /*b920*/  UMOV UR59, UR45 ;  /* 0x0000002d003b7c82 */ /* 0x000fe20008000000 */
[----:B------:R-:W-:Y:S01]  /*b930*/  ULDC UR54, c[0x0][0x9e4] ;  /* 0x0002790000367ab9 */ /* 0x000fe20000000800 */
[----:B------:R-:W-:Y:S01]  /*b940*/  ULDC UR57, c[0x0][0x9dc] ;  /* 0x0002770000397ab9 */ /* 0x000fe20000000800 */
[----:B------:R-:W-:Y:S01]  /*b950*/  ULDC UR56, c[0x0][0x288] ;  /* 0x0000a20000387ab9 */ /* 0x000fe20000000800 */
[----:B------:R-:W-:Y:S01]  /*b960*/  ULDC UR58, c[0x0][0x9d8] ;  /* 0x00027600003a7ab9 */ /* 0x000fe20000000800 */
[----:B------:R-:W-:-:S05]  /*b970*/  ULDC UR55, c[0x0][0x9e0] ;  /* 0x0002780000377ab9 */ /* 0x000fca0000000800 */
.L_x_1111:
[----:B------:R-:W-:Y:S01]  /*b980*/  UIADD3 UR45, UR59, 0x1, URZ ;  /* 0x000000013b2d7890 */ /* 0x000fe2000fffe03f */
[----:B------:R-:W-:-:S03]  /*b990*/  ISETP.NE.AND P2, PT, RZ, UR42, PT ;  /* 0x0000002aff007c0c */ /* 0x000fc6000bf45270 */
[----:B------:R-:W-:-:S04]  /*b9a0*/  UISETP.NE.AND UP0, UPT, UR45, 0x2, UPT ;  /* 0x000000022d00788c */ /* 0x000fc8000bf05270 */
[----:B------:R-:W-:Y:S02]  /*b9b0*/  USEL UR46, URZ, 0x1, UP0 ;  /* 0x000000013f2e7887 */ /* 0x000fe40008000000 */
[----:B------:R-:W-:Y:S02]  /*b9c0*/  USEL UR45, UR45, URZ, UP0 ;  /* 0x0000003f2d2d7287 */ /* 0x000fe40008000000 */
[----:B------:R-:W-:Y:S02]  /*b9d0*/  ULOP3.LUT UR46, UR60, UR46, URZ, 0x3c, !UPT ;  /* 0x0000002e3c2e7292 */ /* 0x000fe4000f8e3c3f */
[----:B------:R-:W-:Y:S10]  /*b9e0*/  @P2 BRA `(.L_x_1093) ;  /* 0x00000000002c2947 */ /* 0x000ff40003800000 */
[----:B------:R-:W-:Y:S05]  /*b9f0*/  @!P0 BRA `(.L_x_1094) ;  /* 0x0000000000048947 */ /* 0x000fea0003800000 */
[----:B------:R-:W-:Y:S01]  /*ba00*/  BPT.TRAP 0x1 ;  /* 0x000000040000795c */ /* 0x000fe20000300000 */
.L_x_1094:
[----:B------:R-:W-:Y:S01]  /*ba10*/  ULEA UR6, UR45, UR41, 0x3 ;  /* 0x000000292d067291 */ /* 0x000fe2000f8e183f */
[----:B------:R-:W-:-:S05]  /*ba20*/  IMAD.U32 R6, RZ, RZ, UR46 ;  /* 0x0000002eff067e24 */ /* 0x000fca000f8e00ff */
[----:B------:R-:W-:-:S04]  /*ba30*/  SHF.L.U32 R6, R6, 0x1f, RZ ;  /* 0x0000001f06067819 */ /* 0x000fc800000006ff */
[----:B------:R0:W1:Y:S01]  /*ba40*/  SYNCS.PHASECHK.TRANS64.TRYWAIT P1, [UR6+0x28830], R6 ;  /* 0x02883006ff0075a7 */ /* 0x0000620008020146 */
[----:B------:R-:W-:Y:S05]  /*ba50*/  @!P0 BRA `(.L_x_1095) ;  /* 0x0000000000048947 */ /* 0x000fea0003800000 */
[----:B------:R-:W-:Y:S01]  /*ba60*/  BPT.TRAP 0x1 ;  /* 0x000000040000795c */ /* 0x000fe20000300000 */
.L_x_1095:
[----:B-1----:R-:W-:Y:S05]  /*ba70*/  @P1 BRA `(.L_x_1093) ;  /* 0x0000000000081947 */ /* 0x002fea0003800000 */
[----:B------:R-:W1:Y:S02]  /*ba80*/  SYNCS.PHASECHK.TRANS64.TRYWAIT P1, [UR6+0x28830], R6 ;  /* 0x02883006ff0075a7 */ /* 0x000e640008020146 */
[----:B-1----:R-:W-:Y:S05]  /*ba90*/  @!P1 BRA `(.L_x_1096) ;  /* 0x000000a400a89947 */ /* 0x002fea0003800000 */
.L_x_1093:
[----:B01----:R-:W-:Y:S01]  /*baa0*/  VIADD R6, R23, 0x8 ;  /* 0x0000000817067836 */ /* 0x003fe20000000000 */
[----:B------:R-:W-:Y:S01]  /*bab0*/  ULEA UR34, UR45, UR51, 0xb ;  /* 0x000000332d227291 */ /* 0x000fe2000f8e583f */
[----:B------:R-:W-:Y:S01]  /*bac0*/  UMOV UR35, 0x40000040 ;  /* 0x4000004000237882 */ /* 0x000fe20000000000 */
[----:B------:R-:W-:Y:S02]  /*bad0*/  UMOV UR7, 0x40000040 ;  /* 0x4000004000077882 */ /* 0x000fe40000000000 */
[----:B------:R0:W-:Y:S01]  /*bae0*/  BAR.SYNC.DEFER_BLOCKING R6, 0x100 ;  /* 0x000400060000751d */ /* 0x0001e20000010000 */
[----:B------:R-:W-:Y:S02]  /*baf0*/  UIADD3 UR6, UR34, 0x2, URZ ;  /* 0x0000000222067890 */ /* 0x000fe4000fffe03f */
[----:B------:R-:W-:Y:S02]  /*bb00*/  UIADD3 UR10, UR34, 0x4, URZ ;  /* 0x00000004220a7890 */ /* 0x000fe4000fffe03f */
[----:B------:R-:W-:Y:S01]  /*bb10*/  UIADD3 UR14, UR34, 0x6, URZ ;  /* 0x00000006220e7890 */ /* 0x000fe2000fffe03f */
[----:B------:R-:W-:Y:S01]  /*bb20*/  UMOV UR11, 0x40000040 ;  /* 0x40000040000b7882 */ /* 0x000fe20000000000 */
[----:B------:R-:W-:Y:S01]  /*bb30*/  UMOV UR15, 0x40000040 ;  /* 0x40000040000f7882 */ /* 0x000fe20000000000 */
[----:B------:R-:W-:Y:S01]  /*bb40*/  UIADD3 UR18, UR34, 0x400, URZ ;  /* 0x0000040022127890 */ /* 0x000fe2000fffe03f */
[----:B------:R-:W-:Y:S01]  /*bb50*/  UMOV UR19, 0x40000040 ;  /* 0x4000004000137882 */ /* 0x000fe20000000000 */
[----:B------:R-:W-:Y:S01]  /*bb60*/  UIADD3 UR22, UR34, 0x402, URZ ;  /* 0x0000040222167890 */ /* 0x000fe2000fffe03f */
[----:B------:R-:W-:Y:S01]  /*bb70*/  UMOV UR23, 0x40000040 ;  /* 0x4000004000177882 */ /* 0x000fe20000000000 */
[----:B------:R-:W-:Y:S01]  /*bb80*/  UIADD3 UR26, UR34, 0x404, URZ ;  /* 0x00000404221a7890 */ /* 0x000fe2000fffe03f */
[----:B------:R-:W-:Y:S01]  /*bb90*/  UMOV UR27, 0x40000040 ;  /* 0x40000040001b7882 */ /* 0x000fe20000000000 */
[----:B------:R-:W-:Y:S01]  /*bba0*/  UIADD3 UR30, UR34, 0x406, URZ ;  /* 0x00000406221e7890 */ /* 0x000fe2000fffe03f */
[----:B------:R-:W-:Y:S01]  /*bbb0*/  UMOV UR31, 0x40000040 ;  /* 0x40000040001f7882 */ /* 0x000fe20000000000 */
        /* <DEDUP_REMOVED lines=27> */
.L_x_1098:
[----:B------:R-:W-:Y:S01]  /*bd70*/  ULEA UR6, UR59, UR41, 0x3 ;  /* 0x000000293b067291 */ /* 0x000fe2000f8e183f */
[----:B------:R-:W-:-:S05]  /*bd80*/  IMAD.U32 R6, RZ, RZ, UR60 ;  /* 0x0000003cff067e24 */ /* 0x000fca000f8e00ff */
[----:B------:R-:W-:-:S04]  /*bd90*/  SHF.L.U32 R6, R6, 0x1f, RZ ;  /* 0x0000001f06067819 */ /* 0x000fc800000006ff */
[----:B------:R0:W1:Y:S01]  /*bda0*/  SYNCS.PHASECHK.TRANS64.TRYWAIT P1, [UR6+0x28850], R6 ;  /* 0x02885006ff0075a7 */ /* 0x0000620008020146 */
[----:B------:R-:W-:Y:S05]  /*bdb0*/  @!P0 BRA `(.L_x_1099) ;  /* 0x0000000000048947 */ /* 0x000fea0003800000 */
[----:B------:R-:W-:Y:S01]  /*bdc0*/  BPT.TRAP 0x1 ;  /* 0x000000040000795c */ /* 0x000fe20000300000 */
.L_x_1099:
[----:B-1----:R-:W-:Y:S05]  /*bdd0*/  @P1 BRA `(.L_x_1097) ;  /* 0x0000000000081947 */ /* 0x002fea0003800000 */
[----:B------:R-:W1:Y:S02]  /*bde0*/  SYNCS.PHASECHK.TRANS64.TRYWAIT P1, [UR6+0x28850], R6 ;  /* 0x02885006ff0075a7 */ /* 0x000e640008020146 */
[----:B-1----:R-:W-:Y:S05]  /*bdf0*/  @!P1 BRA `(.L_x_1100) ;  /* 0x000000a000e89947 */ /* 0x002fea0003800000 */
.L_x_1097:
        /* <DEDUP_REMOVED lines=49> */
.L_x_1101:
[----:B------:R-:W-:Y:S01]  /*c110*/  UISETP.NE.AND UP1, UPT, UR50, URZ, UPT ;  /* 0x0000003f3200728c */ /* 0x000fe2000bf25270 */
[----:B------:R-:W-:Y:S01]  /*c120*/  FMUL.FTZ R9, R27, UR58 ;  /* 0x0000003a1b097c20 */ /* 0x000fe20008410000 */
[----:B------:R-:W-:Y:S01]  /*c130*/  FMUL.FTZ R27, R50, UR58 ;  /* 0x0000003a321b7c20 */ /* 0x000fe20008410000 */
[----:B------:R-:W-:Y:S01]  /*c140*/  FMUL.FTZ R50, R56, UR58 ;  /* 0x0000003a38327c20 */ /* 0x000fe20008410000 */
[----:B------:R-:W-:Y:S01]  /*c150*/  FMUL.FTZ R21, R39, UR58 ;  /* 0x0000003a27157c20 */ /* 0x000fe20008410000 */
[----:B------:R-:W-:Y:S01]  /*c160*/  VIADD R56, R17, UR37 ;  /* 0x0000002511387c36 */ /* 0x000fe20008000000 */
[----:B------:R-:W-:Y:S01]  /*c170*/  PLOP3.LUT P1, PT, PT, PT, UP1, 0x80, 0x0 ;  /* 0x000000000000781c */ /* 0x000fe20003f2f018 */
[----:B------:R-:W-:Y:S01]  /*c180*/  FMUL.FTZ R39, R74, UR58 ;  /* 0x0000003a4a277c20 */ /* 0x000fe20008410000 */
[----:B------:R-:W-:Y:S01]  /*c190*/  PLOP3.LUT P2, PT, PT, PT, UP1, 0x80, 0x0 ;  /* 0x000000000000781c */ /* 0x000fe20003f4f018 */
[----:B------:R-:W1:Y:S01]  /*c1a0*/  LDC R74, c[0x0][0x2f0] ;  /* 0x0000bc00ff4a7b82 */ /* 0x000e620000000800 */
[----:B------:R-:W-:Y:S01]  /*c1b0*/  FMUL.FTZ R160, R44, UR58 ;  /* 0x0000003a2ca07c20 */ /* 0x000fe20008410000 */
[----:B------:R-:W-:Y:S01]  /*c1c0*/  @UP1 ULDC UR7, c[0x0][0x44c] ;  /* 0x0001130000071ab9 */ /* 0x000fe20000000800 */
[----:B------:R-:W-:Y:S01]  /*c1d0*/  FMUL.FTZ R155, R33, UR58 ;  /* 0x0000003a219b7c20 */ /* 0x000fe20008410000 */
[----:B------:R-:W-:Y:S01]  /*c1e0*/  FMUL.FTZ R33, R67, UR58 ;  /* 0x0000003a43217c20 */ /* 0x000fe20008410000 */
[----:B------:R-:W-:Y:S01]  /*c1f0*/  FMUL.FTZ R67, R68, UR58 ;  /* 0x0000003a44437c20 */ /* 0x000fe20008410000 */
[----:B------:R-:W-:Y:S01]  /*c200*/  IMAD.SHL.U32 R68, R5, 0x80, RZ ;  /* 0x0000008005447824 */ /* 0x000fe200078e00ff */
[----:B------:R-:W-:Y:S01]  /*c210*/  ULEA UR6, UR45, UR41, 0x3 ;  /* 0x000000292d067291 */ /* 0x000fe2000f8e183f */
[----:B------:R-:W-:Y:S01]  /*c220*/  FMUL.FTZ R15, R47, UR58 ;  /* 0x0000003a2f0f7c20 */ /* 0x000fe20008410000 */
[----:B------:R-:W-:Y:S01]  /*c230*/  FMUL.FTZ R47, R49, UR58 ;  /* 0x0000003a312f7c20 */ /* 0x000fe20008410000 */
[----:B------:R-:W-:Y:S01]  /*c240*/  @P1 IMAD.HI.U32 R44, R56, UR7, RZ ;  /* 0x00000007382c1c27 */ /* 0x000fe2000f8e00ff */
[----:B------:R-:W-:-:S03]  /*c250*/  @UP1 ULDC UR7, c[0x0][0x450] ;  /* 0x0001140000071ab9 */ /* 0x000fc60000000800 */
[----:B------:R-:W-:Y:S01]  /*c260*/  FMUL.FTZ R161, R45, UR58 ;  /* 0x0000003a2da17c20 */ /* 0x000fe20008410000 */
[----:B------:R-:W-:Y:S01]  /*c270*/  FMUL.FTZ R49, R53, UR58 ;  /* 0x0000003a35317c20 */ /* 0x000fe20008410000 */
[----:B------:R-:W-:Y:S01]  /*c280*/  UIADD3 UR6, UR6, 0x28840, URZ ;  /* 0x0002884006067890 */ /* 0x000fe2000fffe03f */
[----:B------:R-:W-:Y:S01]  /*c290*/  @P2 SHF.R.U32.HI R56, RZ, UR7, R44 ;  /* 0x00000007ff382c19 */ /* 0x000fe2000801162c */
[----:B------:R-:W-:Y:S01]  /*c2a0*/  FMUL.FTZ R154, R32, UR58 ;  /* 0x0000003a209a7c20 */ /* 0x000fe20008410000 */
[----:B------:R-:W-:Y:S01]  /*c2b0*/  IADD3 R45, -R68, 0x1, RZ ;  /* 0x00000001442d7810 */ /* 0x000fe20007ffe1ff */
[----:B------:R-:W-:Y:S01]  /*c2c0*/  FMUL.FTZ R32, R46, UR58 ;  /* 0x0000003a2e207c20 */ /* 0x000fe20008410000 */
[----:B------:R-:W-:Y:S01]  /*c2d0*/  UISETP.NE.AND UP0, UPT, UR49, URZ, UPT ;  /* 0x0000003f3100728c */ /* 0x000fe2000bf05270 */
[----:B------:R-:W2:Y:S01]  /*c2e0*/  SHFL.IDX PT, R53, R56, RZ, 0x1c1f ;  /* 0x001c1fff38357589 */ /* 0x000ea200000e0000 */
[----:B------:R-:W-:Y:S01]  /*c2f0*/  FMUL.FTZ R46, R48, UR58 ;  /* 0x0000003a302e7c20 */ /* 0x000fe20008410000 */
[----:B0-----:R-:W-:Y:S01]  /*c300*/  FMUL.FTZ R6, R24, UR58 ;  /* 0x0000003a18067c20 */ /* 0x001fe20008410000 */
        /* <DEDUP_REMOVED lines=49> */
[----:B------:R-:W0:Y:S01]  /*c620*/  MUFU.TANH R6, R6 ;  /* 0x0000000600067308 */ /* 0x000e220000002400 */
[----:B-1----:R-:W-:Y:S01]  /*c630*/  IMAD R52, R74, UR43, R52 ;  /* 0x0000002b4a347c24 */ /* 0x002fe2000f8e0234 */
[----:B------:R-:W-:Y:S01]  /*c640*/  SYNCS.ARRIVE.TRANS64.RED.A1T0 RZ, [UR6], RZ ;  /* 0x000000ffffff79a7 */ /* 0x000fe20008100406 */
[----:B------:R-:W-:Y:S01]  /*c650*/  ULOP3.LUT UR6, URZ, UR57, URZ, 0x33, !UPT ;  /* 0x000000393f067292 */ /* 0x000fe2000f8e333f */
[----:B------:R-:W-:Y:S01]  /*c660*/  FMUL.FTZ R72, R72, UR58 ;  /* 0x0000003a48487c20 */ /* 0x000fe20008410000 */
[----:B------:R-:W-:-:S03]  /*c670*/  VIADD R52, R52, -UR56 ;  /* 0x8000003834347c36 */ /* 0x000fc60008000000 */
[----:B------:R-:W1:Y:S01]  /*c680*/  MUFU.TANH R7, R7 ;  /* 0x0000000700077308 */ /* 0x000e620000002400 */
[----:B------:R-:W-:-:S04]  /*c690*/  VIADD R70, R52, UR55 ;  /* 0x0000003734467c36 */ /* 0x000fc80008000000 */
[----:B--2---:R-:W-:-:S03]  /*c6a0*/  IMAD.IADD R57, R70, 0x1, R53 ;  /* 0x0000000146397824 */ /* 0x004fc600078e0235 */
[----:B------:R-:W2:Y:S08]  /*c6b0*/  MUFU.TANH R8, R8 ;  /* 0x0000000800087308 */ /* 0x000eb00000002400 */
[----:B------:R-:W3:Y:S08]  /*c6c0*/  MUFU.TANH R9, R9 ;  /* 0x0000000900097308 */ /* 0x000ef00000002400 */
        /* <DEDUP_REMOVED lines=59> */
[----:B------:R5:W0:Y:S02]  /*ca80*/  MUFU.TANH R61, R72 ;  /* 0x00000048003d7308 */ /* 0x000a240000002400 */
[----:B-----5:R-:W-:-:S04]  /*ca90*/  VIADD R72, R52, UR6 ;  /* 0x0000000634487c36 */ /* 0x020fc80008000000 */
[----:B------:R-:W-:Y:S01]  /*caa0*/  IMAD.IADD R58, R72, 0x1, R53 ;  /* 0x00000001483a7824 */ /* 0x000fe200078e0235 */
[----:B-1234-:R-:W-:Y:S06]  /*cab0*/  @P1 BRA `(.L_x_1102) ;  /* 0x00000000005c1947 */ /* 0x01efec0003800000 */
[----:B------:R-:W-:Y:S01]  /*cac0*/  IMAD R52, R74, UR43, R53 ;  /* 0x0000002b4a347c24 */ /* 0x000fe2000f8e0235 */
[----:B------:R-:W-:Y:S03]  /*cad0*/  BSSY B0, `(.L_x_1103) ;  /* 0x0000011000007945 */ /* 0x000fe60003800000 */
[----:B------:R-:W-:-:S05]  /*cae0*/  VIADD R59, R52, -UR56 ;  /* 0x80000038343b7c36 */ /* 0x000fca0008000000 */
        /* <DEDUP_REMOVED lines=10> */
.L_x_1104:
[----:B------:R-:W-:-:S05]  /*cb90*/  IMAD.U32 R78, RZ, RZ, UR54 ;  /* 0x00000036ff4e7e24 */ /* 0x000fca000f8e00ff */
[----:B------:R-:W-:-:S13]  /*cba0*/  ISETP.NE.AND P1, PT, R78, 0x1, PT ;  /* 0x000000014e00780c */ /* 0x000fda0003f25270 */
[----:B------:R-:W1:Y:S02]  /*cbb0*/  @P1 LDC.64 R52, c[0x0][0x9e8] ;  /* 0x00027a00ff341b82 */ /* 0x000e640000000a00 */
[----:B-1----:R-:W-:-:S05]  /*cbc0*/  @P1 IMAD.HI.U32 R52, R59, R52, RZ ;  /* 0x000000343b341227 */ /* 0x002fca00078e00ff */
[----:B------:R-:W-:-:S07]  /*cbd0*/  @P1 SHF.R.U32.HI R59, RZ, R53, R52 ;  /* 0x00000035ff3b1219 */ /* 0x000fce0000011634 */
.L_x_1105:
[----:B------:R-:W-:Y:S05]  /*cbe0*/  BSYNC B0 ;  /* 0x0000000000007941 */ /* 0x000fea0003800000 */
.L_x_1103:
[----:B------:R-:W-:-:S04]  /*cbf0*/  IMAD R59, R59, R78, -R68 ;  /* 0x0000004e3b3b7224 */ /* 0x000fc800078e0a44 */
[----:B------:R-:W-:-:S05]  /*cc00*/  IMAD R59, R16, -0x2, R59 ;  /* 0xfffffffe103b7824 */ /* 0x000fca00078e023b */
[----:B------:R-:W-:Y:S02]  /*cc10*/  VIADDMNMX R57, R59, R78, R57, PT ;  /* 0x0000004e3b397246 */ /* 0x000fe40003800139 */
[----:B------:R-:W-:-:S07]  /*cc20*/  VIMNMX R58, R58, R59, !PT ;  /* 0x0000003b3a3a7248 */ /* 0x000fce0007fe0100 */
.L_x_1102:
        /* <DEDUP_REMOVED lines=8> */
[----:B0-----:R-:W-:Y:S02]  /*ccb0*/  FSEL R163, R6, -INF , !P6 ;  /* 0xff80000006a37808 */ /* 0x001fe40007000000 */
        /* <DEDUP_REMOVED lines=107> */
.L_x_1108:
[----:B------:R-:W-:-:S05]  /*d370*/  IMAD.U32 R50, RZ, RZ, UR54 ;  /* 0x00000036ff327e24 */ /* 0x000fca000f8e00ff */
[----:B------:R-:W-:-:S13]  /*d380*/  ISETP.NE.AND P2, PT, R50, 0x1, PT ;  /* 0x000000013200780c */ /* 0x000fda0003f45270 */
[----:B------:R-:W0:Y:S02]  /*d390*/  @P2 LDC.64 R6, c[0x0][0x9e8] ;  /* 0x00027a00ff062b82 */ /* 0x000e240000000a00 */
[----:B0-----:R-:W-:-:S05]  /*d3a0*/  @P2 IMAD.HI.U32 R6, R87, R6, RZ ;  /* 0x0000000657062227 */ /* 0x001fca00078e00ff */
[----:B------:R-:W-:-:S07]  /*d3b0*/  @P2 SHF.R.U32.HI R87, RZ, R7, R6 ;  /* 0x00000007ff572219 */ /* 0x000fce0000011606 */
.L_x_1109:
[----:B------:R-:W-:Y:S05]  /*d3c0*/  BSYNC B0 ;  /* 0x0000000000007941 */ /* 0x000fea0003800000 */
.L_x_1107:
[----:B------:R-:W-:-:S04]  /*d3d0*/  IMAD R87, R87, R50, -R68 ;  /* 0x0000003257577224 */ /* 0x000fc800078e0a44 */
[----:B------:R-:W-:-:S05]  /*d3e0*/  IMAD R87, R16, -0x2, R87 ;  /* 0xfffffffe10577824 */ /* 0x000fca00078e0257 */
[----:B------:R-:W-:Y:S02]  /*d3f0*/  VIADDMNMX R46, R87, R50, R46, PT ;  /* 0x00000032572e7246 */ /* 0x000fe4000380012e */
[----:B------:R-:W-:-:S07]  /*d400*/  VIMNMX R48, R48, R87, !PT ;  /* 0x0000005730307248 */ /* 0x000fce0007fe0100 */
.L_x_1106:
[----:B------:R-:W-:Y:S02]  /*d410*/  FMNMX.FTZ R6, R163, R3, !PT ;  /* 0x00000003a3067209 */ /* 0x000fe40007810000 */
[----:B------:R-:W-:Y:S02]  /*d420*/  ISETP.GT.AND P5, PT, R48, 0x10, P1 ;  /* 0x000000103000780c */ /* 0x000fe40000fa4270 */
[----:B------:R-:W-:Y:S02]  /*d430*/  FMNMX.FTZ R6, R169, R6, !PT ;  /* 0x00000006a9067209 */ /* 0x000fe40007810000 */
[----:B------:R-:W-:Y:S02]  /*d440*/  ISETP.LT.OR P5, PT, R46, 0x11, P5 ;  /* 0x000000112e00780c */ /* 0x000fe40002fa1670 */
[----:B------:R-:W-:Y:S02]  /*d450*/  FMNMX.FTZ R6, R173, R6, !PT ;  /* 0x00000006ad067209 */ /* 0x000fe40007810000 */
[----:B------:R-:W-:-:S02]  /*d460*/  ISETP.GT.AND P6, PT, R48, 0x1, P1 ;  /* 0x000000013000780c */ /* 0x000fc40000fc4270 */
[----:B------:R-:W-:Y:S02]  /*d470*/  FMNMX.FTZ R6, R195, R6, !PT ;  /* 0x00000006c3067209 */ /* 0x000fe40007810000 */
[----:B------:R-:W-:Y:S02]  /*d480*/  FSEL R157, R13, -INF , !P5 ;  /* 0xff8000000d9d7808 */ /* 0x000fe40006800000 */
[----:B------:R-:W-:Y:S02]  /*d490*/  FMNMX.FTZ R6, R179, R6, !PT ;  /* 0x00000006b3067209 */ /* 0x000fe40007810000 */
[----:B------:R-:W-:Y:S02]  /*d4a0*/  ISETP.GT.AND P5, PT, R48, 0x20, P1 ;  /* 0x000000203000780c */ /* 0x000fe40000fa4270 */
[----:B------:R-:W-:Y:S02]  /*d4b0*/  FMNMX.FTZ R6, R183, R6, !PT ;  /* 0x00000006b7067209 */ /* 0x000fe40007810000 */
[----:B------:R-:W-:-:S02]  /*d4c0*/  ISETP.LT.OR P6, PT, R46, 0x2, P6 ;  /* 0x000000022e00780c */ /* 0x000fc400037c1670 */
[----:B------:R-:W-:Y:S02]  /*d4d0*/  FMNMX.FTZ R6, R193, R6, !PT ;  /* 0x00000006c1067209 */ /* 0x000fe40007810000 */
[----:B------:R-:W-:Y:S02]  /*d4e0*/  ISETP.LT.OR P5, PT, R46, 0x21, P5 ;  /* 0x000000212e00780c */ /* 0x000fe40002fa1670 */
[----:B------:R-:W-:Y:S02]  /*d4f0*/  FMNMX.FTZ R6, R181, R6, !PT ;  /* 0x00000006b5067209 */ /* 0x000fe40007810000 */
[----:B------:R-:W-:Y:S02]  /*d500*/  FSEL R87, R9, -INF , !P6 ;  /* 0xff80000009577808 */ /* 0x000fe40007000000 */
[----:B------:R-:W-:Y:S02]  /*d510*/  FMNMX.FTZ R6, R177, R6, !PT ;  /* 0x00000006b1067209 */ /* 0x000fe40007810000 */
[----:B------:R-:W-:-:S02]  /*d520*/  FSEL R171, R28, -INF , !P5 ;  /* 0xff8000001cab7808 */ /* 0x000fc40006800000 */
[----:B------:R-:W-:Y:S02]  /*d530*/  FMNMX.FTZ R6, R167, R6, !PT ;  /* 0x00000006a7067209 */ /* 0x000fe40007810000 */
[----:B------:R-:W-:Y:S02]  /*d540*/  ISETP.GT.AND P5, PT, R48, RZ, P1 ;  /* 0x000000ff3000720c */ /* 0x000fe40000fa4270 */
[----:B------:R-:W-:Y:S02]  /*d550*/  FMNMX.FTZ R6, R165, R6, !PT ;  /* 0x00000006a5067209 */ /* 0x000fe40007810000 */
[----:B------:R-:W-:Y:S02]  /*d560*/  ISETP.LT.OR P5, PT, R46, 0x1, P5 ;  /* 0x000000012e00780c */ /* 0x000fe40002fa1670 */
[----:B------:R-:W-:Y:S02]  /*d570*/  FMNMX.FTZ R6, R161, R6, !PT ;  /* 0x00000006a1067209 */ /* 0x000fe40007810000 */
[----:B------:R-:W-:-:S02]  /*d580*/  ISETP.GT.AND P3, PT, R48, 0x8, P1 ;  /* 0x000000083000780c */ /* 0x000fc40000f64270 */
[----:B------:R-:W-:Y:S02]  /*d590*/  FMNMX.FTZ R6, R85, R6, !PT ;  /* 0x0000000655067209 */ /* 0x000fe40007810000 */
[----:B------:R-:W-:Y:S02]  /*d5a0*/  ISETP.GT.AND P4, PT, R48, 0x9, P1 ;  /* 0x000000093000780c */ /* 0x000fe40000f84270 */
[----:B------:R-:W-:Y:S02]  /*d5b0*/  FMNMX.FTZ R6, R83, R6, !PT ;  /* 0x0000000653067209 */ /* 0x000fe40007810000 */
[C---:B------:R-:W-:Y:S02]  /*d5c0*/  ISETP.LT.OR P3, PT, R46.reuse, 0x9, P3 ;  /* 0x000000092e00780c */ /* 0x040fe40001f61670 */
[----:B------:R-:W-:Y:S02]  /*d5d0*/  FMNMX.FTZ R6, R81, R6, !PT ;  /* 0x0000000651067209 */ /* 0x000fe40007810000 */
[----:B------:R-:W-:-:S02]  /*d5e0*/  ISETP.LT.OR P4, PT, R46, 0xa, P4 ;  /* 0x0000000a2e00780c */ /* 0x000fc40002781670 */
[----:B------:R-:W-:Y:S02]  /*d5f0*/  FMNMX.FTZ R6, R79, R6, !PT ;  /* 0x000000064f067209 */ /* 0x000fe40007810000 */
[----:B------:R-:W-:Y:S02]  /*d600*/  FSEL R153, R11, -INF , !P3 ;  /* 0xff8000000b997808 */ /* 0x000fe40005800000 */
[----:B------:R-:W-:Y:S02]  /*d610*/  FMNMX.FTZ R6, R77, R6, !PT ;  /* 0x000000064d067209 */ /* 0x000fe40007810000 */
[----:B------:R-:W-:Y:S02]  /*d620*/  ISETP.GT.AND P2, PT, R48, 0x11, P1 ;  /* 0x000000113000780c */ /* 0x000fe40000f44270 */
[----:B------:R-:W-:Y:S02]  /*d630*/  FMNMX.FTZ R6, R75, R6, !PT ;  /* 0x000000064b067209 */ /* 0x000fe40007810000 */
[----:B------:R-:W-:-:S02]  /*d640*/  FSEL R155, R10, -INF , !P4 ;  /* 0xff8000000a9b7808 */ /* 0x000fc40006000000 */
[----:B------:R-:W-:Y:S02]  /*d650*/  FMNMX.FTZ R6, R73, R6, !PT ;  /* 0x0000000649067209 */ /* 0x000fe40007810000 */
[----:B------:R-:W-:Y:S02]  /*d660*/  ISETP.GT.AND P3, PT, R48, 0x18, P1 ;  /* 0x000000183000780c */ /* 0x000fe40000f64270 */
[----:B------:R-:W-:Y:S02]  /*d670*/  FMNMX.FTZ R6, R71, R6, !PT ;  /* 0x0000000647067209 */ /* 0x000fe40007810000 */
[----:B------:R-:W-:Y:S02]  /*d680*/  ISETP.LT.OR P2, PT, R46, 0x12, P2 ;  /* 0x000000122e00780c */ /* 0x000fe40001741670 */
[----:B------:R-:W-:Y:S02]  /*d690*/  FMNMX.FTZ R6, R63, R6, !PT ;  /* 0x000000063f067209 */ /* 0x000fe40007810000 */
[----:B------:R-:W-:-:S02]  /*d6a0*/  ISETP.GT.AND P4, PT, R48, 0x19, P1 ;  /* 0x000000193000780c */ /* 0x000fc40000f84270 */
[----:B------:R-:W-:Y:S02]  /*d6b0*/  FMNMX.FTZ R6, R65, R6, !PT ;  /* 0x0000000641067209 */ /* 0x000fe40007810000 */
[----:B------:R-:W-:Y:S02]  /*d6c0*/  ISETP.LT.OR P3, PT, R46, 0x19, P3 ;  /* 0x000000192e00780c */ /* 0x000fe40001f61670 */
[----:B------:R-:W-:Y:S02]  /*d6d0*/  FMNMX.FTZ R6, R67, R6, !PT ;  /* 0x0000000643067209 */ /* 0x000fe40007810000 */
[----:B------:R-:W-:Y:S02]  /*d6e0*/  FSEL R159, R12, -INF , !P2 ;  /* 0xff8000000c9f7808 */ /* 0x000fe40005000000 */
[----:B------:R-:W-:Y:S02]  /*d6f0*/  FMNMX.FTZ R6, R69, R6, !PT ;  /* 0x0000000645067209 */ /* 0x000fe40007810000 */
[----:B------:R-:W-:-:S02]  /*d700*/  ISETP.LT.OR P4, PT, R46, 0x1a, P4 ;  /* 0x0000001a2e00780c */ /* 0x000fc40002781670 */
[----:B------:R-:W-:Y:S02]  /*d710*/  FMNMX.FTZ R6, R61, R6, !PT ;  /* 0x000000063d067209 */ /* 0x000fe40007810000 */
[----:B------:R-:W-:Y:S02]  /*d720*/  ISETP.GT.AND P2, PT, R48, 0x21, P1 ;  /* 0x000000213000780c */ /* 0x000fe40000f44270 */
[----:B------:R-:W-:Y:S02]  /*d730*/  FMNMX.FTZ R6, R59, R6, !PT ;  /* 0x000000063b067209 */ /* 0x000fe40007810000 */
[----:B------:R-:W-:Y:S02]  /*d740*/  ISETP.LT.OR P2, PT, R46, 0x22, P2 ;  /* 0x000000222e00780c */ /* 0x000fe40001741670 */
[----:B------:R-:W-:-:S04]  /*d750*/  FMNMX.FTZ R6, R53, R6, !PT ;  /* 0x0000000635067209 */ /* 0x000fc80007810000 */
[----:B------:R-:W-:-:S04]  /*d760*/  FMNMX.FTZ R6, R57, R6, !PT ;  /* 0x0000000639067209 */ /* 0x000fc80007810000 */
[----:B------:R-:W-:-:S04]  /*d770*/  FMNMX.FTZ R6, R55, R6, !PT ;  /* 0x0000000637067209 */ /* 0x000fc80007810000 */
[----:B------:R-:W-:-:S04]  /*d780*/  FMNMX.FTZ R6, R51, R6, !PT ;  /* 0x0000000633067209 */ /* 0x000fc80007810000 */
[----:B------:R-:W-:-:S04]  /*d790*/  FMNMX.FTZ R6, R49, R6, !PT ;  /* 0x0000000631067209 */ /* 0x000fc80007810000 */
[----:B------:R-:W-:Y:S02]  /*d7a0*/  FMNMX.FTZ R50, R47, R6, !PT ;  /* 0x000000062f327209 */ /* 0x000fe40007810000 */
[----:B------:R-:W0:Y:S03]  /*d7b0*/  LDC R6, c[0x0][0x988] ;  /* 0x00026200ff067b82 */ /* 0x000e260000000800 */
[----:B------:R-:W1:Y:S02]  /*d7c0*/  SHFL.BFLY PT, R7, R50, 0x2, 0x1f ;  /* 0x0c401f0032077f89 */ /* 0x000e6400000e0000 */
        /* <DEDUP_REMOVED lines=10> */
[----:B------:R-:W-:Y:S01]  /*d870*/  FSEL R163, R24, -INF , !P3 ;  /* 0xff80000018a37808 */ /* 0x000fe20005800000 */
[--C-:B------:R-:W-:Y:S01]  /*d880*/  FFMA.FTZ R180, R169, R6, -R50.reuse ;  /* 0x00000006a9b47223 */ /* 0x100fe20000010832 */
[----:B------:R-:W-:Y:S01]  /*d890*/  FMNMX.FTZ R8, R195, R4, !PT ;  /* 0x00000004c3087209 */ /* 0x000fe20007810000 */
[-CC-:B------:R-:W-:Y:S01]  /*d8a0*/  FFMA.FTZ R182, R173, R6.reuse, -R50.reuse ;  /* 0x00000006adb67223 */ /* 0x180fe20000010832 */
[----:B------:R-:W-:Y:S01]  /*d8b0*/  FSEL R169, R21, -INF , !P4 ;  /* 0xff80000015a97808 */ /* 0x000fe20006000000 */
[--C-:B------:R-:W-:Y:S01]  /*d8c0*/  FFMA.FTZ R176, R179, R6, -R50.reuse ;  /* 0x00000006b3b07223 */ /* 0x100fe20000010832 */
[----:B------:R-:W-:Y:S01]  /*d8d0*/  FMNMX.FTZ R8, R87, R8, !PT ;  /* 0x0000000857087209 */ /* 0x000fe20007810000 */
[-CC-:B------:R-:W-:Y:S01]  /*d8e0*/  FFMA.FTZ R21, R181, R6.reuse, -R50.reuse ;  /* 0x00000006b5157223 */ /* 0x180fe20000010832 */
[C---:B------:R-:W-:Y:S01]  /*d8f0*/  ISETP.GT.AND P3, PT, R48.reuse, 0x28, P1 ;  /* 0x000000283000780c */ /* 0x040fe20000f64270 */
[--C-:B------:R-:W-:Y:S01]  /*d900*/  FFMA.FTZ R178, R193, R6, -R50.reuse ;  /* 0x00000006c1b27223 */ /* 0x100fe20000010832 */
[----:B------:R-:W-:Y:S01]  /*d910*/  FMNMX.FTZ R8, R153, R8, !PT ;  /* 0x0000000899087209 */ /* 0x000fe20007810000 */
[-CC-:B------:R-:W-:Y:S01]  /*d920*/  FFMA.FTZ R172, R177, R6.reuse, -R50.reuse ;  /* 0x00000006b1ac7223 */ /* 0x180fe20000010832 */
[----:B------:R-:W-:Y:S01]  /*d930*/  ISETP.GT.AND P4, PT, R48, 0x29, P1 ;  /* 0x000000293000780c */ /* 0x000fe20000f84270 */
[--C-:B------:R-:W-:Y:S01]  /*d940*/  FFMA.FTZ R174, R165, R6, -R50.reuse ;  /* 0x00000006a5ae7223 */ /* 0x100fe20000010832 */
[----:B------:R-:W-:Y:S01]  /*d950*/  FMNMX.FTZ R8, R155, R8, !PT ;  /* 0x000000089b087209 */ /* 0x000fe20007810000 */
[-CC-:B------:R-:W-:Y:S01]  /*d960*/  FFMA.FTZ R168, R85, R6.reuse, -R50.reuse ;  /* 0x0000000655a87223 */ /* 0x180fe20000010832 */
[----:B------:R-:W-:Y:S01]  /*d970*/  ISETP.LT.OR P3, PT, R46, 0x29, P3 ;  /* 0x000000292e00780c */ /* 0x000fe20001f61670 */
[--C-:B------:R-:W-:Y:S01]  /*d980*/  FFMA.FTZ R170, R81, R6, -R50.reuse ;  /* 0x0000000651aa7223 */ /* 0x100fe20000010832 */
[----:B------:R-:W-:Y:S01]  /*d990*/  FMNMX.FTZ R8, R157, R8, !PT ;  /* 0x000000089d087209 */ /* 0x000fe20007810000 */
[-CC-:B------:R-:W-:Y:S01]  /*d9a0*/  FFMA.FTZ R164, R77, R6.reuse, -R50.reuse ;  /* 0x000000064da47223 */ /* 0x180fe20000010832 */
[----:B------:R-:W-:Y:S01]  /*d9b0*/  FSEL R173, R20, -INF , !P2 ;  /* 0xff80000014ad7808 */ /* 0x000fe20005000000 */
[--C-:B------:R-:W-:Y:S01]  /*d9c0*/  FFMA.FTZ R166, R73, R6, -R50.reuse ;  /* 0x0000000649a67223 */ /* 0x100fe20000010832 */
[----:B------:R-:W-:Y:S01]  /*d9d0*/  FMNMX.FTZ R8, R159, R8, !PT ;  /* 0x000000089f087209 */ /* 0x000fe20007810000 */
[--C-:B------:R-:W-:Y:S01]  /*d9e0*/  FFMA.FTZ R154, R49, R6, -R50.reuse ;  /* 0x00000006319a7223 */ /* 0x100fe20000010832 */
[----:B------:R-:W-:Y:S01]  /*d9f0*/  ISETP.GT.AND P2, PT, R48, 0x30, P1 ;  /* 0x000000303000780c */ /* 0x000fe20000f44270 */
[----:B------:R-:W-:Y:S01]  /*da00*/  FADD.FTZ R49, -R10, R3 ;  /* 0x000000030a317221 */ /* 0x000fe20000010100 */
[----:B------:R-:W-:Y:S01]  /*da10*/  FMNMX.FTZ R8, R163, R8, !PT ;  /* 0x00000008a3087209 */ /* 0x000fe20007810000 */
[-CC-:B------:R-:W-:Y:S01]  /*da20*/  FFMA.FTZ R158, R53, R6.reuse, -R50.reuse ;  /* 0x00000006359e7223 */ /* 0x180fe20000010832 */
[----:B------:R-:W-:Y:S01]  /*da30*/  FSEL R175, R32, -INF , !P3 ;  /* 0xff80000020af7808 */ /* 0x000fe20005800000 */
[--C-:B------:R-:W-:Y:S01]  /*da40*/  FFMA.FTZ R53, R57, R6, -R50.reuse ;  /* 0x0000000639357223 */ /* 0x100fe20000010832 */
[----:B------:R-:W-:Y:S01]  /*da50*/  FMNMX.FTZ R8, R169, R8, !PT ;  /* 0x00000008a9087209 */ /* 0x000fe20007810000 */
[--C-:B------:R-:W-:Y:S01]  /*da60*/  FFMA.FTZ R3, R47, R6, -R50.reuse ;  /* 0x000000062f037223 */ /* 0x100fe20000010832 */
[----:B------:R-:W-:Y:S01]  /*da70*/  ISETP.LT.OR P4, PT, R46, 0x2a, P4 ;  /* 0x0000002a2e00780c */ /* 0x000fe20002781670 */
[----:B------:R-:W-:Y:S01]  /*da80*/  MUFU.EX2 R9, R9 ;  /* 0x0000000900097308 */ /* 0x000fe20000000800 */
[----:B------:R-:W-:Y:S01]  /*da90*/  FMNMX.FTZ R8, R171, R8, !PT ;  /* 0x00000008ab087209 */ /* 0x000fe20007810000 */
[-CC-:B------:R-:W-:Y:S01]  /*daa0*/  FFMA.FTZ R152, R55, R6.reuse, -R50.reuse ;  /* 0x0000000637987223 */ /* 0x180fe20000010832 */
[----:B------:R-:W-:Y:S01]  /*dab0*/  ISETP.GT.AND P3, PT, R48, 0x31, P1 ;  /* 0x000000313000780c */ /* 0x000fe20000f64270 */
[--C-:B------:R-:W-:Y:S01]  /*dac0*/  FFMA.FTZ R156, R61, R6, -R50.reuse ;  /* 0x000000063d9c7223 */ /* 0x100fe20000010832 */
[----:B------:R-:W-:Y:S01]  /*dad0*/  FMNMX.FTZ R8, R173, R8, !PT ;  /* 0x00000008ad087209 */ /* 0x000fe20007810000 */
[-CC-:B------:R-:W-:Y:S01]  /*dae0*/  FFMA.FTZ R160, R63, R6.reuse, -R50.reuse ;  /* 0x000000063fa07223 */ /* 0x180fe20000010832 */
[----:B------:R-:W-:Y:S01]  /*daf0*/  ISETP.LT.OR P2, PT, R46, 0x31, P2 ;  /* 0x000000312e00780c */ /* 0x000fe20001741670 */
[----:B------:R-:W-:Y:S01]  /*db00*/  MUFU.EX2 R180, R180 ;  /* 0x000000b400b47308 */ /* 0x000fe20000000800 */
[----:B------:R-:W-:Y:S01]  /*db10*/  FSEL R179, R15, -INF , !P4 ;  /* 0xff8000000fb37808 */ /* 0x000fe20006000000 */
[--C-:B------:R-:W-:Y:S01]  /*db20*/  FFMA.FTZ R15, R183, R6, -R50.reuse ;  /* 0x00000006b70f7223 */ /* 0x100fe20000010832 */
[----:B------:R-:W-:Y:S01]  /*db30*/  FMNMX.FTZ R8, R175, R8, !PT ;  /* 0x00000008af087209 */ /* 0x000fe20007810000 */
[-CC-:B------:R-:W-:Y:S01]  /*db40*/  FFMA.FTZ R162, R67, R6.reuse, -R50.reuse ;  /* 0x0000000643a27223 */ /* 0x180fe20000010832 */
[----:B------:R-:W-:Y:S01]  /*db50*/  ISETP.GT.AND P5, PT, R48, 0x38, P1 ;  /* 0x000000383000780c */ /* 0x000fe20000fa4270 */
[-CC-:B------:R-:W-:Y:S01]  /*db60*/  FFMA.FTZ R63, R69, R6.reuse, -R50.reuse ;  /* 0x00000006453f7223 */ /* 0x180fe20000010832 */
[----:B------:R-:W-:Y:S01]  /*db70*/  FSEL R27, R27, -INF , !P2 ;  /* 0xff8000001b1b7808 */ /* 0x000fe20005000000 */
[----:B------:R-:W-:Y:S01]  /*db80*/  MUFU.EX2 R182, R182 ;  /* 0x000000b600b67308 */ /* 0x000fe20000000800 */
[----:B------:R-:W-:Y:S01]  /*db90*/  ISETP.LT.OR P3, PT, R46, 0x32, P3 ;  /* 0x000000322e00780c */ /* 0x000fe20001f61670 */
[--C-:B------:R-:W-:Y:S01]  /*dba0*/  FFMA.FTZ R59, R59, R6, -R50.reuse ;  /* 0x000000063b3b7223 */ /* 0x100fe20000010832 */
[----:B------:R-:W-:Y:S01]  /*dbb0*/  FMNMX.FTZ R8, R179, R8, !PT ;  /* 0x00000008b3087209 */ /* 0x000fe20007810000 */
[----:B------:R-:W-:Y:S01]  /*dbc0*/  FFMA.FTZ R51, R51, R6, -R50 ;  /* 0x0000000633337223 */ /* 0x000fe20000010832 */
[----:B------:R-:W-:-:S02]  /*dbd0*/  ISETP.GT.AND P4, PT, R48, 0x39, P1 ;  /* 0x000000393000780c */ /* 0x000fc40000f84270 */
[----:B------:R-:W-:Y:S01]  /*dbe0*/  ISETP.LT.OR P5, PT, R46, 0x39, P5 ;  /* 0x000000392e00780c */ /* 0x000fe20002fa1670 */
[----:B------:R-:W-:Y:S01]  /*dbf0*/  MUFU.EX2 R13, R13 ;  /* 0x0000000d000d7308 */ /* 0x000fe20000000800 */
[----:B------:R-:W-:Y:S02]  /*dc00*/  FSEL R183, R14, -INF , !P3 ;  /* 0xff8000000eb77808 */ /* 0x000fe40005800000 */
[----:B------:R-:W-:Y:S02]  /*dc10*/  FMNMX.FTZ R8, R27, R8, !PT ;  /* 0x000000081b087209 */ /* 0x000fe40007810000 */
[----:B------:R-:W-:Y:S02]  /*dc20*/  ISETP.GT.AND P2, PT, R48, 0x40, P1 ;  /* 0x000000403000780c */ /* 0x000fe40000f44270 */
[----:B------:R-:W-:Y:S01]  /*dc30*/  FSEL R31, R31, -INF , !P5 ;  /* 0xff8000001f1f7808 */ /* 0x000fe20006800000 */
[----:B------:R-:W-:Y:S01]  /*dc40*/  MUFU.EX2 R176, R176 ;  /* 0x000000b000b07308 */ /* 0x000fe20000000800 */
[----:B------:R-:W-:-:S02]  /*dc50*/  ISETP.LT.OR P4, PT, R46, 0x3a, P4 ;  /* 0x0000003a2e00780c */ /* 0x000fc40002781670 */
[----:B------:R-:W-:Y:S02]  /*dc60*/  FMNMX.FTZ R8, R183, R8, !PT ;  /* 0x00000008b7087209 */ /* 0x000fe40007810000 */
[----:B------:R-:W-:Y:S02]  /*dc70*/  ISETP.GT.AND P3, PT, R48, 0x41, P1 ;  /* 0x000000413000780c */ /* 0x000fe40000f64270 */
[----:B------:R-:W-:Y:S01]  /*dc80*/  ISETP.LT.OR P2, PT, R46, 0x41, P2 ;  /* 0x000000412e00780c */ /* 0x000fe20001741670 */
[----:B------:R-:W-:Y:S01]  /*dc90*/  MUFU.EX2 R15, R15 ;  /* 0x0000000f000f7308 */ /* 0x000fe20000000800 */
[----:B------:R-:W-:Y:S02]  /*dca0*/  FSEL R181, R26, -INF , !P4 ;  /* 0xff8000001ab57808 */ /* 0x000fe40006000000 */
[----:B------:R-:W-:Y:S02]  /*dcb0*/  FMNMX.FTZ R8, R31, R8, !PT ;  /* 0x000000081f087209 */ /* 0x000fe40007810000 */
[----:B------:R-:W-:-:S02]  /*dcc0*/  ISETP.GT.AND P5, PT, R48, 0x48, P1 ;  /* 0x000000483000780c */ /* 0x000fc40000fa4270 */
[----:B------:R-:W-:Y:S01]  /*dcd0*/  FSEL R193, R30, -INF , !P2 ;  /* 0xff8000001ec17808 */ /* 0x000fe20005000000 */
[----:B------:R-:W-:Y:S01]  /*dce0*/  MUFU.EX2 R178, R178 ;  /* 0x000000b200b27308 */ /* 0x000fe20000000800 */
[----:B------:R-:W-:Y:S02]  /*dcf0*/  ISETP.LT.OR P3, PT, R46, 0x42, P3 ;  /* 0x000000422e00780c */ /* 0x000fe40001f61670 */
[----:B------:R-:W-:Y:S02]  /*dd00*/  FMNMX.FTZ R8, R181, R8, !PT ;  /* 0x00000008b5087209 */ /* 0x000fe40007810000 */
[----:B------:R-:W-:Y:S02]  /*dd10*/  ISETP.GT.AND P4, PT, R48, 0x49, P1 ;  /* 0x000000493000780c */ /* 0x000fe40000f84270 */
[----:B------:R-:W-:Y:S01]  /*dd20*/  ISETP.LT.OR P5, PT, R46, 0x49, P5 ;  /* 0x000000492e00780c */ /* 0x000fe20002fa1670 */
[----:B------:R-:W-:Y:S01]  /*dd30*/  MUFU.EX2 R21, R21 ;  /* 0x0000001500157308 */ /* 0x000fe20000000800 */
[----:B------:R-:W-:Y:S01]  /*dd40*/  FSEL R177, R25, -INF , !P3 ;  /* 0xff80000019b17808 */ /* 0x000fe20005800000 */
[----:B------:R-:W-:Y:S01]  /*dd50*/  FFMA.FTZ R25, R167, R6, -R50 ;  /* 0x00000006a7197223 */ /* 0x000fe20000010832 */
[----:B------:R-:W-:-:S02]  /*dd60*/  FMNMX.FTZ R8, R193, R8, !PT ;  /* 0x00000008c1087209 */ /* 0x000fc40007810000 */
[----:B------:R-:W-:Y:S02]  /*dd70*/  ISETP.GT.AND P2, PT, R48, 0x50, P1 ;  /* 0x000000503000780c */ /* 0x000fe40000f44270 */
        /* <DEDUP_REMOVED lines=29> */
[----:B------:R-:W-:-:S02]  /*df50*/  FSEL R83, R36, -INF , !P4 ;  /* 0xff80000024537808 */ /* 0x000fc40006000000 */
[----:B------:R-:W-:Y:S02]  /*df60*/  FMNMX.FTZ R8, R85, R8, !PT ;  /* 0x0000000855087209 */ /* 0x000fe40007810000 */
[----:B------:R-:W-:Y:S02]  /*df70*/  ISETP.GT.AND P5, PT, R48, 0x68, P1 ;  /* 0x000000683000780c */ /* 0x000fe40000fa4270 */
[----:B------:R-:W-:Y:S01]  /*df80*/  FSEL R39, R39, -INF , !P2 ;  /* 0xff80000027277808 */ /* 0x000fe20005000000 */
[----:B------:R-:W-:Y:S01]  /*df90*/  MUFU.EX2 R170, R170 ;  /* 0x000000aa00aa7308 */ /* 0x000fe20000000800 */
[----:B------:R-:W-:Y:S02]  /*dfa0*/  ISETP.LT.OR P3, PT, R46, 0x62, P3 ;  /* 0x000000622e00780c */ /* 0x000fe40001f61670 */
[----:B------:R-:W-:Y:S02]  /*dfb0*/  FMNMX.FTZ R8, R83, R8, !PT ;  /* 0x0000000853087209 */ /* 0x000fe40007810000 */
[----:B------:R-:W-:-:S02]  /*dfc0*/  ISETP.GT.AND P4, PT, R48, 0x69, P1 ;  /* 0x000000693000780c */ /* 0x000fc40000f84270 */
[----:B------:R-:W-:Y:S01]  /*dfd0*/  ISETP.LT.OR P5, PT, R46, 0x69, P5 ;  /* 0x000000692e00780c */ /* 0x000fe20002fa1670 */
[----:B------:R-:W-:Y:S01]  /*dfe0*/  MUFU.EX2 R164, R164 ;  /* 0x000000a400a47308 */ /* 0x000fe20000000800 */
[----:B------:R-:W-:Y:S01]  /*dff0*/  FSEL R81, R37, -INF , !P3 ;  /* 0xff80000025517808 */ /* 0x000fe20005800000 */
[--C-:B------:R-:W-:Y:S01]  /*e000*/  FFMA.FTZ R37, R79, R6, -R50.reuse ;  /* 0x000000064f257223 */ /* 0x100fe20000010832 */
[----:B------:R-:W-:Y:S02]  /*e010*/  FMNMX.FTZ R8, R39, R8, !PT ;  /* 0x0000000827087209 */ /* 0x000fe40007810000 */
[----:B------:R-:W-:Y:S02]  /*e020*/  ISETP.GT.AND P2, PT, R48, 0x70, P1 ;  /* 0x000000703000780c */ /* 0x000fe40000f44270 */
[----:B------:R-:W-:Y:S01]  /*e030*/  FSEL R79, R41, -INF , !P5 ;  /* 0xff800000294f7808 */ /* 0x000fe20006800000 */
[----:B------:R-:W-:Y:S01]  /*e040*/  FFMA.FTZ R41, R75, R6, -R50 ;  /* 0x000000064b297223 */ /* 0x000fe20000010832 */
[----:B------:R-:W-:Y:S01]  /*e050*/  ISETP.LT.OR P4, PT, R46, 0x6a, P4 ;  /* 0x0000006a2e00780c */ /* 0x000fe20002781670 */
[----:B------:R-:W-:Y:S01]  /*e060*/  MUFU.EX2 R37, R37 ;  /* 0x0000002500257308 */ /* 0x000fe20000000800 */
[----:B------:R-:W-:-:S02]  /*e070*/  FMNMX.FTZ R8, R81, R8, !PT ;  /* 0x0000000851087209 */ /* 0x000fc40007810000 */
[----:B------:R-:W-:Y:S02]  /*e080*/  ISETP.GT.AND P3, PT, R48, 0x71, P1 ;  /* 0x000000713000780c */ /* 0x000fe40000f64270 */
[----:B------:R-:W-:Y:S02]  /*e090*/  ISETP.LT.OR P2, PT, R46, 0x71, P2 ;  /* 0x000000712e00780c */ /* 0x000fe40001741670 */
[----:B------:R-:W-:Y:S01]  /*e0a0*/  FSEL R77, R38, -INF , !P4 ;  /* 0xff800000264d7808 */ /* 0x000fe20006000000 */
[----:B------:R-:W-:Y:S01]  /*e0b0*/  MUFU.EX2 R41, R41 ;  /* 0x0000002900297308 */ /* 0x000fe20000000800 */
[----:B------:R-:W-:Y:S02]  /*e0c0*/  FMNMX.FTZ R8, R79, R8, !PT ;  /* 0x000000084f087209 */ /* 0x000fe40007810000 */
[----:B------:R-:W-:Y:S02]  /*e0d0*/  ISETP.GT.AND P5, PT, R48, 0x78, P1 ;  /* 0x000000783000780c */ /* 0x000fe40000fa4270 */
[----:B------:R-:W-:-:S02]  /*e0e0*/  ISETP.LT.OR P3, PT, R46, 0x72, P3 ;  /* 0x000000722e00780c */ /* 0x000fc40001f61670 */
[----:B------:R-:W-:Y:S01]  /*e0f0*/  FSEL R197, R42, -INF , !P2 ;  /* 0xff8000002ac57808 */ /* 0x000fe20005000000 */
[----:B------:R-:W-:Y:S01]  /*e100*/  MUFU.EX2 R166, R166 ;  /* 0x000000a600a67308 */ /* 0x000fe20000000800 */
[----:B------:R-:W-:Y:S02]  /*e110*/  FMNMX.FTZ R8, R77, R8, !PT ;  /* 0x000000084d087209 */ /* 0x000fe40007810000 */
        /* <DEDUP_REMOVED lines=111> */
[----:B------:R-:W-:-:S06]  /*e810*/  FADD.FTZ R2, R164, R61 ;  /* 0x0000003da4027221 */ /* 0x000fcc0000010000 */
        /* <DEDUP_REMOVED lines=14> */
[----:B------:R1:W-:Y:S01]  /*e900*/  MUFU.EX2 R42, R39 ;  /* 0x00000027002a7308 */ /* 0x0003e20000000800 */
[----:B--2---:R-:W-:-:S07]  /*e910*/  FADD.FTZ R35, R31, R0 ;  /* 0x000000001f237221 */ /* 0x004fce0000010000 */
[----:B------:R-:W2:Y:S01]  /*e920*/  MUFU.EX2 R163, R163 ;  /* 0x000000a300a37308 */ /* 0x000ea20000000800 */
[----:B-1----:R-:W-:Y:S01]  /*e930*/  FADD.FTZ R39, R41, R2 ;  /* 0x0000000229277221 */ /* 0x002fe20000010000 */
[----:B0-----:R-:W-:-:S03]  /*e940*/  FADD.FTZ R0, R38, R35 ;  /* 0x0000002326007221 */ /* 0x001fc60000010000 */
[----:B------:R-:W-:-:S03]  /*e950*/  FADD.FTZ R2, R166, R39 ;  /* 0x00000027a6027221 */ /* 0x000fc60000010000 */
[----:B------:R-:W0:Y:S01]  /*e960*/  MUFU.EX2 R40, R40 ;  /* 0x0000002800287308 */ /* 0x000e220000000800 */
[----:B------:R-:W-:-:S04]  /*e970*/  FADD.FTZ R39, R43, R2 ;  /* 0x000000022b277221 */ /* 0x000fc80000010000 */
[----:B------:R-:W-:-:S03]  /*e980*/  FADD.FTZ R2, R160, R39 ;  /* 0x00000027a0027221 */ /* 0x000fc60000010000 */
[----:B------:R-:W1:Y:S01]  /*e990*/  MUFU.EX2 R81, R81 ;  /* 0x0000005100517308 */ /* 0x000e620000000800 */
[----:B------:R-:W-:Y:S01]  /*e9a0*/  FADD.FTZ R39, R45, R2 ;  /* 0x000000022d277221 */ /* 0x000fe20000010000 */
[----:B--2---:R-:W-:-:S03]  /*e9b0*/  FADD.FTZ R35, R163, R0 ;  /* 0x00000000a3237221 */ /* 0x004fc60000010000 */
[----:B------:R-:W-:-:S03]  /*e9c0*/  FADD.FTZ R2, R162, R39 ;  /* 0x00000027a2027221 */ /* 0x000fc60000010000 */
[----:B------:R-:W2:Y:S01]  /*e9d0*/  MUFU.EX2 R44, R79 ;  /* 0x0000004f002c7308 */ /* 0x000ea20000000800 */
[----:B------:R-:W-:Y:S01]  /*e9e0*/  FADD.FTZ R39, R63, R2 ;  /* 0x000000023f277221 */ /* 0x000fe20000010000 */
[----:B0-----:R-:W-:-:S03]  /*e9f0*/  FADD.FTZ R35, R40, R35 ;  /* 0x0000002328237221 */ /* 0x001fc60000010000 */
[----:B------:R-:W-:Y:S01]  /*ea00*/  FADD.FTZ R0, R156, R39 ;  /* 0x000000279c007221 */ /* 0x000fe20000010000 */
[----:B------:R-:W-:Y:S02]  /*ea10*/  FADD.FTZ R35, R42, R35 ;  /* 0x000000232a237221 */ /* 0x000fe40000010000 */
[----:B------:R-:W0:Y:S01]  /*ea20*/  MUFU.EX2 R77, R77 ;  /* 0x0000004d004d7308 */ /* 0x000e220000000800 */
[----:B------:R-:W-:Y:S01]  /*ea30*/  FADD.FTZ R39, R59, R0 ;  /* 0x000000003b277221 */ /* 0x000fe20000010000 */
[----:B-1----:R-:W-:-:S03]  /*ea40*/  FADD.FTZ R35, R81, R35 ;  /* 0x0000002351237221 */ /* 0x002fc60000010000 */
[----:B------:R-:W-:-:S03]  /*ea50*/  FADD.FTZ R0, R158, R39 ;  /* 0x000000279e007221 */ /* 0x000fc60000010000 */
        /* <DEDUP_REMOVED lines=16> */
[----:B0-----:R-:W-:-:S03]  /*eb60*/  FADD.FTZ R2, R3, R2 ;  /* 0x0000000203027221 */ /* 0x001fc60000010000 */
[----:B-1----:R-:W-:Y:S01]  /*eb70*/  FADD.FTZ R0, R10, R35 ;  /* 0x000000230a007221 */ /* 0x002fe20000010000 */
[----:B------:R-:W-:Y:S06]  /*eb80*/  @!P0 BRA `(.L_x_1110) ;  /* 0x0000000000048947 */ /* 0x000fec0003800000 */
[----:B------:R-:W-:Y:S01]  /*eb90*/  BPT.TRAP 0x1 ;  /* 0x000000040000795c */ /* 0x000fe20000300000 */
.L_x_1110:
        /* <DEDUP_REMOVED lines=102> */
[----:B------:R-:W-:Y:S01]  /*f200*/  FMUL.FTZ R149, R149, R8 ;  /* 0x0000000895957220 */ /* 0x000fe20000410000 */
[----:B------:R-:W-:-:S02]  /*f210*/  VIADD R5, R5, 0xffffffff ;  /* 0xffffffff05057836 */ /* 0x000fc40000000000 */
[----:B------:R-:W-:Y:S02]  /*f220*/  IMAD.MOV.U32 R4, RZ, RZ, R11 ;  /* 0x000000ffff047224 */ /* 0x000fe400078e000b */
[----:B------:R-:W-:Y:S01]  /*f230*/  IMAD.MOV.U32 R3, RZ, RZ, R7 ;  /* 0x000000ffff037224 */ /* 0x000fe200078e0007 */
[----:B------:R-:W-:Y:S06]  /*f240*/  @P1 BRA `(.L_x_1111) ;  /* 0xffffffc400cc1947 */ /* 0x000fec000383ffff */
.L_x_1092:
[----:B------:R-:W-:Y:S06]  /*f250*/  BAR.ARV 0x8, 0x180 ;  /* 0x0206000000007b1d */ /* 0x000fec0000002000 */
[----:B------:R-:W-:Y:S05]  /*f260*/  @!P0 BRA `(.L_x_1112) ;  /* 0x0000000000048947 */ /* 0x000fea0003800000 */
[----:B------:R-:W-:Y:S01]  /*f270*/  BPT.TRAP 0x1 ;  /* 0x000000040000795c */ /* 0x000fe20000300000 */
.L_x_1112:
[----:B------:R-:W-:Y:S01]  /*f280*/  ULEA UR5, UR45, UR41, 0x3 ;  /* 0x000000292d057291 */ /* 0x000fe2000f8e183f */
[----:B------:R-:W-:-:S05]  /*f290*/  IMAD.U32 R3, RZ, RZ, UR46 ;  /* 0x0000002eff037e24 */ /* 0x000fca000f8e00ff */
[----:B------:R-:W-:-:S04]  /*f2a0*/  SHF.L.U32 R3, R3, 0x1f, RZ ;  /* 0x0000001f03037819 */ /* 0x000fc800000006ff */
[----:B------:R0:W1:Y:S01]  /*f2b0*/  SYNCS.PHASECHK.TRANS64.TRYWAIT P1, [UR5+0x28850], R3 ;  /* 0x02885003ff0075a7 */ /* 0x0000620008020145 */
[----:B------:R-:W-:Y:S05]  /*f2c0*/  @!P0 BRA `(.L_x_1113) ;  /* 0x0000000000048947 */ /* 0x000fea0003800000 */
[----:B------:R-:W-:Y:S01]  /*f2d0*/  BPT.TRAP 0x1 ;  /* 0x000000040000795c */ /* 0x000fe20000300000 */
.L_x_1113:
[----:B-1----:R-:W-:Y:S05]  /*f2e0*/  @P1 BRA `(.L_x_1114) ;  /* 0x0000000000081947 */ /* 0x002fea0003800000 */
[----:B------:R-:W1:Y:S02]  /*f2f0*/  SYNCS.PHASECHK.TRANS64.TRYWAIT P1, [UR5+0x28850], R3 ;  /* 0x02885003ff0075a7 */ /* 0x000e640008020145 */
[----:B-1----:R-:W-:Y:S05]  /*f300*/  @!P1 BRA `(.L_x_1115) ;  /* 0x0000006c00bc9947 */ /* 0x002fea0003800000 */
.L_x_1114:
[----:B------:R-:W-:Y:S01]  /*f310*/  UIADD3 UR41, UR41, 0x400, URZ ;  /* 0x0000040029297890 */ /* 0x000fe2000fffe03f */
[----:B------:R-:W-:Y:S01]  /*f320*/  WARPGROUP.ARRIVE ;  /* 0x00000000000079c5 */ /* 0x000fe20000000000 */
[----:B------:R-:W-:Y:S01]  /*f330*/  UMOV UR7, 0x40000040 ;  /* 0x4000004000077882 */ /* 0x000fe20000000000 */
[----:B01----:R-:W0:Y:S01]  /*f340*/  SHFL.BFLY PT, R3, R2, 0x2, 0x1f ;  /* 0x0c401f0002037f89 */ /* 0x003e2200000e0000 */
[----:B------:R-:W-:Y:S01]  /*f350*/  USHF.R.U32.HI UR41, URZ, 0x4, UR41 ;  /* 0x000000043f297899 */ /* 0x000fe20008011629 */
[----:B------:R-:W-:Y:S02]  /*f360*/  IMAD.MOV.U32 R9, RZ, RZ, RZ ;  /* 0x000000ffff097224 */ /* 0x000fe400078e00ff */
[----:B------:R-:W1:Y:S01]  /*f370*/  SHFL.BFLY PT, R5, R0, 0x2, 0x1f ;  /* 0x0c401f0000057f89 */ /* 0x000e6200000e0000 */
[----:B------:R-:W-:Y:S01]  /*f380*/  ULOP3.LUT UR41, UR41, 0x3fff, URZ, 0xc0, !UPT ;  /* 0x00003fff29297892 */ /* 0x000fe2000f8ec03f */
[----:B------:R-:W-:-:S03]  /*f390*/  IMAD.MOV.U32 R36, RZ, RZ, -0x800000 ;  /* 0xff800000ff247424 */ /* 0x000fc600078e00ff */
[----:B------:R-:W-:-:S04]  /*f3a0*/  ULOP3.LUT UR4, UR41, 0x4000000, URZ, 0xfc, !UPT ;  /* 0x0400000029047892 */ /* 0x000fc8000f8efc3f */
[----:B------:R-:W-:-:S07]  /*f3b0*/  ULEA UR4, UR45, UR4, 0xb ;  /* 0x000000042d047291 */ /* 0x000fce000f8e583f */
[----:B------:R-:W-:Y:S02]  /*f3c0*/  UMOV UR6, UR4 ;  /* 0x0000000400067c82 */ /* 0x000fe40008000000 */
[----:B------:R-:W-:Y:S01]  /*f3d0*/  HGMMA.64x128x16.F32.BF16 R88, R180, gdesc[UR4].tnspB, R88, gsb0 ;  /* 0x41e00004b4587df0 */ /* 0x000fe20008001858 */
[----:B------:R-:W-:Y:S01]  /*f3e0*/  UIADD3 UR6, UR4, 0x80, URZ ;  /* 0x0000008004067890 */ /* 0x000fe2000fffe03f */
[----:B0-----:R-:W-:Y:S01]  /*f3f0*/  FADD.FTZ R3, R3, R2 ;  /* 0x0000000203037221 */ /* 0x001fe20000010000 */
[----:B------:R-:W-:Y:S01]  /*f400*/  UMOV UR7, 0x40000040 ;  /* 0x4000004000077882 */ /* 0x000fe20000000000 */
[----:B------:R-:W-:Y:S02]  /*f410*/  IMAD.MOV.U32 R2, RZ, RZ, RZ ;  /* 0x000000ffff027224 */ /* 0x000fe400078e00ff */
[----:B-1----:R-:W-:Y:S01]  /*f420*/  FADD.FTZ R5, R5, R0 ;  /* 0x0000000005057221 */ /* 0x002fe20000010000 */
[----:B------:R-:W0:Y:S01]  /*f430*/  SHFL.BFLY PT, R4, R3, 0x1, 0x1f ;  /* 0x0c201f0003047f89 */ /* 0x000e2200000e0000 */
[----:B------:R-:W-:-:S03]  /*f440*/  IMAD.MOV.U32 R0, RZ, RZ, -0x800000 ;  /* 0xff800000ff007424 */ /* 0x000fc600078e00ff */
[----:B------:R-:W1:Y:S01]  /*f450*/  SHFL.BFLY PT, R8, R5, 0x1, 0x1f ;  /* 0x0c201f0005087f89 */ /* 0x000e6200000e0000 */
[----:B0-----:R-:W-:Y:S01]  /*f460*/  FADD.FTZ R12, R3, R4 ;  /* 0x00000004030c7221 */ /* 0x001fe20000010000 */
[----:B-1----:R-:W-:-:S04]  /*f470*/  FADD.FTZ R13, R5, R8 ;  /* 0x00000008050d7221 */ /* 0x002fc80000010000 */
[----:B------:R-:W-:Y:S02]  /*f480*/  FSETP.NE.FTZ.AND P1, PT, R12, RZ, PT ;  /* 0x000000ff0c00720b */ /* 0x000fe40003f35000 */
        /* <DEDUP_REMOVED lines=48> */
.L_x_1116:
        /* <DEDUP_REMOVED lines=14> */
[----:B------:R-:W-:Y:S01]  /*f870*/  USEL UR4, URZ, 0x1, UP0 ;  /* 0x000000013f047887 */ /* 0x000fe20008000000 */
        /* <DEDUP_REMOVED lines=59> */
.L_x_1038:
[----:B------:R-:W0:Y:S01]  /*fc30*/  S2R R2, SR_CgaCtaId ;  /* 0x0000000000027919 */ /* 0x000e220000008800 */
[----:B------:R-:W-:Y:S01]  /*fc40*/  MOV R37, 0x400 ;  /* 0x0000040000257802 */ /* 0x000fe20000000f00 */
[----:B------:R-:W-:Y:S01]  /*fc50*/  BSSY B0, `(.L_x_1117) ;  /* 0x00001c5000007945 */ /* 0x000fe20003800000 */
[----:B------:R-:W-:Y:S02]  /*fc60*/  BAR.SYNC.DEFER_BLOCKING 0x5, 0x180 ;  /* 0x0146000000007b1d */ /* 0x000fe40000010000 */
[----:B0-----:R-:W-:-:S05]  /*fc70*/  LEA R37, R2, R37, 0x18 ;  /* 0x0000002502257211 */ /* 0x001fca00078ec0ff */
[----:B------:R-:W0:Y:S02]  /*fc80*/  LDS R2, [R37+0x288d0] ;  /* 0x0288d00025027984 */ /* 0x000e240000000800 */
[----:B0-----:R-:W-:Y:S01]  /*fc90*/  R2UR UR4, R2 ;  /* 0x00000000020472ca */ /* 0x001fe200000e0000 */
[----:B------:R-:W-:Y:S06]  /*fca0*/  BAR.ARV 0x4, 0x180 ;  /* 0x0106000000007b1d */ /* 0x000fec0000002000 */
[----:B------:R-:W-:Y:S08]  /*fcb0*/  @P0 BRA `(.L_x_1118) ;  /* 0x0000001000a40947 */ /* 0x000ff00003800000 */
[----:B------:R-:W0:Y:S01]  /*fcc0*/  S2R R2, SR_SWINHI ;  /* 0x0000000000027919 */ /* 0x000e220000002f00 */
[----:B------:R-:W-:Y:S01]  /*fcd0*/  IMAD R3, R184, 0x40, R18 ;  /* 0x00000040b8037824 */ /* 0x000fe200078e0212 */
[----:B------:R-:W1:Y:S01]  /*fce0*/  LDC R44, c[0x0][0xbe8] ;  /* 0x0002fa00ff2c7b82 */ /* 0x000e620000000800 */
[----:B------:R-:W-:Y:S01]  /*fcf0*/  F2FP.BF16.F32.PACK_AB R6, R93, R6 ;  /* 0x000000065d06723e */ /* 0x000fe200000010ff */
[----:B------:R-:W-:Y:S01]  /*fd00*/  USHF.R.S32.HI UR12, URZ, 0x1f, UR38 ;  /* 0x0000001f3f0c7899 */ /* 0x000fe20008011426 */
[----:B------:R-:W-:Y:S01]  /*fd10*/  F2FP.BF16.F32.PACK_AB R136, R137, R136 ;  /* 0x000000888988723e */ /* 0x000fe200000010ff */
[----:B------:R-:W-:Y:S01]  /*fd20*/  ULDC.64 UR8, c[0x0][0xb90] ;  /* 0x0002e40000087ab9 */ /* 0x000fe20000000a00 */
[----:B------:R-:W-:Y:S01]  /*fd30*/  USHF.R.S32.HI UR13, URZ, 0x1f, UR44 ;  /* 0x0000001f3f0d7899 */ /* 0x000fe2000801142c */
[----:B------:R-:W-:Y:S01]  /*fd40*/  F2FP.BF16.F32.PACK_AB R137, R139, R138 ;  /* 0x0000008a8b89723e */ /* 0x000fe200000010ff */
[----:B------:R-:W-:Y:S01]  /*fd50*/  UIMAD UR5, UR12, UR8, URZ ;  /* 0x000000080c0572a4 */ /* 0x000fe2000f8e023f */
[----:B------:R-:W-:Y:S01]  /*fd60*/  F2FP.BF16.F32.PACK_AB R144, R145, R144 ;  /* 0x000000909190723e */ /* 0x000fe200000010ff */
[----:B------:R-:W-:Y:S01]  /*fd70*/  UIMAD.WIDE.U32 UR6, UR38, UR8, URZ ;  /* 0x00000008260672a5 */ /* 0x000fe2000f8e003f */
[----:B------:R-:W-:Y:S01]  /*fd80*/  F2FP.BF16.F32.PACK_AB R138, R141, R140 ;  /* 0x0000008c8d8a723e */ /* 0x000fe200000010ff */
[----:B------:R-:W-:Y:S01]  /*fd90*/  UIMAD UR5, UR38, UR9, UR5 ;  /* 0x00000009260572a4 */ /* 0x000fe2000f8e0205 */
[----:B------:R-:W-:Y:S01]  /*fda0*/  F2FP.BF16.F32.PACK_AB R139, R143, R142 ;  /* 0x0000008e8f8b723e */ /* 0x000fe200000010ff */
[----:B------:R-:W-:Y:S01]  /*fdb0*/  ULDC.64 UR10, c[0x0][0xb98] ;  /* 0x0002e600000a7ab9 */ /* 0x000fe20000000a00 */
[----:B------:R-:W-:Y:S01]  /*fdc0*/  F2FP.BF16.F32.PACK_AB R145, R147, R146 ;  /* 0x000000929391723e */ /* 0x000fe200000010ff */
[----:B------:R-:W-:Y:S01]  /*fdd0*/  UIMAD UR8, UR13, UR10, URZ ;  /* 0x0000000a0d0872a4 */ /* 0x000fe2000f8e023f */
[----:B------:R-:W-:Y:S01]  /*fde0*/  F2FP.BF16.F32.PACK_AB R146, R149, R148 ;  /* 0x000000949592723e */ /* 0x000fe200000010ff */
[----:B------:R-:W-:Y:S01]  /*fdf0*/  UIADD3 UR7, UR7, UR5, URZ ;  /* 0x0000000507077290 */ /* 0x000fe2000fffe03f */
[----:B------:R-:W-:Y:S01]  /*fe00*/  F2FP.BF16.F32.PACK_AB R147, R151, R150 ;  /* 0x000000969793723e */ /* 0x000fe200000010ff */
[----:B------:R-:W-:-:S02]  /*fe10*/  UIMAD UR8, UR44, UR11, UR8 ;  /* 0x0000000b2c0872a4 */ /* 0x000fc4000f8e0208 */
[----:B------:R-:W-:Y:S01]  /*fe20*/  UIMAD.WIDE.U32 UR6, UR44, UR10, UR6 ;  /* 0x0000000a2c0672a5 */ /* 0x000fe2000f8e0006 */
[----:B------:R-:W-:Y:S02]  /*fe30*/  ULDC UR5, c[0x0][0xa88] ;  /* 0x0002a20000057ab9 */ /* 0x000fe40000000800 */
[----:B------:R-:W-:Y:S01]  /*fe40*/  ULDC.64 UR10, c[0x0][0xaf0] ;  /* 0x0002bc00000a7ab9 */ /* 0x000fe20000000a00 */
[----:B------:R-:W-:Y:S02]  /*fe50*/  MOV R34, R37 ;  /* 0x0000002500227202 */ /* 0x000fe40000000f00 */
[----:B0-----:R-:W-:-:S03]  /*fe60*/  MOV R35, R2 ;  /* 0x0000000200237202 */ /* 0x001fc60000000f00 */
[----:B------:R-:W-:-:S04]  /*fe70*/  IMAD.WIDE R4, R188, 0x2, R34 ;  /* 0x00000002bc047825 */ /* 0x000fc800078e0222 */
[----:B------:R-:W-:Y:S01]  /*fe80*/  IMAD.WIDE R34, R3, 0x2, R34 ;  /* 0x0000000203227825 */ /* 0x000fe200078e0222 */
[C---:B------:R-:W-:Y:S02]  /*fe90*/  LOP3.LUT R3, R4.reuse, 0x380, RZ, 0xc0, !PT ;  /* 0x0000038004037812 */ /* 0x040fe400078ec0ff */
[C---:B------:R-:W-:Y:S02]  /*fea0*/  IADD3 R29, P1, R4.reuse, 0x4040, RZ ;  /* 0x00004040041d7810 */ /* 0x040fe40007f3e0ff */
[C---:B------:R-:W-:Y:S02]  /*feb0*/  IADD3 R21, P6, R4.reuse, 0x20, RZ ;  /* 0x0000002004157810 */ /* 0x040fe40007fde0ff */
[----:B------:R-:W-:Y:S01]  /*fec0*/  SHF.R.U64 R3, R3, 0x3, RZ ;  /* 0x0000000303037819 */ /* 0x000fe200000012ff */
[--C-:B------:R-:W-:Y:S01]  /*fed0*/  IMAD.X R41, RZ, RZ, R5.reuse, P1 ;  /* 0x000000ffff297224 */ /* 0x100fe200008e0605 */
[C---:B------:R-:W-:Y:S01]  /*fee0*/  IADD3 R27, P2, R4.reuse, 0x4020, RZ ;  /* 0x00004020041b7810 */ /* 0x040fe20007f5e0ff */
[----:B------:R-:W-:Y:S01]  /*fef0*/  IMAD.X R13, RZ, RZ, R5, P6 ;  /* 0x000000ffff0d7224 */ /* 0x000fe200030e0605 */
[----:B------:R-:W-:-:S02]  /*ff00*/  IADD3 R10, P3, R4, 0x4000, RZ ;  /* 0x00004000040a7810 */ /* 0x000fc40007f7e0ff */
[C---:B------:R-:W-:Y:S01]  /*ff10*/  IADD3 R43, P0, R4.reuse, 0x4060, RZ ;  /* 0x00004060042b7810 */ /* 0x040fe20007f1e0ff */
[--C-:B------:R-:W-:Y:S01]  /*ff20*/  IMAD.X R39, RZ, RZ, R5.reuse, P2 ;  /* 0x000000ffff277224 */ /* 0x100fe200010e0605 */
[C---:B------:R-:W-:Y:S01]  /*ff30*/  IADD3 R8, P4, R4.reuse, 0x60, RZ ;  /* 0x0000006004087810 */ /* 0x040fe20007f9e0ff */
[--C-:B------:R-:W-:Y:S01]  /*ff40*/  IMAD.X R15, RZ, RZ, R5.reuse, P3 ;  /* 0x000000ffff0f7224 */ /* 0x100fe200018e0605 */
[----:B------:R-:W-:Y:S02]  /*ff50*/  IADD3 R25, P5, R4, 0x40, RZ ;  /* 0x0000004004197810 */ /* 0x000fe40007fbe0ff */
[----:B------:R-:W-:Y:S01]  /*ff60*/  LOP3.LUT R4, R3, R4, RZ, 0x3c, !PT ;  /* 0x0000000403047212 */ /* 0x000fe200078e3cff */
[--C-:B------:R-:W-:Y:S01]  /*ff70*/  IMAD.X R11, RZ, RZ, R5.reuse, P4 ;  /* 0x000000ffff0b7224 */ /* 0x100fe200020e0605 */
[----:B------:R-:W-:Y:S01]  /*ff80*/  LOP3.LUT R14, R29, 0x380, RZ, 0xc0, !PT ;  /* 0x000003801d0e7812 */ /* 0x000fe200078ec0ff */
[----:B------:R-:W-:Y:S01]  /*ff90*/  IMAD.X R9, RZ, RZ, R5, P5 ;  /* 0x000000ffff097224 */ /* 0x000fe200028e0605 */
[----:B------:R-:W-:-:S02]  /*ffa0*/  LOP3.LUT R12, R27, 0x380, RZ, 0xc0, !PT ;  /* 0x000003801b0c7812 */ /* 0x000fc400078ec0ff */
[----:B------:R-:W-:Y:S02]  /*ffb0*/  LOP3.LUT R3, R10, 0x380, RZ, 0xc0, !PT ;  /* 0x000003800a037812 */ /* 0x000fe400078ec0ff */
[----:B------:R-:W-:Y:S02]  /*ffc0*/  LOP3.LUT R2, R21, 0x380, RZ, 0xc0, !PT ;  /* 0x0000038015027812 */ /* 0x000fe400078ec0ff */
[----:B------:R-:W-:Y:S02]  /*ffd0*/  IADD3 R33, P6, R34, 0x1000, RZ ;  /* 0x0000100022217810 */ /* 0x000fe40007fde0ff */
[----:B------:R-:W-:Y:S02]  /*ffe0*/  SHF.R.U64 R14, R14, 0x3, RZ ;  /* 0x000000030e0e7819 */ /* 0x000fe400000012ff */
[----:B------:R-:W-:Y:S02]  /*fff0*/  SHF.R.U64 R12, R12, 0x3, RZ ;  /* 0x000000030c0c7819 */ /* 0x000fe400000012ff */
[----:B------:R-:W-:-:S02]  /*10000*/  SHF.R.U64 R3, R3, 0x3, RZ ;  /* 0x0000000303037819 */ /* 0x000fc400000012ff */
[----:B------:R-:W-:Y:S02]  /*10010*/  SHF.R.U64 R2, R2, 0x3, RZ ;  /* 0x0000000302027819 */ /* 0x000fe400000012ff */
[----:B------:R-:W-:Y:S02]  /*10020*/  LOP3.LUT R32, R33, 0x380, RZ, 0xc0, !PT ;  /* 0x0000038021207812 */ /* 0x000fe400078ec0ff */
[----:B------:R-:W-:Y:S02]  /*10030*/  LOP3.LUT R40, R14, R29, RZ, 0x3c, !PT ;  /* 0x0000001d0e287212 */ /* 0x000fe400078e3cff */
[----:B------:R-:W-:Y:S02]  /*10040*/  LOP3.LUT R38, R12, R27, RZ, 0x3c, !PT ;  /* 0x0000001b0c267212 */ /* 0x000fe400078e3cff */
[----:B------:R-:W-:Y:S02]  /*10050*/  LOP3.LUT R14, R3, R10, RZ, 0x3c, !PT ;  /* 0x0000000a030e7212 */ /* 0x000fe400078e3cff */
[----:B------:R-:W-:-:S02]  /*10060*/  LOP3.LUT R12, R2, R21, RZ, 0x3c, !PT ;  /* 0x00000015020c7212 */ /* 0x000fc400078e3cff */
[----:B------:R-:W-:Y:S02]  /*10070*/  LOP3.LUT R3, R8, 0x380, RZ, 0xc0, !PT ;  /* 0x0000038008037812 */ /* 0x000fe400078ec0ff */
[----:B------:R-:W-:Y:S02]  /*10080*/  SHF.R.U64 R32, R32, 0x3, RZ ;  /* 0x0000000320207819 */ /* 0x000fe400000012ff */
[----:B------:R-:W-:Y:S02]  /*10090*/  LOP3.LUT R2, R25, 0x380, RZ, 0xc0, !PT ;  /* 0x0000038019027812 */ /* 0x000fe400078ec0ff */
[----:B-1----:R-:W-:Y:S02]  /*100a0*/  ISETP.NE.AND P1, PT, R44, 0x1, PT ;  /* 0x000000012c00780c */ /* 0x002fe40003f25270 */
[----:B------:R-:W-:Y:S02]  /*100b0*/  SHF.R.U64 R3, R3, 0x3, RZ ;  /* 0x0000000303037819 */ /* 0x000fe400000012ff */
[----:B------:R-:W-:Y:S01]  /*100c0*/  LOP3.LUT R32, R32, R33, RZ, 0x3c, !PT ;  /* 0x0000002120207212 */ /* 0x000fe200078e3cff */
[----:B------:R-:W-:Y:S01]  /*100d0*/  IMAD.X R33, RZ, RZ, R35, P6 ;  /* 0x000000ffff217224 */ /* 0x000fe200030e0623 */
[----:B------:R-:W-:-:S02]  /*100e0*/  SHF.R.U64 R2, R2, 0x3, RZ ;  /* 0x0000000302027819 */ /* 0x000fc400000012ff */
[----:B------:R-:W-:Y:S02]  /*100f0*/  IADD3 R45, P6, R34, 0x7000, RZ ;  /* 0x00007000222d7810 */ /* 0x000fe40007fde0ff */
[----:B------:R-:W-:Y:S02]  /*10100*/  LOP3.LUT R10, R3, R8, RZ, 0x3c, !PT ;  /* 0x00000008030a7212 */ /* 0x000fe400078e3cff */
[----:B------:R-:W-:Y:S01]  /*10110*/  LOP3.LUT R8, R2, R25, RZ, 0x3c, !PT ;  /* 0x0000001902087212 */ /* 0x000fe200078e3cff */
[----:B------:R-:W0:Y:S01]  /*10120*/  @P1 LDC R47, c[0x0][0xbec] ;  /* 0x0002fb00ff2f1b82 */ /* 0x000e220000000800 */
[----:B------:R-:W-:Y:S02]  /*10130*/  LOP3.LUT R2, R45, 0x380, RZ, 0xc0, !PT ;  /* 0x000003802d027812 */ /* 0x000fe400078ec0ff */
[----:B------:R-:W-:Y:S02]  /*10140*/  LOP3.LUT R42, R43, 0x380, RZ, 0xc0, !PT ;  /* 0x000003802b2a7812 */ /* 0x000fe400078ec0ff */
[----:B------:R-:W-:-:S02]  /*10150*/  SHF.R.U64 R2, R2, 0x3, RZ ;  /* 0x0000000302027819 */ /* 0x000fc400000012ff */
[----:B------:R-:W-:Y:S02]  /*10160*/  SHF.R.U64 R42, R42, 0x3, RZ ;  /* 0x000000032a2a7819 */ /* 0x000fe400000012ff */
[----:B------:R-:W-:Y:S02]  /*10170*/  LOP3.LUT R2, R2, R45, RZ, 0x3c, !PT ;  /* 0x0000002d02027212 */ /* 0x000fe400078e3cff */
[----:B------:R-:W-:Y:S02]  /*10180*/  MOV R45, R4 ;  /* 0x00000004002d7202 */ /* 0x000fe40000000f00 */
[----:B------:R-:W-:Y:S02]  /*10190*/  F2FP.BF16.F32.PACK_AB R4, R46, R7 ;  /* 0x000000072e04723e */ /* 0x000fe400000010ff */
[----:B------:R-:W1:Y:S01]  /*101a0*/  @P1 LDC R46, c[0x0][0xbf0] ;  /* 0x0002fc00ff2e1b82 */ /* 0x000e620000000800 */
[----:B------:R-:W-:Y:S01]  /*101b0*/  LOP3.LUT R42, R42, R43, RZ, 0x3c, !PT ;  /* 0x0000002b2a2a7212 */ /* 0x000fe200078e3cff */
[----:B------:R-:W-:Y:S01]  /*101c0*/  IMAD.X R43, RZ, RZ, R5, P0 ;  /* 0x000000ffff2b7224 */ /* 0x000fe200000e0605 */
[----:B------:R-:W-:-:S02]  /*101d0*/  F2FP.BF16.F32.PACK_AB R5, R91, R90 ;  /* 0x0000005a5b05723e */ /* 0x000fc400000010ff */
[----:B------:R-:W-:-:S03]  /*101e0*/  F2FP.BF16.F32.PACK_AB R7, R95, R94 ;  /* 0x0000005e5f07723e */ /* 0x000fc600000010ff */
[----:B------:R-:W-:Y:S01]  /*101f0*/  BAR.SYNC.DEFER_BLOCKING 0x1, 0x100 ;  /* 0x0044000000007b1d */ /* 0x000fe20000010000 */
[----:B------:R-:W-:Y:S01]  /*10200*/  MOV R65, R40 ;  /* 0x0000002800417202 */ /* 0x000fe20000000f00 */
[----:B------:R-:W-:Y:S01]  /*10210*/  VIADD R40, R17, UR37 ;  /* 0x0000002511287c36 */ /* 0x000fe20008000000 */
[----:B------:R-:W-:Y:S02]  /*10220*/  IADD3 R21, P0, R34, 0x6000, RZ ;  /* 0x0000600022157810 */ /* 0x000fe40007f1e0ff */
[----:B------:R-:W-:Y:S02]  /*10230*/  MOV R58, R10 ;  /* 0x0000000a003a7202 */ /* 0x000fe40000000f00 */
[----:B------:R-:W-:Y:S02]  /*10240*/  LOP3.LUT R20, R21, 0x380, RZ, 0xc0, !PT ;  /* 0x0000038015147812 */ /* 0x000fe400078ec0ff */
[----:B------:R-:W-:Y:S02]  /*10250*/  MOV R57, R14 ;  /* 0x0000000e00397202 */ /* 0x000fe40000000f00 */
[----:B------:R-:W-:-:S02]  /*10260*/  SHF.R.U64 R20, R20, 0x3, RZ ;  /* 0x0000000314147819 */ /* 0x000fc400000012ff */
[----:B------:R-:W-:Y:S02]  /*10270*/  MOV R15, R12 ;  /* 0x0000000c000f7202 */ /* 0x000fe40000000f00 */
[----:B------:R-:W-:Y:S01]  /*10280*/  LOP3.LUT R20, R20, R21, RZ, 0x3c, !PT ;  /* 0x0000001514147212 */ /* 0x000fe200078e3cff */
[----:B------:R-:W-:Y:S01]  /*10290*/  IMAD.X R21, RZ, RZ, R35, P0 ;  /* 0x000000ffff157224 */ /* 0x000fe200000e0623 */
[C---:B------:R-:W-:Y:S02]  /*102a0*/  IADD3 R27, P3, R34.reuse, 0x4000, RZ ;  /* 0x00004000221b7810 */ /* 0x040fe40007f7e0ff */
[----:B------:R-:W-:Y:S02]  /*102b0*/  IADD3 R25, P2, R34, 0x5000, RZ ;  /* 0x0000500022197810 */ /* 0x000fe40007f5e0ff */
[----:B------:R-:W-:Y:S02]  /*102c0*/  LOP3.LUT R26, R27, 0x380, RZ, 0xc0, !PT ;  /* 0x000003801b1a7812 */ /* 0x000fe400078ec0ff */
[----:B------:R-:W-:Y:S01]  /*102d0*/  LOP3.LUT R24, R25, 0x380, RZ, 0xc0, !PT ;  /* 0x0000038019187812 */ /* 0x000fe200078ec0ff */
[----:B------:R0:W-:Y:S01]  /*102e0*/  STSM.16.M88.4 [R45], R4 ;  /* 0x000000042d007844 */ /* 0x0001e20000000200 */
[----:B------:R-:W-:-:S02]  /*102f0*/  SHF.R.U64 R26, R26, 0x3, RZ ;  /* 0x000000031a1a7819 */ /* 0x000fc400000012ff */
[----:B------:R-:W-:Y:S01]  /*10300*/  MOV R56, R38 ;  /* 0x0000002600387202 */ /* 0x000fe20000000f00 */
[----:B------:R-:W-:Y:S01]  /*10310*/  VIADD R38, R187, UR37 ;  /* 0x00000025bb267c36 */ /* 0x000fe20008000000 */
[----:B------:R-:W-:Y:S02]  /*10320*/  SHF.R.U64 R24, R24, 0x3, RZ ;  /* 0x0000000318187819 */ /* 0x000fe400000012ff */
[----:B------:R-:W-:Y:S01]  /*10330*/  LOP3.LUT R26, R26, R27, RZ, 0x3c, !PT ;  /* 0x0000001b1a1a7212 */ /* 0x000fe200078e3cff */
[----:B------:R-:W-:Y:S01]  /*10340*/  IMAD.X R27, RZ, RZ, R35, P3 ;  /* 0x000000ffff1b7224 */ /* 0x000fe200018e0623 */
[----:B------:R-:W-:Y:S02]  /*10350*/  MOV R14, R8 ;  /* 0x00000008000e7202 */ /* 0x000fe40000000f00 */
[----:B------:R-:W-:Y:S02]  /*10360*/  F2FP.BF16.F32.PACK_AB R8, R105, R104 ;  /* 0x000000686908723e */ /* 0x000fe400000010ff */
[----:B------:R-:W-:-:S02]  /*10370*/  F2FP.BF16.F32.PACK_AB R9, R107, R106 ;  /* 0x0000006a6b09723e */ /* 0x000fc400000010ff */
[----:B------:R-:W-:Y:S01]  /*10380*/  LOP3.LUT R24, R24, R25, RZ, 0x3c, !PT ;  /* 0x0000001918187212 */ /* 0x000fe200078e3cff */
[----:B0-----:R-:W-:Y:S01]  /*10390*/  @P1 IMAD.HI.U32 R5, R40, R47, RZ ;  /* 0x0000002f28051227 */ /* 0x001fe200078e00ff */
[----:B------:R-:W-:Y:S02]  /*103a0*/  MOV R64, R42 ;  /* 0x0000002a00407202 */ /* 0x000fe40000000f00 */
[----:B------:R-:W-:Y:S01]  /*103b0*/  IADD3 R31, P5, R34, 0x2000, RZ ;  /* 0x00002000221f7810 */ /* 0x000fe20007fbe0ff */
[----:B------:R-:W-:Y:S01]  /*103c0*/  IMAD.MOV.U32 R4, RZ, RZ, R40 ;  /* 0x000000ffff047224 */ /* 0x000fe200078e0028 */
[----:B-1----:R-:W-:Y:S01]  /*103d0*/  @P1 SHF.R.U32.HI R4, RZ, R46, R5 ;  /* 0x0000002eff041219 */ /* 0x002fe20000011605 */
[----:B------:R-:W-:Y:S01]  /*103e0*/  IMAD.U32 R6, RZ, RZ, UR8 ;  /* 0x00000008ff067e24 */ /* 0x000fe2000f8e00ff */
[----:B------:R-:W-:Y:S01]  /*103f0*/  ULDC.64 UR8, c[0x0][0xae8] ;  /* 0x0002ba0000087ab9 */ /* 0x000fe20000000a00 */
[----:B------:R-:W-:Y:S01]  /*10400*/  IMAD R45, R44, UR5, RZ ;  /* 0x000000052c2d7c24 */ /* 0x000fe2000f8e02ff */
[--C-:B------:R-:W-:Y:S01]  /*10410*/  SHF.R.S32.HI R5, RZ, 0x1f, R4.reuse ;  /* 0x0000001fff057819 */ /* 0x100fe20000011404 */
[----:B------:R-:W-:Y:S01]  /*10420*/  IMAD.MOV R7, RZ, RZ, -R4 ;  /* 0x000000ffff077224 */ /* 0x000fe200078e0a04 */
[----:B------:R-:W-:Y:S01]  /*10430*/  IADD3 R12, P0, R4, UR6, RZ ;  /* 0x00000006040c7c10 */ /* 0x000fe2000ff1e0ff */
[----:B------:R-:W-:Y:S01]  /*10440*/  IMAD.X R25, RZ, RZ, R35, P2 ;  /* 0x000000ffff197224 */ /* 0x000fe200010e0623 */
[----:B------:R-:W-:Y:S01]  /*10450*/  F2FP.BF16.F32.PACK_AB R4, R97, R96 ;  /* 0x000000606104723e */ /* 0x000fe200000010ff */
[----:B------:R-:W-:Y:S01]  /*10460*/  IMAD R11, R44, R7, R40 ;  /* 0x000000072c0b7224 */ /* 0x000fe200078e0228 */
[----:B------:R-:W-:Y:S01]  /*10470*/  IADD3.X R13, R5, UR7, R6, P0, !PT ;  /* 0x00000007050d7c10 */ /* 0x000fe200087fe406 */
[----:B------:R-:W-:Y:S01]  /*10480*/  ULDC.64 UR6, c[0x0][0xb88] ;  /* 0x0002e20000067ab9 */ /* 0x000fe20000000a00 */
[----:B------:R-:W-:-:S02]  /*10490*/  F2FP.BF16.F32.PACK_AB R5, R99, R98 ;  /* 0x000000626305723e */ /* 0x000fc400000010ff */
[----:B------:R-:W-:Y:S01]  /*104a0*/  SHF.R.S32.HI R10, RZ, 0x1f, R11 ;  /* 0x0000001fff0a7819 */ /* 0x000fe2000001140b */
[----:B------:R-:W-:Y:S01]  /*104b0*/  IMAD.WIDE.U32 R12, R11, UR6, R12 ;  /* 0x000000060b0c7c25 */ /* 0x000fe2000f8e000c */
[----:B------:R-:W-:Y:S02]  /*104c0*/  F2FP.BF16.F32.PACK_AB R6, R101, R100 ;  /* 0x000000646506723e */ /* 0x000fe400000010ff */
[----:B------:R-:W-:Y:S01]  /*104d0*/  F2FP.BF16.F32.PACK_AB R7, R103, R102 ;  /* 0x000000666707723e */ /* 0x000fe200000010ff */
[----:B------:R-:W-:Y:S01]  /*104e0*/  IMAD R10, R10, UR6, RZ ;  /* 0x000000060a0a7c24 */ /* 0x000fe2000f8e02ff */
[----:B------:R-:W-:Y:S02]  /*104f0*/  LOP3.LUT P0, RZ, R185, 0x3, RZ, 0xc0, !PT ;  /* 0x00000003b9ff7812 */ /* 0x000fe4000780c0ff */
[----:B------:R-:W-:Y:S01]  /*10500*/  IADD3 R29, P4, R34, 0x3000, RZ ;  /* 0x00003000221d7810 */ /* 0x000fe20007f9e0ff */
[----:B------:R-:W-:Y:S01]  /*10510*/  IMAD R39, R11, UR7, R10 ;  /* 0x000000070b277c24 */ /* 0x000fe2000f8e020a */
[----:B------:R0:W-:Y:S01]  /*10520*/  STSM.16.M88.4 [R15], R4 ;  /* 0x000000040f007844 */ /* 0x0001e20000000200 */
[----:B------:R-:W-:Y:S01]  /*10530*/  ULDC.64 UR6, c[0x0][0xb50] ;  /* 0x0002d40000067ab9 */ /* 0x000fe20000000a00 */
[----:B------:R-:W-:-:S02]  /*10540*/  F2FP.BF16.F32.PACK_AB R10, R109, R108 ;  /* 0x0000006c6d0a723e */ /* 0x000fc400000010ff */
[----:B------:R-:W-:Y:S02]  /*10550*/  F2FP.BF16.F32.PACK_AB R11, R111, R110 ;  /* 0x0000006e6f0b723e */ /* 0x000fe400000010ff */
[----:B------:R-:W-:Y:S02]  /*10560*/  LEA R40, P3, R12, UR6, 0x2 ;  /* 0x000000060c287c11 */ /* 0x000fe4000f8610ff */
[-C--:B------:R-:W-:Y:S01]  /*10570*/  ISETP.GE.OR P2, PT, R38, R45.reuse, P0 ;  /* 0x0000002d2600720c */ /* 0x080fe20000746670 */
[----:B------:R1:W-:Y:S01]  /*10580*/  STSM.16.M88.4 [R14], R8 ;  /* 0x000000080e007844 */ /* 0x0003e20000000200 */
[----:B------:R-:W-:Y:S01]  /*10590*/  UIMAD UR5, UR12, UR8, URZ ;  /* 0x000000080c0572a4 */ /* 0x000fe2000f8e023f */
[----:B------:R-:W-:Y:S02]  /*105a0*/  LOP3.LUT R3, R34, 0x380, RZ, 0xc0, !PT ;  /* 0x0000038022037812 */ /* 0x000fe400078ec0ff */
[----:B------:R-:W-:Y:S01]  /*105b0*/  SHFL.IDX PT, R46, R40, 0x1, 0x1c1f ;  /* 0x003c1f00282e7f89 */ /* 0x000fe200000e0000 */
[----:B------:R-:W-:Y:S01]  /*105c0*/  LOP3.LUT R30, R31, 0x380, RZ, 0xc0, !PT ;  /* 0x000003801f1e7812 */ /* 0x000fe200078ec0ff */
[----:B0-----:R-:W-:Y:S01]  /*105d0*/  VIADD R4, R38, 0x8 ;  /* 0x0000000826047836 */ /* 0x001fe20000000000 */
[----:B------:R-:W-:Y:S01]  /*105e0*/  F2FP.BF16.F32.PACK_AB R6, R117, R116 ;  /* 0x000000747506723e */ /* 0x000fe200000010ff */
[----:B------:R-:W-:Y:S01]  /*105f0*/  IMAD.IADD R5, R13, 0x1, R39 ;  /* 0x000000010d057824 */ /* 0x000fe200078e0227 */
[----:B------:R-:W-:Y:S01]  /*10600*/  F2FP.BF16.F32.PACK_AB R7, R119, R118 ;  /* 0x000000767707723e */ /* 0x000fe200000010ff */
[----:B------:R-:W-:Y:S01]  /*10610*/  SHFL.IDX PT, R38, R40, RZ, 0x1c1f ;  /* 0x001c1fff28267589 */ /* 0x000fe200000e0000 */
[----:B------:R-:W-:-:S02]  /*10620*/  ISETP.GE.OR P0, PT, R4, R45, P0 ;  /* 0x0000002d0400720c */ /* 0x000fc40000706670 */
[----:B------:R-:W-:Y:S02]  /*10630*/  LEA.HI.X R41, R12, UR7, R5, 0x2, P3 ;  /* 0x000000070c297c11 */ /* 0x000fe400098f1405 */
[----:B------:R-:W-:Y:S02]  /*10640*/  F2FP.BF16.F32.PACK_AB R4, R113, R112 ;  /* 0x000000707104723e */ /* 0x000fe400000010ff */
[----:B------:R-:W-:Y:S01]  /*10650*/  F2FP.BF16.F32.PACK_AB R5, R115, R114 ;  /* 0x000000727305723e */ /* 0x000fe200000010ff */
[----:B------:R-:W0:Y:S01]  /*10660*/  SHFL.IDX PT, R39, R41, RZ, 0x1c1f ;  /* 0x001c1fff29277589 */ /* 0x000e2200000e0000 */
[----:B------:R-:W-:Y:S02]  /*10670*/  F2FP.BF16.F32.PACK_AB R12, R121, R120 ;  /* 0x00000078790c723e */ /* 0x000fe400000010ff */
[----:B------:R-:W-:Y:S01]  /*10680*/  F2FP.BF16.F32.PACK_AB R13, R123, R122 ;  /* 0x0000007a7b0d723e */ /* 0x000fe200000010ff */
[----:B------:R-:W-:Y:S01]  /*10690*/  STSM.16.M88.4 [R58], R4 ;  /* 0x000000043a007844 */ /* 0x000fe20000000200 */
[----:B-1----:R-:W-:-:S02]  /*106a0*/  F2FP.BF16.F32.PACK_AB R14, R125, R124 ;  /* 0x0000007c7d0e723e */ /* 0x002fc400000010ff */
[----:B------:R-:W-:Y:S01]  /*106b0*/  F2FP.BF16.F32.PACK_AB R15, R127, R126 ;  /* 0x0000007e7f0f723e */ /* 0x000fe200000010ff */
[----:B------:R-:W1:Y:S01]  /*106c0*/  SHFL.IDX PT, R47, R41, 0x1, 0x1c1f ;  /* 0x003c1f00292f7f89 */ /* 0x000e6200000e0000 */
[----:B------:R-:W-:Y:S02]  /*106d0*/  F2FP.BF16.F32.PACK_AB R8, R129, R128 ;  /* 0x000000808108723e */ /* 0x000fe400000010ff */
[----:B------:R-:W-:Y:S01]  /*106e0*/  F2FP.BF16.F32.PACK_AB R9, R131, R130 ;  /* 0x000000828309723e */ /* 0x000fe200000010ff */
[----:B------:R-:W-:Y:S01]  /*106f0*/  STSM.16.M88.4 [R57], R12 ;  /* 0x0000000c39007844 */ /* 0x000fe20000000200 */
[----:B------:R-:W-:Y:S02]  /*10700*/  F2FP.BF16.F32.PACK_AB R10, R133, R132 ;  /* 0x00000084850a723e */ /* 0x000fe400000010ff */
[----:B------:R-:W-:Y:S01]  /*10710*/  F2FP.BF16.F32.PACK_AB R11, R135, R134 ;  /* 0x00000086870b723e */ /* 0x000fe200000010ff */
[----:B------:R-:W-:Y:S01]  /*10720*/  UIMAD UR5, UR38, UR9, UR5 ;  /* 0x00000009260572a4 */ /* 0x000fe2000f8e0205 */
[----:B------:R-:W-:-:S02]  /*10730*/  LOP3.LUT R28, R29, 0x380, RZ, 0xc0, !PT ;  /* 0x000003801d1c7812 */ /* 0x000fc400078ec0ff */
[----:B------:R-:W-:Y:S01]  /*10740*/  SHF.R.U64 R3, R3, 0x3, RZ ;  /* 0x0000000303037819 */ /* 0x000fe200000012ff */
[----:B------:R-:W-:Y:S01]  /*10750*/  STSM.16.M88.4 [R56], R8 ;  /* 0x0000000838007844 */ /* 0x000fe20000000200 */
[----:B------:R-:W-:Y:S01]  /*10760*/  UIMAD.WIDE.U32 UR6, UR38, UR8, URZ ;  /* 0x00000008260672a5 */ /* 0x000fe2000f8e003f */
[----:B------:R-:W-:Y:S02]  /*10770*/  SHF.R.U64 R30, R30, 0x3, RZ ;  /* 0x000000031e1e7819 */ /* 0x000fe400000012ff */
[----:B------:R2:W-:Y:S01]  /*10780*/  STSM.16.M88.4 [R65], R136 ;  /* 0x0000008841007844 */ /* 0x0005e20000000200 */
[----:B------:R-:W-:Y:S01]  /*10790*/  UIMAD UR8, UR13, UR10, URZ ;  /* 0x0000000a0d0872a4 */ /* 0x000fe2000f8e023f */
[----:B------:R-:W-:Y:S02]  /*107a0*/  SHF.R.U64 R28, R28, 0x3, RZ ;  /* 0x000000031c1c7819 */ /* 0x000fe400000012ff */
[----:B------:R-:W-:Y:S01]  /*107b0*/  STSM.16.M88.4 [R64], R144 ;  /* 0x0000009040007844 */ /* 0x000fe20000000200 */
[----:B------:R-:W-:Y:S01]  /*107c0*/  UIADD3 UR7, UR7, UR5, URZ ;  /* 0x0000000507077290 */ /* 0x000fe2000fffe03f */
[----:B------:R-:W-:Y:S01]  /*107d0*/  LOP3.LUT R34, R3, R34, RZ, 0x3c, !PT ;  /* 0x0000002203227212 */ /* 0x000fe200078e3cff */
[----:B------:R-:W-:Y:S01]  /*107e0*/  BAR.SYNC.DEFER_BLOCKING 0x1, 0x100 ;  /* 0x0044000000007b1d */ /* 0x000fe20000010000 */
[----:B------:R-:W-:-:S07]  /*107f0*/  LOP3.LUT R30, R30, R31, RZ, 0x3c, !PT ;  /* 0x0000001f1e1e7212 */ /* 0x000fce00078e3cff */
[----:B--2---:R-:W2:Y:S01]  /*10800*/  @P1 LDC R65, c[0x0][0xbec] ;  /* 0x0002fb00ff411b82 */ /* 0x004ea20000000800 */
[----:B------:R-:W-:Y:S01]  /*10810*/  UIMAD UR5, UR44, UR11, UR8 ;  /* 0x0000000b2c0572a4 */ /* 0x000fe2000f8e0208 */
[--C-:B------:R-:W-:Y:S01]  /*10820*/  IMAD.X R3, RZ, RZ, R35.reuse, P6 ;  /* 0x000000ffff037224 */ /* 0x100fe200030e0623 */
[----:B------:R-:W-:Y:S01]  /*10830*/  UIMAD.WIDE.U32 UR6, UR44, UR10, UR6 ;  /* 0x0000000a2c0672a5 */ /* 0x000fe2000f8e0006 */
[----:B------:R-:W-:Y:S01]  /*10840*/  LOP3.LUT R28, R28, R29, RZ, 0x3c, !PT ;  /* 0x0000001d1c1c7212 */ /* 0x000fe200078e3cff */
[--C-:B------:R-:W-:Y:S01]  /*10850*/  IMAD.X R31, RZ, RZ, R35.reuse, P5 ;  /* 0x000000ffff1f7224 */ /* 0x100fe200028e0623 */
[----:B------:R-:W-:Y:S01]  /*10860*/  ULDC.64 UR8, c[0x0][0xae0] ;  /* 0x0002b80000087ab9 */ /* 0x000fe20000000a00 */
[----:B0-----:R0:W-:Y:S01]  /*10870*/  @!P2 ST.E desc[UR52][R38.64], R36 ;  /* 0x000000242600a985 */ /* 0x0011e2000c101934 */
[----:B------:R-:W-:Y:S01]  /*10880*/  UIADD3 UR5, UR7, UR5, URZ ;  /* 0x0000000507057290 */ /* 0x000fe2000fffe03f */
[----:B------:R-:W-:Y:S02]  /*10890*/  IMAD.X R29, RZ, RZ, R35, P4 ;  /* 0x000000ffff1d7224 */ /* 0x000fe400020e0623 */
[----:B-1----:R1:W-:Y:S04]  /*108a0*/  @!P0 ST.E desc[UR52][R46.64], R0 ;  /* 0x000000002e008985 */ /* 0x0023e8000c101934 */
[----:B------:R3:W5:Y:S01]  /*108b0*/  LD.E.128 R12, desc[UR52][R20.64] ;  /* 0x00000034140c7980 */ /* 0x000762000c101d00 */
[----:B0-----:R-:W0:Y:S03]  /*108c0*/  @P1 LDC R39, c[0x0][0xbf0] ;  /* 0x0002fc00ff271b82 */ /* 0x001e260000000800 */
[----:B------:R4:W5:Y:S01]  /*108d0*/  LD.E.128 R56, desc[UR52][R24.64] ;  /* 0x0000003418387980 */ /* 0x000962000c101d00 */
[----:B-1----:R-:W-:-:S03]  /*108e0*/  IMAD R0, R22, 0x20, R184 ;  /* 0x0000002016007824 */ /* 0x002fc600078e02b8 */
[----:B------:R1:W5:Y:S01]  /*108f0*/  LD.E.128 R8, desc[UR52][R2.64] ;  /* 0x0000003402087980 */ /* 0x000362000c101d00 */
[----:B---3--:R-:W-:-:S03]  /*10900*/  VIADD R20, R0, UR37 ;  /* 0x0000002500147c36 */ /* 0x008fc60008000000 */
[----:B------:R-:W5:Y:S01]  /*10910*/  LD.E.128 R52, desc[UR52][R34.64] ;  /* 0x0000003422347980 */ /* 0x000f62000c101d00 */
[----:B--2---:R-:W-:-:S03]  /*10920*/  @P1 IMAD.HI.U32 R0, R20, R65, RZ ;  /* 0x0000004114001227 */ /* 0x004fc600078e00ff */
[----:B------:R-:W5:Y:S01]  /*10930*/  LD.E.128 R48, desc[UR52][R32.64] ;  /* 0x0000003420307980 */ /* 0x000f62000c101d00 */
[----:B------:R-:W-:-:S03]  /*10940*/  IMAD.MOV.U32 R21, RZ, RZ, R20 ;  /* 0x000000ffff157224 */ /* 0x000fc600078e0014 */
[----:B------:R-:W5:Y:S04]  /*10950*/  LD.E.128 R40, desc[UR52][R30.64] ;  /* 0x000000341e287980 */ /* 0x000f68000c101d00 */
[----:B------:R-:W5:Y:S01]  /*10960*/  LD.E.128 R4, desc[UR52][R28.64] ;  /* 0x000000341c047980 */ /* 0x000f62000c101d00 */
[----:B0-----:R-:W-:-:S03]  /*10970*/  @P1 SHF.R.U32.HI R21, RZ, R39, R0 ;  /* 0x00000027ff151219 */ /* 0x001fc60000011600 */
[----:B------:R0:W5:Y:S01]  /*10980*/  LD.E.128 R60, desc[UR52][R26.64] ;  /* 0x000000341a3c7980 */ /* 0x000162000c101d00 */
[--C-:B------:R-:W-:Y:S01]  /*10990*/  SHF.R.S32.HI R0, RZ, 0x1f, R21.reuse ;  /* 0x0000001fff007819 */ /* 0x100fe20000011415 */
[----:B----4-:R-:W-:Y:S01]  /*109a0*/  IMAD.MOV R25, RZ, RZ, -R21 ;  /* 0x000000ffff197224 */ /* 0x010fe200078e0a15 */
[----:B------:R-:W-:Y:S01]  /*109b0*/  @!PT LDS RZ, [RZ] ;  /* 0x00000000fffff984 */ /* 0x000fe20000000800 */
[----:B------:R-:W-:Y:S01]  /*109c0*/  @!PT LDS RZ, [RZ] ;  /* 0x00000000fffff984 */ /* 0x000fe20000000800 */
[----:B------:R-:W-:Y:S01]  /*109d0*/  @!PT LDS RZ, [RZ] ;  /* 0x00000000fffff984 */ /* 0x000fe20000000800 */
[----:B------:R-:W-:Y:S01]  /*109e0*/  @!PT LDS RZ, [RZ] ;  /* 0x00000000fffff984 */ /* 0x000fe20000000800 */
[----:B------:R2:W-:Y:S06]  /*109f0*/  MEMBAR.ALL.CTA ;  /* 0x0000000000007992 */ /* 0x0005ec0000008000 */
[----:B--2---:R-:W2:Y:S01]  /*10a00*/  FENCE.VIEW.ASYNC.S ;  /* 0x00000000000073c6 */ /* 0x004ea20000000000 */
[----:B-1----:R-:W-:-:S02]  /*10a10*/  IMAD.U32 R3, RZ, RZ, UR7 ;  /* 0x00000007ff037e24 */ /* 0x002fc4000f8e00ff */
[----:B------:R-:W-:Y:S02]  /*10a20*/  IMAD R0, R0, UR8, RZ ;  /* 0x0000000800007c24 */ /* 0x000fe4000f8e02ff */
[----:B------:R-:W-:Y:S02]  /*10a30*/  IMAD R25, R44, R25, R20 ;  /* 0x000000192c197224 */ /* 0x000fe400078e0214 */
[----:B------:R-:W-:Y:S01]  /*10a40*/  IMAD.U32 R2, RZ, RZ, UR6 ;  /* 0x00000006ff027e24 */ /* 0x000fe2000f8e00ff */
[----:B------:R-:W-:Y:S01]  /*10a50*/  ULDC.64 UR6, c[0x0][0xad8] ;  /* 0x0002b60000067ab9 */ /* 0x000fe20000000a00 */
[----:B------:R-:W-:Y:S02]  /*10a60*/  IMAD.U32 R3, RZ, RZ, UR5 ;  /* 0x00000005ff037e24 */ /* 0x000fe4000f8e00ff */
[C---:B0-----:R-:W-:Y:S01]  /*10a70*/  IMAD R27, R21.reuse, UR9, R0 ;  /* 0x00000009151b7c24 */ /* 0x041fe2000f8e0200 */
[----:B------:R-:W-:Y:S01]  /*10a80*/  SHF.R.S32.HI R0, RZ, 0x1f, R25 ;  /* 0x0000001fff007819 */ /* 0x000fe20000011419 */
[----:B------:R-:W-:-:S04]  /*10a90*/  IMAD.WIDE.U32 R2, R21, UR8, R2 ;  /* 0x0000000815027c25 */ /* 0x000fc8000f8e0002 */
[----:B------:R-:W-:Y:S02]  /*10aa0*/  IMAD.IADD R3, R3, 0x1, R27 ;  /* 0x0000000103037824 */ /* 0x000fe400078e021b */
[----:B------:R-:W-:Y:S02]  /*10ab0*/  IMAD R20, R0, UR6, RZ ;  /* 0x0000000600147c24 */ /* 0x000fe4000f8e02ff */
[----:B------:R-:W-:Y:S02]  /*10ac0*/  VIADD R26, R184, UR37 ;  /* 0x00000025b81a7c36 */ /* 0x000fe40008000000 */
[C---:B------:R-:W-:Y:S02]  /*10ad0*/  IMAD R21, R25.reuse, UR7, R20 ;  /* 0x0000000719157c24 */ /* 0x040fe4000f8e0214 */
[----:B------:R-:W-:Y:S01]  /*10ae0*/  IMAD.WIDE.U32 R2, R25, UR6, R2 ;  /* 0x0000000619027c25 */ /* 0x000fe2000f8e0002 */
[----:B------:R-:W-:Y:S01]  /*10af0*/  ISETP.GE.AND P2, PT, R26, R45, PT ;  /* 0x0000002d1a00720c */ /* 0x000fe20003f46270 */
[----:B------:R-:W-:-:S02]  /*10b00*/  ULDC.64 UR6, c[0x0][0xa80] ;  /* 0x0002a00000067ab9 */ /* 0x000fc40000000a00 */
[----:B------:R-:W-:Y:S01]  /*10b10*/  VIADD R0, R26, 0x20 ;  /* 0x000000201a007836 */ /* 0x000fe20000000000 */
[----:B------:R-:W-:Y:S01]  /*10b20*/  LEA R24, P3, R2, UR6, 0x1 ;  /* 0x0000000602187c11 */ /* 0x000fe2000f8608ff */
[----:B------:R-:W-:Y:S02]  /*10b30*/  IMAD.IADD R3, R3, 0x1, R21 ;  /* 0x0000000103037824 */ /* 0x000fe400078e0215 */
[----:B------:R-:W-:Y:S01]  /*10b40*/  VIADD R37, R37, 0x28820 ;  /* 0x0002882025257836 */ /* 0x000fe20000000000 */
[-C--:B------:R-:W-:Y:S01]  /*10b50*/  ISETP.GE.AND P0, PT, R0, R45.reuse, PT ;  /* 0x0000002d0000720c */ /* 0x080fe20003f06270 */
[----:B------:R-:W-:Y:S01]  /*10b60*/  VIADD R0, R26, 0x40 ;  /* 0x000000401a007836 */ /* 0x000fe20000000000 */
[----:B------:R-:W-:Y:S02]  /*10b70*/  LEA.HI.X R25, R2, UR7, R3, 0x1, P3 ;  /* 0x0000000702197c11 */ /* 0x000fe400098f0c03 */
[----:B------:R-:W-:Y:S01]  /*10b80*/  PRMT R37, RZ, 0x654, R37 ;  /* 0x00000654ff257816 */ /* 0x000fe20000000025 */
[----:B--2---:R0:W1:Y:S01]  /*10b90*/  SHFL.IDX PT, R20, R24, RZ, 0x181f ;  /* 0x00181fff18147589 */ /* 0x00406200000e0000 */
[----:B------:R-:W-:Y:S01]  /*10ba0*/  ISETP.GE.AND P1, PT, R0, R45, PT ;  /* 0x0000002d0000720c */ /* 0x000fe20003f26270 */
[----:B------:R-:W-:Y:S01]  /*10bb0*/  BSSY B1, `(.L_x_1119) ;  /* 0x000000d000017945 */ /* 0x000fe20003800000 */
[----:B------:R0:W-:Y:S01]  /*10bc0*/  SYNCS.ARRIVE.TRANS64.RED.A1T0 RZ, [R37+URZ], RZ ;  /* 0x000000ff25ff79a7 */ /* 0x0001e2000810043f */
[----:B------:R0:W2:Y:S02]  /*10bd0*/  SHFL.IDX PT, R0, R25, RZ, 0x181f ;  /* 0x00181fff19007589 */ /* 0x0000a400000e0000 */
[----:B------:R-:W-:Y:S08]  /*10be0*/  @P2 BRA `(.L_x_1120) ;  /* 0x0000000000242947 */ /* 0x000ff00003800000 */
[----:B------:R-:W-:Y:S02]  /*10bf0*/  ULDC UR5, c[0x0][0xac8] ;  /* 0x0002b20000057ab9 */ /* 0x000fe40000000800 */
[----:B------:R-:W-:Y:S02]  /*10c00*/  ISETP.GE.AND P2, PT, R18, UR5, PT ;  /* 0x0000000512007c0c */ /* 0x000fe4000bf46270 */
[----:B------:R-:W-:-:S11]  /*10c10*/  ISETP.GE.AND P3, PT, R19, UR5, PT ;  /* 0x0000000513007c0c */ /* 0x000fd6000bf66270 */
[CC--:B-1----:R-:W-:Y:S02]  /*10c20*/  @!P2 LEA R2, P4, R18.reuse, R20.reuse, 0x1 ;  /* 0x000000141202a211 */ /* 0x0c2fe400078808ff */
[C---:B------:R-:W-:Y:S02]  /*10c30*/  @!P3 LEA R20, P5, R19.reuse, R20, 0x1 ;  /* 0x000000141314b211 */ /* 0x040fe400078a08ff */
[-C--:B--2---:R-:W-:Y:S02]  /*10c40*/  @!P2 LEA.HI.X R3, R18, R0.reuse, R190, 0x1, P4 ;  /* 0x000000001203a211 */ /* 0x084fe400020f0cbe */
[----:B------:R-:W-:-:S03]  /*10c50*/  @!P3 LEA.HI.X R21, R19, R0, R189, 0x1, P5 ;  /* 0x000000001315b211 */ /* 0x000fc600028f0cbd */
[----:B-----5:R3:W-:Y:S04]  /*10c60*/  @!P2 ST.E.128 desc[UR52][R2.64], R52 ;  /* 0x000000340200a985 */ /* 0x0207e8000c101d34 */
[----:B------:R3:W-:Y:S02]  /*10c70*/  @!P3 ST.E.128 desc[UR52][R20.64], R60 ;  /* 0x0000003c1400b985 */ /* 0x0007e4000c101d34 */
.L_x_1120:
[----:B------:R-:W-:Y:S05]  /*10c80*/  BSYNC B1 ;  /* 0x0000000000017941 */ /* 0x000fea0003800000 */
.L_x_1119:
[----:B--2---:R2:W4:Y:S01]  /*10c90*/  SHFL.IDX PT, R0, R25, 0x1, 0x181f ;  /* 0x00381f0019007f89 */ /* 0x00452200000e0000 */
[----:B------:R-:W-:Y:S03]  /*10ca0*/  BSSY B1, `(.L_x_1121) ;  /* 0x000000c000017945 */ /* 0x000fe60003800000 */
[----:B-1-3--:R2:W1:Y:S01]  /*10cb0*/  SHFL.IDX PT, R20, R24, 0x1, 0x181f ;  /* 0x00381f0018147f89 */ /* 0x00a46200000e0000 */
[----:B------:R-:W-:Y:S05]  /*10cc0*/  @P0 BRA `(.L_x_1122) ;  /* 0x0000000000240947 */ /* 0x000fea0003800000 */
[----:B------:R-:W-:Y:S02]  /*10cd0*/  ULDC UR5, c[0x0][0xac8] ;  /* 0x0002b20000057ab9 */ /* 0x000fe40000000800 */
[----:B------:R-:W-:Y:S02]  /*10ce0*/  ISETP.GE.AND P3, PT, R18, UR5, PT ;  /* 0x0000000512007c0c */ /* 0x000fe4000bf66270 */
[----:B------:R-:W-:-:S11]  /*10cf0*/  ISETP.GE.AND P4, PT, R19, UR5, PT ;  /* 0x0000000513007c0c */ /* 0x000fd6000bf86270 */
[CC--:B-1----:R-:W-:Y:S02]  /*10d00*/  @!P3 LEA R2, P0, R18.reuse, R20.reuse, 0x1 ;  /* 0x000000141202b211 */ /* 0x0c2fe400078008ff */
[C---:B------:R-:W-:Y:S02]  /*10d10*/  @!P4 LEA R20, P2, R19.reuse, R20, 0x1 ;  /* 0x000000141314c211 */ /* 0x040fe400078408ff */
[-C--:B----4-:R-:W-:Y:S02]  /*10d20*/  @!P3 LEA.HI.X R3, R18, R0.reuse, R190, 0x1, P0 ;  /* 0x000000001203b211 */ /* 0x090fe400000f0cbe */
[----:B------:R-:W-:-:S03]  /*10d30*/  @!P4 LEA.HI.X R21, R19, R0, R189, 0x1, P2 ;  /* 0x000000001315c211 */ /* 0x000fc600010f0cbd */
[----:B-----5:R3:W-:Y:S04]  /*10d40*/  @!P3 ST.E.128 desc[UR52][R2.64], R48 ;  /* 0x000000300200b985 */ /* 0x0207e8000c101d34 */
[----:B------:R3:W-:Y:S02]  /*10d50*/  @!P4 ST.E.128 desc[UR52][R20.64], R56 ;  /* 0x000000381400c985 */ /* 0x0007e4000c101d34 */
.L_x_1122:
[----:B------:R-:W-:Y:S05]  /*10d60*/  BSYNC B1 ;  /* 0x0000000000017941 */ /* 0x000fea0003800000 */
.L_x_1121:
[----:B----4-:R4:W0:Y:S01]  /*10d70*/  SHFL.IDX PT, R0, R25, 0x2, 0x181f ;  /* 0x00581f0019007f89 */ /* 0x01082200000e0000 */
        /* <DEDUP_REMOVED lines=8> */
[-C--:B0-----:R-:W-:Y:S02]  /*10e00*/  @!P2 LEA.HI.X R3, R18, R0.reuse, R190, 0x1, P0 ;  /* 0x000000001203a211 */ /* 0x081fe400000f0cbe */
[----:B------:R-:W-:-:S03]  /*10e10*/  @!P3 LEA.HI.X R21, R19, R0, R189, 0x1, P1 ;  /* 0x000000001315b211 */ /* 0x000fc600008f0cbd */
[----:B-----5:R3:W-:Y:S04]  /*10e20*/  @!P2 ST.E.128 desc[UR52][R2.64], R40 ;  /* 0x000000280200a985 */ /* 0x0207e8000c101d34 */
[----:B------:R3:W-:Y:S02]  /*10e30*/  @!P3 ST.E.128 desc[UR52][R20.64], R12 ;  /* 0x0000000c1400b985 */ /* 0x0007e4000c101d34 */
.L_x_1124:
[----:B------:R-:W-:Y:S05]  /*10e40*/  BSYNC B1 ;  /* 0x0000000000017941 */ /* 0x000fea0003800000 */
.L_x_1123:
[----:B0-----:R-:W-:Y:S01]  /*10e50*/  VIADD R0, R26, 0x60 ;  /* 0x000000601a007836 */ /* 0x001fe20000000000 */
[----:B--2-4-:R-:W0:Y:S04]  /*10e60*/  SHFL.IDX PT, R25, R25, 0x3, 0x181f ;  /* 0x00781f0019197f89 */ /* 0x014e2800000e0000 */
[----:B------:R-:W-:Y:S01]  /*10e70*/  ISETP.GE.AND P0, PT, R0, R45, PT ;  /* 0x0000002d0000720c */ /* 0x000fe20003f06270 */
[----:B------:R-:W2:-:S12]  /*10e80*/  SHFL.IDX PT, R24, R24, 0x3, 0x181f ;  /* 0x00781f0018187f89 */ /* 0x000e9800000e0000 */
[----:B------:R-:W-:Y:S05]  /*10e90*/  @P0 BRA `(.L_x_1125) ;  /* 0x0000000800800947 */ /* 0x000fea0003800000 */
[----:B------:R-:W-:Y:S02]  /*10ea0*/  ULDC UR5, c[0x0][0xac8] ;  /* 0x0002b20000057ab9 */ /* 0x000fe40000000800 */
[----:B------:R-:W-:-:S13]  /*10eb0*/  ISETP.GE.AND P1, PT, R18, UR5, PT ;  /* 0x0000000512007c0c */ /* 0x000fda000bf26270 */
[----:B--23--:R-:W-:-:S04]  /*10ec0*/  @!P1 LEA R2, P0, R18, R24, 0x1 ;  /* 0x0000001812029211 */ /* 0x00cfc800078008ff */
[----:B0-----:R-:W-:Y:S02]  /*10ed0*/  @!P1 LEA.HI.X R3, R18, R25, R190, 0x1, P0 ;  /* 0x0000001912039211 */ /* 0x001fe400000f0cbe */
[----:B------:R-:W-:-:S03]  /*10ee0*/  ISETP.GE.AND P0, PT, R19, UR5, PT ;  /* 0x0000000513007c0c */ /* 0x000fc6000bf06270 */
[----:B-----5:R4:W-:Y:S10]  /*10ef0*/  @!P1 ST.E.128 desc[UR52][R2.64], R4 ;  /* 0x0000000402009985 */ /* 0x0209f4000c101d34 */
[----:B------:R-:W-:Y:S05]  /*10f00*/  @P0 BRA `(.L_x_1125) ;  /* 0x0000000800640947 */ /* 0x000fea0003800000 */
[----:B----4-:R-:W-:-:S04]  /*10f10*/  LEA R2, P0, R19, R24, 0x1 ;  /* 0x0000001813027211 */ /* 0x010fc800078008ff */
[----:B------:R-:W-:-:S05]  /*10f20*/  LEA.HI.X R3, R19, R25, R189, 0x1, P0 ;  /* 0x0000001913037211 */ /* 0x000fca00000f0cbd */
[----:B------:R0:W-:Y:S01]  /*10f30*/  ST.E.128 desc[UR52][R2.64], R8 ;  /* 0x0000000802007985 */ /* 0x0001e2000c101d34 */
[----:B------:R-:W-:Y:S05]  /*10f40*/  BRA `(.L_x_1125) ;  /* 0x0000000800547947 */ /* 0x000fea0003800000 */
.L_x_1118:
[----:B------:R-:W0:Y:S01]  /*10f50*/  LDC R8, c[0x0][0xbe8] ;  /* 0x0002fa00ff087b82 */ /* 0x000e220000000800 */
[----:B------:R-:W-:Y:S01]  /*10f60*/  ISETP.GE.AND P0, PT, R191, 0x80, PT ;  /* 0x00000080bf00780c */ /* 0x000fe20003f06270 */
[----:B------:R-:W-:Y:S01]  /*10f70*/  USHF.R.S32.HI UR8, URZ, 0x1f, UR38 ;  /* 0x0000001f3f087899 */ /* 0x000fe20008011426 */
[----:B------:R-:W-:Y:S01]  /*10f80*/  BSSY B1, `(.L_x_1126) ;  /* 0x000002f000017945 */ /* 0x000fe20003800000 */
[----:B------:R-:W-:Y:S01]  /*10f90*/  USHF.R.S32.HI UR9, URZ, 0x1f, UR44 ;  /* 0x0000001f3f097899 */ /* 0x000fe2000801142c */
[----:B------:R-:W-:Y:S01]  /*10fa0*/  IMAD R6, R22, 0x20, R184 ;  /* 0x0000002016067824 */ /* 0x000fe200078e02b8 */
[----:B0-----:R-:W-:-:S13]  /*10fb0*/  ISETP.NE.AND P1, PT, R8, 0x1, PT ;  /* 0x000000010800780c */ /* 0x001fda0003f25270 */
[----:B------:R-:W0:Y:S08]  /*10fc0*/  @P1 LDC R9, c[0x0][0xbec] ;  /* 0x0002fb00ff091b82 */ /* 0x000e300000000800 */
[----:B------:R-:W1:Y:S01]  /*10fd0*/  @P1 LDC R11, c[0x0][0xbf0] ;  /* 0x0002fc00ff0b1b82 */ /* 0x000e620000000800 */
[----:B------:R-:W-:Y:S05]  /*10fe0*/  @P0 BRA `(.L_x_1127) ;  /* 0x0000000000a00947 */ /* 0x000fea0003800000 */
[----:B------:R-:W2:Y:S01]  /*10ff0*/  S2R R0, SR_TID.X ;  /* 0x0000000000007919 */ /* 0x000ea20000002100 */
[----:B------:R-:W3:Y:S01]  /*11000*/  LDC R3, c[0x0][0xbe8] ;  /* 0x0002fa00ff037b82 */ /* 0x000ee20000000800 */
[----:B------:R-:W-:Y:S01]  /*11010*/  IMAD.U32 R4, RZ, RZ, UR37 ;  /* 0x00000025ff047e24 */ /* 0x000fe2000f8e00ff */
[----:B------:R-:W-:Y:S02]  /*11020*/  ULDC UR5, c[0x0][0xa88] ;  /* 0x0002a20000057ab9 */ /* 0x000fe40000000800 */
[----:B---3--:R-:W-:Y:S02]  /*11030*/  IMAD R5, R3, UR5, RZ ;  /* 0x0000000503057c24 */ /* 0x008fe4000f8e02ff */
[----:B--2---:R-:W-:-:S04]  /*11040*/  IADD3 R4, R4, -0x80, R0 ;  /* 0xffffff8004047810 */ /* 0x004fc80007ffe000 */
[----:B------:R-:W-:-:S13]  /*11050*/  ISETP.GE.AND P0, PT, R4, R5, PT ;  /* 0x000000050400720c */ /* 0x000fda0003f06270 */
[----:B------:R-:W-:Y:S05]  /*11060*/  @P0 BRA `(.L_x_1127) ;  /* 0x0000000000800947 */ /* 0x000fea0003800000 */
[----:B------:R-:W-:Y:S01]  /*11070*/  ISETP.NE.AND P0, PT, R3, 0x1, PT ;  /* 0x000000010300780c */ /* 0x000fe20003f05270 */
[----:B------:R-:W-:Y:S01]  /*11080*/  ULDC.64 UR10, c[0x0][0xb90] ;  /* 0x0002e400000a7ab9 */ /* 0x000fe20000000a00 */
[----:B------:R-:W-:Y:S01]  /*11090*/  IMAD.MOV.U32 R2, RZ, RZ, R4 ;  /* 0x000000ffff027224 */ /* 0x000fe200078e0004 */
[----:B------:R-:W-:Y:S02]  /*110a0*/  UIMAD UR5, UR8, UR10, URZ ;  /* 0x0000000a080572a4 */ /* 0x000fe4000f8e023f */
[----:B------:R-:W-:Y:S02]  /*110b0*/  UIMAD.WIDE.U32 UR6, UR38, UR10, URZ ;  /* 0x0000000a260672a5 */ /* 0x000fe4000f8e003f */
[----:B------:R-:W-:-:S03]  /*110c0*/  UIMAD UR5, UR38, UR11, UR5 ;  /* 0x0000000b260572a4 */ /* 0x000fc6000f8e0205 */
[----:B------:R-:W-:Y:S01]  /*110d0*/  ULDC.64 UR10, c[0x0][0xb98] ;  /* 0x0002e600000a7ab9 */ /* 0x000fe20000000a00 */
[----:B------:R-:W-:Y:S02]  /*110e0*/  UIADD3 UR7, UR7, UR5, URZ ;  /* 0x0000000507077290 */ /* 0x000fe4000fffe03f */
[----:B------:R-:W2:Y:S01]  /*110f0*/  @P0 LDC R5, c[0x0][0xbec] ;  /* 0x0002fb00ff050b82 */ /* 0x000ea20000000800 */
[----:B------:R-:W-:Y:S02]  /*11100*/  UIMAD UR5, UR9, UR10, URZ ;  /* 0x0000000a090572a4 */ /* 0x000fe4000f8e023f */
[----:B------:R-:W-:Y:S02]  /*11110*/  UIMAD.WIDE.U32 UR6, UR44, UR10, UR6 ;  /* 0x0000000a2c0672a5 */ /* 0x000fe4000f8e0006 */
[----:B------:R-:W-:-:S03]  /*11120*/  UIMAD UR5, UR44, UR11, UR5 ;  /* 0x0000000b2c0572a4 */ /* 0x000fc6000f8e0205 */
[----:B------:R-:W3:Y:S01]  /*11130*/  @P0 LDC R7, c[0x0][0xbf0] ;  /* 0x0002fc00ff070b82 */ /* 0x000ee20000000800 */
[----:B------:R-:W-:Y:S01]  /*11140*/  ULDC.64 UR10, c[0x0][0xb88] ;  /* 0x0002e200000a7ab9 */ /* 0x000fe20000000a00 */
[----:B--2---:R-:W-:-:S05]  /*11150*/  @P0 IMAD.HI.U32 R0, R4, R5, RZ ;  /* 0x0000000504000227 */ /* 0x004fca00078e00ff */
[----:B---3--:R-:W-:-:S05]  /*11160*/  @P0 SHF.R.U32.HI R2, RZ, R7, R0 ;  /* 0x00000007ff020219 */ /* 0x008fca0000011600 */
[----:B------:R-:W-:-:S04]  /*11170*/  IMAD.MOV R5, RZ, RZ, -R2 ;  /* 0x000000ffff057224 */ /* 0x000fc800078e0a02 */
[----:B------:R-:W-:Y:S01]  /*11180*/  IMAD R5, R3, R5, R4 ;  /* 0x0000000503057224 */ /* 0x000fe200078e0204 */
[----:B------:R-:W-:Y:S01]  /*11190*/  SHF.R.S32.HI R3, RZ, 0x1f, R2 ;  /* 0x0000001fff037819 */ /* 0x000fe20000011402 */
[----:B------:R-:W-:Y:S01]  /*111a0*/  IMAD.U32 R4, RZ, RZ, UR5 ;  /* 0x00000005ff047e24 */ /* 0x000fe2000f8e00ff */
        /* <DEDUP_REMOVED lines=12> */
.L_x_1127:
[----:B------:R-:W-:Y:S05]  /*11270*/  BSYNC B1 ;  /* 0x0000000000017941 */ /* 0x000fea0003800000 */
.L_x_1126:
[----:B------:R-:W-:Y:S01]  /*11280*/  ULDC.64 UR10, c[0x0][0xae8] ;  /* 0x0002ba00000a7ab9 */ /* 0x000fe20000000a00 */
[----:B------:R-:W-:Y:S01]  /*11290*/  VIADD R6, R6, UR37 ;  /* 0x0000002506067c36 */ /* 0x000fe20008000000 */
[----:B------:R-:W-:Y:S01]  /*112a0*/  UIMAD UR5, UR8, UR10, URZ ;  /* 0x0000000a080572a4 */ /* 0x000fe2000f8e023f */
[----:B------:R-:W-:Y:S01]  /*112b0*/  BSSY B1, `(.L_x_1128) ;  /* 0x0000034000017945 */ /* 0x000fe20003800000 */
[----:B------:R-:W-:Y:S01]  /*112c0*/  UIMAD.WIDE.U32 UR6, UR38, UR10, URZ ;  /* 0x0000000a260672a5 */ /* 0x000fe2000f8e003f */
[----:B0-----:R-:W-:Y:S01]  /*112d0*/  @P1 IMAD.HI.U32 R0, R6, R9, RZ ;  /* 0x0000000906001227 */ /* 0x001fe200078e00ff */
[----:B------:R-:W-:-:S03]  /*112e0*/  UIMAD UR5, UR38, UR11, UR5 ;  /* 0x0000000b260572a4 */ /* 0x000fc6000f8e0205 */
[----:B------:R-:W-:Y:S01]  /*112f0*/  ULDC.64 UR10, c[0x0][0xaf0] ;  /* 0x0002bc00000a7ab9 */ /* 0x000fe20000000a00 */
[----:B------:R-:W-:Y:S01]  /*11300*/  UIADD3 UR7, UR7, UR5, URZ ;  /* 0x0000000507077290 */ /* 0x000fe2000fffe03f */
[----:B--2---:R-:W-:Y:S01]  /*11310*/  IMAD.MOV.U32 R5, RZ, RZ, R6 ;  /* 0x000000ffff057224 */ /* 0x004fe200078e0006 */
        /* <DEDUP_REMOVED lines=8> */
[----:B------:R-:W-:Y:S02]  /*113a0*/  IMAD.U32 R3, RZ, RZ, UR7 ;  /* 0x00000007ff037e24 */ /* 0x000fe4000f8e00ff */
[----:B------:R-:W-:Y:S02]  /*113b0*/  IMAD R0, R0, UR8, RZ ;  /* 0x0000000800007c24 */ /* 0x000fe4000f8e02ff */
[----:B------:R-:W-:Y:S02]  /*113c0*/  IMAD R7, R8, R7, R6 ;  /* 0x0000000708077224 */ /* 0x000fe400078e0206 */
[----:B------:R-:W-:Y:S01]  /*113d0*/  IMAD.U32 R2, RZ, RZ, UR6 ;  /* 0x00000006ff027e24 */ /* 0x000fe2000f8e00ff */
[----:B------:R-:W-:Y:S01]  /*113e0*/  ULDC.64 UR6, c[0x0][0xad8] ;  /* 0x0002b60000067ab9 */ /* 0x000fe20000000a00 */
[----:B------:R-:W-:Y:S01]  /*113f0*/  IMAD.U32 R3, RZ, RZ, UR5 ;  /* 0x00000005ff037e24 */ /* 0x000fe2000f8e00ff */
[----:B------:R-:W-:Y:S01]  /*11400*/  ULDC UR5, c[0x0][0xa88] ;  /* 0x0002a20000057ab9 */ /* 0x000fe20000000800 */
[C---:B------:R-:W-:Y:S01]  /*11410*/  IMAD R9, R5.reuse, UR9, R0 ;  /* 0x0000000905097c24 */ /* 0x040fe2000f8e0200 */
[----:B------:R-:W-:Y:S01]  /*11420*/  SHF.R.S32.HI R0, RZ, 0x1f, R7 ;  /* 0x0000001fff007819 */ /* 0x000fe20000011407 */
[----:B------:R-:W-:-:S04]  /*11430*/  IMAD.WIDE.U32 R2, R5, UR8, R2 ;  /* 0x0000000805027c25 */ /* 0x000fc8000f8e0002 */
[----:B------:R-:W-:Y:S02]  /*11440*/  IMAD.IADD R3, R3, 0x1, R9 ;  /* 0x0000000103037824 */ /* 0x000fe400078e0209 */
[----:B------:R-:W-:Y:S02]  /*11450*/  IMAD R4, R0, UR6, RZ ;  /* 0x0000000600047c24 */ /* 0x000fe4000f8e02ff */
[----:B------:R-:W-:Y:S02]  /*11460*/  VIADD R6, R184, UR37 ;  /* 0x00000025b8067c36 */ /* 0x000fe40008000000 */
[----:B------:R-:W-:Y:S02]  /*11470*/  IMAD R9, R8, UR5, RZ ;  /* 0x0000000508097c24 */ /* 0x000fe4000f8e02ff */
[C---:B------:R-:W-:Y:S02]  /*11480*/  IMAD R5, R7.reuse, UR7, R4 ;  /* 0x0000000707057c24 */ /* 0x040fe4000f8e0204 */
[----:B------:R-:W-:Y:S01]  /*11490*/  IMAD.WIDE.U32 R2, R7, UR6, R2 ;  /* 0x0000000607027c25 */ /* 0x000fe2000f8e0002 */
[----:B------:R-:W-:Y:S01]  /*114a0*/  ISETP.GE.AND P2, PT, R6, R9, PT ;  /* 0x000000090600720c */ /* 0x000fe20003f46270 */
[----:B------:R-:W-:-:S02]  /*114b0*/  ULDC.64 UR6, c[0x0][0xa80] ;  /* 0x0002a00000067ab9 */ /* 0x000fc40000000a00 */
[----:B------:R-:W-:Y:S01]  /*114c0*/  VIADD R0, R6, 0x20 ;  /* 0x0000002006007836 */ /* 0x000fe20000000000 */
[----:B------:R-:W-:Y:S01]  /*114d0*/  LEA R4, P3, R2, UR6, 0x1 ;  /* 0x0000000602047c11 */ /* 0x000fe2000f8608ff */
[----:B------:R-:W-:-:S03]  /*114e0*/  IMAD.IADD R3, R3, 0x1, R5 ;  /* 0x0000000103037824 */ /* 0x000fc600078e0205 */
[-C--:B------:R-:W-:Y:S01]  /*114f0*/  ISETP.GE.AND P1, PT, R0, R9.reuse, PT ;  /* 0x000000090000720c */ /* 0x080fe20003f26270 */
[----:B------:R-:W-:Y:S01]  /*11500*/  VIADD R0, R6, 0x40 ;  /* 0x0000004006007836 */ /* 0x000fe20000000000 */
[----:B------:R-:W-:Y:S02]  /*11510*/  LEA.HI.X R5, R2, UR7, R3, 0x1, P3 ;  /* 0x0000000702057c11 */ /* 0x000fe400098f0c03 */
[----:B------:R0:W1:Y:S02]  /*11520*/  SHFL.IDX PT, R2, R4, RZ, 0x181f ;  /* 0x00181fff04027589 */ /* 0x00006400000e0000 */
[----:B------:R-:W-:Y:S02]  /*11530*/  ISETP.GE.AND P0, PT, R0, R9, PT ;  /* 0x000000090000720c */ /* 0x000fe40003f06270 */
[----:B------:R0:W2:Y:S01]  /*11540*/  SHFL.IDX PT, R0, R5, RZ, 0x181f ;  /* 0x00181fff05007589 */ /* 0x0000a200000e0000 */
[----:B------:R-:W-:Y:S10]  /*11550*/  @P2 BRA `(.L_x_1129) ;  /* 0x0000000000242947 */ /* 0x000ff40003800000 */
[----:B------:R-:W-:Y:S02]  /*11560*/  ULDC UR5, c[0x0][0xac8] ;  /* 0x0002b20000057ab9 */ /* 0x000fe40000000800 */
[----:B------:R-:W-:Y:S02]  /*11570*/  ISETP.GE.AND P4, PT, R18, UR5, PT ;  /* 0x0000000512007c0c */ /* 0x000fe4000bf86270 */
[----:B------:R-:W-:-:S11]  /*11580*/  ISETP.GE.AND P5, PT, R19, UR5, PT ;  /* 0x0000000513007c0c */ /* 0x000fd6000bfa6270 */
[CC--:B-1----:R-:W-:Y:S02]  /*11590*/  @!P4 LEA R10, P2, R18.reuse, R2.reuse, 0x1 ;  /* 0x00000002120ac211 */ /* 0x0c2fe400078408ff */
[C---:B------:R-:W-:Y:S02]  /*115a0*/  @!P5 LEA R2, P3, R19.reuse, R2, 0x1 ;  /* 0x000000021302d211 */ /* 0x040fe400078608ff */
[-C--:B--2---:R-:W-:Y:S02]  /*115b0*/  @!P4 LEA.HI.X R11, R18, R0.reuse, R190, 0x1, P2 ;  /* 0x00000000120bc211 */ /* 0x084fe400010f0cbe */
[----:B------:R-:W-:-:S03]  /*115c0*/  @!P5 LEA.HI.X R3, R19, R0, R189, 0x1, P3 ;  /* 0x000000001303d211 */ /* 0x000fc600018f0cbd */
[----:B------:R3:W-:Y:S04]  /*115d0*/  @!P4 ST.E.128 desc[UR52][R10.64], RZ ;  /* 0x000000ff0a00c985 */ /* 0x0007e8000c101d34 */
[----:B------:R3:W-:Y:S02]  /*115e0*/  @!P5 ST.E.128 desc[UR52][R2.64], RZ ;  /* 0x000000ff0200d985 */ /* 0x0007e4000c101d34 */
.L_x_1129:
[----:B------:R-:W-:Y:S05]  /*115f0*/  BSYNC B1 ;  /* 0x0000000000017941 */ /* 0x000fea0003800000 */
.L_x_1128:
        /* <DEDUP_REMOVED lines=11> */
[----:B------:R3:W-:Y:S04]  /*116b0*/  @!P3 ST.E.128 desc[UR52][R10.64], RZ ;  /* 0x000000ff0a00b985 */ /* 0x0007e8000c101d34 */
[----:B------:R3:W-:Y:S02]  /*116c0*/  @!P4 ST.E.128 desc[UR52][R2.64], RZ ;  /* 0x000000ff0200c985 */ /* 0x0007e4000c101d34 */
.L_x_1131:
[----:B------:R-:W-:Y:S05]  /*116d0*/  BSYNC B1 ;  /* 0x0000000000017941 */ /* 0x000fea0003800000 */
.L_x_1130:
        /* <DEDUP_REMOVED lines=11> */
[----:B------:R3:W-:Y:S04]  /*11790*/  @!P2 ST.E.128 desc[UR52][R10.64], RZ ;  /* 0x000000ff0a00a985 */ /* 0x0007e8000c101d34 */
[----:B------:R3:W-:Y:S02]  /*117a0*/  @!P3 ST.E.128 desc[UR52][R2.64], RZ ;  /* 0x000000ff0200b985 */ /* 0x0007e4000c101d34 */
.L_x_1133:
[----:B------:R-:W-:Y:S05]  /*117b0*/  BSYNC B1 ;  /* 0x0000000000017941 */ /* 0x000fea0003800000 */
.L_x_1132:
[----:B---3--:R-:W-:Y:S01]  /*117c0*/  VIADD R3, R6, 0x60 ;  /* 0x0000006006037836 */ /* 0x008fe20000000000 */
[----:B0-----:R0:W3:Y:S04]  /*117d0*/  SHFL.IDX PT, R0, R5, 0x3, 0x181f ;  /* 0x00781f0005007f89 */ /* 0x0010e800000e0000 */
[----:B------:R-:W-:Y:S01]  /*117e0*/  ISETP.GE.AND P0, PT, R3, R9, PT ;  /* 0x000000090300720c */ /* 0x000fe20003f06270 */
[----:B-1----:R0:W1:-:S12]  /*117f0*/  SHFL.IDX PT, R2, R4, 0x3, 0x181f ;  /* 0x00781f0004027f89 */ /* 0x00205800000e0000 */
[----:B0-----:R-:W-:Y:S05]  /*11800*/  @P0 BRA `(.L_x_1125) ;  /* 0x0000000000240947 */ /* 0x001fea0003800000 */
[----:B------:R-:W-:Y:S02]  /*11810*/  ULDC UR5, c[0x0][0xac8] ;  /* 0x0002b20000057ab9 */ /* 0x000fe40000000800 */
[----:B------:R-:W-:Y:S02]  /*11820*/  ISETP.GE.AND P2, PT, R18, UR5, PT ;  /* 0x0000000512007c0c */ /* 0x000fe4000bf46270 */
[----:B------:R-:W-:-:S11]  /*11830*/  ISETP.GE.AND P3, PT, R19, UR5, PT ;  /* 0x0000000513007c0c */ /* 0x000fd6000bf66270 */
[CC--:B-12-4-:R-:W-:Y:S02]  /*11840*/  @!P2 LEA R4, P0, R18.reuse, R2.reuse, 0x1 ;  /* 0x000000021204a211 */ /* 0x0d6fe400078008ff */
[C---:B------:R-:W-:Y:S02]  /*11850*/  @!P3 LEA R2, P1, R19.reuse, R2, 0x1 ;  /* 0x000000021302b211 */ /* 0x040fe400078208ff */
[-C--:B---3--:R-:W-:Y:S02]  /*11860*/  @!P2 LEA.HI.X R5, R18, R0.reuse, R190, 0x1, P0 ;  /* 0x000000001205a211 */ /* 0x088fe400000f0cbe */
[----:B------:R-:W-:-:S03]  /*11870*/  @!P3 LEA.HI.X R3, R19, R0, R189, 0x1, P1 ;  /* 0x000000001303b211 */ /* 0x000fc600008f0cbd */
[----:B------:R0:W-:Y:S04]  /*11880*/  @!P2 ST.E.128 desc[UR52][R4.64], RZ ;  /* 0x000000ff0400a985 */ /* 0x0001e8000c101d34 */
[----:B------:R0:W-:Y:S02]  /*11890*/  @!P3 ST.E.128 desc[UR52][R2.64], RZ ;  /* 0x000000ff0200b985 */ /* 0x0001e4000c101d34 */
.L_x_1125:
[----:B------:R-:W-:Y:S05]  /*118a0*/  BSYNC B0 ;  /* 0x0000000000007941 */ /* 0x000fea0003800000 */
.L_x_1117:
[----:B------:R-:W-:Y:S02]  /*118b0*/  ULDC UR5, c[0x0][0xc38] ;  /* 0x00030e0000057ab9 */ /* 0x000fe40000000800 */
[----:B------:R-:W-:-:S06]  /*118c0*/  UISETP.GE.AND UP0, UPT, UR4, UR5, UPT ;  /* 0x000000050400728c */ /* 0x000fcc000bf06270 */
[----:B------:R-:W-:-:S13]  /*118d0*/  PLOP3.LUT P0, PT, PT, PT, UP0, 0x80, 0x0 ;  /* 0x000000000000781c */ /* 0x000fda0003f0f008 */
[----:B------:R-:W-:Y:S05]  /*118e0*/  @!P0 BRA `(.L_x_1134) ;  /* 0xfffffef000f48947 */ /* 0x000fea000383ffff */
[----:B------:R-:W-:Y:S05]  /*118f0*/  EXIT ;  /* 0x000000000000794d */ /* 0x000fea0003800000 */
.L_x_1028:
[----:B------:R-:W-:-:S08]  /*11900*/  NOP ;  /* 0x0000000000007918 */ /* 0x000fd00000000000 */
[----:B------:R-:W0:-:S00]  /*11910*/  USETMAXREG.DEALLOC.CTAPOOL 0x28 ;  /* 0x00000028000079c8 */ /* 0x000e0000080e0500 */
[----:B0-----:R-:W-:-:S06]  /*11920*/  LOP3.LUT R0, R0, 0x3, RZ, 0xc0, !PT ;  /* 0x0000000300007812 */ /* 0x001fcc00078ec0ff */
[----:B------:R-:W0:Y:S01]  /*11930*/  S2UR UR10, SR_CTAID.X ;  /* 0x00000000000a79c3 */ /* 0x000e220000002500 */
[----:B------:R-:W-:Y:S01]  /*11940*/  LOP3.LUT R19, R19, 0xfffffeff, RZ, 0xc0, !PT ;  /* 0xfffffeff13137812 */ /* 0x000fe200078ec0ff */
[----:B------:R-:W-:Y:S01]  /*11950*/  IMAD.MOV.U32 R23, RZ, RZ, RZ ;  /* 0x000000ffff177224 */ /* 0x000fe200078e00ff */
[----:B------:R1:W2:Y:S01]  /*11960*/  SHFL.IDX PT, R2, R0, RZ, 0x1f ;  /* 0x00001fff00027589 */ /* 0x0002a200000e0000 */
[----:B------:R-:W-:Y:S02]  /*11970*/  IMAD.MOV.U32 R26, RZ, RZ, 0x1 ;  /* 0x00000001ff1a7424 */ /* 0x000fe400078e00ff */
[----:B------:R-:W-:Y:S02]  /*11980*/  IMAD.MOV.U32 R36, RZ, RZ, RZ ;  /* 0x000000ffff247224 */ /* 0x000fe400078e00ff */
[----:B-1----:R-:W0:Y:S01]  /*11990*/  LDC R0, c[0x0][0xc38] ;  /* 0x00030e00ff007b82 */ /* 0x002e220000000800 */
[----:B--2---:R-:W-:-:S13]  /*119a0*/  ISETP.NE.AND P0, PT, R2, RZ, PT ;  /* 0x000000ff0200720c */ /* 0x004fda0003f05270 */
[----:B------:R-:W-:Y:S01]  /*119b0*/  @P0 LOP3.LUT R19, R19, 0x100, RZ, 0xfc, !PT ;  /* 0x0000010013130812 */ /* 0x000fe200078efcff */
[----:B------:R-:W-:Y:S06]  /*119c0*/  @P0 BAR.ARV 0x4, 0x180 ;  /* 0x0106000000000b1d */ /* 0x000fec0000002000 */
[----:B0-----:R-:W-:-:S13]  /*119d0*/  ISETP.LE.AND P0, PT, R0, UR10, PT ;  /* 0x0000000a00007c0c */ /* 0x001fda000bf03270 */
[----:B------:R-:W-:Y:S05]  /*119e0*/  @P0 BRA `(.L_x_1135) ;  /* 0x0000004000640947 */ /* 0x000fea0003800000 */
[----:B------:R-:W0:Y:S01]  /*119f0*/  S2R R5, SR_TID.X ;  /* 0x0000000000057919 */ /* 0x000e220000002100 */
[----:B------:R-:W-:Y:S01]  /*11a00*/  ULDC.64 UR6, c[0x0][0x2f0] ;  /* 0x0000bc0000067ab9 */ /* 0x000fe20000000a00 */
[----:B------:R-:W-:Y:S01]  /*11a10*/  ULDC UR9, c[0x0][0x2b8] ;  /* 0x0000ae0000097ab9 */ /* 0x000fe20000000800 */
[----:B------:R-:W-:Y:S01]  /*11a20*/  LOP3.LUT R19, R19, 0xfffffffe, RZ, 0xc0, !PT ;  /* 0xfffffffe13137812 */ /* 0x000fe200078ec0ff */
[----:B------:R-:W1:Y:S01]  /*11a30*/  S2UR UR8, SR_CgaCtaId ;  /* 0x00000000000879c3 */ /* 0x000e620000008800 */
[----:B------:R-:W-:Y:S01]  /*11a40*/  ULDC.64 UR4, c[0x0][0x418] ;  /* 0x0001060000047ab9 */ /* 0x000fe20000000a00 */
[----:B------:R-:W-:Y:S01]  /*11a50*/  ULDC UR39, c[0x0][0x288] ;  /* 0x0000a20000277ab9 */ /* 0x000fe20000000800 */
[----:B------:R-:W-:Y:S01]  /*11a60*/  UISETP.NE.U32.AND UP0, UPT, UR4, URZ, UPT ;  /* 0x0000003f0400728c */ /* 0x000fe2000bf05070 */
[----:B------:R-:W-:Y:S01]  /*11a70*/  IMAD.U32 R34, RZ, RZ, UR10 ;  /* 0x0000000aff227e24 */ /* 0x000fe2000f8e00ff */
[----:B------:R-:W-:Y:S01]  /*11a80*/  ULDC UR38, c[0x0][0x448] ;  /* 0x0001120000267ab9 */ /* 0x000fe20000000800 */
[----:B------:R-:W-:Y:S01]  /*11a90*/  ULDC UR4, c[0x0][0x424] ;  /* 0x0001090000047ab9 */ /* 0x000fe20000000800 */
[----:B------:R-:W-:Y:S01]  /*11aa0*/  UISETP.NE.AND.EX UP0, UPT, UR5, URZ, UPT, UP0 ;  /* 0x0000003f0500728c */ /* 0x000fe2000bf05300 */
[----:B------:R-:W-:Y:S01]  /*11ab0*/  IMAD.MOV.U32 R26, RZ, RZ, 0x1 ;  /* 0x00000001ff1a7424 */ /* 0x000fe200078e00ff */
[----:B------:R-:W-:Y:S01]  /*11ac0*/  UIMAD UR38, UR38, UR39, URZ ;  /* 0x00000027262672a4 */ /* 0x000fe2000f8e023f */
[----:B------:R-:W-:Y:S01]  /*11ad0*/  IMAD.MOV.U32 R36, RZ, RZ, RZ ;  /* 0x000000ffff247224 */ /* 0x000fe200078e00ff */
[----:B------:R-:W-:Y:S01]  /*11ae0*/  USEL UR4, UR4, 0x1, UP0 ;  /* 0x0000000104047887 */ /* 0x000fe20008000000 */
[----:B------:R-:W-:Y:S01]  /*11af0*/  IMAD.MOV.U32 R23, RZ, RZ, RZ ;  /* 0x000000ffff177224 */ /* 0x000fe200078e00ff */
[----:B------:R-:W-:Y:S01]  /*11b00*/  UMOV UR5, 0x400 ;  /* 0x0000040000057882 */ /* 0x000fe20000000000 */
[----:B------:R-:W-:-:S02]  /*11b10*/  ULOP3.LUT UR46, UR36, 0x2, URZ, 0xfc, !UPT ;  /* 0x00000002242e7892 */ /* 0x000fc4000f8efc3f */
[----:B------:R-:W-:Y:S01]  /*11b20*/  UIMAD UR37, UR4, UR6, URZ ;  /* 0x00000006042572a4 */ /* 0x000fe2000f8e023f */
[----:B------:R-:W-:-:S03]  /*11b30*/  ULDC UR48, c[0x0][0xc] ;  /* 0x0000030000307ab9 */ /* 0x000fc60000000800 */
[----:B------:R-:W-:Y:S02]  /*11b40*/  UIADD3 UR4, UR37, 0x7f, URZ ;  /* 0x0000007f25047890 */ /* 0x000fe4000fffe03f */
[----:B------:R-:W-:Y:S02]  /*11b50*/  UIADD3 UR47, UR37, 0x1, -UR39 ;  /* 0x00000001252f7890 */ /* 0x000fe4000fffe827 */
[----:B-1----:R-:W-:Y:S02]  /*11b60*/  ULEA UR8, UR8, UR5, 0x18 ;  /* 0x0000000508087291 */ /* 0x002fe4000f8ec03f */
[----:B------:R-:W-:Y:S01]  /*11b70*/  USHF.R.S32.HI UR5, URZ, 0x1f, UR4 ;  /* 0x0000001f3f057899 */ /* 0x000fe20008011404 */
[C---:B0-----:R-:W-:Y:S01]  /*11b80*/  IMAD.SHL.U32 R30, R5.reuse, 0x8, RZ ;  /* 0x00000008051e7824 */ /* 0x041fe200078e00ff */
[----:B------:R-:W-:Y:S02]  /*11b90*/  LOP3.LUT R4, R5, 0x7f, RZ, 0xc0, !PT ;  /* 0x0000007f05047812 */ /* 0x000fe400078ec0ff */
[----:B------:R-:W-:Y:S01]  /*11ba0*/  IMAD.U32 R16, RZ, RZ, UR8 ;  /* 0x00000008ff107e24 */ /* 0x000fe2000f8e00ff */
[----:B------:R-:W-:Y:S01]  /*11bb0*/  ULEA.HI UR5, UR5, UR4, URZ, 0x7 ;  /* 0x0000000405057291 */ /* 0x000fe2000f8f383f */
[C---:B------:R-:W-:Y:S01]  /*11bc0*/  LOP3.LUT R0, R30.reuse, 0x1f8, RZ, 0xc0, !PT ;  /* 0x000001f81e007812 */ /* 0x040fe200078ec0ff */
[----:B------:R-:W-:Y:S01]  /*11bd0*/  UIADD3 UR39, UR37, -UR39, URZ ;  /* 0x8000002725277290 */ /* 0x000fe2000fffe03f */
[----:B------:R-:W-:Y:S01]  /*11be0*/  LOP3.LUT R35, R30, 0x38, RZ, 0xc0, !PT ;  /* 0x000000381e237812 */ /* 0x000fe200078ec0ff */
[----:B------:R-:W-:Y:S01]  /*11bf0*/  USHF.R.S32.HI UR40, URZ, 0x7, UR5 ;  /* 0x000000073f287899 */ /* 0x000fe20008011405 */
[----:B------:R-:W-:-:S02]  /*11c00*/  LOP3.LUT R3, R0, 0x38, R5, 0x78, !PT ;  /* 0x0000003800037812 */ /* 0x000fc400078e7805 */
[----:B------:R-:W-:Y:S02]  /*11c10*/  LOP3.LUT R0, R35, 0x40, RZ, 0xfc, !PT ;  /* 0x0000004023007812 */ /* 0x000fe400078efcff */
[----:B------:R-:W-:Y:S02]  /*11c20*/  LOP3.LUT R30, R3, 0x200, R30, 0xf8, !PT ;  /* 0x00000200031e7812 */ /* 0x000fe400078ef81e */
[C---:B------:R-:W-:Y:S02]  /*11c30*/  ISETP.GE.AND P2, PT, R0.reuse, UR7, PT ;  /* 0x0000000700007c0c */ /* 0x040fe4000bf46270 */
[----:B------:R-:W-:Y:S01]  /*11c40*/  ISETP.GE.AND P1, PT, R0, UR9, PT ;  /* 0x0000000900007c0c */ /* 0x000fe2000bf26270 */
[----:B------:R-:W-:Y:S01]  /*11c50*/  IMAD R33, R30, 0x2, R16 ;  /* 0x000000021e217824 */ /* 0x000fe200078e0210 */
[----:B------:R-:W-:Y:S01]  /*11c60*/  ISETP.GE.AND P0, PT, R0, UR7, PT ;  /* 0x0000000700007c0c */ /* 0x000fe2000bf06270 */
[----:B------:R-:W-:Y:S01]  /*11c70*/  IMAD.SHL.U32 R0, R5, 0x10, RZ ;  /* 0x0000001005007824 */ /* 0x000fe200078e00ff */
[----:B------:R-:W-:-:S04]  /*11c80*/  SHF.R.U32.HI R37, RZ, 0x3, R4 ;  /* 0x00000003ff257819 */ /* 0x000fc80000011604 */
[----:B------:R-:W-:-:S03]  /*11c90*/  LOP3.LUT R2, R0, 0x70, RZ, 0xc0, !PT ;  /* 0x0000007000027812 */ /* 0x000fc600078ec0ff */
[----:B------:R-:W-:Y:S02]  /*11ca0*/  @P2 LOP3.LUT R19, R19, 0x1, RZ, 0xfc, !PT ;  /* 0x0000000113132812 */ /* 0x000fe400078efcff */
[----:B------:R-:W-:Y:S02]  /*11cb0*/  LOP3.LUT R0, R37, R2, RZ, 0xfc, !PT ;  /* 0x0000000225007212 */ /* 0x000fe400078efcff */
[----:B------:R-:W-:-:S04]  /*11cc0*/  LOP3.LUT R19, R19, 0xffffffbf, RZ, 0xc0, !PT ;  /* 0xffffffbf13137812 */ /* 0x000fc800078ec0ff */
[----:B------:R-:W-:Y:S02]  /*11cd0*/  @P1 LOP3.LUT R19, R19, 0x40, RZ, 0xfc, !PT ;  /* 0x0000004013131812 */ /* 0x000fe400078efcff */
[----:B------:R-:W-:Y:S02]  /*11ce0*/  ISETP.GE.AND P1, PT, R35, UR7, PT ;  /* 0x0000000723007c0c */ /* 0x000fe4000bf26270 */
[----:B------:R-:W-:-:S04]  /*11cf0*/  LOP3.LUT R19, R19, 0xfffffffb, RZ, 0xc0, !PT ;  /* 0xfffffffb13137812 */ /* 0x000fc800078ec0ff */
[----:B------:R-:W-:Y:S02]  /*11d00*/  @P0 LOP3.LUT R19, R19, 0x4, RZ, 0xfc, !PT ;  /* 0x0000000413130812 */ /* 0x000fe400078efcff */
[----:B------:R-:W-:Y:S02]  /*11d10*/  ISETP.GE.AND P0, PT, R35, UR7, PT ;  /* 0x0000000723007c0c */ /* 0x000fe4000bf06270 */
[----:B------:R-:W-:-:S04]  /*11d20*/  LOP3.LUT R19, R19, 0xfffffffd, RZ, 0xc0, !PT ;  /* 0xfffffffd13137812 */ /* 0x000fc800078ec0ff */
[----:B------:R-:W-:-:S04]  /*11d30*/  @P1 LOP3.LUT R19, R19, 0x2, RZ, 0xfc, !PT ;  /* 0x0000000213131812 */ /* 0x000fc800078efcff */
[----:B------:R-:W-:-:S04]  /*11d40*/  LOP3.LUT R19, R19, 0xfffffff7, RZ, 0xc0, !PT ;  /* 0xfffffff713137812 */ /* 0x000fc800078ec0ff */
[----:B------:R-:W-:Y:S02]  /*11d50*/  @P0 LOP3.LUT R19, R19, 0x8, RZ, 0xfc, !PT ;  /* 0x0000000813130812 */ /* 0x000fe400078efcff */
[----:B------:R-:W-:Y:S02]  /*11d60*/  ISETP.GE.AND P0, PT, R35, UR9, PT ;  /* 0x0000000923007c0c */ /* 0x000fe4000bf06270 */
[----:B------:R-:W-:-:S11]  /*11d70*/  LOP3.LUT R19, R19, 0xffffff7f, RZ, 0xc0, !PT ;  /* 0xffffff7f13137812 */ /* 0x000fd600078ec0ff */
[----:B------:R-:W-:-:S07]  /*11d80*/  @P0 LOP3.LUT R19, R19, 0x80, RZ, 0xfc, !PT ;  /* 0x0000008013130812 */ /* 0x000fce00078efcff */
.L_x_1190:
[----:B------:R-:W-:Y:S01]  /*11d90*/  ULDC UR7, c[0x0][0xc60] ;  /* 0x0003180000077ab9 */ /* 0x000fe20000000800 */
[C---:B------:R-:W-:Y:S01]  /*11da0*/  R2UR UR41, R34.reuse ;  /* 0x00000000222972ca */ /* 0x040fe200000e0000 */
[----:B------:R-:W-:Y:S01]  /*11db0*/  UISETP.NE.AND UP0, UPT, UR7, 0x1, UPT ;  /* 0x000000010700788c */ /* 0x000fe2000bf05270 */
[----:B------:R-:W-:-:S10]  /*11dc0*/  R2UR UR6, R34 ;  /* 0x00000000220672ca */ /* 0x000fd400000e0000 */
        /* <DEDUP_REMOVED lines=9> */
[----:B0----5:R-:W-:Y:S05]  /*11e60*/  @P0 BRA `(.L_x_1136) ;  /* 0x0000000000200947 */ /* 0x021fea0003800000 */
        /* <DEDUP_REMOVED lines=8> */
.L_x_1136:
[----:B------:R-:W-:Y:S01]  /*11ef0*/  ULDC UR8, c[0x0][0xc54] ;  /* 0x0003150000087ab9 */ /* 0x000fe20000000800 */
[----:B------:R-:W-:Y:S01]  /*11f00*/  UMOV UR6, UR7 ;  /* 0x0000000700067c82 */ /* 0x000fe20008000000 */
[----:B------:R-:W-:-:S11]  /*11f10*/  UISETP.NE.AND UP0, UPT, UR8, 0x1, UPT ;  /* 0x000000010800788c */ /* 0x000fd6000bf05270 */
[----:B------:R-:W-:Y:S02]  /*11f20*/  @UP0 ULDC.64 UR10, c[0x0][0xc58] ;  /* 0x00031600000a0ab9 */ /* 0x000fe40000000a00 */
[----:B------:R-:W-:-:S04]  /*11f30*/  UIMAD.WIDE.U32 UR4, UR7, UR10, URZ ;  /* 0x0000000a070472a5 */ /* 0x000fc8000f8e003f */
[----:B------:R-:W-:-:S04]  /*11f40*/  @UP0 USHF.R.U32.HI UR6, URZ, UR11, UR5 ;  /* 0x0000000b3f060299 */ /* 0x000fc80008011605 */
[----:B------:R-:W-:-:S12]  /*11f50*/  UIMAD UR4, UR6, UR8, URZ ;  /* 0x00000008060472a4 */ /* 0x000fd8000f8e023f */
.L_x_1137:
[----:B------:R-:W-:Y:S01]  /*11f60*/  ULDC UR5, c[0x0][0xc48] ;  /* 0x0003120000057ab9 */ /* 0x000fe20000000800 */
[----:B------:R-:W-:Y:S01]  /*11f70*/  ULDC.64 UR8, c[0x0][0xa28] ;  /* 0x00028a0000087ab9 */ /* 0x000fe20000000a00 */
[----:B------:R-:W-:Y:S01]  /*11f80*/  UISETP.NE.AND UP1, UPT, UR5, 0x1, UPT ;  /* 0x000000010500788c */ /* 0x000fe2000bf25270 */
[----:B------:R-:W-:Y:S01]  /*11f90*/  IMAD.MOV.U32 R32, RZ, RZ, RZ ;  /* 0x000000ffff207224 */ /* 0x000fe200078e00ff */
[----:B------:R-:W-:Y:S02]  /*11fa0*/  UIADD3 UR4, UR7, -UR4, URZ ;  /* 0x8000000407047290 */ /* 0x000fe4000fffe03f */
[----:B------:R-:W-:Y:S01]  /*11fb0*/  UISETP.NE.U32.AND UP0, UPT, UR8, URZ, UPT ;  /* 0x0000003f0800728c */ /* 0x000fe2000bf05070 */
[----:B------:R-:W-:Y:S02]  /*11fc0*/  ULDC UR5, c[0x0][0xc54] ;  /* 0x0003150000057ab9 */ /* 0x000fe40000000800 */
[----:B------:R-:W-:Y:S02]  /*11fd0*/  UIMAD UR41, UR41, UR5, UR4 ;  /* 0x00000005292972a4 */ /* 0x000fe4000f8e0204 */
[----:B------:R-:W-:-:S02]  /*11fe0*/  UISETP.NE.AND.EX UP0, UPT, UR9, URZ, UPT, UP0 ;  /* 0x0000003f0900728c */ /* 0x000fc4000bf05300 */
[----:B------:R-:W-:Y:S01]  /*11ff0*/  @UP1 ULDC UR4, c[0x0][0xc4c] ;  /* 0x0003130000041ab9 */ /* 0x000fe20000000800 */
[----:B------:R-:W-:Y:S01]  /*12000*/  @UP1 ULDC UR7, c[0x0][0xc50] ;  /* 0x0003140000071ab9 */ /* 0x000fe20000000800 */
[----:B------:R-:W-:Y:S02]  /*12010*/  UIMAD.WIDE.U32 UR4, UR41, UR4, URZ ;  /* 0x00000004290472a5 */ /* 0x000fe4000f8e003f */
[----:B------:R-:W-:Y:S01]  /*12020*/  UMOV UR42, UR41 ;  /* 0x00000029002a7c82 */ /* 0x000fe20008000000 */
[----:B------:R-:W-:Y:S01]  /*12030*/  ULOP3.LUT UR6, UR6, 0x1ffffff, URZ, 0x3c, !UPT ;  /* 0x01ffffff06067892 */ /* 0x000fe2000f8e3c3f */
[----:B------:R-:W-:Y:S01]  /*12040*/  PLOP3.LUT P0, PT, PT, PT, UP0, 0x80, 0x0 ;  /* 0x000000000000781c */ /* 0x000fe20003f0f008 */
[----:B------:R-:W-:-:S03]  /*12050*/  @UP1 USHF.R.U32.HI UR42, URZ, UR7, UR5 ;  /* 0x000000073f2a1299 */ /* 0x000fc60008011605 */
[----:B------:R-:W-:Y:S02]  /*12060*/  @UP0 ULDC.64 UR4, c[0x0][0xa28] ;  /* 0x00028a0000040ab9 */ /* 0x000fe40000000a00 */
[----:B------:R-:W-:-:S06]  /*12070*/  @UP0 UIMAD.WIDE UR4, UR42, 0x4, UR4 ;  /* 0x000000042a0408a5 */ /* 0x000fcc000f8e0204 */
[----:B------:R-:W-:Y:S01]  /*12080*/  IMAD.U32 R3, RZ, RZ, UR5 ;  /* 0x00000005ff037e24 */ /* 0x000fe2000f8e00ff */
[----:B------:R-:W-:Y:S01]  /*12090*/  ULDC UR5, c[0x0][0x448] ;  /* 0x0001120000057ab9 */ /* 0x000fe20000000800 */
[----:B------:R-:W-:Y:S01]  /*120a0*/  IMAD.U32 R2, RZ, RZ, UR4 ;  /* 0x00000004ff027e24 */ /* 0x000fe2000f8e00ff */
[----:B------:R-:W-:Y:S01]  /*120b0*/  ULDC UR4, c[0x0][0xc3c] ;  /* 0x00030f0000047ab9 */ /* 0x000fe20000000800 */
[----:B------:R-:W-:Y:S02]  /*120c0*/  UISETP.NE.AND UP2, UPT, UR5, 0x1, UPT ;  /* 0x000000010500788c */ /* 0x000fe4000bf45270 */
[----:B------:R-:W-:Y:S01]  /*120d0*/  UIADD3 UR6, UR6, UR4, URZ ;  /* 0x0000000406067290 */ /* 0x000fe2000fffe03f */
[----:B------:R0:W5:Y:S01]  /*120e0*/  @P0 LDG.E R32, desc[UR52][R2.64] ;  /* 0x0000003402200981 */ /* 0x000162000c1e1900 */
[----:B------:R-:W-:Y:S02]  /*120f0*/  UP2UR UR49, UPR, URZ, 0x4 ;  /* 0x000000043f317883 */ /* 0x000fe40008000000 */
[----:B------:R-:W-:-:S04]  /*12100*/  USHF.L.U32 UR43, UR6, 0x7, URZ ;  /* 0x00000007062b7899 */ /* 0x000fc8000800063f */
[----:B------:R-:W-:Y:S01]  /*12110*/  UIADD3 UR6, UR43, 0x7f, URZ ;  /* 0x0000007f2b067890 */ /* 0x000fe2000fffe03f */
[----:B------:R-:W-:Y:S01]  /*12120*/  @UP2 ULDC UR4, c[0x0][0x44c] ;  /* 0x0001130000042ab9 */ /* 0x000fe20000000800 */
[----:B------:R-:W-:Y:S02]  /*12130*/  @UP2 ULDC UR7, c[0x0][0x450] ;  /* 0x0001140000072ab9 */ /* 0x000fe40000000800 */
[----:B------:R-:W-:-:S04]  /*12140*/  UIMAD.WIDE.U32 UR4, UR6, UR4, URZ ;  /* 0x00000004060472a5 */ /* 0x000fc8000f8e003f */
[----:B------:R-:W-:-:S03]  /*12150*/  @UP2 USHF.R.U32.HI UR6, URZ, UR7, UR5 ;  /* 0x000000073f062299 */ /* 0x000fc60008011605 */
[----:B------:R-:W-:Y:S01]  /*12160*/  ULDC.64 UR4, c[0x0][0x9e0] ;  /* 0x0002780000047ab9 */ /* 0x000fe20000000a00 */
[----:B------:R-:W-:Y:S02]  /*12170*/  UIADD3 UR6, UR47, UR6, URZ ;  /* 0x000000062f067290 */ /* 0x000fe4000fffe03f */
[----:B------:R-:W-:Y:S02]  /*12180*/  UISETP.GE.AND UP0, UPT, UR5, 0x1, UPT ;  /* 0x000000010500788c */ /* 0x000fe4000bf06270 */
[----:B------:R-:W-:-:S04]  /*12190*/  UIADD3 UR4, UR6, UR4, URZ ;  /* 0x0000000406047290 */ /* 0x000fc8000fffe03f */
[----:B------:R-:W-:-:S13]  /*121a0*/  PLOP3.LUT P0, PT, PT, PT, UP0, 0x40, 0x0 ;  /* 0x000000000000781c */ /* 0x000fda0003f0e808 */
[----:B0-----:R-:W-:Y:S05]  /*121b0*/  @P0 BRA `(.L_x_1138) ;  /* 0x0000000000440947 */ /* 0x001fea0003800000 */
        /* <DEDUP_REMOVED lines=10> */
.L_x_1139:
[----:B------:R-:W-:-:S11]  /*12260*/  UISETP.NE.AND UP1, UPT, UR5, 0x1, UPT ;  /* 0x000000010500788c */ /* 0x000fd6000bf25270 */
[----:B------:R-:W-:Y:S02]  /*12270*/  @UP1 ULDC.64 UR10, c[0x0][0x9e8] ;  /* 0x00027a00000a1ab9 */ /* 0x000fe40000000a00 */
[----:B------:R-:W-:-:S04]  /*12280*/  UIMAD.WIDE.U32 UR6, UR8, UR10, URZ ;  /* 0x0000000a080672a5 */ /* 0x000fc8000f8e003f */
[----:B------:R-:W-:-:S12]  /*12290*/  @UP1 USHF.R.U32.HI UR8, URZ, UR11, UR7 ;  /* 0x0000000b3f081299 */ /* 0x000fd80008011607 */
.L_x_1140:
[----:B------:R-:W-:-:S04]  /*122a0*/  UIMAD UR8, UR8, UR5, UR5 ;  /* 0x00000005080872a4 */ /* 0x000fc8000f8e0205 */
[----:B------:R-:W-:-:S04]  /*122b0*/  UISETP.LT.AND UP1, UPT, UR4, UR8, UPT ;  /* 0x000000080400728c */ /* 0x000fc8000bf21270 */
[----:B------:R-:W-:-:S12]  /*122c0*/  USEL UR4, UR4, UR8, UP1 ;  /* 0x0000000804047287 */ /* 0x000fd80008800000 */
.L_x_1138:
[----:B------:R-:W-:Y:S01]  /*122d0*/  UISETP.NE.AND UP1, UPT, UR49, URZ, UPT ;  /* 0x0000003f3100728c */ /* 0x000fe2000bf25270 */
[----:B------:R-:W-:Y:S01]  /*122e0*/  PLOP3.LUT P0, PT, PT, PT, UP0, 0x40, 0x0 ;  /* 0x000000000000781c */ /* 0x000fe20003f0e808 */
[----:B------:R-:W-:-:S04]  /*122f0*/  UIADD3 UR4, UR4, 0x7f, URZ ;  /* 0x0000007f04047890 */ /* 0x000fc8000fffe03f */
[----:B------:R-:W-:-:S04]  /*12300*/  USHF.R.S32.HI UR8, URZ, 0x1f, UR4 ;  /* 0x0000001f3f087899 */ /* 0x000fc80008011404 */
[----:B------:R-:W-:Y:S01]  /*12310*/  ULEA.HI UR8, UR8, UR4, URZ, 0x7 ;  /* 0x0000000408087291 */ /* 0x000fe2000f8f383f */
[----:B------:R-:W-:Y:S01]  /*12320*/  @UP1 ULDC UR6, c[0x0][0x44c] ;  /* 0x0001130000061ab9 */ /* 0x000fe20000000800 */
[----:B------:R-:W-:Y:S01]  /*12330*/  @UP1 ULDC UR9, c[0x0][0x450] ;  /* 0x0001140000091ab9 */ /* 0x000fe20000000800 */
[----:B------:R-:W-:Y:S02]  /*12340*/  UIMAD.WIDE.U32 UR6, UR43, UR6, URZ ;  /* 0x000000062b0672a5 */ /* 0x000fe4000f8e003f */
[----:B------:R-:W-:Y:S01]  /*12350*/  UMOV UR4, UR43 ;  /* 0x0000002b00047c82 */ /* 0x000fe20008000000 */
[----:B------:R-:W-:Y:S02]  /*12360*/  USHF.R.S32.HI UR8, URZ, 0x7, UR8 ;  /* 0x000000073f087899 */ /* 0x000fe40008011408 */
[----:B------:R-:W-:Y:S02]  /*12370*/  @UP1 USHF.R.U32.HI UR4, URZ, UR9, UR7 ;  /* 0x000000093f041299 */ /* 0x000fe40008011607 */
[----:B------:R-:W-:-:S02]  /*12380*/  UISETP.LT.AND UP1, UPT, UR40, UR8, UPT ;  /* 0x000000082800728c */ /* 0x000fc4000bf21270 */
[----:B------:R-:W-:Y:S01]  /*12390*/  UIADD3 UR4, UR39, UR4, URZ ;  /* 0x0000000427047290 */ /* 0x000fe2000fffe03f */
[----:B------:R-:W-:Y:S01]  /*123a0*/  ULDC UR6, c[0x0][0x9dc] ;  /* 0x0002770000067ab9 */ /* 0x000fe20000000800 */
[----:B------:R-:W-:Y:S02]  /*123b0*/  USEL UR44, UR40, UR8, UP1 ;  /* 0x00000008282c7287 */ /* 0x000fe40008800000 */
[----:B------:R-:W-:Y:S01]  /*123c0*/  UIADD3 UR8, UR4, -UR6, URZ ;  /* 0x8000000604087290 */ /* 0x000fe2000fffe03f */
[----:B------:R-:W-:Y:S11]  /*123d0*/  @P0 BRA `(.L_x_1141) ;  /* 0x0000000000440947 */ /* 0x000ff60003800000 */
        /* <DEDUP_REMOVED lines=10> */
.L_x_1142:
[----:B------:R-:W-:-:S11]  /*12480*/  UISETP.NE.AND UP0, UPT, UR5, 0x1, UPT ;  /* 0x000000010500788c */ /* 0x000fd6000bf05270 */
[----:B------:R-:W-:Y:S02]  /*12490*/  @UP0 ULDC.64 UR10, c[0x0][0x9e8] ;  /* 0x00027a00000a0ab9 */ /* 0x000fe40000000a00 */
[----:B------:R-:W-:-:S04]  /*124a0*/  UIMAD.WIDE.U32 UR6, UR4, UR10, URZ ;  /* 0x0000000a040672a5 */ /* 0x000fc8000f8e003f */
[----:B------:R-:W-:-:S12]  /*124b0*/  @UP0 USHF.R.U32.HI UR4, URZ, UR11, UR7 ;  /* 0x0000000b3f040299 */ /* 0x000fd80008011607 */
.L_x_1143:
[----:B------:R-:W-:-:S04]  /*124c0*/  UIMAD UR4, UR4, UR5, URZ ;  /* 0x00000005040472a4 */ /* 0x000fc8000f8e023f */
[----:B------:R-:W-:-:S04]  /*124d0*/  UISETP.LT.AND UP0, UPT, UR8, UR4, UPT ;  /* 0x000000040800728c */ /* 0x000fc8000bf01270 */
[----:B------:R-:W-:-:S12]  /*124e0*/  USEL UR8, UR8, UR4, !UP0 ;  /* 0x0000000408087287 */ /* 0x000fd8000c000000 */
.L_x_1141:
[----:B------:R-:W-:Y:S01]  /*124f0*/  USHF.R.S32.HI UR4, URZ, 0x1f, UR8 ;  /* 0x0000001f3f047899 */ /* 0x000fe20008011408 */
[----:B------:R-:W-:Y:S03]  /*12500*/  BSSY B7, `(.L_x_1144) ;  /* 0x000034e000077945 */ /* 0x000fe60003800000 */
[----:B------:R-:W-:-:S04]  /*12510*/  ULEA.HI UR4, UR4, UR8, URZ, 0x7 ;  /* 0x0000000804047291 */ /* 0x000fc8000f8f383f */
[----:B------:R-:W-:-:S04]  /*12520*/  USHF.R.S32.HI UR4, URZ, 0x7, UR4 ;  /* 0x000000073f047899 */ /* 0x000fc80008011404 */
[----:B------:R-:W-:-:S04]  /*12530*/  UISETP.LT.AND UP0, UPT, URZ, UR4, UPT ;  /* 0x000000043f00728c */ /* 0x000fc8000bf01270 */
[----:B------:R-:W-:-:S04]  /*12540*/  USEL UR45, URZ, UR4, !UP0 ;  /* 0x000000043f2d7287 */ /* 0x000fc8000c000000 */
[----:B------:R-:W-:-:S06]  /*12550*/  UISETP.GT.AND UP0, UPT, UR44, UR45, UPT ;  /* 0x0000002d2c00728c */ /* 0x000fcc000bf04270 */
[----:B------:R-:W-:-:S13]  /*12560*/  PLOP3.LUT P0, PT, PT, PT, UP0, 0x80, 0x0 ;  /* 0x000000000000781c */ /* 0x000fda0003f0f008 */
[----:B------:R-:W-:Y:S05]  /*12570*/  @P0 BRA `(.L_x_1145) ;  /* 0x0000000000440947 */ /* 0x000fea0003800000 */
[----:B------:R-:W0:Y:S02]  /*12580*/  S2R R0, SR_TID.X ;  /* 0x0000000000007919 */ /* 0x000e240000002100 */
[----:B0-----:R-:W-:-:S04]  /*12590*/  LOP3.LUT R0, R0, 0x7f, RZ, 0xc0, !PT ;  /* 0x0000007f00007812 */ /* 0x001fc800078ec0ff */
[----:B------:R-:W-:-:S13]  /*125a0*/  ISETP.NE.AND P2, PT, R0, RZ, PT ;  /* 0x000000ff0000720c */ /* 0x000fda0003f45270 */
[----:B------:R-:W-:Y:S05]  /*125b0*/  @P2 BRA `(.L_x_1146) ;  /* 0x0000003400082947 */ /* 0x000fea0003800000 */
[----:B------:R-:W0:Y:S01]  /*125c0*/  S2R R7, SR_LANEID ;  /* 0x0000000000077919 */ /* 0x000e220000000000 */
[----:B------:R-:W-:Y:S01]  /*125d0*/  VOTEU.ANY UR4, UPT, PT ;  /* 0x0000000000047886 */ /* 0x000fe200038e0100 */
[----:B------:R-:W1:Y:S01]  /*125e0*/  LDC.64 R2, c[0x0][0xc80] ;  /* 0x00032000ff027b82 */ /* 0x000e620000000a00 */
[----:B------:R-:W0:Y:S08]  /*125f0*/  FLO.U32 R0, UR4 ;  /* 0x0000000400007d00 */ /* 0x000e3000080e0000 */
[----:B------:R-:W1:Y:S01]  /*12600*/  POPC R5, UR4 ;  /* 0x0000000400057d09 */ /* 0x000e620008000000 */
[----:B0-----:R-:W-:-:S13]  /*12610*/  ISETP.EQ.U32.AND P0, PT, R0, R7, PT ;  /* 0x000000070000720c */ /* 0x001fda0003f02070 */
[----:B-1----:R-:W2:Y:S01]  /*12620*/  @P0 ATOMG.E.ADD.STRONG.GPU PT, R3, desc[UR52][R2.64], R5 ;  /* 0x00000005020309a8 */ /* 0x002ea200081ee1f4 */
[----:B------:R-:W0:Y:S02]  /*12630*/  S2R R4, SR_LTMASK ;  /* 0x0000000000047919 */ /* 0x000e240000003900 */
[----:B0-----:R-:W-:-:S04]  /*12640*/  LOP3.LUT R4, R4, UR4, RZ, 0xc0, !PT ;  /* 0x0000000404047c12 */ /* 0x001fc8000f8ec0ff */
[----:B------:R-:W0:Y:S01]  /*12650*/  POPC R7, R4 ;  /* 0x0000000400077309 */ /* 0x000e220000000000 */
[----:B--2---:R-:W0:Y:S02]  /*12660*/  SHFL.IDX PT, R0, R3, R0, 0x1f ;  /* 0x00001f0003007589 */ /* 0x004e2400000e0000 */
[----:B0-----:R-:W-:Y:S01]  /*12670*/  IADD3 R34, R0, UR48, R7 ;  /* 0x0000003000227c10 */ /* 0x001fe2000fffe007 */
[----:B------:R-:W-:Y:S06]  /*12680*/  BRA `(.L_x_1146) ;  /* 0x0000003000d47947 */ /* 0x000fec0003800000 */
.L_x_1145:
[----:B------:R-:W-:Y:S01]  /*12690*/  VIADD R0, R16, 0x18400 ;  /* 0x0001840010007836 */ /* 0x000fe20000000000 */
[----:B------:R-:W-:Y:S04]  /*126a0*/  BSSY B6, `(.L_x_1147) ;  /* 0x0000013000067945 */ /* 0x000fe80003800000 */
[----:B------:R-:W-:-:S13]  /*126b0*/  LOP3.LUT P0, RZ, R0, 0x3ff, RZ, 0xc0, !PT ;  /* 0x000003ff00ff7812 */ /* 0x000fda000780c0ff */
[----:B------:R-:W-:Y:S05]  /*126c0*/  @!P0 BRA `(.L_x_1148) ;  /* 0x0000000000408947 */ /* 0x000fea0003800000 */
[----:B------:R-:W-:Y:S01]  /*126d0*/  MOV R2, 0x0 ;  /* 0x0000000000027802 */ /* 0x000fe20000000f00 */
[----:B------:R-:W-:Y:S01]  /*126e0*/  ULDC.64 UR4, c[0x4][0x80] ;  /* 0x0100200000047ab9 */ /* 0x000fe20000000a00 */
[----:B------:R-:W-:Y:S01]  /*126f0*/  ULDC.64 UR6, c[0x4][0x88] ;  /* 0x0100220000067ab9 */ /* 0x000fe20000000a00 */
[----:B------:R-:W-:Y:S02]  /*12700*/  IMAD.U32 R4, RZ, RZ, UR4 ;  /* 0x00000004ff047e24 */ /* 0x000fe4000f8e00ff */
[----:B------:R-:W-:Y:S01]  /*12710*/  IMAD.U32 R5, RZ, RZ, UR5 ;  /* 0x00000005ff057e24 */ /* 0x000fe2000f8e00ff */
[----:B------:R-:W0:Y:S01]  /*12720*/  LDC.64 R2, c[0x4][R2] ;  /* 0x0100000002027b82 */ /* 0x000e220000000a00 */
[----:B------:R-:W-:Y:S01]  /*12730*/  ULDC.64 UR4, c[0x4][0x8] ;  /* 0x0100020000047ab9 */ /* 0x000fe20000000a00 */
[----:B------:R-:W-:Y:S02]  /*12740*/  IMAD.U32 R6, RZ, RZ, UR6 ;  /* 0x00000006ff067e24 */ /* 0x000fe4000f8e00ff */
[----:B------:R-:W-:-:S02]  /*12750*/  IMAD.U32 R7, RZ, RZ, UR7 ;  /* 0x00000007ff077e24 */ /* 0x000fc4000f8e00ff */
[----:B------:R-:W-:Y:S02]  /*12760*/  IMAD.U32 R10, RZ, RZ, UR4 ;  /* 0x00000004ff0a7e24 */ /* 0x000fe4000f8e00ff */
[----:B------:R-:W-:Y:S02]  /*12770*/  IMAD.U32 R11, RZ, RZ, UR5 ;  /* 0x00000005ff0b7e24 */ /* 0x000fe4000f8e00ff */
[----:B------:R-:W-:Y:S02]  /*12780*/  IMAD.MOV.U32 R8, RZ, RZ, 0x70 ;  /* 0x00000070ff087424 */ /* 0x000fe400078e00ff */
[----:B------:R-:W-:Y:S02]  /*12790*/  IMAD.MOV.U32 R12, RZ, RZ, 0x1 ;  /* 0x00000001ff0c7424 */ /* 0x000fe400078e00ff */
[----:B------:R-:W-:-:S07]  /*127a0*/  IMAD.MOV.U32 R13, RZ, RZ, RZ ;  /* 0x000000ffff0d7224 */ /* 0x000fce00078e00ff */
[----:B------:R-:W-:-:S07]  /*127b0*/  LEPC R20, `(.L_x_1148) ;  /* 0x000000001014794e */ /* 0x000fce0000000000 */
[----:B0----5:R-:W-:Y:S05]  /*127c0*/  CALL.ABS.NOINC R2 ;  /* 0x0000000002007343 */ /* 0x021fea0003c00000 */
.L_x_1148:
[----:B------:R-:W-:Y:S05]  /*127d0*/  BSYNC B6 ;  /* 0x0000000000067941 */ /* 0x000fea0003800000 */
.L_x_1147:
        /* <DEDUP_REMOVED lines=19> */
[----:B-1---5:R-:W-:Y:S05]  /*12910*/  CALL.ABS.NOINC R2 ;  /* 0x0000000002007343 */ /* 0x022fea0003c00000 */
.L_x_1151:
[----:B------:R0:W1:Y:S01]  /*12920*/  LDC.64 R2, c[0x4][R17] ;  /* 0x0100000011027b82 */ /* 0x0000620000000a00 */
[----:B------:R-:W-:Y:S01]  /*12930*/  ULDC.64 UR4, c[0x4][0x80] ;  /* 0x0100200000047ab9 */ /* 0x000fe20000000a00 */
[----:B------:R-:W-:Y:S01]  /*12940*/  ULDC.64 UR6, c[0x4][0x88] ;  /* 0x0100220000067ab9 */ /* 0x000fe20000000a00 */
[----:B------:R-:W-:Y:S02]  /*12950*/  IMAD.U32 R4, RZ, RZ, UR4 ;  /* 0x00000004ff047e24 */ /* 0x000fe4000f8e00ff */
        /* <DEDUP_REMOVED lines=11> */
.L_x_1150:
[----:B------:R-:W-:Y:S05]  /*12a10*/  BSYNC B6 ;  /* 0x0000000000067941 */ /* 0x000fea0003800000 */
.L_x_1149:
[----:B------:R-:W-:Y:S01]  /*12a20*/  ULDC.64 UR4, c[0x0][0x9f8] ;  /* 0x00027e0000047ab9 */ /* 0x000fe20000000a00 */
[----:B------:R-:W-:Y:S01]  /*12a30*/  IMAD.U32 R29, RZ, RZ, UR42 ;  /* 0x0000002aff1d7e24 */ /* 0x000fe2000f8e00ff */
[----:B------:R-:W-:Y:S01]  /*12a40*/  UISETP.NE.U32.AND UP0, UPT, UR4, URZ, UPT ;  /* 0x0000003f0400728c */ /* 0x000fe2000bf05070 */
[----:B------:R-:W0:Y:S03]  /*12a50*/  LDC R10, c[0x0][0x430] ;  /* 0x00010c00ff0a7b82 */ /* 0x000e260000000800 */
[----:B------:R-:W-:-:S06]  /*12a60*/  UISETP.NE.AND.EX UP0, UPT, UR5, URZ, UPT, UP0 ;  /* 0x0000003f0500728c */ /* 0x000fcc000bf05300 */
[----:B------:R-:W-:-:S05]  /*12a70*/  PLOP3.LUT P0, PT, PT, PT, UP0, 0x80, 0x0 ;  /* 0x000000000000781c */ /* 0x000fca0003f0f008 */
[----:B------:R-:W-:Y:S02]  /*12a80*/  @UP0 ULDC.64 UR4, c[0x0][0x9f8] ;  /* 0x00027e0000040ab9 */ /* 0x000fe40000000a00 */
[----:B------:R-:W-:-:S06]  /*12a90*/  @UP0 UIMAD.WIDE UR4, UR42, 0x4, UR4 ;  /* 0x000000042a0408a5 */ /* 0x000fcc000f8e0204 */
[----:B------:R-:W-:Y:S01]  /*12aa0*/  IMAD.U32 R2, RZ, RZ, UR4 ;  /* 0x00000004ff027e24 */ /* 0x000fe2000f8e00ff */
[----:B------:R-:W-:Y:S01]  /*12ab0*/  ULDC UR4, c[0x0][0xc48] ;  /* 0x0003120000047ab9 */ /* 0x000fe20000000800 */
[----:B------:R-:W-:-:S05]  /*12ac0*/  IMAD.U32 R3, RZ, RZ, UR5 ;  /* 0x00000005ff037e24 */ /* 0x000fca000f8e00ff */
[----:B------:R1:W5:Y:S01]  /*12ad0*/  @P0 LDG.E R29, desc[UR52][R2.64] ;  /* 0x00000034021d0981 */ /* 0x000362000c1e1900 */
[----:B------:R-:W-:Y:S01]  /*12ae0*/  UMOV UR5, 0xffffffff ;  /* 0xffffffff00057882 */ /* 0x000fe20000000000 */
[----:B------:R-:W-:Y:S02]  /*12af0*/  IMAD.U32 R22, RZ, RZ, UR4 ;  /* 0x00000004ff167e24 */ /* 0x000fe4000f8e00ff */
[----:B------:R-:W-:Y:S05]  /*12b00*/  BRA.DIV UR5, `(.L_x_1152) ;  /* 0x0000003605d47947 */ /* 0x000fea000b800000 */
.L_x_1206:
[----:B------:R-:W2:Y:S01]  /*12b10*/  S2R R0, SR_TID.X ;  /* 0x0000000000007919 */ /* 0x000ea20000002100 */
[----:B------:R-:W-:Y:S01]  /*12b20*/  UIADD3 UR4, UR44, -0x1, URZ ;  /* 0xffffffff2c047890 */ /* 0x000fe2000fffe03f */
[----:B0-----:R-:W-:Y:S02]  /*12b30*/  ISETP.NE.AND P1, PT, R10, 0x1, PT ;  /* 0x000000010a00780c */ /* 0x001fe40003f25270 */
[----:B-----5:R-:W-:Y:S02]  /*12b40*/  SHF.R.S32.HI R31, RZ, 0x1f, R29 ;  /* 0x0000001fff1f7819 */ /* 0x020fe4000001141d */
[----:B------:R-:W-:Y:S01]  /*12b50*/  LOP3.LUT R19, R19, 0xffffffdf, RZ, 0xc0, !PT ;  /* 0xffffffdf13137812 */ /* 0x000fe200078ec0ff */
[----:B------:R-:W-:-:S04]  /*12b60*/  IMAD.U32 R6, RZ, RZ, UR4 ;  /* 0x00000004ff067e24 */ /* 0x000fc8000f8e00ff */
[----:B------:R-:W-:-:S04]  /*12b70*/  IMAD.SHL.U32 R6, R6, 0x80, RZ ;  /* 0x0000008006067824 */ /* 0x000fc800078e00ff */
[----:B-1----:R-:W0:Y:S01]  /*12b80*/  @P1 LDC R3, c[0x0][0x438] ;  /* 0x00010e00ff031b82 */ /* 0x002e220000000800 */
[----:B------:R-:W-:Y:S01]  /*12b90*/  @P1 LOP3.LUT R19, R19, 0x20, RZ, 0xfc, !PT ;  /* 0x0000002013131812 */ /* 0x000fe200078efcff */
[----:B--2---:R-:W-:-:S05]  /*12ba0*/  IMAD.SHL.U32 R0, R0, 0x10, RZ ;  /* 0x0000001000007824 */ /* 0x004fca00078e00ff */
[----:B------:R-:W-:-:S04]  /*12bb0*/  LOP3.LUT R0, R0, 0x70, RZ, 0xc0, !PT ;  /* 0x0000007000007812 */ /* 0x000fc800078ec0ff */
[----:B------:R-:W-:Y:S02]  /*12bc0*/  LOP3.LUT R5, R6, R37, R0, 0xfe, !PT ;  /* 0x0000002506057212 */ /* 0x000fe400078efe00 */
[----:B------:R-:W1:Y:S02]  /*12bd0*/  @P1 LDC R0, c[0x0][0x434] ;  /* 0x00010d00ff001b82 */ /* 0x000e640000000800 */
[C---:B------:R-:W-:Y:S01]  /*12be0*/  ISETP.GE.AND P0, PT, R5.reuse, UR37, PT ;  /* 0x0000002505007c0c */ /* 0x040fe2000bf06270 */
[----:B------:R-:W-:-:S04]  /*12bf0*/  IMAD.IADD R7, R5, 0x1, R32 ;  /* 0x0000000105077824 */ /* 0x000fc800078e0220 */
[----:B------:R-:W-:-:S08]  /*12c00*/  IMAD.MOV.U32 R11, RZ, RZ, R7 ;  /* 0x000000ffff0b7224 */ /* 0x000fd000078e0007 */
[----:B------:R-:W2:Y:S08]  /*12c10*/  @!P0 LDC.64 R8, c[0x0][0x428] ;  /* 0x00010a00ff088b82 */ /* 0x000eb00000000a00 */
[----:B------:R-:W3:Y:S01]  /*12c20*/  @!P0 LDC.64 R4, c[0x0][0x418] ;  /* 0x00010600ff048b82 */ /* 0x000ee20000000a00 */
[----:B-1----:R-:W-:-:S05]  /*12c30*/  @P1 IMAD.HI.U32 R0, R7, R0, RZ ;  /* 0x0000000007001227 */ /* 0x002fca00078e00ff */
[----:B0-----:R-:W-:-:S04]  /*12c40*/  @P1 SHF.R.U32.HI R11, RZ, R3, R0 ;  /* 0x00000003ff0b1219 */ /* 0x001fc80000011600 */
[--C-:B------:R-:W-:Y:S01]  /*12c50*/  @!P0 SHF.R.S32.HI R3, RZ, 0x1f, R11.reuse ;  /* 0x0000001fff038819 */ /* 0x100fe2000001140b */
[----:B------:R-:W-:Y:S02]  /*12c60*/  @!P0 IMAD.MOV.U32 R2, RZ, RZ, R11 ;  /* 0x000000ffff028224 */ /* 0x000fe400078e000b */
[-C--:B--2---:R-:W-:Y:S02]  /*12c70*/  @!P0 IMAD R0, R31, R8.reuse, RZ ;  /* 0x000000081f008224 */ /* 0x084fe400078e02ff */
[----:B------:R-:W-:-:S04]  /*12c80*/  @!P0 IMAD.WIDE.U32 R2, R29, R8, R2 ;  /* 0x000000081d028225 */ /* 0x000fc800078e0002 */
[----:B------:R-:W-:Y:S01]  /*12c90*/  @!P0 IMAD R9, R29, R9, R0 ;  /* 0x000000091d098224 */ /* 0x000fe200078e0200 */
[----:B---3--:R-:W-:-:S03]  /*12ca0*/  @!P0 LEA R4, P1, R2, R4, 0x2 ;  /* 0x0000000402048211 */ /* 0x008fc600078210ff */
[----:B------:R-:W-:-:S05]  /*12cb0*/  @!P0 IMAD.IADD R0, R3, 0x1, R9 ;  /* 0x0000000103008824 */ /* 0x000fca00078e0209 */
[----:B------:R-:W-:Y:S01]  /*12cc0*/  @!P0 LEA.HI.X R5, R2, R5, R0, 0x2, P1 ;  /* 0x0000000502058211 */ /* 0x000fe200008f1400 */
[----:B------:R-:W-:-:S06]  /*12cd0*/  IMAD.MOV.U32 R0, RZ, RZ, RZ ;  /* 0x000000ffff007224 */ /* 0x000fcc00078e00ff */
[----:B------:R0:W5:Y:S01]  /*12ce0*/  @!P0 LDG.E R0, desc[UR52][R4.64] ;  /* 0x0000003404008981 */ /* 0x000162000c1e1900 */
[----:B------:R-:W-:Y:S01]  /*12cf0*/  IMAD R3, RZ, RZ, -UR42 ;  /* 0x8000002aff037e24 */ /* 0x000fe2000f8e02ff */
[----:B------:R-:W-:Y:S01]  /*12d00*/  LOP3.LUT R19, R19, 0xffffffef, RZ, 0xc0, !PT ;  /* 0xffffffef13137812 */ /* 0x000fe200078ec0ff */
[----:B------:R-:W-:Y:S02]  /*12d10*/  IMAD.MOV R2, RZ, RZ, -R11 ;  /* 0x000000ffff027224 */ /* 0x000fe400078e0a0b */
[----:B------:R-:W-:Y:S02]  /*12d20*/  IMAD R22, R22, R3, UR41 ;  /* 0x0000002916167e24 */ /* 0x000fe4000f8e0203 */
[----:B------:R-:W-:Y:S02]  /*12d30*/  IMAD.U32 R24, RZ, RZ, UR4 ;  /* 0x00000004ff187e24 */ /* 0x000fe4000f8e00ff */
[----:B0-----:R-:W-:Y:S01]  /*12d40*/  IMAD.U32 R4, RZ, RZ, UR46 ;  /* 0x0000002eff047e24 */ /* 0x001fe2000f8e00ff */
[----:B------:R-:W-:Y:S01]  /*12d50*/  SHF.R.S32.HI R28, RZ, 0x1f, R22 ;  /* 0x0000001fff1c7819 */ /* 0x000fe20000011416 */
[----:B------:R-:W-:-:S03]  /*12d60*/  IMAD R5, R10, R2, R7 ;  /* 0x000000020a057224 */ /* 0x000fc600078e0207 */
[----:B------:R-:W-:-:S13]  /*12d70*/  ISETP.NE.AND P2, PT, R4, 0x3, PT ;  /* 0x000000030400780c */ /* 0x000fda0003f45270 */
[----:B------:R-:W-:Y:S01]  /*12d80*/  @P2 LOP3.LUT R19, R19, 0x10, RZ, 0xfc, !PT ;  /* 0x0000001013132812 */ /* 0x000fe200078efcff */
[----:B------:R-:W-:Y:S06]  /*12d90*/  @!P2 BRA `(.L_x_1153) ;  /* 0x000000000004a947 */ /* 0x000fec0003800000 */
[----:B------:R-:W-:Y:S01]  /*12da0*/  BPT.TRAP 0x1 ;  /* 0x000000040000795c */ /* 0x000fe20000300000 */
.L_x_1153:
[----:B------:R-:W-:Y:S01]  /*12db0*/  SHF.R.S32.HI R8, RZ, 0x1f, R5 ;  /* 0x0000001fff087819 */ /* 0x000fe20000011405 */
[----:B------:R-:W-:Y:S01]  /*12dc0*/  ULDC.64 UR4, c[0x0][0x328] ;  /* 0x0000ca0000047ab9 */ /* 0x000fe20000000a00 */
[----:B-----5:R-:W-:Y:S01]  /*12dd0*/  SHF.R.S32.HI R4, RZ, 0x1f, R0 ;  /* 0x0000001fff047819 */ /* 0x020fe20000011400 */
[----:B------:R-:W-:Y:S02]  /*12de0*/  BSSY B0, `(.L_x_1154) ;  /* 0x0000016000007945 */ /* 0x000fe40003800000 */
[----:B------:R-:W-:-:S04]  /*12df0*/  IMAD R2, R8, UR4, RZ ;  /* 0x0000000408027c24 */ /* 0x000fc8000f8e02ff */
[C---:B------:R-:W-:Y:S02]  /*12e00*/  IMAD R7, R5.reuse, UR5, R2 ;  /* 0x0000000505077c24 */ /* 0x040fe4000f8e0202 */
[----:B------:R-:W-:Y:S01]  /*12e10*/  IMAD.WIDE.U32 R2, R5, UR4, RZ ;  /* 0x0000000405027c25 */ /* 0x000fe2000f8e00ff */
[----:B------:R-:W-:-:S03]  /*12e20*/  ULDC.64 UR4, c[0x0][0x338] ;  /* 0x0000ce0000047ab9 */ /* 0x000fc60000000a00 */
[----:B------:R-:W-:Y:S02]  /*12e30*/  IMAD.IADD R3, R3, 0x1, R7 ;  /* 0x0000000103037824 */ /* 0x000fe400078e0207 */
[----:B------:R-:W-:Y:S02]  /*12e40*/  IMAD R7, R4, UR4, RZ ;  /* 0x0000000404077c24 */ /* 0x000fe4000f8e02ff */
[----:B------:R-:W-:-:S04]  /*12e50*/  IMAD.WIDE.U32 R2, R0, UR4, R2 ;  /* 0x0000000400027c25 */ /* 0x000fc8000f8e0002 */
        /* <DEDUP_REMOVED lines=8> */
[----:B------:R-:W-:Y:S02]  /*12ee0*/  IMAD.IADD R3, R3, 0x1, R7 ;  /* 0x0000000103037824 */ /* 0x000fe400078e0207 */
[----:B------:R-:W-:-:S03]  /*12ef0*/  IMAD R7, R23, 0x8, R16 ;  /* 0x0000000817077824 */ /* 0x000fc600078e0210 */
[----:B------:R-:W-:Y:S02]  /*12f00*/  LEA.HI.X R18, R2, UR5, R3, 0x1, P0 ;  /* 0x0000000502127c11 */ /* 0x000fe400080f0c03 */
[----:B------:R-:W-:-:S04]  /*12f10*/  SHF.L.U32 R2, R26, 0x1f, RZ ;  /* 0x0000001f1a027819 */ /* 0x000fc800000006ff */
[----:B------:R-:W0:Y:S02]  /*12f20*/  SYNCS.PHASECHK.TRANS64.TRYWAIT P0, [R7+URZ+0x28840], R2 ;  /* 0x02884002070075a7 */ /* 0x000e24000800017f */
[----:B0-----:R-:W-:Y:S05]  /*12f30*/  @!P0 BRA `(.L_x_1155) ;  /* 0x0000003000f48947 */ /* 0x001fea0003800000 */
.L_x_1207:
[----:B------:R-:W-:Y:S05]  /*12f40*/  BSYNC B0 ;  /* 0x0000000000007941 */ /* 0x000fea0003800000 */
.L_x_1154:
[----:B------:R-:W-:Y:S01]  /*12f50*/  ULDC.64 UR4, c[0x0][0x300] ;  /* 0x0000c00000047ab9 */ /* 0x000fe20000000a00 */
[----:B------:R-:W-:Y:S01]  /*12f60*/  IADD3 R6, -R37, UR37, -R6 ;  /* 0x0000002525067c10 */ /* 0x000fe2000fffe906 */
[----:B------:R-:W-:Y:S01]  /*12f70*/  IMAD R8, R8, UR4, RZ ;  /* 0x0000000408087c24 */ /* 0x000fe2000f8e02ff */
[----:B------:R-:W-:Y:S01]  /*12f80*/  LOP3.LUT P3, RZ, R19, 0x2, RZ, 0xc0, !PT ;  /* 0x0000000213ff7812 */ /* 0x000fe2000786c0ff */
[----:B0-----:R-:W-:Y:S01]  /*12f90*/  IMAD.WIDE.U32 R2, R5, UR4, RZ ;  /* 0x0000000405027c25 */ /* 0x001fe2000f8e00ff */
[----:B------:R-:W-:-:S03]  /*12fa0*/  LOP3.LUT P2, RZ, R19, 0x1, RZ, 0xc0, !PT ;  /* 0x0000000113ff7812 */ /* 0x000fc6000784c0ff */
        /* <DEDUP_REMOVED lines=15> */
[----:B------:R-:W-:-:S03]  /*130a0*/  IMAD R5, R23, 0x4000, R30 ;  /* 0x0000400017057824 */ /* 0x000fc600078e021e */
[----:B------:R-:W-:Y:S02]  /*130b0*/  LEA.HI.X R0, R2, UR5, R3, 0x1, P0 ;  /* 0x0000000502007c11 */ /* 0x000fe400080f0c03 */
[----:B------:R-:W-:Y:S01]  /*130c0*/  ISETP.GE.AND P0, PT, R6, 0x1, PT ;  /* 0x000000010600780c */ /* 0x000fe20003f06270 */
[----:B------:R-:W-:-:S12]  /*130d0*/  BRA.DIV UR4, `(.L_x_1156) ;  /* 0x0000003204a07947 */ /* 0x000fd8000b800000 */
[----:B------:R-:W0:Y:S01]  /*130e0*/  SHFL.IDX PT, R14, R4, RZ, 0x181f ;  /* 0x00181fff040e7589 */ /* 0x000e2200000e0000 */
[----:B------:R-:W-:-:S03]  /*130f0*/  @P0 IMAD R9, R5, 0x2, R16 ;  /* 0x0000000205090824 */ /* 0x000fc600078e0210 */
[----:B------:R-:W1:Y:S04]  /*13100*/  SHFL.IDX PT, R2, R0, RZ, 0x181f ;  /* 0x00181fff00027589 */ /* 0x000e6800000e0000 */
[----:B------:R-:W-:Y:S01]  /*13110*/  SHFL.IDX PT, R8, R0, 0x1, 0x181f ;  /* 0x00381f0000087f89 */ /* 0x000fe200000e0000 */
[----:B0-----:R-:W-:-:S05]  /*13120*/  @P0 LEA R14, P1, R35, R14, 0x1 ;  /* 0x0000000e230e0211 */ /* 0x001fca00078208ff */
[----:B-1----:R-:W-:Y:S02]  /*13130*/  @P0 IMAD.X R3, RZ, RZ, R2, P1 ;  /* 0x000000ffff030224 */ /* 0x002fe400008e0602 */
[----:B------:R-:W-:Y:S02]  /*13140*/  @P0 IMAD.MOV.U32 R2, RZ, RZ, R14 ;  /* 0x000000ffff020224 */ /* 0x000fe400078e000e */
[----:B------:R-:W0:Y:S04]  /*13150*/  SHFL.IDX PT, R14, R4, 0x1, 0x181f ;  /* 0x00381f00040e7f89 */ /* 0x000e2800000e0000 */
[----:B------:R-:W-:Y:S04]  /*13160*/  @P0 LDGSTS.E.BYPASS.LTC128B.128 [R9+0x18400], desc[UR52][R2.64], !P3 ;  /* 0x1840000002090fae */ /* 0x000fe8000d901d74 */
[----:B------:R1:W-:Y:S01]  /*13170*/  @P0 LDGSTS.E.BYPASS.LTC128B.128 [R9+0x1c400], desc[UR52][R2.64+0x80], !P2 ;  /* 0x1c40008002090fae */ /* 0x0003e2000d101d74 */
[----:B------:R-:W-:-:S13]  /*13180*/  ISETP.GE.AND P0, PT, R6, 0x11, PT ;  /* 0x000000110600780c */ /* 0x000fda0003f06270 */
[----:B------:R-:W-:Y:S01]  /*13190*/  @P0 IMAD R25, R5, 0x2, R16 ;  /* 0x0000000205190824 */ /* 0x000fe200078e0210 */
[----:B0-----:R-:W-:-:S05]  /*131a0*/  @P0 LEA R14, P1, R35, R14, 0x1 ;  /* 0x0000000e230e0211 */ /* 0x001fca00078208ff */
[----:B-1----:R-:W-:Y:S02]  /*131b0*/  @P0 IMAD.MOV.U32 R2, RZ, RZ, R14 ;  /* 0x000000ffff020224 */ /* 0x002fe400078e000e */
[----:B------:R-:W-:Y:S01]  /*131c0*/  @P0 IMAD.X R21, RZ, RZ, R8, P1 ;  /* 0x000000ffff150224 */ /* 0x000fe200008e0608 */
[----:B------:R-:W0:Y:S03]  /*131d0*/  SHFL.IDX PT, R14, R4, 0x2, 0x181f ;  /* 0x00581f00040e7f89 */ /* 0x000e2600000e0000 */
[----:B------:R-:W-:Y:S01]  /*131e0*/  @P0 IMAD.MOV.U32 R3, RZ, RZ, R21 ;  /* 0x000000ffff030224 */ /* 0x000fe200078e0015 */
[----:B------:R-:W1:Y:S04]  /*131f0*/  SHFL.IDX PT, R8, R0, 0x2, 0x181f ;  /* 0x00581f0000087f89 */ /* 0x000e6800000e0000 */
[----:B------:R-:W-:Y:S04]  /*13200*/  @P0 LDGSTS.E.BYPASS.LTC128B.128 [R25+0x18c00], desc[UR52][R2.64], !P3 ;  /* 0x18c0000002190fae */ /* 0x000fe8000d901d74 */
[----:B------:R2:W-:Y:S01]  /*13210*/  @P0 LDGSTS.E.BYPASS.LTC128B.128 [R25+0x1cc00], desc[UR52][R2.64+0x80], !P2 ;  /* 0x1cc0008002190fae */ /* 0x0005e2000d101d74 */
[----:B------:R-:W-:-:S13]  /*13220*/  ISETP.GE.AND P0, PT, R6, 0x21, PT ;  /* 0x000000210600780c */ /* 0x000fda0003f06270 */
[----:B0-----:R-:W-:Y:S01]  /*13230*/  @P0 LEA R14, P1, R35, R14, 0x1 ;  /* 0x0000000e230e0211 */ /* 0x001fe200078208ff */
[----:B------:R-:W-:-:S04]  /*13240*/  @P0 IMAD R21, R5, 0x2, R16 ;  /* 0x0000000205150824 */ /* 0x000fc800078e0210 */
[----:B--2---:R-:W-:Y:S02]  /*13250*/  @P0 IMAD.MOV.U32 R2, RZ, RZ, R14 ;  /* 0x000000ffff020224 */ /* 0x004fe400078e000e */
[----:B-1----:R-:W-:Y:S01]  /*13260*/  @P0 IMAD.X R9, RZ, RZ, R8, P1 ;  /* 0x000000ffff090224 */ /* 0x002fe200008e0608 */
        /* <DEDUP_REMOVED lines=38> */
[----:B-1----:R-:W-:Y:S02]  /*134d0*/  @P0 IMAD.X R9, RZ, RZ, R8, P1 ;  /* 0x000000ffff090224 */ /* 0x002fe400008e0608 */
[----:B--2---:R-:W-:Y:S01]  /*134e0*/  @P0 IMAD.MOV.U32 R2, RZ, RZ, R14 ;  /* 0x000000ffff020224 */ /* 0x004fe200078e000e */
[----:B------:R0:W1:Y:S01]  /*134f0*/  SHFL.IDX PT, R8, R0, 0x7, 0x181f ;  /* 0x00f81f0000087f89 */ /* 0x00006200000e0000 */
[----:B------:R-:W-:-:S03]  /*13500*/  @P0 IMAD.MOV.U32 R3, RZ, RZ, R9 ;  /* 0x000000ffff030224 */ /* 0x000fc600078e0009 */
[----:B------:R0:W2:Y:S04]  /*13510*/  SHFL.IDX PT, R14, R4, 0x7, 0x181f ;  /* 0x00f81f00040e7f89 */ /* 0x0000a800000e0000 */
[----:B------:R0:W-:Y:S04]  /*13520*/  @P0 LDGSTS.E.BYPASS.LTC128B.128 [R21+0x1b400], desc[UR52][R2.64], !P3 ;  /* 0x1b40000002150fae */ /* 0x0001e8000d901d74 */
[----:B------:R0:W-:Y:S02]  /*13530*/  @P0 LDGSTS.E.BYPASS.LTC128B.128 [R21+0x1f400], desc[UR52][R2.64+0x80], !P2 ;  /* 0x1f40008002150fae */ /* 0x0001e4000d101d74 */
.L_x_1225:
[----:B------:R-:W-:-:S13]  /*13540*/  ISETP.GE.AND P0, PT, R6, 0x71, PT ;  /* 0x000000710600780c */ /* 0x000fda0003f06270 */
[----:B0-2---:R-:W-:Y:S01]  /*13550*/  @P0 LEA R2, P1, R35, R14, 0x1 ;  /* 0x0000000e23020211 */ /* 0x005fe200078208ff */
[----:B------:R-:W-:-:S04]  /*13560*/  @P0 IMAD R5, R5, 0x2, R16 ;  /* 0x0000000205050824 */ /* 0x000fc800078e0210 */
[----:B-1----:R-:W-:-:S05]  /*13570*/  @P0 IMAD.X R3, RZ, RZ, R8, P1 ;  /* 0x000000ffff030224 */ /* 0x002fca00008e0608 */
[----:B------:R-:W-:Y:S01]  /*13580*/  @!PT LDS RZ, [RZ] ;  /* 0x00000000fffff984 */ /* 0x000fe20000000800 */
[----:B------:R-:W-:Y:S01]  /*13590*/  @!PT LDS RZ, [RZ] ;  /* 0x00000000fffff984 */ /* 0x000fe20000000800 */
[----:B------:R-:W-:Y:S01]  /*135a0*/  @!PT LDS RZ, [RZ] ;  /* 0x00000000fffff984 */ /* 0x000fe20000000800 */
[----:B------:R0:W-:Y:S04]  /*135b0*/  @P0 LDGSTS.E.BYPASS.LTC128B.128 [R5+0x1bc00], desc[UR52][R2.64], !P3 ;  /* 0x1bc0000002050fae */ /* 0x0001e8000d901d74 */
[----:B------:R0:W-:Y:S01]  /*135c0*/  @P0 LDGSTS.E.BYPASS.LTC128B.128 [R5+0x1fc00], desc[UR52][R2.64+0x80], !P2 ;  /* 0x1fc0008002050fae */ /* 0x0001e2000d101d74 */
[----:B------:R-:W-:Y:S01]  /*135d0*/  PLOP3.LUT P0, PT, PT, PT, PT, 0x80, 0x0 ;  /* 0x000000000000781c */ /* 0x000fe20003f0f070 */
[----:B------:R-:W-:-:S12]  /*135e0*/  NOP ;  /* 0x0000000000007918 */ /* 0x000fd80000000000 */
.L_x_1157:
        /* <DEDUP_REMOVED lines=11> */
.L_x_1158:
[----:B------:R-:W-:Y:S01]  /*136a0*/  VIADD R0, R16, 0x10400 ;  /* 0x0001040010007836 */ /* 0x000fe20000000000 */
[----:B------:R1:W-:Y:S06]  /*136b0*/  SYNCS.ARRIVE.TRANS64.A1T0 RZ, [R7+URZ+0x28830], RZ ;  /* 0x028830ff07ff79a7 */ /* 0x0003ec000810003f */
[----:B------:R-:W-:Y:S05]  /*136c0*/  WARPSYNC.ALL ;  /* 0x0000000000007948 */ /* 0x000fea0003800000 */
[----:B------:R-:W-:Y:S01]  /*136d0*/  BAR.SYNC.DEFER_BLOCKING 0x8, 0x180 ;  /* 0x0206000000007b1d */ /* 0x000fe20000010000 */
[----:B------:R-:W-:-:S05]  /*136e0*/  LOP3.LUT P0, RZ, R0, 0x3ff, RZ, 0xc0, !PT ;  /* 0x000003ff00ff7812 */ /* 0x000fca000780c0ff */
[----:B------:R-:W-:Y:S08]  /*136f0*/  BSSY B6, `(.L_x_1159) ;  /* 0x0000012000067945 */ /* 0x000ff00003800000 */
[----:B------:R-:W-:Y:S05]  /*13700*/  @!P0 BRA `(.L_x_1160) ;  /* 0x0000000000408947 */ /* 0x000fea0003800000 */
[----:B0-----:R-:W-:Y:S01]  /*13710*/  MOV R2, 0x0 ;  /* 0x0000000000027802 */ /* 0x001fe20000000f00 */
[----:B------:R-:W-:Y:S01]  /*13720*/  ULDC.64 UR4, c[0x4][0x80] ;  /* 0x0100200000047ab9 */ /* 0x000fe20000000a00 */
[----:B------:R-:W-:Y:S01]  /*13730*/  ULDC.64 UR6, c[0x4][0x88] ;  /* 0x0100220000067ab9 */ /* 0x000fe20000000a00 */
[----:B------:R-:W-:Y:S01]  /*13740*/  ULDC.64 UR8, c[0x4][0x20] ;  /* 0x0100080000087ab9 */ /* 0x000fe20000000a00 */
[----:B------:R-:W-:Y:S02]  /*13750*/  IMAD.U32 R4, RZ, RZ, UR4 ;  /* 0x00000004ff047e24 */ /* 0x000fe4000f8e00ff */
[----:B------:R-:W0:Y:S01]  /*13760*/  LDC.64 R2, c[0x4][R2] ;  /* 0x0100000002027b82 */ /* 0x000e220000000a00 */
[----:B------:R-:W-:Y:S02]  /*13770*/  IMAD.U32 R5, RZ, RZ, UR5 ;  /* 0x00000005ff057e24 */ /* 0x000fe4000f8e00ff */
[----:B------:R-:W-:Y:S02]  /*13780*/  IMAD.U32 R6, RZ, RZ, UR6 ;  /* 0x00000006ff067e24 */ /* 0x000fe4000f8e00ff */
[----:B-1----:R-:W-:-:S02]  /*13790*/  IMAD.U32 R7, RZ, RZ, UR7 ;  /* 0x00000007ff077e24 */ /* 0x002fc4000f8e00ff */
[----:B------:R-:W-:Y:S02]  /*137a0*/  IMAD.U32 R10, RZ, RZ, UR8 ;  /* 0x00000008ff0a7e24 */ /* 0x000fe4000f8e00ff */
[----:B------:R-:W-:Y:S02]  /*137b0*/  IMAD.U32 R11, RZ, RZ, UR9 ;  /* 0x00000009ff0b7e24 */ /* 0x000fe4000f8e00ff */
[----:B------:R-:W-:Y:S02]  /*137c0*/  IMAD.MOV.U32 R8, RZ, RZ, 0x70 ;  /* 0x00000070ff087424 */ /* 0x000fe400078e00ff */
[----:B------:R-:W-:Y:S02]  /*137d0*/  IMAD.MOV.U32 R12, RZ, RZ, 0x1 ;  /* 0x00000001ff0c7424 */ /* 0x000fe400078e00ff */
[----:B------:R-:W-:-:S07]  /*137e0*/  IMAD.MOV.U32 R13, RZ, RZ, RZ ;  /* 0x000000ffff0d7224 */ /* 0x000fce00078e00ff */
[----:B------:R-:W-:-:S07]  /*137f0*/  LEPC R20, `(.L_x_1160) ;  /* 0x000000001014794e */ /* 0x000fce0000000000 */
[----:B0-----:R-:W-:Y:S05]  /*13800*/  CALL.ABS.NOINC R2 ;  /* 0x0000000002007343 */ /* 0x001fea0003c00000 */
.L_x_1160:
[----:B------:R-:W-:Y:S05]  /*13810*/  BSYNC B6 ;  /* 0x0000000000067941 */ /* 0x000fea0003800000 */
.L_x_1159:
[----:B0-----:R-:W0:Y:S01]  /*13820*/  S2R R2, SR_TID.X ;  /* 0x0000000000027919 */ /* 0x001e220000002100 */
[----:B------:R-:W-:Y:S01]  /*13830*/  UISETP.NE.AND UP0, UPT, UR49, URZ, UPT ;  /* 0x0000003f3100728c */ /* 0x000fe2000bf05270 */
[----:B------:R-:W-:Y:S01]  /*13840*/  R2UR UR6, R28 ;  /* 0x000000001c0672ca */ /* 0x000fe200000e0000 */
[----:B------:R-:W-:Y:S01]  /*13850*/  ULDC.64 UR8, c[0x0][0x2d8] ;  /* 0x0000b60000087ab9 */ /* 0x000fe20000000a00 */
[----:B------:R-:W-:Y:S02]  /*13860*/  R2UR UR7, R22 ;  /* 0x00000000160772ca */ /* 0x000fe400000e0000 */
[C---:B------:R-:W-:Y:S02]  /*13870*/  LOP3.LUT P4, RZ, R19.reuse, 0x80, RZ, 0xc0, !PT ;  /* 0x0000008013ff7812 */ /* 0x040fe4000788c0ff */
[----:B------:R-:W-:Y:S02]  /*13880*/  PLOP3.LUT P0, PT, PT, PT, UP0, 0x80, 0x0 ;  /* 0x000000000000781c */ /* 0x000fe40003f0f008 */
[----:B------:R-:W-:-:S02]  /*13890*/  LOP3.LUT P5, RZ, R19, 0x40, RZ, 0xc0, !PT ;  /* 0x0000004013ff7812 */ /* 0x000fc400078ac0ff */
[----:B------:R-:W-:-:S03]  /*138a0*/  @UP0 ULDC UR4, c[0x0][0x44c] ;  /* 0x0001130000040ab9 */ /* 0x000fc60000000800 */
[----:B------:R-:W-:-:S04]  /*138b0*/  UIMAD UR6, UR6, UR8, URZ ;  /* 0x00000008060672a4 */ /* 0x000fc8000f8e023f */
[----:B------:R-:W-:Y:S02]  /*138c0*/  UIMAD UR7, UR7, UR9, UR6 ;  /* 0x00000009070772a4 */ /* 0x000fe4000f8e0206 */
[----:B------:R-:W-:Y:S01]  /*138d0*/  USHF.R.S32.HI UR6, URZ, 0x1f, UR42 ;  /* 0x0000001f3f067899 */ /* 0x000fe2000801142a */
[----:B0-----:R-:W-:-:S05]  /*138e0*/  IMAD.SHL.U32 R2, R2, 0x10, RZ ;  /* 0x0000001002027824 */ /* 0x001fca00078e00ff */
[----:B------:R-:W-:-:S04]  /*138f0*/  LOP3.LUT R2, R2, 0x70, RZ, 0xc0, !PT ;  /* 0x0000007002027812 */ /* 0x000fc800078ec0ff */
[----:B------:R-:W-:-:S05]  /*13900*/  LOP3.LUT R2, R37, R2, RZ, 0xfc, !PT ;  /* 0x0000000225027212 */ /* 0x000fca00078efcff */
[----:B------:R-:W-:-:S04]  /*13910*/  VIADD R0, R2, UR43 ;  /* 0x0000002b02007c36 */ /* 0x000fc80008000000 */
[----:B------:R-:W-:Y:S01]  /*13920*/  @P0 IMAD.HI.U32 R3, R0, UR4, RZ ;  /* 0x0000000400030c27 */ /* 0x000fe2000f8e00ff */
[----:B------:R-:W-:Y:S01]  /*13930*/  PLOP3.LUT P0, PT, PT, PT, UP0, 0x80, 0x0 ;  /* 0x000000000000781c */ /* 0x000fe20003f0f008 */
[----:B------:R-:W-:Y:S02]  /*13940*/  @UP0 ULDC UR4, c[0x0][0x450] ;  /* 0x0001140000040ab9 */ /* 0x000fe40000000800 */
[----:B------:R-:W-:-:S10]  /*13950*/  IMAD.MOV.U32 R2, RZ, RZ, R0 ;  /* 0x000000ffff027224 */ /* 0x000fd400078e0000 */
[----:B------:R-:W-:Y:S02]  /*13960*/  @P0 SHF.R.U32.HI R2, RZ, UR4, R3 ;  /* 0x00000004ff020c19 */ /* 0x000fe40008011603 */
[----:B------:R-:W-:-:S03]  /*13970*/  R2UR UR4, R22 ;  /* 0x00000000160472ca */ /* 0x000fc600000e0000 */
[----:B------:R-:W-:-:S10]  /*13980*/  IMAD.MOV R5, RZ, RZ, -R2 ;  /* 0x000000ffff057224 */ /* 0x000fd400078e0a02 */
[----:B------:R-:W-:-:S03]  /*13990*/  UIMAD.WIDE.U32 UR4, UR4, UR8, URZ ;  /* 0x00000008040472a5 */ /* 0x000fc6000f8e003f */
[----:B------:R-:W-:Y:S01]  /*139a0*/  ULDC.64 UR8, c[0x0][0x2e0] ;  /* 0x0000b80000087ab9 */ /* 0x000fe20000000a00 */
[----:B------:R-:W-:Y:S02]  /*139b0*/  UIADD3 UR5, UR5, UR7, URZ ;  /* 0x0000000705057290 */ /* 0x000fe4000fffe03f */
[----:B------:R-:W-:Y:S01]  /*139c0*/  UIMAD UR6, UR6, UR8, URZ ;  /* 0x00000008060672a4 */ /* 0x000fe2000f8e023f */
[----:B------:R-:W-:Y:S01]  /*139d0*/  ULDC UR7, c[0x0][0x448] ;  /* 0x0001120000077ab9 */ /* 0x000fe20000000800 */
[----:B------:R-:W-:Y:S01]  /*139e0*/  UIMAD.WIDE.U32 UR4, UR42, UR8, UR4 ;  /* 0x000000082a0472a5 */ /* 0x000fe2000f8e0004 */
[----:B------:R-:W-:Y:S01]  /*139f0*/  IMAD R5, R5, UR7, R0 ;  /* 0x0000000705057c24 */ /* 0x000fe2000f8e0200 */
[----:B------:R-:W-:Y:S01]  /*13a00*/  UIMAD UR6, UR42, UR9, UR6 ;  /* 0x000000092a0672a4 */ /* 0x000fe2000f8e0206 */
[----:B------:R-:W-:Y:S02]  /*13a10*/  SHF.R.S32.HI R0, RZ, 0x1f, R2 ;  /* 0x0000001fff007819 */ /* 0x000fe40000011402 */
[----:B------:R-:W-:Y:S01]  /*13a20*/  ULDC.64 UR8, c[0x0][0x2d0] ;  /* 0x0000b40000087ab9 */ /* 0x000fe20000000a00 */
[----:B------:R-:W-:Y:S01]  /*13a30*/  UIADD3 UR5, UR5, UR6, URZ ;  /* 0x0000000605057290 */ /* 0x000fe2000fffe03f */
[----:B------:R-:W-:-:S02]  /*13a40*/  IMAD.U32 R9, RZ, RZ, UR8 ;  /* 0x00000008ff097e24 */ /* 0x000fc4000f8e00ff */
[----:B------:R-:W-:Y:S01]  /*13a50*/  IMAD R3, R0, UR8, RZ ;  /* 0x0000000800037c24 */ /* 0x000fe2000f8e02ff */
[----:B------:R-:W-:-:S03]  /*13a60*/  SHF.R.S32.HI R0, RZ, 0x1f, R5 ;  /* 0x0000001fff007819 */ /* 0x000fc60000011405 */
[C---:B-1----:R-:W-:Y:S02]  /*13a70*/  IMAD R7, R2.reuse, UR9, R3 ;  /* 0x0000000902077c24 */ /* 0x042fe4000f8e0203 */
[----:B------:R-:W-:Y:S01]  /*13a80*/  IMAD.WIDE.U32 R2, R2, R9, UR4 ;  /* 0x0000000402027e25 */ /* 0x000fe2000f8e0009 */
        /* <DEDUP_REMOVED lines=12> */
[----:B------:R-:W-:-:S03]  /*13b50*/  VIADD R5, R37, UR43 ;  /* 0x0000002b25057c36 */ /* 0x000fc60008000000 */
[----:B------:R-:W1:Y:S01]  /*13b60*/  SHFL.IDX PT, R2, R4, RZ, 0x181f ;  /* 0x00181fff04027589 */ /* 0x000e6200000e0000 */
[C---:B------:R-:W-:Y:S01]  /*13b70*/  VIADD R7, R5.reuse, 0x10 ;  /* 0x0000001005077836 */ /* 0x040fe20000000000 */
[----:B------:R-:W-:Y:S02]  /*13b80*/  ISETP.GE.AND P0, PT, R5, UR38, PT ;  /* 0x0000002605007c0c */ /* 0x000fe4000bf06270 */
[----:B------:R-:W-:Y:S11]  /*13b90*/  SHFL.IDX PT, R6, R4, 0x1, 0x181f ;  /* 0x00381f0004067f89 */ /* 0x000ff600000e0000 */
        /* <DEDUP_REMOVED lines=13> */
[----:B------:R-:W-:-:S03]  /*13c70*/  VIADD R7, R5, 0x20 ;  /* 0x0000002005077836 */ /* 0x000fc60000000000 */
        /* <DEDUP_REMOVED lines=51> */
.L_x_1242:
[----:B------:R-:W-:-:S05]  /*13fb0*/  VIADD R5, R5, 0x70 ;  /* 0x0000007005057836 */ /* 0x000fca0000000000 */
[----:B------:R-:W-:-:S13]  /*13fc0*/  ISETP.GE.AND P0, PT, R5, UR38, PT ;  /* 0x0000002605007c0c */ /* 0x000fda000bf06270 */
[----:B0-2---:R-:W-:-:S05]  /*13fd0*/  @!P0 LEA R2, P1, R35, R14, 0x1 ;  /* 0x0000000e23028211 */ /* 0x005fca00078208ff */
[----:B-1----:R-:W-:-:S05]  /*13fe0*/  @!P0 IMAD.X R3, RZ, RZ, R6, P1 ;  /* 0x000000ffff038224 */ /* 0x002fca00008e0606 */
[----:B------:R-:W-:Y:S01]  /*13ff0*/  @!PT LDS RZ, [RZ] ;  /* 0x00000000fffff984 */ /* 0x000fe20000000800 */
[----:B------:R-:W-:Y:S01]  /*14000*/  @!PT LDS RZ, [RZ] ;  /* 0x00000000fffff984 */ /* 0x000fe20000000800 */
[----:B------:R-:W-:Y:S01]  /*14010*/  @!PT LDS RZ, [RZ] ;  /* 0x00000000fffff984 */ /* 0x000fe20000000800 */
[----:B------:R0:W-:Y:S04]  /*14020*/  @!P0 LDGSTS.E.BYPASS.LTC128B.128 [R33+0x13c00], desc[UR52][R2.64], !P4 ;  /* 0x13c0000002218fae */ /* 0x0001e8000e101d74 */
[----:B------:R0:W-:Y:S01]  /*14030*/  @!P0 LDGSTS.E.BYPASS.LTC128B.128 [R33+0x17c00], desc[UR52][R2.64+0x80], !P5 ;  /* 0x17c0008002218fae */ /* 0x0001e2000e901d74 */
[----:B------:R-:W-:Y:S01]  /*14040*/  PLOP3.LUT P0, PT, PT, PT, PT, 0x80, 0x0 ;  /* 0x000000000000781c */ /* 0x000fe20003f0f070 */
[----:B------:R-:W-:-:S12]  /*14050*/  NOP ;  /* 0x0000000000007918 */ /* 0x000fd80000000000 */
.L_x_1162:
[----:B------:R-:W-:Y:S02]  /*14060*/  PLOP3.LUT P1, PT, P1, P0, PT, 0xa2, 0x0 ;  /* 0x000000000000781c */ /* 0x000fe40000f21472 */
[----:B------:R-:W-:-:S08]  /*14070*/  @P0 R2UR P1, UR4, R16 ;  /* 0x00000000100402ca */ /* 0x000fd00000020000 */
[----:B------:R-:W-:-:S05]  /*14080*/  @P0 PLOP3.LUT P0, PT, P1, PT, PT, 0x80, 0x0 ;  /* 0x000000000000081c */ /* 0x000fca0000f0f070 */
[----:B------:R-:W-:Y:S01]  /*14090*/  @!P1 SYNCS.ARRIVE.TRANS64.RED.A0T1 RZ, [UR4+0x28800], RZ ;  /* 0x028800ffffff99a7 */ /* 0x000fe20008200404 */
[----:B------:R-:W-:Y:S07]  /*140a0*/  @!P1 ARRIVES.LDGSTSBAR.64.TRANSCNT [UR4+0x28800] ;  /* 0x02880000ff0099b0 */ /* 0x000fee0008000a84 */
[----:B------:R-:W-:Y:S05]  /*140b0*/  @P0 BRA.U.ANY `(.L_x_1162) ;  /* 0xfffffffd00e80947 */ /* 0x000fea000393ffff */
[----:B------:R-:W-:-:S05]  /*140c0*/  VIADD R36, R36, 0x1 ;  /* 0x0000000124247836 */ /* 0x000fca0000000000 */
[----:B------:R-:W-:-:S04]  /*140d0*/  LEA.HI R0, R36, R36, RZ, 0x1 ;  /* 0x0000002424007211 */ /* 0x000fc800078f08ff */
[----:B0-----:R-:W-:-:S05]  /*140e0*/  LOP3.LUT R3, R0, 0xfffffffe, RZ, 0xc0, !PT ;  /* 0xfffffffe00037812 */ /* 0x001fca00078ec0ff */
[----:B------:R-:W-:-:S05]  /*140f0*/  IMAD.IADD R3, R36, 0x1, -R3 ;  /* 0x0000000124037824 */ /* 0x000fca00078e0a03 */
[----:B------:R-:W-:Y:S01]  /*14100*/  SHF.L.U32 R3, R3, 0x1f, RZ ;  /* 0x0000001f03037819 */ /* 0x000fe200000006ff */
[----:B------:R-:W-:Y:S01]  /*14110*/  NOP ;  /* 0x0000000000007918 */ /* 0x000fe20000000000 */
[----:B------:R0:W-:Y:S01]  /*14120*/  SYNCS.ARRIVE.TRANS64.A1T0 RZ, [R16+URZ+0x28800], RZ ;  /* 0x028800ff10ff79a7 */ /* 0x0001e2000810003f */
[----:B------:R-:W-:Y:S01]  /*14130*/  BSSY B0, `(.L_x_1163) ;  /* 0x0000003000007945 */ /* 0x000fe20003800000 */
[----:B------:R-:W1:Y:S03]  /*14140*/  SYNCS.PHASECHK.TRANS64.TRYWAIT P0, [R16+URZ+0x28820], R3 ;  /* 0x02882003100075a7 */ /* 0x000e66000800017f */
[----:B01----:R-:W-:Y:S05]  /*14150*/  @!P0 BRA `(.L_x_1164) ;  /* 0x0000003400888947 */ /* 0x003fea0003800000 */
.L_x_1243:
[----:B------:R-:W-:Y:S05]  /*14160*/  BSYNC B0 ;  /* 0x0000000000007941 */ /* 0x000fea0003800000 */
.L_x_1163:
[----:B------:R-:W-:-:S04]  /*14170*/  UIADD3 UR4, UR44, -0x2, URZ ;  /* 0xfffffffe2c047890 */ /* 0x000fc8000fffe03f */
[----:B------:R-:W-:-:S06]  /*14180*/  UISETP.GE.AND UP0, UPT, UR4, UR45, UPT ;  /* 0x0000002d0400728c */ /* 0x000fcc000bf06270 */
[----:B------:R-:W-:-:S13]  /*14190*/  PLOP3.LUT P0, PT, PT, PT, UP0, 0x40, 0x0 ;  /* 0x000000000000781c */ /* 0x000fda0003f0e808 */
[----:B------:R-:W-:Y:S05]  /*141a0*/  @P0 BRA `(.L_x_1165) ;  /* 0x00000010001c0947 */ /* 0x000fea0003800000 */
[----:B------:R-:W-:Y:S01]  /*141b0*/  BSSY B0, `(.L_x_1165) ;  /* 0x0000106000007945 */ /* 0x000fe20003800000 */
[----:B------:R-:W-:Y:S02]  /*141c0*/  IMAD.MOV.U32 R10, RZ, RZ, R23 ;  /* 0x000000ffff0a7224 */ /* 0x000fe400078e0017 */
[----:B------:R-:W-:Y:S02]  /*141d0*/  IMAD.MOV.U32 R20, RZ, RZ, R26 ;  /* 0x000000ffff147224 */ /* 0x000fe400078e001a */
[----:B------:R-:W-:Y:S02]  /*141e0*/  IMAD.MOV.U32 R27, RZ, RZ, R24 ;  /* 0x000000ffff1b7224 */ /* 0x000fe400078e0018 */
[----:B------:R-:W-:-:S07]  /*141f0*/  IMAD.U32 R6, RZ, RZ, UR4 ;  /* 0x00000004ff067e24 */ /* 0x000fce000f8e00ff */
.L_x_1178:
[----:B0-----:R-:W0:Y:S01]  /*14200*/  LDC R3, c[0x0][0x430] ;  /* 0x00010c00ff037b82 */ /* 0x001e220000000800 */
[----:B------:R-:W1:Y:S01]  /*14210*/  S2R R0, SR_TID.X ;  /* 0x0000000000007919 */ /* 0x000e620000002100 */
[----:B------:R-:W-:Y:S01]  /*14220*/  IMAD R7, R6, 0x80, R37 ;  /* 0x0000008006077824 */ /* 0x000fe200078e0225 */
[----:B------:R-:W-:Y:S05]  /*14230*/  YIELD ;  /* 0x0000000000007946 */ /* 0x000fea0003800000 */
[----:B------:R-:W-:Y:S01]  /*14240*/  ULDC.64 UR4, c[0x0][0x428] ;  /* 0x00010a0000047ab9 */ /* 0x000fe20000000a00 */
[----:B------:R-:W-:Y:S01]  /*14250*/  VIADD R23, R10, 0x1 ;  /* 0x000000010a177836 */ /* 0x000fe20000000000 */
        /* <DEDUP_REMOVED lines=32> */
.L_x_1166:
[----:B------:R-:W-:Y:S01]  /*14460*/  IMAD R6, R23, 0x8, R16 ;  /* 0x0000000817067824 */ /* 0x000fe200078e0210 */
[----:B------:R-:W-:Y:S01]  /*14470*/  SHF.L.U32 R3, R26, 0x1f, RZ ;  /* 0x0000001f1a037819 */ /* 0x000fe200000006ff */
[----:B------:R-:W-:Y:S03]  /*14480*/  BSSY B1, `(.L_x_1167) ;  /* 0x0000003000017945 */ /* 0x000fe60003800000 */
[----:B------:R-:W0:Y:S02]  /*14490*/  SYNCS.PHASECHK.TRANS64.TRYWAIT P0, [R6+URZ+0x28840], R3 ;  /* 0x02884003060075a7 */ /* 0x000e24000800017f */
[----:B0-----:R-:W-:Y:S05]  /*144a0*/  @!P0 BRA `(.L_x_1168) ;  /* 0x0000003000c88947 */ /* 0x001fea0003800000 */
.L_x_1244:
[----:B------:R-:W-:Y:S05]  /*144b0*/  BSYNC B1 ;  /* 0x0000000000017941 */ /* 0x000fea0003800000 */
.L_x_1167:
[----:B------:R-:W-:Y:S01]  /*144c0*/  SHF.R.S32.HI R21, RZ, 0x1f, R4 ;  /* 0x0000001fff157819 */ /* 0x000fe20000011404 */
[----:B------:R-:W-:Y:S01]  /*144d0*/  ULDC.64 UR4, c[0x0][0x300] ;  /* 0x0000c00000047ab9 */ /* 0x000fe20000000a00 */
[----:B------:R-:W-:Y:S01]  /*144e0*/  LOP3.LUT P2, RZ, R19, 0x2, RZ, 0xc0, !PT ;  /* 0x0000000213ff7812 */ /* 0x000fe2000784c0ff */
[----:B------:R-:W-:Y:S01]  /*144f0*/  IMAD R7, R23, 0x4000, R30 ;  /* 0x0000400017077824 */ /* 0x000fe200078e021e */
[----:B------:R-:W-:Y:S01]  /*14500*/  LOP3.LUT P1, RZ, R19, 0x1, RZ, 0xc0, !PT ;  /* 0x0000000113ff7812 */ /* 0x000fe2000782c0ff */
[----:B0-----:R-:W-:-:S04]  /*14510*/  IMAD R3, R21, UR4, RZ ;  /* 0x0000000415037c24 */ /* 0x001fc8000f8e02ff */
        /* <DEDUP_REMOVED lines=21> */
[----:B------:R-:W1:Y:S04]  /*14670*/  SHFL.IDX PT, R3, R9, RZ, 0x181f ;  /* 0x00181fff09037589 */ /* 0x000e6800000e0000 */
[----:B------:R-:W-:Y:S01]  /*14680*/  SHFL.IDX PT, R14, R8, 0x7, 0x181f ;  /* 0x00f81f00080e7f89 */ /* 0x000fe200000e0000 */
        /* <DEDUP_REMOVED lines=39> */
[----:B------:R0:W-:Y:S04]  /*14900*/  LDGSTS.E.BYPASS.LTC128B.128 [R7+0x1b400], desc[UR52][R2.64], !P2 ;  /* 0x1b40000002077fae */ /* 0x0001e8000d101d74 */
[----:B--2---:R0:W-:Y:S02]  /*14910*/  LDGSTS.E.BYPASS.LTC128B.128 [R7+0x1f400], desc[UR52][R2.64+0x80], !P1 ;  /* 0x1f40008002077fae */ /* 0x0041e4000c901d74 */
.L_x_1262:
[----:B0-----:R-:W-:-:S05]  /*14920*/  IADD3 R2, P0, R14, R5, RZ ;  /* 0x000000050e027210 */ /* 0x001fca0007f1e0ff */
        /* <DEDUP_REMOVED lines=8> */
.L_x_1170:
        /* <DEDUP_REMOVED lines=11> */
.L_x_1171:
[----:B------:R0:W-:Y:S01]  /*14a60*/  SYNCS.ARRIVE.TRANS64.A1T0 RZ, [R6+URZ+0x28830], RZ ;  /* 0x028830ff06ff79a7 */ /* 0x0001e2000810003f */
[----:B------:R-:W-:Y:S05]  /*14a70*/  @!P2 BRA `(.L_x_1172) ;  /* 0x000000000004a947 */ /* 0x000fea0003800000 */
[----:B------:R-:W-:Y:S01]  /*14a80*/  BPT.TRAP 0x1 ;  /* 0x000000040000795c */ /* 0x000fe20000300000 */
.L_x_1172:
[----:B------:R-:W-:Y:S01]  /*14a90*/  SHF.L.U32 R3, R20, 0x1f, RZ ;  /* 0x0000001f14037819 */ /* 0x000fe200000006ff */
[----:B0-----:R-:W-:Y:S01]  /*14aa0*/  IMAD R6, R10, 0x8, R16 ;  /* 0x000000080a067824 */ /* 0x001fe200078e0210 */
[----:B------:R-:W-:Y:S03]  /*14ab0*/  BSSY B1, `(.L_x_1173) ;  /* 0x0000003000017945 */ /* 0x000fe60003800000 */
[----:B------:R-:W0:Y:S02]  /*14ac0*/  SYNCS.PHASECHK.TRANS64.TRYWAIT P0, [R6+URZ+0x28860], R3 ;  /* 0x02886003060075a7 */ /* 0x000e24000800017f */
[----:B0-----:R-:W-:Y:S05]  /*14ad0*/  @!P0 BRA `(.L_x_1174) ;  /* 0x0000003400988947 */ /* 0x001fea0003800000 */
.L_x_1263:
[----:B------:R-:W-:Y:S05]  /*14ae0*/  BSYNC B1 ;  /* 0x0000000000017941 */ /* 0x000fea0003800000 */
.L_x_1173:
[----:B------:R-:W-:Y:S01]  /*14af0*/  IMAD.MOV.U32 R8, RZ, RZ, -0x80 ;  /* 0xffffff80ff087424 */ /* 0x000fe200078e00ff */
[----:B------:R-:W-:Y:S01]  /*14b00*/  UMOV UR4, 0xffffffff ;  /* 0xffffffff00047882 */ /* 0x000fe20000000000 */
[C---:B------:R-:W-:Y:S01]  /*14b10*/  LOP3.LUT P2, RZ, R19.reuse, 0x8, RZ, 0xc0, !PT ;  /* 0x0000000813ff7812 */ /* 0x040fe2000784c0ff */
[----:B------:R-:W-:Y:S01]  /*14b20*/  IMAD R7, R10, 0x4000, R30 ;  /* 0x000040000a077824 */ /* 0x000fe200078e021e */
[----:B------:R-:W-:Y:S01]  /*14b30*/  LOP3.LUT P1, RZ, R19, 0x4, RZ, 0xc0, !PT ;  /* 0x0000000413ff7812 */ /* 0x000fe2000782c0ff */
[----:B------:R-:W-:-:S04]  /*14b40*/  IMAD R8, R27, R8, UR37 ;  /* 0x000000251b087e24 */ /* 0x000fc8000f8e0208 */
[----:B------:R-:W-:Y:S01]  /*14b50*/  IMAD.IADD R8, R8, 0x1, -R37 ;  /* 0x0000000108087824 */ /* 0x000fe200078e0a25 */
[----:B------:R-:W-:Y:S07]  /*14b60*/  BRA.DIV UR4, `(.L_x_1175) ;  /* 0x0000003604887947 */ /* 0x000fee000b800000 */
[----:B------:R-:W1:Y:S01]  /*14b70*/  SHFL.IDX PT, R14, R17, RZ, 0x181f ;  /* 0x00181fff110e7589 */ /* 0x000e6200000e0000 */
[----:B------:R-:W-:-:S03]  /*14b80*/  IMAD R7, R7, 0x2, R16 ;  /* 0x0000000207077824 */ /* 0x000fc600078e0210 */
        /* <DEDUP_REMOVED lines=57> */
.L_x_1281:
[----:B0-2---:R-:W-:Y:S01]  /*14f20*/  IADD3 R2, P0, R14, R5, RZ ;  /* 0x000000050e027210 */ /* 0x005fe20007f1e0ff */
        /* <DEDUP_REMOVED lines=28> */
.L_x_1176:
        /* <DEDUP_REMOVED lines=11> */
.L_x_1177:
[C---:B------:R-:W-:Y:S01]  /*151a0*/  ISETP.GT.AND P0, PT, R24.reuse, UR45, PT ;  /* 0x0000002d18007c0c */ /* 0x040fe2000bf04270 */
[----:B------:R0:W-:Y:S01]  /*151b0*/  SYNCS.ARRIVE.TRANS64.A1T0 RZ, [R6+URZ+0x28850], RZ ;  /* 0x028850ff06ff79a7 */ /* 0x0001e2000810003f */
[----:B------:R-:W-:Y:S02]  /*151c0*/  IMAD.MOV.U32 R10, RZ, RZ, R23 ;  /* 0x000000ffff0a7224 */ /* 0x000fe400078e0017 */
[----:B------:R-:W-:Y:S02]  /*151d0*/  IMAD.MOV.U32 R20, RZ, RZ, R26 ;  /* 0x000000ffff147224 */ /* 0x000fe400078e001a */
[----:B------:R-:W-:Y:S02]  /*151e0*/  IMAD.MOV.U32 R27, RZ, RZ, R24 ;  /* 0x000000ffff1b7224 */ /* 0x000fe400078e0018 */
[----:B0-----:R-:W-:-:S05]  /*151f0*/  VIADD R6, R24, 0xffffffff ;  /* 0xffffffff18067836 */ /* 0x001fca0000000000 */
[----:B------:R-:W-:Y:S05]  /*15200*/  @P0 BRA `(.L_x_1178) ;  /* 0xffffffec00fc0947 */ /* 0x000fea000383ffff */
[----:B------:R-:W-:Y:S05]  /*15210*/  BSYNC B0 ;  /* 0x0000000000007941 */ /* 0x000fea0003800000 */
.L_x_1165:
        /* <DEDUP_REMOVED lines=8> */
[----:B------:R-:W1:Y:S08]  /*152a0*/  FLO.U32 R0, UR4 ;  /* 0x0000000400007d00 */ /* 0x000e7000080e0000 */
[----:B------:R-:W0:Y:S01]  /*152b0*/  POPC R5, UR4 ;  /* 0x0000000400057d09 */ /* 0x000e220008000000 */
[----:B-1----:R-:W-:-:S13]  /*152c0*/  ISETP.EQ.U32.AND P0, PT, R0, R7, PT ;  /* 0x000000070000720c */ /* 0x002fda0003f02070 */
[----:B0-----:R-:W2:Y:S01]  /*152d0*/  @P0 ATOMG.E.ADD.STRONG.GPU PT, R3, desc[UR52][R2.64], R5 ;  /* 0x00000005020309a8 */ /* 0x001ea200081ee1f4 */
[----:B------:R-:W0:Y:S02]  /*152e0*/  S2R R4, SR_LTMASK ;  /* 0x0000000000047919 */ /* 0x000e240000003900 */
[----:B0-----:R-:W-:-:S04]  /*152f0*/  LOP3.LUT R4, R4, UR4, RZ, 0xc0, !PT ;  /* 0x0000000404047c12 */ /* 0x001fc8000f8ec0ff */
[----:B------:R-:W0:Y:S01]  /*15300*/  POPC R7, R4 ;  /* 0x0000000400077309 */ /* 0x000e220000000000 */
[----:B--2---:R-:W0:Y:S02]  /*15310*/  SHFL.IDX PT, R0, R3, R0, 0x1f ;  /* 0x00001f0003007589 */ /* 0x004e2400000e0000 */
[----:B0-----:R-:W-:-:S07]  /*15320*/  IADD3 R34, R0, UR48, R7 ;  /* 0x0000003000227c10 */ /* 0x001fce000fffe007 */
.L_x_1180:
[----:B------:R-:W-:Y:S05]  /*15330*/  BSYNC B0 ;  /* 0x0000000000007941 */ /* 0x000fea0003800000 */
.L_x_1179:
[----:B------:R-:W-:-:S05]  /*15340*/  IMAD.U32 R0, RZ, RZ, UR46 ;  /* 0x0000002eff007e24 */ /* 0x000fca000f8e00ff */
[----:B------:R-:W-:-:S13]  /*15350*/  ISETP.NE.AND P0, PT, R0, 0x3, PT ;  /* 0x000000030000780c */ /* 0x000fda0003f05270 */
[----:B------:R-:W-:Y:S05]  /*15360*/  @!P0 BRA `(.L_x_1181) ;  /* 0x0000000000048947 */ /* 0x000fea0003800000 */
[----:B------:R-:W-:Y:S01]  /*15370*/  BPT.TRAP 0x1 ;  /* 0x000000040000795c */ /* 0x000fe20000300000 */
.L_x_1181:
[----:B------:R-:W-:Y:S01]  /*15380*/  IMAD R4, R23, 0x8, R16 ;  /* 0x0000000817047824 */ /* 0x000fe200078e0210 */
[----:B0-----:R-:W-:Y:S01]  /*15390*/  SHF.L.U32 R3, R26, 0x1f, RZ ;  /* 0x0000001f1a037819 */ /* 0x001fe200000006ff */
[----:B------:R-:W-:Y:S01]  /*153a0*/  IMAD.MOV.U32 R5, RZ, RZ, -0x80 ;  /* 0xffffff80ff057424 */ /* 0x000fe200078e00ff */
[----:B------:R-:W-:Y:S02]  /*153b0*/  BSSY B0, `(.L_x_1182) ;  /* 0x0000004000007945 */ /* 0x000fe40003800000 */
[----:B------:R-:W0:Y:S01]  /*153c0*/  SYNCS.PHASECHK.TRANS64.TRYWAIT P0, [R4+URZ+0x28860], R3 ;  /* 0x02886003040075a7 */ /* 0x000e22000800017f */
[----:B------:R-:W-:Y:S01]  /*153d0*/  IMAD R24, R24, R5, UR37 ;  /* 0x0000002518187e24 */ /* 0x000fe2000f8e0205 */
[----:B0-----:R-:W-:Y:S06]  /*153e0*/  @!P0 BRA `(.L_x_1183) ;  /* 0x0000003400d48947 */ /* 0x001fec0003800000 */
.L_x_1282:
[----:B------:R-:W-:Y:S05]  /*153f0*/  BSYNC B0 ;  /* 0x0000000000007941 */ /* 0x000fea0003800000 */
.L_x_1182:
[----:B------:R-:W-:Y:S01]  /*15400*/  UMOV UR4, 0xffffffff ;  /* 0xffffffff00047882 */ /* 0x000fe20000000000 */
[----:B------:R-:W-:Y:S01]  /*15410*/  LOP3.LUT P3, RZ, R19, 0x8, RZ, 0xc0, !PT ;  /* 0x0000000813ff7812 */ /* 0x000fe2000786c0ff */
[----:B------:R-:W-:Y:S01]  /*15420*/  IMAD R7, R23, 0x4000, R30 ;  /* 0x0000400017077824 */ /* 0x000fe200078e021e */
[----:B------:R-:W-:Y:S01]  /*15430*/  LOP3.LUT P1, RZ, R19, 0x4, RZ, 0xc0, !PT ;  /* 0x0000000413ff7812 */ /* 0x000fe2000782c0ff */
[----:B------:R-:W-:Y:S01]  /*15440*/  IMAD.IADD R5, R24, 0x1, -R37 ;  /* 0x0000000118057824 */ /* 0x000fe200078e0a25 */
[----:B------:R-:W-:Y:S11]  /*15450*/  BRA.DIV UR4, `(.L_x_1184) ;  /* 0x0000003604cc7947 */ /* 0x000ff6000b800000 */
[----:B------:R-:W1:Y:S01]  /*15460*/  SHFL.IDX PT, R14, R17, RZ, 0x181f ;  /* 0x00181fff110e7589 */ /* 0x000e6200000e0000 */
[----:B------:R-:W-:-:S03]  /*15470*/  IMAD.SHL.U32 R6, R35, 0x2, RZ ;  /* 0x0000000223067824 */ /* 0x000fc600078e00ff */
[----:B------:R-:W0:Y:S02]  /*15480*/  SHFL.IDX PT, R0, R18, RZ, 0x181f ;  /* 0x00181fff12007589 */ /* 0x000e2400000e0000 */
[----:B-1----:R-:W-:Y:S02]  /*15490*/  IADD3 R2, P0, R14, R6, RZ ;  /* 0x000000060e027210 */ /* 0x002fe40007f1e0ff */
[----:B------:R-:W1:Y:S03]  /*154a0*/  SHFL.IDX PT, R14, R17, 0x1, 0x181f ;  /* 0x00381f00110e7f89 */ /* 0x000e6600000e0000 */
[----:B0-----:R-:W-:Y:S01]  /*154b0*/  IMAD.X R3, RZ, RZ, R0, P0 ;  /* 0x000000ffff037224 */ /* 0x001fe200000e0600 */
[----:B------:R-:W-:Y:S01]  /*154c0*/  ISETP.LT.OR P0, PT, R5, 0x1, P3 ;  /* 0x000000010500780c */ /* 0x000fe20001f01670 */
[----:B------:R-:W-:Y:S02]  /*154d0*/  IMAD R0, R7, 0x2, R16 ;  /* 0x0000000207007824 */ /* 0x000fe400078e0210 */
[----:B------:R-:W0:Y:S10]  /*154e0*/  SHFL.IDX PT, R7, R18, 0x1, 0x181f ;  /* 0x00381f0012077f89 */ /* 0x000e3400000e0000 */
        /* <DEDUP_REMOVED lines=44> */
[----:B------:R1:W2:Y:S03]  /*157b0*/  SHFL.IDX PT, R14, R17, 0x7, 0x181f ;  /* 0x00f81f00110e7f89 */ /* 0x0002a600000e0000 */
[----:B0-----:R-:W-:Y:S01]  /*157c0*/  IMAD.X R3, RZ, RZ, R7, P0 ;  /* 0x000000ffff037224 */ /* 0x001fe200000e0607 */
[----:B------:R-:W-:Y:S01]  /*157d0*/  ISETP.LT.OR P0, PT, R5, 0x61, P3 ;  /* 0x000000610500780c */ /* 0x000fe20001f01670 */
[----:B------:R1:W3:-:S12]  /*157e0*/  SHFL.IDX PT, R7, R18, 0x7, 0x181f ;  /* 0x00f81f0012077f89 */ /* 0x0002d800000e0000 */
[----:B------:R1:W-:Y:S01]  /*157f0*/  LDGSTS.E.BYPASS.LTC128B.128 [R0+0x3400], desc[UR52][R2.64], !P0 ;  /* 0x0340000002007fae */ /* 0x0003e2000c101d74 */
[----:B------:R-:W-:-:S13]  /*15800*/  ISETP.LT.OR P0, PT, R5, 0x61, P1 ;  /* 0x000000610500780c */ /* 0x000fda0000f01670 */
[----:B--23--:R1:W-:Y:S02]  /*15810*/  LDGSTS.E.BYPASS.LTC128B.128 [R0+0x7400], desc[UR52][R2.64+0x80], !P0 ;  /* 0x0740008002007fae */ /* 0x00c3e4000c101d74 */
.L_x_1300:
        /* <DEDUP_REMOVED lines=11> */
.L_x_1185:
        /* <DEDUP_REMOVED lines=11> */
.L_x_1186:
[----:B------:R0:W-:Y:S01]  /*15980*/  SYNCS.ARRIVE.TRANS64.A1T0 RZ, [R4+URZ+0x28850], RZ ;  /* 0x028850ff04ff79a7 */ /* 0x0001e2000810003f */
[----:B------:R-:W-:-:S05]  /*15990*/  VIADD R23, R23, 0x1 ;  /* 0x0000000117177836 */ /* 0x000fca0000000000 */
[----:B------:R-:W-:-:S04]  /*159a0*/  ISETP.NE.AND P0, PT, R23, 0x2, PT ;  /* 0x000000021700780c */ /* 0x000fc80003f05270 */
[----:B------:R-:W-:Y:S02]  /*159b0*/  SEL R3, RZ, 0x1, P0 ;  /* 0x00000001ff037807 */ /* 0x000fe40000000000 */
[----:B------:R-:W-:Y:S02]  /*159c0*/  SEL R23, R23, RZ, P0 ;  /* 0x000000ff17177207 */ /* 0x000fe40000000000 */
[----:B0-----:R-:W-:-:S07]  /*159d0*/  LOP3.LUT R26, R26, R3, RZ, 0x3c, !PT ;  /* 0x000000031a1a7212 */ /* 0x001fce00078e3cff */
.L_x_1146:
[----:B------:R-:W-:Y:S05]  /*159e0*/  BSYNC B7 ;  /* 0x0000000000077941 */ /* 0x000fea0003800000 */
.L_x_1144:
[----:B------:R-:W-:-:S13]  /*159f0*/  LOP3.LUT P0, RZ, R19, 0x100, RZ, 0xc0, !PT ;  /* 0x0000010013ff7812 */ /* 0x000fda000780c0ff */
[----:B------:R-:W-:Y:S05]  /*15a00*/  @!P0 BRA `(.L_x_1187) ;  /* 0x0000000000248947 */ /* 0x000fea0003800000 */
[----:B------:R-:W-:Y:S05]  /*15a10*/  WARPSYNC.ALL ;  /* 0x0000000000007948 */ /* 0x000fea0003800000 */
[----:B------:R-:W0:Y:S08]  /*15a20*/  S2UR UR5, SR_CgaCtaId ;  /* 0x00000000000579c3 */ /* 0x000e300000008800 */
[----:B------:R-:W-:Y:S06]  /*15a30*/  BAR.SYNC.DEFER_BLOCKING 0x5, 0x180 ;  /* 0x0146000000007b1d */ /* 0x000fec0000010000 */
[----:B------:R-:W-:-:S02]  /*15a40*/  UMOV UR4, 0x400 ;  /* 0x0000040000047882 */ /* 0x000fc40000000000 */
[----:B0-----:R-:W-:-:S06]  /*15a50*/  ULEA UR4, UR5, UR4, 0x18 ;  /* 0x0000000405047291 */ /* 0x001fcc000f8ec03f */
[----:B------:R-:W-:-:S05]  /*15a60*/  IMAD.U32 R16, RZ, RZ, UR4 ;  /* 0x00000004ff107e24 */ /* 0x000fca000f8e00ff */
[----:B------:R0:W1:Y:S01]  /*15a70*/  LDS R34, [R16+0x288d0] ;  /* 0x0288d00010227984 */ /* 0x0000620000000800 */
[----:B------:R-:W-:Y:S06]  /*15a80*/  BAR.ARV 0x4, 0x180 ;  /* 0x0106000000007b1d */ /* 0x000fec0000002000 */
[----:B------:R-:W-:Y:S05]  /*15a90*/  BRA `(.L_x_1188) ;  /* 0x00000000002c7947 */ /* 0x000fea0003800000 */
.L_x_1187:
[----:B------:R-:W-:-:S03]  /*15aa0*/  UMOV UR4, 0xffffffff ;  /* 0xffffffff00047882 */ /* 0x000fc60000000000 */
[----:B------:R-:W-:Y:S05]  /*15ab0*/  BRA.DIV UR4, `(.L_x_1189) ;  /* 0x0000003a04ec7947 */ /* 0x000fea000b800000 */
[----:B------:R0:W1:Y:S02]  /*15ac0*/  SHFL.IDX PT, R14, R34, RZ, 0x1f ;  /* 0x00001fff220e7589 */ /* 0x00006400000e0000 */
.L_x_1303:
[----:B------:R-:W2:Y:S01]  /*15ad0*/  @!P2 S2R R3, SR_CgaCtaId ;  /* 0x000000000003a919 */ /* 0x000ea20000008800 */
[----:B------:R-:W-:Y:S05]  /*15ae0*/  WARPSYNC.ALL ;  /* 0x0000000000007948 */ /* 0x000fea0003800000 */
[----:B------:R-:W-:Y:S01]  /*15af0*/  BAR.SYNC.DEFER_BLOCKING 0x4, 0x180 ;  /* 0x0106000000007b1d */ /* 0x000fe20000010000 */
[----:B------:R-:W-:-:S04]  /*15b00*/  @!P2 MOV R0, 0x400 ;  /* 0x000004000000a802 */ /* 0x000fc80000000f00 */
[----:B--2---:R-:W-:-:S05]  /*15b10*/  @!P2 LEA R16, R3, R0, 0x18 ;  /* 0x000000000310a211 */ /* 0x004fca00078ec0ff */
[----:B------:R0:W-:Y:S02]  /*15b20*/  @!P2 STS [R16+0x288d0], R34 ;  /* 0x0288d0221000a388 */ /* 0x0001e40000000800 */
[----:B01----:R-:W-:Y:S01]  /*15b30*/  IMAD.MOV.U32 R34, RZ, RZ, R14 ;  /* 0x000000ffff227224 */ /* 0x003fe200078e000e */
[----:B------:R-:W-:Y:S06]  /*15b40*/  BAR.ARV 0x5, 0x180 ;  /* 0x0146000000007b1d */ /* 0x000fec0000002000 */
.L_x_1188:
[----:B------:R-:W-:Y:S02]  /*15b50*/  ULDC UR4, c[0x0][0xc38] ;  /* 0x00030e0000047ab9 */ /* 0x000fe40000000800 */
[----:B-1----:R-:W-:-:S13]  /*15b60*/  ISETP.GE.AND P0, PT, R34, UR4, PT ;  /* 0x0000000422007c0c */ /* 0x002fda000bf06270 */
[----:B------:R-:W-:Y:S05]  /*15b70*/  @!P0 BRA `(.L_x_1190) ;  /* 0xffffffc000848947 */ /* 0x000fea000383ffff */
.L_x_1135:
[----:B------:R-:W1:Y:S01]  /*15b80*/  S2R R5, SR_CgaCtaId ;  /* 0x0000000000057919 */ /* 0x000e620000008800 */
[----:B------:R-:W-:Y:S01]  /*15b90*/  VIADD R36, R36, 0x1 ;  /* 0x0000000124247836 */ /* 0x000fe20000000000 */
[----:B------:R-:W-:Y:S01]  /*15ba0*/  MOV R2, 0x400 ;  /* 0x0000040000027802 */ /* 0x000fe20000000f00 */
[----:B------:R-:W-:Y:S03]  /*15bb0*/  BSSY B0, `(.L_x_1191) ;  /* 0x0000008000007945 */ /* 0x000fe60003800000 */
[----:B------:R-:W-:-:S04]  /*15bc0*/  LEA.HI R0, R36, R36, RZ, 0x1 ;  /* 0x0000002424007211 */ /* 0x000fc800078f08ff */
[----:B------:R-:W-:-:S05]  /*15bd0*/  LOP3.LUT R3, R0, 0xfffffffe, RZ, 0xc0, !PT ;  /* 0xfffffffe00037812 */ /* 0x000fca00078ec0ff */
[----:B------:R-:W-:-:S05]  /*15be0*/  IMAD.IADD R0, R36, 0x1, -R3 ;  /* 0x0000000124007824 */ /* 0x000fca00078e0a03 */
[----:B------:R-:W-:Y:S02]  /*15bf0*/  SHF.L.U32 R0, R0, 0x1f, RZ ;  /* 0x0000001f00007819 */ /* 0x000fe400000006ff */
[----:B-1----:R-:W-:-:S04]  /*15c00*/  LEA R4, R5, R2, 0x18 ;  /* 0x0000000205047211 */ /* 0x002fc800078ec0ff */
[----:B------:R-:W1:Y:S02]  /*15c10*/  SYNCS.PHASECHK.TRANS64.TRYWAIT P0, [R4+URZ+0x28820], R0 ;  /* 0x02882000040075a7 */ /* 0x000e64000800017f */
[----:B-1----:R-:W-:Y:S05]  /*15c20*/  @!P0 BRA `(.L_x_1192) ;  /* 0x0000003800b88947 */ /* 0x002fea0003800000 */
.L_x_1304:
[----:B------:R-:W-:Y:S05]  /*15c30*/  BSYNC B0 ;  /* 0x0000000000007941 */ /* 0x000fea0003800000 */
.L_x_1191:
[----:B------:R-:W-:-:S03]  /*15c40*/  UMOV UR4, 0xffffffff ;  /* 0xffffffff00047882 */ /* 0x000fc60000000000 */
[----:B------:R-:W-:Y:S05]  /*15c50*/  BRA.DIV UR4, `(.L_x_1193) ;  /* 0x0000003a04c07947 */ /* 0x000fea000b800000 */
[----:B-1----:R-:W1:Y:S02]  /*15c60*/  S2R R0, SR_TID.X ;  /* 0x0000000000007919 */ /* 0x002e640000002100 */
[----:B-1----:R-:W-:-:S04]  /*15c70*/  SHF.R.U32.HI R0, RZ, 0x5, R0 ;  /* 0x00000005ff007819 */ /* 0x002fc80000011600 */
[----:B------:R-:W-:-:S05]  /*15c80*/  LOP3.LUT R0, R0, 0x3, RZ, 0xc0, !PT ;  /* 0x0000000300007812 */ /* 0x000fca00078ec0ff */
[----:B------:R1:W2:Y:S02]  /*15c90*/  SHFL.IDX PT, R14, R0, RZ, 0x1f ;  /* 0x00001fff000e7589 */ /* 0x0002a400000e0000 */
.L_x_1307:
[----:B--2---:R-:W-:Y:S01]  /*15ca0*/  ISETP.NE.AND P0, PT, R14, RZ, PT ;  /* 0x000000ff0e00720c */ /* 0x004fe20003f05270 */
[----:B------:R-:W-:-:S12]  /*15cb0*/  BSSY B0, `(.L_x_1194) ;  /* 0x0000024000007945 */ /* 0x000fd80003800000 */
[----:B------:R-:W-:Y:S05]  /*15cc0*/  @P0 BRA `(.L_x_1195) ;  /* 0x0000000000880947 */ /* 0x000fea0003800000 */
[----:B------:R-:W-:-:S03]  /*15cd0*/  UMOV UR4, 0xffffffff ;  /* 0xffffffff00047882 */ /* 0x000fc60000000000 */
[----:B------:R-:W-:Y:S05]  /*15ce0*/  BRA.DIV UR4, `(.L_x_1196) ;  /* 0x0000003a04d07947 */ /* 0x000fea000b800000 */
[----:B------:R-:W-:-:S13]  /*15cf0*/  ELECT P6, URZ, PT ;  /* 0x00000000003f782f */ /* 0x000fda00038c0000 */
.L_x_1310:
[----:B------:R-:W-:Y:S05]  /*15d00*/  @!P6 BRA `(.L_x_1195) ;  /* 0x000000000078e947 */ /* 0x000fea0003800000 */
[----:B------:R-:W-:-:S06]  /*15d10*/  ULOP3.LUT UR4, UR36, 0x2, URZ, 0xfc, !UPT ;  /* 0x0000000224047892 */ /* 0x000fcc000f8efc3f */
[----:B-1----:R-:W-:-:S05]  /*15d20*/  IMAD.U32 R0, RZ, RZ, UR4 ;  /* 0x00000004ff007e24 */ /* 0x002fca000f8e00ff */
[----:B------:R-:W-:-:S13]  /*15d30*/  ISETP.NE.AND P0, PT, R0, 0x3, PT ;  /* 0x000000030000780c */ /* 0x000fda0003f05270 */
[----:B------:R-:W-:Y:S05]  /*15d40*/  @!P0 BRA `(.L_x_1197) ;  /* 0x0000000000048947 */ /* 0x000fea0003800000 */
[----:B------:R-:W-:Y:S01]  /*15d50*/  BPT.TRAP 0x1 ;  /* 0x000000040000795c */ /* 0x000fe20000300000 */
.L_x_1197:
[C---:B------:R-:W-:Y:S01]  /*15d60*/  IMAD R5, R23.reuse, 0x8, R4 ;  /* 0x0000000817057824 */ /* 0x040fe200078e0204 */
[----:B------:R-:W-:Y:S01]  /*15d70*/  SHF.L.U32 R0, R26, 0x1f, RZ ;  /* 0x0000001f1a007819 */ /* 0x000fe200000006ff */
[----:B------:R-:W-:-:S03]  /*15d80*/  VIADD R23, R23, 0x1 ;  /* 0x0000000117177836 */ /* 0x000fc60000000000 */
[----:B------:R-:W1:Y:S02]  /*15d90*/  SYNCS.PHASECHK.TRANS64.TRYWAIT P1, [R5+URZ+0x28840], R0 ;  /* 0x02884000050075a7 */ /* 0x000e64000802017f */
[----:B------:R-:W-:-:S04]  /*15da0*/  ISETP.NE.AND P2, PT, R23, 0x2, PT ;  /* 0x000000021700780c */ /* 0x000fc80003f45270 */
[----:B------:R-:W-:Y:S01]  /*15db0*/  SEL R3, RZ, 0x1, P2 ;  /* 0x00000001ff037807 */ /* 0x000fe20001000000 */
[----:B-1----:R-:W-:Y:S08]  /*15dc0*/  @!P1 BRA `(.L_x_1198) ;  /* 0x0000003800b89947 */ /* 0x002ff00003800000 */
.L_x_1311:
[----:B------:R-:W-:Y:S02]  /*15dd0*/  SEL R23, R23, RZ, P2 ;  /* 0x000000ff17177207 */ /* 0x000fe40001000000 */
[----:B------:R-:W-:Y:S01]  /*15de0*/  LOP3.LUT R2, R26, R3, RZ, 0x3c, !PT ;  /* 0x000000031a027212 */ /* 0x000fe200078e3cff */
[----:B------:R-:W-:Y:S06]  /*15df0*/  @!P0 BRA `(.L_x_1199) ;  /* 0x0000000000048947 */ /* 0x000fec0003800000 */
[----:B------:R-:W-:Y:S01]  /*15e00*/  BPT.TRAP 0x1 ;  /* 0x000000040000795c */ /* 0x000fe20000300000 */
.L_x_1199:
[----:B------:R-:W-:Y:S01]  /*15e10*/  IMAD R23, R23, 0x8, R4 ;  /* 0x0000000817177824 */ /* 0x000fe200078e0204 */
[----:B------:R-:W-:-:S04]  /*15e20*/  SHF.L.U32 R2, R2, 0x1f, RZ ;  /* 0x0000001f02027819 */ /* 0x000fc800000006ff */
[----:B------:R-:W2:Y:S02]  /*15e30*/  SYNCS.PHASECHK.TRANS64.TRYWAIT P1, [R23+URZ+0x28840], R2 ;  /* 0x02884002170075a7 */ /* 0x000ea4000802017f */
[----:B--2---:R-:W-:Y:S05]  /*15e40*/  @!P1 BRA `(.L_x_1200) ;  /* 0x0000003800ac9947 */ /* 0x004fea0003800000 */
.L_x_1312:
[----:B------:R-:W-:Y:S05]  /*15e50*/  @!P0 BRA `(.L_x_1201) ;  /* 0x0000000000048947 */ /* 0x000fea0003800000 */
[----:B------:R-:W-:Y:S01]  /*15e60*/  BPT.TRAP 0x1 ;  /* 0x000000040000795c */ /* 0x000fe20000300000 */
.L_x_1201:
[----:B------:R-:W3:Y:S02]  /*15e70*/  SYNCS.PHASECHK.TRANS64.TRYWAIT P1, [R5+URZ+0x28860], R0 ;  /* 0x02886000050075a7 */ /* 0x000ee4000802017f */
[----:B---3--:R-:W-:Y:S05]  /*15e80*/  @!P1 BRA `(.L_x_1202) ;  /* 0x0000003800b09947 */ /* 0x008fea0003800000 */
.L_x_1313:
[----:B------:R-:W-:Y:S05]  /*15e90*/  @!P0 BRA `(.L_x_1203) ;  /* 0x0000000000048947 */ /* 0x000fea0003800000 */
[----:B------:R-:W-:Y:S01]  /*15ea0*/  BPT.TRAP 0x1 ;  /* 0x000000040000795c */ /* 0x000fe20000300000 */
.L_x_1203:
[----:B----4-:R4:W0:Y:S02]  /*15eb0*/  SYNCS.PHASECHK.TRANS64.TRYWAIT P0, [R23+URZ+0x28860], R2 ;  /* 0x02886002170075a7 */ /* 0x010824000800017f */
[----:B0-----:R-:W-:Y:S05]  /*15ec0*/  @!P0 NANOSLEEP.SYNCS 0x989680 ;  /* 0x009896800000895d */ /* 0x001fea0003900000 */
[----:B------:R-:W0:Y:S02]  /*15ed0*/  @!P0 SYNCS.PHASECHK.TRANS64 P0, [R23+URZ+0x28860], R2 ;  /* 0x02886002170085a7 */ /* 0x000e24000800007f */
[----:B0-----:R-:W-:Y:S05]  /*15ee0*/  @!P0 BRA `(.L_x_1203) ;  /* 0xfffffffc00f08947 */ /* 0x001fea000383ffff */
.L_x_1195:
[----:B------:R-:W-:Y:S05]  /*15ef0*/  BSYNC B0 ;  /* 0x0000000000007941 */ /* 0x000fea0003800000 */
.L_x_1194:
[----:B------:R-:W-:Y:S05]  /*15f00*/  EXIT ;  /* 0x000000000000794d */ /* 0x000fea0003800000 */
.L_x_1040:
[----:B0-----:R-:W-:-:S04]  /*15f10*/  IMAD.U32 R3, RZ, RZ, UR41 ;  /* 0x00000029ff037e24 */ /* 0x001fc8000f8e00ff */
[----:B------:R0:W1:Y:S03]  /*15f20*/  SYNCS.PHASECHK.TRANS64.TRYWAIT P1, [R3+URZ+0x28800], R0 ;  /* 0x02880000030075a7 */ /* 0x000066000802017f */
[----:B-1----:R-:W-:Y:S05]  /*15f30*/  @!P1 NANOSLEEP.SYNCS 0x989680 ;  /* 0x009896800000995d */ /* 0x002fea0003900000 */
[----:B------:R-:W1:Y:S02]  /*15f40*/  @!P1 SYNCS.PHASECHK.TRANS64 P1, [R3+URZ+0x28800], R0 ;  /* 0x02880000030095a7 */ /* 0x000e64000802007f */
[----:B-1----:R-:W-:Y:S05]  /*15f50*/  @!P1 BRA `(.L_x_1040) ;  /* 0xfffffffc00ec9947 */ /* 0x002fea000383ffff */
[----:B------:R-:W-:Y:S05]  /*15f60*/  BRA `(.L_x_1204) ;  /* 0xfffffeb800907947 */ /* 0x000fea000383ffff */
.L_x_1044:
[----:B-1----:R1:W2:Y:S02]  /*15f70*/  SYNCS.PHASECHK.TRANS64.TRYWAIT P1, [R9+URZ+0x28830], R0 ;  /* 0x02883000090075a7 */ /* 0x0022a4000802017f */
[----:B--2---:R-:W-:Y:S05]  /*15f80*/  @!P1 NANOSLEEP.SYNCS 0x989680 ;  /* 0x009896800000995d */ /* 0x004fea0003900000 */
[----:B------:R-:W2:Y:S02]  /*15f90*/  @!P1 SYNCS.PHASECHK.TRANS64 P1, [R9+URZ+0x28830], R0 ;  /* 0x02883000090095a7 */ /* 0x000ea4000802007f */
[----:B--2---:R-:W-:Y:S05]  /*15fa0*/  @!P1 BRA `(.L_x_1044) ;  /* 0xfffffffc00f09947 */ /* 0x004fea000383ffff */
[----:B------:R-:W-:Y:S05]  /*15fb0*/  BRA `(.L_x_1043) ;  /* 0xfffffeb800ac7947 */ /* 0x000fea000383ffff */
.L_x_1061:
[----:B-1----:R-:W-:-:S04]  /*15fc0*/  IMAD.U32 R7, RZ, RZ, UR6 ;  /* 0x00000006ff077e24 */ /* 0x002fc8000f8e00ff */
[----:B------:R1:W2:Y:S03]  /*15fd0*/  SYNCS.PHASECHK.TRANS64.TRYWAIT P1, [R7+URZ+0x28830], R6 ;  /* 0x02883006070075a7 */ /* 0x0002a6000802017f */
[----:B--2---:R-:W-:Y:S05]  /*15fe0*/  @!P1 NANOSLEEP.SYNCS 0x989680 ;  /* 0x009896800000995d */ /* 0x004fea0003900000 */
[----:B------:R-:W2:Y:S02]  /*15ff0*/  @!P1 SYNCS.PHASECHK.TRANS64 P1, [R7+URZ+0x28830], R6 ;  /* 0x02883006070095a7 */ /* 0x000ea4000802007f */
[----:B--2---:R-:W-:Y:S05]  /*16000*/  @!P1 BRA `(.L_x_1061) ;  /* 0xfffffffc00ec9947 */ /* 0x004fea000383ffff */
[----:B------:R-:W-:Y:S05]  /*16010*/  BRA `(.L_x_1058) ;  /* 0xfffffef4008c7947 */ /* 0x000fea000383ffff */
.L_x_1065:
[----:B-1----:R-:W-:-:S04]  /*16020*/  IMAD.U32 R7, RZ, RZ, UR6 ;  /* 0x00000006ff077e24 */ /* 0x002fc8000f8e00ff */
[----:B------:R1:W2:Y:S03]  /*16030*/  SYNCS.PHASECHK.TRANS64.TRYWAIT P1, [R7+URZ+0x28850], R6 ;  /* 0x02885006070075a7 */ /* 0x0002a6000802017f */
[----:B--2---:R-:W-:Y:S05]  /*16040*/  @!P1 NANOSLEEP.SYNCS 0x989680 ;  /* 0x009896800000995d */ /* 0x004fea0003900000 */
[----:B------:R-:W2:Y:S02]  /*16050*/  @!P1 SYNCS.PHASECHK.TRANS64 P1, [R7+URZ+0x28850], R6 ;  /* 0x02885006070095a7 */ /* 0x000ea4000802007f */
[----:B--2---:R-:W-:Y:S05]  /*16060*/  @!P1 BRA `(.L_x_1065) ;  /* 0xfffffffc00ec9947 */ /* 0x004fea000383ffff */
[----:B------:R-:W-:Y:S05]  /*16070*/  BRA `(.L_x_1062) ;  /* 0xfffffef800587947 */ /* 0x000fea000383ffff */
.L_x_1084:
[----:B-1----:R-:W-:-:S04]  /*16080*/  IMAD.U32 R6, RZ, RZ, UR6 ;  /* 0x00000006ff067e24 */ /* 0x002fc8000f8e00ff */
[----:B------:R1:W2:Y:S03]  /*16090*/  SYNCS.PHASECHK.TRANS64.TRYWAIT P1, [R6+URZ+0x28830], R3 ;  /* 0x02883003060075a7 */ /* 0x0002a6000802017f */
[----:B--2---:R-:W-:Y:S05]  /*160a0*/  @!P1 NANOSLEEP.SYNCS 0x989680 ;  /* 0x009896800000995d */ /* 0x004fea0003900000 */
[----:B------:R-:W2:Y:S02]  /*160b0*/  @!P1 SYNCS.PHASECHK.TRANS64 P1, [R6+URZ+0x28830], R3 ;  /* 0x02883003060095a7 */ /* 0x000ea4000802007f */
[----:B--2---:R-:W-:Y:S05]  /*160c0*/  @!P1 BRA `(.L_x_1084) ;  /* 0xfffffffc00ec9947 */ /* 0x004fea000383ffff */
[----:B------:R-:W-:Y:S05]  /*160d0*/  BRA `(.L_x_1081) ;  /* 0xffffff30004c7947 */ /* 0x000fea000383ffff */
.L_x_1088:
[----:B-1----:R-:W-:-:S04]  /*160e0*/  IMAD.U32 R6, RZ, RZ, UR6 ;  /* 0x00000006ff067e24 */ /* 0x002fc8000f8e00ff */
[----:B------:R1:W2:Y:S03]  /*160f0*/  SYNCS.PHASECHK.TRANS64.TRYWAIT P1, [R6+URZ+0x28850], R3 ;  /* 0x02885003060075a7 */ /* 0x0002a6000802017f */
[----:B--2---:R-:W-:Y:S05]  /*16100*/  @!P1 NANOSLEEP.SYNCS 0x989680 ;  /* 0x009896800000995d */ /* 0x004fea0003900000 */
[----:B------:R-:W2:Y:S02]  /*16110*/  @!P1 SYNCS.PHASECHK.TRANS64 P1, [R6+URZ+0x28850], R3 ;  /* 0x02885003060095a7 */ /* 0x000ea4000802007f */
[----:B--2---:R-:W-:Y:S05]  /*16120*/  @!P1 BRA `(.L_x_1088) ;  /* 0xfffffffc00ec9947 */ /* 0x004fea000383ffff */
[----:B------:R-:W-:Y:S05]  /*16130*/  BRA `(.L_x_1085) ;  /* 0xffffff3400187947 */ /* 0x000fea000383ffff */
.L_x_1096:
[----:B-1----:R-:W-:-:S04]  /*16140*/  IMAD.U32 R7, RZ, RZ, UR6 ;  /* 0x00000006ff077e24 */ /* 0x002fc8000f8e00ff */
[----:B------:R1:W2:Y:S03]  /*16150*/  SYNCS.PHASECHK.TRANS64.TRYWAIT P1, [R7+URZ+0x28830], R6 ;  /* 0x02883006070075a7 */ /* 0x0002a6000802017f */
[----:B--2---:R-:W-:Y:S05]  /*16160*/  @!P1 NANOSLEEP.SYNCS 0x989680 ;  /* 0x009896800000995d */ /* 0x004fea0003900000 */
[----:B------:R-:W2:Y:S02]  /*16170*/  @!P1 SYNCS.PHASECHK.TRANS64 P1, [R7+URZ+0x28830], R6 ;  /* 0x02883006070095a7 */ /* 0x000ea4000802007f */
[----:B--2---:R-:W-:Y:S05]  /*16180*/  @!P1 BRA `(.L_x_1096) ;  /* 0xfffffffc00ec9947 */ /* 0x004fea000383ffff */
[----:B------:R-:W-:Y:S05]  /*16190*/  BRA `(.L_x_1093) ;  /* 0xffffff5800407947 */ /* 0x000fea000383ffff */
.L_x_1100:
[----:B-1----:R-:W-:-:S04]  /*161a0*/  IMAD.U32 R7, RZ, RZ, UR6 ;  /* 0x00000006ff077e24 */ /* 0x002fc8000f8e00ff */
[----:B------:R1:W2:Y:S03]  /*161b0*/  SYNCS.PHASECHK.TRANS64.TRYWAIT P1, [R7+URZ+0x28850], R6 ;  /* 0x02885006070075a7 */ /* 0x0002a6000802017f */
[----:B--2---:R-:W-:Y:S05]  /*161c0*/  @!P1 NANOSLEEP.SYNCS 0x989680 ;  /* 0x009896800000995d */ /* 0x004fea0003900000 */
[----:B------:R-:W2:Y:S02]  /*161d0*/  @!P1 SYNCS.PHASECHK.TRANS64 P1, [R7+URZ+0x28850], R6 ;  /* 0x02885006070095a7 */ /* 0x000ea4000802007f */
[----:B--2---:R-:W-:Y:S05]  /*161e0*/  @!P1 BRA `(.L_x_1100) ;  /* 0xfffffffc00ec9947 */ /* 0x004fea000383ffff */
[----:B------:R-:W-:Y:S05]  /*161f0*/  BRA `(.L_x_1097) ;  /* 0xffffff5c00007947 */ /* 0x000fea000383ffff */
.L_x_1115:
[----:B-1----:R-:W-:-:S04]  /*16200*/  IMAD.U32 R4, RZ, RZ, UR5 ;  /* 0x00000005ff047e24 */ /* 0x002fc8000f8e00ff */
[----:B------:R1:W2:Y:S03]  /*16210*/  SYNCS.PHASECHK.TRANS64.TRYWAIT P1, [R4+URZ+0x28850], R3 ;  /* 0x02885003040075a7 */ /* 0x0002a6000802017f */
[----:B--2---:R-:W-:Y:S05]  /*16220*/  @!P1 NANOSLEEP.SYNCS 0x989680 ;  /* 0x009896800000995d */ /* 0x004fea0003900000 */
[----:B------:R-:W2:Y:S02]  /*16230*/  @!P1 SYNCS.PHASECHK.TRANS64 P1, [R4+URZ+0x28850], R3 ;  /* 0x02885003040095a7 */ /* 0x000ea4000802007f */
[----:B--2---:R-:W-:Y:S05]  /*16240*/  @!P1 BRA `(.L_x_1115) ;  /* 0xfffffffc00ec9947 */ /* 0x004fea000383ffff */
[----:B------:R-:W-:Y:S05]  /*16250*/  BRA `(.L_x_1114) ;  /* 0xffffff90002c7947 */ /* 0x000fea000383ffff */
.L_x_1152:
[----:B------:R-:W2:Y:S01]  /*16260*/  S2R R17, SR_TID.X ;  /* 0x0000000000117919 */ /* 0x000ea20000002100 */
[----:B------:R-:W-:Y:S02]  /*16270*/  IMAD.MOV.U32 R12, RZ, RZ, RZ ;  /* 0x000000ffff0c7224 */ /* 0x000fe400078e00ff */
[----:B------:R-:W-:Y:S02]  /*16280*/  IMAD.MOV.U32 R11, RZ, RZ, 0x1f ;  /* 0x0000001fff0b7424 */ /* 0x000fe400078e00ff */
[----:B------:R-:W-:Y:S01]  /*16290*/  IMAD.MOV.U32 R15, RZ, RZ, -0x1 ;  /* 0xffffffffff0f7424 */ /* 0x000fe200078e00ff */
[----:B--2---:R-:W-:-:S04]  /*162a0*/  SHF.R.U32.HI R17, RZ, 0x5, R17 ;  /* 0x00000005ff117819 */ /* 0x004fc80000011611 */
[----:B------:R-:W-:-:S05]  /*162b0*/  LOP3.LUT R17, R17, 0x3, RZ, 0xc0, !PT ;  /* 0x0000000311117812 */ /* 0x000fca00078ec0ff */
[----:B------:R-:W-:-:S07]  /*162c0*/  IMAD.MOV.U32 R13, RZ, RZ, R17 ;  /* 0x000000ffff0d7224 */ /* 0x000fce00078e0011 */
[----:B01---5:R-:W-:Y:S05]  /*162d0*/  WARPSYNC.COLLECTIVE R15, `(.L_x_1205) ;  /* 0x000000000f087348 */ /* 0x023fea0003c00000 */
[----:B------:R2:W3:Y:S02]  /*162e0*/  SHFL.IDX P6, R14, R13, R12, R11 ;  /* 0x0000000c0d0e7389 */ /* 0x0004e400000c000b */
[----:B0123-5:R-:W-:Y:S01]  /*162f0*/  ENDCOLLECTIVE ;  /* 0x000000000000791b */ /* 0x02ffe20003800000 */
.L_x_1205:
[----:B------:R-:W-:Y:S05]  /*16300*/  BRA `(.L_x_1206) ;  /* 0xffffffc800007947 */ /* 0x000fea000383ffff */
.L_x_1155:
[----:B0-----:R0:W1:Y:S02]  /*16310*/  SYNCS.PHASECHK.TRANS64.TRYWAIT P0, [R7+URZ+0x28840], R2 ;  /* 0x02884002070075a7 */ /* 0x001064000800017f */
[----:B-1----:R-:W-:Y:S05]  /*16320*/  @!P0 NANOSLEEP.SYNCS 0x989680 ;  /* 0x009896800000895d */ /* 0x002fea0003900000 */
[----:B------:R-:W1:Y:S02]  /*16330*/  @!P0 SYNCS.PHASECHK.TRANS64 P0, [R7+URZ+0x28840], R2 ;  /* 0x02884002070085a7 */ /* 0x000e64000800007f */
[----:B-1----:R-:W-:Y:S05]  /*16340*/  @!P0 BRA `(.L_x_1155) ;  /* 0xfffffffc00f08947 */ /* 0x002fea000383ffff */
[----:B------:R-:W-:Y:S05]  /*16350*/  BRA `(.L_x_1207) ;  /* 0xffffffc800f87947 */ /* 0x000fea000383ffff */
.L_x_1156:
        /* <DEDUP_REMOVED lines=8> */
.L_x_1209:
[----:B------:R-:W-:Y:S05]  /*163e0*/  BSYNC B0 ;  /* 0x0000000000007941 */ /* 0x000fea0003800000 */
.L_x_1208:
[----:B------:R-:W-:Y:S02]  /*163f0*/  IMAD.MOV.U32 R13, RZ, RZ, R4 ;  /* 0x000000ffff0d7224 */ /* 0x000fe400078e0004 */
[----:B------:R-:W-:Y:S02]  /*16400*/  IMAD.MOV.U32 R12, RZ, RZ, RZ ;  /* 0x000000ffff0c7224 */ /* 0x000fe400078e00ff */
[----:B------:R-:W-:Y:S02]  /*16410*/  IMAD.MOV.U32 R11, RZ, RZ, 0x181f ;  /* 0x0000181fff0b7424 */ /* 0x000fe400078e00ff */
[----:B------:R-:W-:Y:S02]  /*16420*/  IMAD.MOV.U32 R15, RZ, RZ, -0x1 ;  /* 0xffffffffff0f7424 */ /* 0x000fe400078e00ff */
[----:B------:R-:W-:Y:S02]  /*16430*/  IMAD.MOV.U32 R2, RZ, RZ, R14 ;  /* 0x000000ffff027224 */ /* 0x000fe400078e000e */
[----:B------:R-:W-:-:S07]  /*16440*/  @P0 IMAD R9, R5, 0x2, R16 ;  /* 0x0000000205090824 */ /* 0x000fce00078e0210 */
[----:B------:R-:W-:Y:S05]  /*16450*/  WARPSYNC.COLLECTIVE R15, `(.L_x_1210) ;  /* 0x000000000f087348 */ /* 0x000fea0003c00000 */
[----:B------:R0:W1:Y:S02]  /*16460*/  SHFL.IDX P6, R14, R13, R12, R11 ;  /* 0x0000000c0d0e7389 */ /* 0x00006400000c000b */
[----:B01----:R-:W-:Y:S01]  /*16470*/  ENDCOLLECTIVE ;  /* 0x000000000000791b */ /* 0x003fe20003800000 */
.L_x_1210:
[----:B------:R-:W-:Y:S02]  /*16480*/  IMAD.MOV.U32 R13, RZ, RZ, R0 ;  /* 0x000000ffff0d7224 */ /* 0x000fe400078e0000 */
[----:B------:R-:W-:Y:S01]  /*16490*/  IMAD.MOV.U32 R12, RZ, RZ, 0x1 ;  /* 0x00000001ff0c7424 */ /* 0x000fe200078e00ff */
[----:B------:R-:W-:-:S05]  /*164a0*/  @P0 LEA R14, P1, R35, R14, 0x1 ;  /* 0x0000000e230e0211 */ /* 0x000fca00078208ff */
[----:B------:R-:W-:Y:S02]  /*164b0*/  @P0 IMAD.X R3, RZ, RZ, R2, P1 ;  /* 0x000000ffff030224 */ /* 0x000fe400008e0602 */
[----:B------:R-:W-:-:S07]  /*164c0*/  @P0 IMAD.MOV.U32 R2, RZ, RZ, R14 ;  /* 0x000000ffff020224 */ /* 0x000fce00078e000e */
[----:B------:R-:W-:Y:S05]  /*164d0*/  WARPSYNC.COLLECTIVE R15, `(.L_x_1211) ;  /* 0x000000000f087348 */ /* 0x000fea0003c00000 */
[----:B------:R0:W1:Y:S02]  /*164e0*/  SHFL.IDX P6, R14, R13, R12, R11 ;  /* 0x0000000c0d0e7389 */ /* 0x00006400000c000b */
[----:B01----:R-:W-:Y:S01]  /*164f0*/  ENDCOLLECTIVE ;  /* 0x000000000000791b */ /* 0x003fe20003800000 */
.L_x_1211:
[----:B------:R-:W-:Y:S01]  /*16500*/  @!PT LDS RZ, [RZ] ;  /* 0x00000000fffff984 */ /* 0x000fe20000000800 */
[----:B------:R-:W-:Y:S01]  /*16510*/  @!PT LDS RZ, [RZ] ;  /* 0x00000000fffff984 */ /* 0x000fe20000000800 */
[----:B------:R-:W-:Y:S01]  /*16520*/  @!PT LDS RZ, [RZ] ;  /* 0x00000000fffff984 */ /* 0x000fe20000000800 */
[----:B------:R0:W-:Y:S04]  /*16530*/  @P0 LDGSTS.E.BYPASS.LTC128B.128 [R9+0x18400], desc[UR52][R2.64], !P3 ;  /* 0x1840000002090fae */ /* 0x0001e8000d901d74 */
[----:B------:R0:W-:Y:S01]  /*16540*/  @P0 LDGSTS.E.BYPASS.LTC128B.128 [R9+0x1c400], desc[UR52][R2.64+0x80], !P2 ;  /* 0x1c40008002090fae */ /* 0x0001e2000d101d74 */
[----:B------:R-:W-:Y:S01]  /*16550*/  ISETP.GE.AND P0, PT, R6, 0x11, PT ;  /* 0x000000110600780c */ /* 0x000fe20003f06270 */
[----:B------:R-:W-:-:S12]  /*16560*/  IMAD.MOV.U32 R13, RZ, RZ, R4 ;  /* 0x000000ffff0d7224 */ /* 0x000fd800078e0004 */
[----:B------:R-:W-:Y:S02]  /*16570*/  @P0 IMAD R25, R5, 0x2, R16 ;  /* 0x0000000205190824 */ /* 0x000fe400078e0210 */
[----:B0-----:R-:W-:-:S07]  /*16580*/  IMAD.MOV.U32 R8, RZ, RZ, R14 ;  /* 0x000000ffff087224 */ /* 0x001fce00078e000e */
[----:B------:R-:W-:Y:S05]  /*16590*/  WARPSYNC.COLLECTIVE R15, `(.L_x_1212) ;  /* 0x000000000f087348 */ /* 0x000fea0003c00000 */
[----:B------:R0:W1:Y:S02]  /*165a0*/  SHFL.IDX P6, R14, R13, R12, R11 ;  /* 0x0000000c0d0e7389 */ /* 0x00006400000c000b */
[----:B01----:R-:W-:Y:S01]  /*165b0*/  ENDCOLLECTIVE ;  /* 0x000000000000791b */ /* 0x003fe20003800000 */
.L_x_1212:
[----:B------:R-:W-:Y:S02]  /*165c0*/  IMAD.MOV.U32 R13, RZ, RZ, R0 ;  /* 0x000000ffff0d7224 */ /* 0x000fe400078e0000 */
[----:B------:R-:W-:Y:S01]  /*165d0*/  IMAD.MOV.U32 R12, RZ, RZ, 0x2 ;  /* 0x00000002ff0c7424 */ /* 0x000fe200078e00ff */
[----:B------:R-:W-:-:S05]  /*165e0*/  @P0 LEA R14, P1, R35, R14, 0x1 ;  /* 0x0000000e230e0211 */ /* 0x000fca00078208ff */
[----:B------:R-:W-:-:S08]  /*165f0*/  @P0 IMAD.MOV.U32 R2, RZ, RZ, R14 ;  /* 0x000000ffff020224 */ /* 0x000fd000078e000e */
[----:B------:R-:W-:Y:S05]  /*16600*/  WARPSYNC.COLLECTIVE R15, `(.L_x_1213) ;  /* 0x000000000f087348 */ /* 0x000fea0003c00000 */
[----:B------:R0:W1:Y:S02]  /*16610*/  SHFL.IDX P6, R14, R13, R12, R11 ;  /* 0x0000000c0d0e7389 */ /* 0x00006400000c000b */
[----:B01----:R-:W-:Y:S01]  /*16620*/  ENDCOLLECTIVE ;  /* 0x000000000000791b */ /* 0x003fe20003800000 */
.L_x_1213:
[----:B------:R-:W-:-:S04]  /*16630*/  @P0 IMAD.X R21, RZ, RZ, R8, P1 ;  /* 0x000000ffff150224 */ /* 0x000fc800008e0608 */
[----:B------:R-:W-:-:S05]  /*16640*/  @P0 IMAD.MOV.U32 R3, RZ, RZ, R21 ;  /* 0x000000ffff030224 */ /* 0x000fca00078e0015 */
[----:B------:R-:W-:Y:S01]  /*16650*/  @!PT LDS RZ, [RZ] ;  /* 0x00000000fffff984 */ /* 0x000fe20000000800 */
[----:B------:R-:W-:Y:S01]  /*16660*/  @!PT LDS RZ, [RZ] ;  /* 0x00000000fffff984 */ /* 0x000fe20000000800 */
[----:B------:R-:W-:Y:S01]  /*16670*/  @!PT LDS RZ, [RZ] ;  /* 0x00000000fffff984 */ /* 0x000fe20000000800 */
[----:B------:R0:W-:Y:S01]  /*16680*/  @P0 LDGSTS.E.BYPASS.LTC128B.128 [R25+0x18c00], desc[UR52][R2.64], !P3 ;  /* 0x18c0000002190fae */ /* 0x0001e2000d901d74 */
[----:B------:R-:W-:-:S03]  /*16690*/  IMAD.MOV.U32 R13, RZ, RZ, R4 ;  /* 0x000000ffff0d7224 */ /* 0x000fc600078e0004 */
[----:B------:R0:W-:Y:S01]  /*166a0*/  @P0 LDGSTS.E.BYPASS.LTC128B.128 [R25+0x1cc00], desc[UR52][R2.64+0x80], !P2 ;  /* 0x1cc0008002190fae */ /* 0x0001e2000d101d74 */
[----:B------:R-:W-:Y:S01]  /*166b0*/  ISETP.GE.AND P0, PT, R6, 0x21, PT ;  /* 0x000000210600780c */ /* 0x000fe20003f06270 */
[----:B------:R-:W-:-:S12]  /*166c0*/  IMAD.MOV.U32 R8, RZ, RZ, R14 ;  /* 0x000000ffff087224 */ /* 0x000fd800078e000e */
[----:B0-----:R-:W-:Y:S05]  /*166d0*/  WARPSYNC.COLLECTIVE R15, `(.L_x_1214) ;  /* 0x000000000f087348 */ /* 0x001fea0003c00000 */
[----:B------:R1:W2:Y:S02]  /*166e0*/  SHFL.IDX P6, R14, R13, R12, R11 ;  /* 0x0000000c0d0e7389 */ /* 0x0002a400000c000b */
[----:B012---:R-:W-:Y:S01]  /*166f0*/  ENDCOLLECTIVE ;  /* 0x000000000000791b */ /* 0x007fe20003800000 */
.L_x_1214:
[----:B------:R-:W-:Y:S02]  /*16700*/  @P0 IMAD R21, R5, 0x2, R16 ;  /* 0x0000000205150824 */ /* 0x000fe400078e0210 */
[----:B------:R-:W-:Y:S02]  /*16710*/  IMAD.MOV.U32 R13, RZ, RZ, R0 ;  /* 0x000000ffff0d7224 */ /* 0x000fe400078e0000 */
[----:B------:R-:W-:Y:S01]  /*16720*/  IMAD.MOV.U32 R12, RZ, RZ, 0x3 ;  /* 0x00000003ff0c7424 */ /* 0x000fe200078e00ff */
[----:B------:R-:W-:-:S05]  /*16730*/  @P0 LEA R14, P1, R35, R14, 0x1 ;  /* 0x0000000e230e0211 */ /* 0x000fca00078208ff */
[----:B------:R-:W-:-:S08]  /*16740*/  @P0 IMAD.MOV.U32 R2, RZ, RZ, R14 ;  /* 0x000000ffff020224 */ /* 0x000fd000078e000e */
[----:B------:R-:W-:Y:S05]  /*16750*/  WARPSYNC.COLLECTIVE R15, `(.L_x_1215) ;  /* 0x000000000f087348 */ /* 0x000fea0003c00000 */
[----:B------:R0:W1:Y:S02]  /*16760*/  SHFL.IDX P6, R14, R13, R12, R11 ;  /* 0x0000000c0d0e7389 */ /* 0x00006400000c000b */
[----:B01----:R-:W-:Y:S01]  /*16770*/  ENDCOLLECTIVE ;  /* 0x000000000000791b */ /* 0x003fe20003800000 */
.L_x_1215:
        /* <DEDUP_REMOVED lines=13> */
.L_x_1216:
        /* <DEDUP_REMOVED lines=8> */
.L_x_1217:
        /* <DEDUP_REMOVED lines=13> */
.L_x_1218:
        /* <DEDUP_REMOVED lines=8> */
.L_x_1219:
        /* <DEDUP_REMOVED lines=13> */
.L_x_1220:
        /* <DEDUP_REMOVED lines=8> */
.L_x_1221:
        /* <DEDUP_REMOVED lines=13> */
.L_x_1222:
        /* <DEDUP_REMOVED lines=8> */
.L_x_1223:
        /* <DEDUP_REMOVED lines=8> */
[----:B------:R-:W-:-:S07]  /*16d40*/  IMAD.MOV.U32 R8, RZ, RZ, R14 ;  /* 0x000000ffff087224 */ /* 0x000fce00078e000e */
[----:B0-----:R-:W-:Y:S05]  /*16d50*/  WARPSYNC.COLLECTIVE R15, `(.L_x_1224) ;  /* 0x000000000f087348 */ /* 0x001fea0003c00000 */
[----:B------:R1:W2:Y:S02]  /*16d60*/  SHFL.IDX P6, R14, R13, R12, R11 ;  /* 0x0000000c0d0e7389 */ /* 0x0002a400000c000b */
[----:B012---:R-:W-:Y:S01]  /*16d70*/  ENDCOLLECTIVE ;  /* 0x000000000000791b */ /* 0x007fe20003800000 */
.L_x_1224:
[----:B------:R-:W-:Y:S05]  /*16d80*/  BRA `(.L_x_1225) ;  /* 0xffffffc400ec7947 */ /* 0x000fea000383ffff */
.L_x_1161:
[----:B------:R-:W-:Y:S02]  /*16d90*/  IMAD.MOV.U32 R13, RZ, RZ, R4 ;  /* 0x000000ffff0d7224 */ /* 0x000fe400078e0004 */
[----:B------:R-:W-:Y:S02]  /*16da0*/  IMAD.MOV.U32 R12, RZ, RZ, RZ ;  /* 0x000000ffff0c7224 */ /* 0x000fe400078e00ff */
[----:B------:R-:W-:Y:S02]  /*16db0*/  IMAD.MOV.U32 R11, RZ, RZ, 0x181f ;  /* 0x0000181fff0b7424 */ /* 0x000fe400078e00ff */
[----:B------:R-:W-:Y:S02]  /*16dc0*/  IMAD.MOV.U32 R15, RZ, RZ, -0x1 ;  /* 0xffffffffff0f7424 */ /* 0x000fe400078e00ff */
[----:B------:R-:W-:-:S07]  /*16dd0*/  VIADD R5, R37, UR43 ;  /* 0x0000002b25057c36 */ /* 0x000fce0008000000 */
[----:B------:R-:W-:Y:S05]  /*16de0*/  WARPSYNC.COLLECTIVE R15, `(.L_x_1226) ;  /* 0x000000000f087348 */ /* 0x000fea0003c00000 */
[----:B------:R0:W1:Y:S02]  /*16df0*/  SHFL.IDX P6, R14, R13, R12, R11 ;  /* 0x0000000c0d0e7389 */ /* 0x00006400000c000b */
[----:B01----:R-:W-:Y:S01]  /*16e00*/  ENDCOLLECTIVE ;  /* 0x000000000000791b */ /* 0x003fe20003800000 */
.L_x_1226:
[C---:B------:R-:W-:Y:S01]  /*16e10*/  VIADD R6, R5.reuse, 0x10 ;  /* 0x0000001005067836 */ /* 0x040fe20000000000 */
[----:B------:R-:W-:Y:S01]  /*16e20*/  ISETP.GE.AND P0, PT, R5, UR38, PT ;  /* 0x0000002605007c0c */ /* 0x000fe2000bf06270 */
[----:B------:R-:W-:Y:S02]  /*16e30*/  IMAD.MOV.U32 R13, RZ, RZ, R0 ;  /* 0x000000ffff0d7224 */ /* 0x000fe400078e0000 */
[----:B------:R-:W-:-:S10]  /*16e40*/  IMAD.MOV.U32 R2, RZ, RZ, R14 ;  /* 0x000000ffff027224 */ /* 0x000fd400078e000e */
[----:B------:R-:W-:Y:S05]  /*16e50*/  WARPSYNC.COLLECTIVE R15, `(.L_x_1227) ;  /* 0x000000000f087348 */ /* 0x000fea0003c00000 */
[----:B------:R0:W1:Y:S02]  /*16e60*/  SHFL.IDX P6, R14, R13, R12, R11 ;  /* 0x0000000c0d0e7389 */ /* 0x00006400000c000b */
[----:B01----:R-:W-:Y:S01]  /*16e70*/  ENDCOLLECTIVE ;  /* 0x000000000000791b */ /* 0x003fe20003800000 */
.L_x_1227:
        /* <DEDUP_REMOVED lines=8> */
.L_x_1228:
[----:B------:R-:W-:Y:S01]  /*16f00*/  @!PT LDS RZ, [RZ] ;  /* 0x00000000fffff984 */ /* 0x000fe20000000800 */
[----:B------:R-:W-:Y:S01]  /*16f10*/  @!PT LDS RZ, [RZ] ;  /* 0x00000000fffff984 */ /* 0x000fe20000000800 */
[----:B------:R-:W-:Y:S01]  /*16f20*/  @!PT LDS RZ, [RZ] ;  /* 0x00000000fffff984 */ /* 0x000fe20000000800 */
[----:B------:R0:W-:Y:S04]  /*16f30*/  @!P0 LDGSTS.E.BYPASS.LTC128B.128 [R33+0x10400], desc[UR52][R2.64], !P4 ;  /* 0x1040000002218fae */ /* 0x0001e8000e101d74 */
[----:B------:R0:W-:Y:S01]  /*16f40*/  @!P0 LDGSTS.E.BYPASS.LTC128B.128 [R33+0x14400], desc[UR52][R2.64+0x80], !P5 ;  /* 0x1440008002218fae */ /* 0x0001e2000e901d74 */
[----:B------:R-:W-:Y:S01]  /*16f50*/  ISETP.GE.AND P0, PT, R6, UR38, PT ;  /* 0x0000002606007c0c */ /* 0x000fe2000bf06270 */
[----:B------:R-:W-:Y:S02]  /*16f60*/  IMAD.MOV.U32 R13, RZ, RZ, R0 ;  /* 0x000000ffff0d7224 */ /* 0x000fe400078e0000 */
[----:B------:R-:W-:-:S10]  /*16f70*/  IMAD.MOV.U32 R6, RZ, RZ, R14 ;  /* 0x000000ffff067224 */ /* 0x000fd400078e000e */
[----:B0-----:R-:W-:Y:S05]  /*16f80*/  WARPSYNC.COLLECTIVE R15, `(.L_x_1229) ;  /* 0x000000000f087348 */ /* 0x001fea0003c00000 */
[----:B------:R1:W2:Y:S02]  /*16f90*/  SHFL.IDX P6, R14, R13, R12, R11 ;  /* 0x0000000c0d0e7389 */ /* 0x0002a400000c000b */
[----:B012---:R-:W-:Y:S01]  /*16fa0*/  ENDCOLLECTIVE ;  /* 0x000000000000791b */ /* 0x007fe20003800000 */
.L_x_1229:
[----:B------:R-:W-:Y:S02]  /*16fb0*/  IMAD.MOV.U32 R13, RZ, RZ, R4 ;  /* 0x000000ffff0d7224 */ /* 0x000fe400078e0004 */
[----:B------:R-:W-:Y:S01]  /*16fc0*/  IMAD.MOV.U32 R12, RZ, RZ, 0x2 ;  /* 0x00000002ff0c7424 */ /* 0x000fe200078e00ff */
[----:B------:R-:W-:-:S05]  /*16fd0*/  @!P0 LEA R14, P1, R35, R14, 0x1 ;  /* 0x0000000e230e8211 */ /* 0x000fca00078208ff */
[----:B------:R-:W-:-:S08]  /*16fe0*/  @!P0 IMAD.MOV.U32 R2, RZ, RZ, R14 ;  /* 0x000000ffff028224 */ /* 0x000fd000078e000e */
[----:B------:R-:W-:Y:S05]  /*16ff0*/  WARPSYNC.COLLECTIVE R15, `(.L_x_1230) ;  /* 0x000000000f087348 */ /* 0x000fea0003c00000 */
[----:B------:R0:W1:Y:S02]  /*17000*/  SHFL.IDX P6, R14, R13, R12, R11 ;  /* 0x0000000c0d0e7389 */ /* 0x00006400000c000b */
[----:B01----:R-:W-:Y:S01]  /*17010*/  ENDCOLLECTIVE ;  /* 0x000000000000791b */ /* 0x003fe20003800000 */
.L_x_1230:
[----:B------:R-:W-:Y:S02]  /*17020*/  @!P0 IMAD.X R7, RZ, RZ, R6, P1 ;  /* 0x000000ffff078224 */ /* 0x000fe400008e0606 */
[----:B------:R-:W-:Y:S02]  /*17030*/  VIADD R6, R5, 0x20 ;  /* 0x0000002005067836 */ /* 0x000fe40000000000 */
[----:B------:R-:W-:-:S05]  /*17040*/  @!P0 IMAD.MOV.U32 R3, RZ, RZ, R7 ;  /* 0x000000ffff038224 */ /* 0x000fca00078e0007 */
        /* <DEDUP_REMOVED lines=11> */
.L_x_1231:
[----:B------:R-:W-:Y:S02]  /*17100*/  IMAD.MOV.U32 R13, RZ, RZ, R4 ;  /* 0x000000ffff0d7224 */ /* 0x000fe400078e0004 */
[----:B------:R-:W-:Y:S01]  /*17110*/  IMAD.MOV.U32 R12, RZ, RZ, 0x3 ;  /* 0x00000003ff0c7424 */ /* 0x000fe200078e00ff */
[----:B------:R-:W-:-:S05]  /*17120*/  @!P0 LEA R14, P1, R35, R14, 0x1 ;  /* 0x0000000e230e8211 */ /* 0x000fca00078208ff */
[----:B------:R-:W-:-:S08]  /*17130*/  @!P0 IMAD.MOV.U32 R2, RZ, RZ, R14 ;  /* 0x000000ffff028224 */ /* 0x000fd000078e000e */
[----:B------:R-:W-:Y:S05]  /*17140*/  WARPSYNC.COLLECTIVE R15, `(.L_x_1232) ;  /* 0x000000000f087348 */ /* 0x000fea0003c00000 */
[----:B------:R0:W1:Y:S02]  /*17150*/  SHFL.IDX P6, R14, R13, R12, R11 ;  /* 0x0000000c0d0e7389 */ /* 0x00006400000c000b */
[----:B01----:R-:W-:Y:S01]  /*17160*/  ENDCOLLECTIVE ;  /* 0x000000000000791b */ /* 0x003fe20003800000 */
.L_x_1232:
        /* <DEDUP_REMOVED lines=14> */
.L_x_1233:
[----:B------:R-:W-:Y:S02]  /*17250*/  IMAD.MOV.U32 R13, RZ, RZ, R4 ;  /* 0x000000ffff0d7224 */ /* 0x000fe400078e0004 */
[----:B------:R-:W-:Y:S01]  /*17260*/  IMAD.MOV.U32 R12, RZ, RZ, 0x4 ;  /* 0x00000004ff0c7424 */ /* 0x000fe200078e00ff */
[----:B------:R-:W-:-:S05]  /*17270*/  @!P0 LEA R14, P1, R35, R14, 0x1 ;  /* 0x0000000e230e8211 */ /* 0x000fca00078208ff */
[----:B------:R-:W-:-:S08]  /*17280*/  @!P0 IMAD.MOV.U32 R2, RZ, RZ, R14 ;  /* 0x000000ffff028224 */ /* 0x000fd000078e000e */
[----:B------:R-:W-:Y:S05]  /*17290*/  WARPSYNC.COLLECTIVE R15, `(.L_x_1234) ;  /* 0x000000000f087348 */ /* 0x000fea0003c00000 */
[----:B------:R0:W1:Y:S02]  /*172a0*/  SHFL.IDX P6, R14, R13, R12, R11 ;  /* 0x0000000c0d0e7389 */ /* 0x00006400000c000b */
[----:B01----:R-:W-:Y:S01]  /*172b0*/  ENDCOLLECTIVE ;  /* 0x000000000000791b */ /* 0x003fe20003800000 */
.L_x_1234:
        /* <DEDUP_REMOVED lines=14> */
.L_x_1235:
[----:B------:R-:W-:Y:S02]  /*173a0*/  IMAD.MOV.U32 R13, RZ, RZ, R4 ;  /* 0x000000ffff0d7224 */ /* 0x000fe400078e0004 */
[----:B------:R-:W-:Y:S01]  /*173b0*/  IMAD.MOV.U32 R12, RZ, RZ, 0x5 ;  /* 0x00000005ff0c7424 */ /* 0x000fe200078e00ff */
[----:B------:R-:W-:-:S05]  /*173c0*/  @!P0 LEA R14, P1, R35, R14, 0x1 ;  /* 0x0000000e230e8211 */ /* 0x000fca00078208ff */
[----:B------:R-:W-:-:S08]  /*173d0*/  @!P0 IMAD.MOV.U32 R2, RZ, RZ, R14 ;  /* 0x000000ffff028224 */ /* 0x000fd000078e000e */
[----:B------:R-:W-:Y:S05]  /*173e0*/  WARPSYNC.COLLECTIVE R15, `(.L_x_1236) ;  /* 0x000000000f087348 */ /* 0x000fea0003c00000 */
[----:B------:R0:W1:Y:S02]  /*173f0*/  SHFL.IDX P6, R14, R13, R12, R11 ;  /* 0x0000000c0d0e7389 */ /* 0x00006400000c000b */
[----:B01----:R-:W-:Y:S01]  /*17400*/  ENDCOLLECTIVE ;  /* 0x000000000000791b */ /* 0x003fe20003800000 */
.L_x_1236:
        /* <DEDUP_REMOVED lines=14> */
.L_x_1237:
[----:B------:R-:W-:Y:S02]  /*174f0*/  IMAD.MOV.U32 R13, RZ, RZ, R4 ;  /* 0x000000ffff0d7224 */ /* 0x000fe400078e0004 */
[----:B------:R-:W-:Y:S01]  /*17500*/  IMAD.MOV.U32 R12, RZ, RZ, 0x6 ;  /* 0x00000006ff0c7424 */ /* 0x000fe200078e00ff */
[----:B------:R-:W-:-:S05]  /*17510*/  @!P0 LEA R14, P1, R35, R14, 0x1 ;  /* 0x0000000e230e8211 */ /* 0x000fca00078208ff */
[----:B------:R-:W-:-:S08]  /*17520*/  @!P0 IMAD.MOV.U32 R2, RZ, RZ, R14 ;  /* 0x000000ffff028224 */ /* 0x000fd000078e000e */
[----:B------:R-:W-:Y:S05]  /*17530*/  WARPSYNC.COLLECTIVE R15, `(.L_x_1238) ;  /* 0x000000000f087348 */ /* 0x000fea0003c00000 */
[----:B------:R0:W1:Y:S02]  /*17540*/  SHFL.IDX P6, R14, R13, R12, R11 ;  /* 0x0000000c0d0e7389 */ /* 0x00006400000c000b */
[----:B01----:R-:W-:Y:S01]  /*17550*/  ENDCOLLECTIVE ;  /* 0x000000000000791b */ /* 0x003fe20003800000 */
.L_x_1238:
        /* <DEDUP_REMOVED lines=14> */
.L_x_1239:
[----:B------:R-:W-:Y:S02]  /*17640*/  IMAD.MOV.U32 R13, RZ, RZ, R4 ;  /* 0x000000ffff0d7224 */ /* 0x000fe400078e0004 */
[----:B------:R-:W-:Y:S01]  /*17650*/  IMAD.MOV.U32 R12, RZ, RZ, 0x7 ;  /* 0x00000007ff0c7424 */ /* 0x000fe200078e00ff */
[----:B------:R-:W-:-:S05]  /*17660*/  @!P0 LEA R14, P1, R35, R14, 0x1 ;  /* 0x0000000e230e8211 */ /* 0x000fca00078208ff */
[----:B------:R-:W-:-:S08]  /*17670*/  @!P0 IMAD.MOV.U32 R2, RZ, RZ, R14 ;  /* 0x000000ffff028224 */ /* 0x000fd000078e000e */
[----:B------:R-:W-:Y:S05]  /*17680*/  WARPSYNC.COLLECTIVE R15, `(.L_x_1240) ;  /* 0x000000000f087348 */ /* 0x000fea0003c00000 */
[----:B------:R0:W1:Y:S02]  /*17690*/  SHFL.IDX P6, R14, R13, R12, R11 ;  /* 0x0000000c0d0e7389 */ /* 0x00006400000c000b */
[----:B01----:R-:W-:Y:S01]  /*176a0*/  ENDCOLLECTIVE ;  /* 0x000000000000791b */ /* 0x003fe20003800000 */
.L_x_1240:
[----:B------:R-:W-:-:S04]  /*176b0*/  @!P0 IMAD.X R7, RZ, RZ, R6, P1 ;  /* 0x000000ffff078224 */ /* 0x000fc800008e0606 */
[----:B------:R-:W-:-:S05]  /*176c0*/  @!P0 IMAD.MOV.U32 R3, RZ, RZ, R7 ;  /* 0x000000ffff038224 */ /* 0x000fca00078e0007 */
[----:B------:R-:W-:Y:S01]  /*176d0*/  @!PT LDS RZ, [RZ] ;  /* 0x00000000fffff984 */ /* 0x000fe20000000800 */
[----:B------:R-:W-:Y:S01]  /*176e0*/  @!PT LDS RZ, [RZ] ;  /* 0x00000000fffff984 */ /* 0x000fe20000000800 */
[----:B------:R-:W-:Y:S01]  /*176f0*/  @!PT LDS RZ, [RZ] ;  /* 0x00000000fffff984 */ /* 0x000fe20000000800 */
[----:B------:R0:W-:Y:S01]  /*17700*/  @!P0 LDGSTS.E.BYPASS.LTC128B.128 [R33+0x13400], desc[UR52][R2.64], !P4 ;  /* 0x1340000002218fae */ /* 0x0001e2000e101d74 */
[----:B------:R-:W-:-:S03]  /*17710*/  IMAD.MOV.U32 R13, RZ, RZ, R0 ;  /* 0x000000ffff0d7224 */ /* 0x000fc600078e0000 */
[----:B------:R0:W-:Y:S01]  /*17720*/  @!P0 LDGSTS.E.BYPASS.LTC128B.128 [R33+0x17400], desc[UR52][R2.64+0x80], !P5 ;  /* 0x1740008002218fae */ /* 0x0001e2000e901d74 */
[----:B------:R-:W-:-:S07]  /*17730*/  IMAD.MOV.U32 R6, RZ, RZ, R14 ;  /* 0x000000ffff067224 */ /* 0x000fce00078e000e */
[----:B0-----:R-:W-:Y:S05]  /*17740*/  WARPSYNC.COLLECTIVE R15, `(.L_x_1241) ;  /* 0x000000000f087348 */ /* 0x001fea0003c00000 */
[----:B------:R1:W2:Y:S02]  /*17750*/  SHFL.IDX P6, R14, R13, R12, R11 ;  /* 0x0000000c0d0e7389 */ /* 0x0002a400000c000b */
[----:B012---:R-:W-:Y:S01]  /*17760*/  ENDCOLLECTIVE ;  /* 0x000000000000791b */ /* 0x007fe20003800000 */
.L_x_1241:
[----:B------:R-:W-:Y:S05]  /*17770*/  BRA `(.L_x_1242) ;  /* 0xffffffc8000c7947 */ /* 0x000fea000383ffff */
.L_x_1164:
[----:B0-----:R0:W1:Y:S02]  /*17780*/  SYNCS.PHASECHK.TRANS64.TRYWAIT P0, [R16+URZ+0x28820], R3 ;  /* 0x02882003100075a7 */ /* 0x001064000800017f */
[----:B-1----:R-:W-:Y:S05]  /*17790*/  @!P0 NANOSLEEP.SYNCS 0x989680 ;  /* 0x009896800000895d */ /* 0x002fea0003900000 */
[----:B------:R-:W1:Y:S02]  /*177a0*/  @!P0 SYNCS.PHASECHK.TRANS64 P0, [R16+URZ+0x28820], R3 ;  /* 0x02882003100085a7 */ /* 0x000e64000800007f */
[----:B-1----:R-:W-:Y:S05]  /*177b0*/  @!P0 BRA `(.L_x_1164) ;  /* 0xfffffffc00f08947 */ /* 0x002fea000383ffff */
[----:B------:R-:W-:Y:S05]  /*177c0*/  BRA `(.L_x_1243) ;  /* 0xffffffc800647947 */ /* 0x000fea000383ffff */
.L_x_1168:
[----:B0-----:R0:W1:Y:S02]  /*177d0*/  SYNCS.PHASECHK.TRANS64.TRYWAIT P0, [R6+URZ+0x28840], R3 ;  /* 0x02884003060075a7 */ /* 0x001064000800017f */
[----:B-1----:R-:W-:Y:S05]  /*177e0*/  @!P0 NANOSLEEP.SYNCS 0x989680 ;  /* 0x009896800000895d */ /* 0x002fea0003900000 */
[----:B------:R-:W1:Y:S02]  /*177f0*/  @!P0 SYNCS.PHASECHK.TRANS64 P0, [R6+URZ+0x28840], R3 ;  /* 0x02884003060085a7 */ /* 0x000e64000800007f */
[----:B-1----:R-:W-:Y:S05]  /*17800*/  @!P0 BRA `(.L_x_1168) ;  /* 0xfffffffc00f08947 */ /* 0x002fea000383ffff */
[----:B------:R-:W-:Y:S05]  /*17810*/  BRA `(.L_x_1244) ;  /* 0xffffffcc00247947 */ /* 0x000fea000383ffff */
.L_x_1169:
        /* <DEDUP_REMOVED lines=8> */
.L_x_1246:
[----:B------:R-:W-:Y:S05]  /*178a0*/  BSYNC B1 ;  /* 0x0000000000017941 */ /* 0x000fea0003800000 */
.L_x_1245:
[----:B------:R-:W-:Y:S02]  /*178b0*/  IMAD.MOV.U32 R13, RZ, RZ, R8 ;  /* 0x000000ffff0d7224 */ /* 0x000fe400078e0008 */
        /* <DEDUP_REMOVED lines=8> */
.L_x_1247:
[----:B------:R-:W-:Y:S02]  /*17940*/  IMAD R7, R7, 0x2, R16 ;  /* 0x0000000207077824 */ /* 0x000fe400078e0210 */
[----:B------:R-:W-:Y:S02]  /*17950*/  IMAD.MOV.U32 R13, RZ, RZ, R9 ;  /* 0x000000ffff0d7224 */ /* 0x000fe400078e0009 */
[----:B------:R-:W-:Y:S02]  /*17960*/  IMAD.MOV.U32 R12, RZ, RZ, 0x1 ;  /* 0x00000001ff0c7424 */ /* 0x000fe400078e00ff */
[----:B------:R-:W-:-:S07]  /*17970*/  IMAD.MOV.U32 R2, RZ, RZ, R14 ;  /* 0x000000ffff027224 */ /* 0x000fce00078e000e */
[----:B------:R-:W-:Y:S05]  /*17980*/  WARPSYNC.COLLECTIVE R15, `(.L_x_1248) ;  /* 0x000000000f087348 */ /* 0x000fea0003c00000 */
[----:B------:R0:W1:Y:S02]  /*17990*/  SHFL.IDX P6, R14, R13, R12, R11 ;  /* 0x0000000c0d0e7389 */ /* 0x00006400000c000b */
[----:B01----:R-:W-:Y:S01]  /*179a0*/  ENDCOLLECTIVE ;  /* 0x000000000000791b */ /* 0x003fe20003800000 */
.L_x_1248:
        /* <DEDUP_REMOVED lines=12> */
.L_x_1249:
[----:B------:R-:W-:Y:S02]  /*17a70*/  IMAD.MOV.U32 R13, RZ, RZ, R9 ;  /* 0x000000ffff0d7224 */ /* 0x000fe400078e0009 */
[----:B------:R-:W-:Y:S02]  /*17a80*/  IMAD.MOV.U32 R12, RZ, RZ, 0x2 ;  /* 0x00000002ff0c7424 */ /* 0x000fe400078e00ff */
[----:B------:R-:W-:-:S07]  /*17a90*/  IMAD.MOV.U32 R2, RZ, RZ, R14 ;  /* 0x000000ffff027224 */ /* 0x000fce00078e000e */
[----:B------:R-:W-:Y:S05]  /*17aa0*/  WARPSYNC.COLLECTIVE R15, `(.L_x_1250) ;  /* 0x000000000f087348 */ /* 0x000fea0003c00000 */
[----:B------:R0:W1:Y:S02]  /*17ab0*/  SHFL.IDX P6, R14, R13, R12, R11 ;  /* 0x0000000c0d0e7389 */ /* 0x00006400000c000b */
[----:B01----:R-:W-:Y:S01]  /*17ac0*/  ENDCOLLECTIVE ;  /* 0x000000000000791b */ /* 0x003fe20003800000 */
.L_x_1250:
        /* <DEDUP_REMOVED lines=12> */
.L_x_1251:
[----:B------:R-:W-:Y:S02]  /*17b90*/  IMAD.MOV.U32 R13, RZ, RZ, R9 ;  /* 0x000000ffff0d7224 */ /* 0x000fe400078e0009 */
[----:B------:R-:W-:Y:S02]  /*17ba0*/  IMAD.MOV.U32 R12, RZ, RZ, 0x3 ;  /* 0x00000003ff0c7424 */ /* 0x000fe400078e00ff */
[----:B------:R-:W-:-:S07]  /*17bb0*/  IMAD.MOV.U32 R2, RZ, RZ, R14 ;  /* 0x000000ffff027224 */ /* 0x000fce00078e000e */
[----:B------:R-:W-:Y:S05]  /*17bc0*/  WARPSYNC.COLLECTIVE R15, `(.L_x_1252) ;  /* 0x000000000f087348 */ /* 0x000fea0003c00000 */
[----:B------:R0:W1:Y:S02]  /*17bd0*/  SHFL.IDX P6, R14, R13, R12, R11 ;  /* 0x0000000c0d0e7389 */ /* 0x00006400000c000b */
[----:B01----:R-:W-:Y:S01]  /*17be0*/  ENDCOLLECTIVE ;  /* 0x000000000000791b */ /* 0x003fe20003800000 */
.L_x_1252:
        /* <DEDUP_REMOVED lines=12> */
.L_x_1253:
[----:B------:R-:W-:Y:S02]  /*17cb0*/  IMAD.MOV.U32 R13, RZ, RZ, R9 ;  /* 0x000000ffff0d7224 */ /* 0x000fe400078e0009 */
[----:B------:R-:W-:Y:S02]  /*17cc0*/  IMAD.MOV.U32 R12, RZ, RZ, 0x4 ;  /* 0x00000004ff0c7424 */ /* 0x000fe400078e00ff */
[----:B------:R-:W-:-:S07]  /*17cd0*/  IMAD.MOV.U32 R2, RZ, RZ, R14 ;  /* 0x000000ffff027224 */ /* 0x000fce00078e000e */
[----:B------:R-:W-:Y:S05]  /*17ce0*/  WARPSYNC.COLLECTIVE R15, `(.L_x_1254) ;  /* 0x000000000f087348 */ /* 0x000fea0003c00000 */
[----:B------:R0:W1:Y:S02]  /*17cf0*/  SHFL.IDX P6, R14, R13, R12, R11 ;  /* 0x0000000c0d0e7389 */ /* 0x00006400000c000b */
[----:B01----:R-:W-:Y:S01]  /*17d00*/  ENDCOLLECTIVE ;  /* 0x000000000000791b */ /* 0x003fe20003800000 */
.L_x_1254:
        /* <DEDUP_REMOVED lines=12> */
.L_x_1255:
[----:B------:R-:W-:Y:S02]  /*17dd0*/  IMAD.MOV.U32 R13, RZ, RZ, R9 ;  /* 0x000000ffff0d7224 */ /* 0x000fe400078e0009 */
[----:B------:R-:W-:Y:S02]  /*17de0*/  IMAD.MOV.U32 R12, RZ, RZ, 0x5 ;  /* 0x00000005ff0c7424 */ /* 0x000fe400078e00ff */
[----:B------:R-:W-:-:S07]  /*17df0*/  IMAD.MOV.U32 R2, RZ, RZ, R14 ;  /* 0x000000ffff027224 */ /* 0x000fce00078e000e */
[----:B------:R-:W-:Y:S05]  /*17e00*/  WARPSYNC.COLLECTIVE R15, `(.L_x_1256) ;  /* 0x000000000f087348 */ /* 0x000fea0003c00000 */
[----:B------:R0:W1:Y:S02]  /*17e10*/  SHFL.IDX P6, R14, R13, R12, R11 ;  /* 0x0000000c0d0e7389 */ /* 0x00006400000c000b */
[----:B01----:R-:W-:Y:S01]  /*17e20*/  ENDCOLLECTIVE ;  /* 0x000000000000791b */ /* 0x003fe20003800000 */
.L_x_1256:
        /* <DEDUP_REMOVED lines=12> */
.L_x_1257:
[----:B------:R-:W-:Y:S02]  /*17ef0*/  IMAD.MOV.U32 R13, RZ, RZ, R9 ;  /* 0x000000ffff0d7224 */ /* 0x000fe400078e0009 */
[----:B------:R-:W-:Y:S02]  /*17f00*/  IMAD.MOV.U32 R12, RZ, RZ, 0x6 ;  /* 0x00000006ff0c7424 */ /* 0x000fe400078e00ff */
[----:B------:R-:W-:-:S07]  /*17f10*/  IMAD.MOV.U32 R2, RZ, RZ, R14 ;  /* 0x000000ffff027224 */ /* 0x000fce00078e000e */
[----:B------:R-:W-:Y:S05]  /*17f20*/  WARPSYNC.COLLECTIVE R15, `(.L_x_1258) ;  /* 0x000000000f087348 */ /* 0x000fea0003c00000 */
[----:B------:R0:W1:Y:S02]  /*17f30*/  SHFL.IDX P6, R14, R13, R12, R11 ;  /* 0x0000000c0d0e7389 */ /* 0x00006400000c000b */
[----:B01----:R-:W-:Y:S01]  /*17f40*/  ENDCOLLECTIVE ;  /* 0x000000000000791b */ /* 0x003fe20003800000 */
.L_x_1258:
        /* <DEDUP_REMOVED lines=12> */
.L_x_1259:
[----:B------:R-:W-:Y:S02]  /*18010*/  IMAD.MOV.U32 R13, RZ, RZ, R9 ;  /* 0x000000ffff0d7224 */ /* 0x000fe400078e0009 */
[----:B------:R-:W-:Y:S02]  /*18020*/  IMAD.MOV.U32 R12, RZ, RZ, 0x7 ;  /* 0x00000007ff0c7424 */ /* 0x000fe400078e00ff */
[----:B------:R-:W-:-:S07]  /*18030*/  IMAD.MOV.U32 R2, RZ, RZ, R14 ;  /* 0x000000ffff027224 */ /* 0x000fce00078e000e */
[----:B------:R-:W-:Y:S05]  /*18040*/  WARPSYNC.COLLECTIVE R15, `(.L_x_1260) ;  /* 0x000000000f087348 */ /* 0x000fea0003c00000 */
[----:B------:R0:W1:Y:S02]  /*18050*/  SHFL.IDX P6, R14, R13, R12, R11 ;  /* 0x0000000c0d0e7389 */ /* 0x00006400000c000b */
[----:B01----:R-:W-:Y:S01]  /*18060*/  ENDCOLLECTIVE ;  /* 0x000000000000791b */ /* 0x003fe20003800000 */
.L_x_1260:
        /* <DEDUP_REMOVED lines=12> */
.L_x_1261:
[----:B------:R-:W-:Y:S05]  /*18130*/  BRA `(.L_x_1262) ;  /* 0xffffffc400f87947 */ /* 0x000fea000383ffff */
.L_x_1174:
[----:B0-----:R0:W1:Y:S02]  /*18140*/  SYNCS.PHASECHK.TRANS64.TRYWAIT P0, [R6+URZ+0x28860], R3 ;  /* 0x02886003060075a7 */ /* 0x001064000800017f */
[----:B-1----:R-:W-:Y:S05]  /*18150*/  @!P0 NANOSLEEP.SYNCS 0x989680 ;  /* 0x009896800000895d */ /* 0x002fea0003900000 */
[----:B------:R-:W1:Y:S02]  /*18160*/  @!P0 SYNCS.PHASECHK.TRANS64 P0, [R6+URZ+0x28860], R3 ;  /* 0x02886003060085a7 */ /* 0x000e64000800007f */
[----:B-1----:R-:W-:Y:S05]  /*18170*/  @!P0 BRA `(.L_x_1174) ;  /* 0xfffffffc00f08947 */ /* 0x002fea000383ffff */
[----:B------:R-:W-:Y:S05]  /*18180*/  BRA `(.L_x_1263) ;  /* 0xffffffc800547947 */ /* 0x000fea000383ffff */
.L_x_1175:
        /* <DEDUP_REMOVED lines=8> */
.L_x_1265:
[----:B------:R-:W-:Y:S05]  /*18210*/  BSYNC B1 ;  /* 0x0000000000017941 */ /* 0x000fea0003800000 */
.L_x_1264:
        /* <DEDUP_REMOVED lines=9> */
.L_x_1266:
[----:B------:R-:W-:Y:S02]  /*182b0*/  IMAD.MOV.U32 R13, RZ, RZ, R18 ;  /* 0x000000ffff0d7224 */ /* 0x000fe400078e0012 */
[----:B------:R-:W-:Y:S01]  /*182c0*/  IMAD.MOV.U32 R12, RZ, RZ, 0x1 ;  /* 0x00000001ff0c7424 */ /* 0x000fe200078e00ff */
[----:B------:R-:W-:-:S13]  /*182d0*/  IADD3 R2, P0, R14, R5, RZ ;  /* 0x000000050e027210 */ /* 0x000fda0007f1e0ff */
[----:B------:R-:W-:Y:S05]  /*182e0*/  WARPSYNC.COLLECTIVE R15, `(.L_x_1267) ;  /* 0x000000000f087348 */ /* 0x000fea0003c00000 */
[----:B------:R0:W1:Y:S02]  /*182f0*/  SHFL.IDX P6, R14, R13, R12, R11 ;  /* 0x0000000c0d0e7389 */ /* 0x00006400000c000b */
[----:B01----:R-:W-:Y:S01]  /*18300*/  ENDCOLLECTIVE ;  /* 0x000000000000791b */ /* 0x003fe20003800000 */
.L_x_1267:
        /* <DEDUP_REMOVED lines=13> */
.L_x_1268:
[----:B------:R-:W-:Y:S02]  /*183e0*/  IMAD.MOV.U32 R13, RZ, RZ, R18 ;  /* 0x000000ffff0d7224 */ /* 0x000fe400078e0012 */
[----:B------:R-:W-:Y:S01]  /*183f0*/  IMAD.MOV.U32 R12, RZ, RZ, 0x2 ;  /* 0x00000002ff0c7424 */ /* 0x000fe200078e00ff */
[----:B------:R-:W-:-:S13]  /*18400*/  IADD3 R2, P0, R14, R5, RZ ;  /* 0x000000050e027210 */ /* 0x000fda0007f1e0ff */
[----:B------:R-:W-:Y:S05]  /*18410*/  WARPSYNC.COLLECTIVE R15, `(.L_x_1269) ;  /* 0x000000000f087348 */ /* 0x000fea0003c00000 */
[----:B------:R0:W1:Y:S02]  /*18420*/  SHFL.IDX P6, R14, R13, R12, R11 ;  /* 0x0000000c0d0e7389 */ /* 0x00006400000c000b */
[----:B01----:R-:W-:Y:S01]  /*18430*/  ENDCOLLECTIVE ;  /* 0x000000000000791b */ /* 0x003fe20003800000 */
.L_x_1269:
        /* <DEDUP_REMOVED lines=13> */
.L_x_1270:
[----:B------:R-:W-:Y:S02]  /*18510*/  IMAD.MOV.U32 R13, RZ, RZ, R18 ;  /* 0x000000ffff0d7224 */ /* 0x000fe400078e0012 */
[----:B------:R-:W-:Y:S01]  /*18520*/  IMAD.MOV.U32 R12, RZ, RZ, 0x3 ;  /* 0x00000003ff0c7424 */ /* 0x000fe200078e00ff */
[----:B------:R-:W-:-:S13]  /*18530*/  IADD3 R2, P0, R14, R5, RZ ;  /* 0x000000050e027210 */ /* 0x000fda0007f1e0ff */
[----:B------:R-:W-:Y:S05]  /*18540*/  WARPSYNC.COLLECTIVE R15, `(.L_x_1271) ;  /* 0x000000000f087348 */ /* 0x000fea0003c00000 */
[----:B------:R0:W1:Y:S02]  /*18550*/  SHFL.IDX P6, R14, R13, R12, R11 ;  /* 0x0000000c0d0e7389 */ /* 0x00006400000c000b */
[----:B01----:R-:W-:Y:S01]  /*18560*/  ENDCOLLECTIVE ;  /* 0x000000000000791b */ /* 0x003fe20003800000 */
.L_x_1271:
        /* <DEDUP_REMOVED lines=13> */
.L_x_1272:
[----:B------:R-:W-:Y:S02]  /*18640*/  IMAD.MOV.U32 R13, RZ, RZ, R18 ;  /* 0x000000ffff0d7224 */ /* 0x000fe400078e0012 */
[----:B------:R-:W-:Y:S01]  /*18650*/  IMAD.MOV.U32 R12, RZ, RZ, 0x4 ;  /* 0x00000004ff0c7424 */ /* 0x000fe200078e00ff */
[----:B------:R-:W-:-:S13]  /*18660*/  IADD3 R2, P0, R14, R5, RZ ;  /* 0x000000050e027210 */ /* 0x000fda0007f1e0ff */
[----:B------:R-:W-:Y:S05]  /*18670*/  WARPSYNC.COLLECTIVE R15, `(.L_x_1273) ;  /* 0x000000000f087348 */ /* 0x000fea0003c00000 */
[----:B------:R0:W1:Y:S02]  /*18680*/  SHFL.IDX P6, R14, R13, R12, R11 ;  /* 0x0000000c0d0e7389 */ /* 0x00006400000c000b */
[----:B01----:R-:W-:Y:S01]  /*18690*/  ENDCOLLECTIVE ;  /* 0x000000000000791b */ /* 0x003fe20003800000 */
.L_x_1273:
        /* <DEDUP_REMOVED lines=13> */
.L_x_1274:
[----:B------:R-:W-:Y:S02]  /*18770*/  IMAD.MOV.U32 R13, RZ, RZ, R18 ;  /* 0x000000ffff0d7224 */ /* 0x000fe400078e0012 */
[----:B------:R-:W-:Y:S01]  /*18780*/  IMAD.MOV.U32 R12, RZ, RZ, 0x5 ;  /* 0x00000005ff0c7424 */ /* 0x000fe200078e00ff */
[----:B------:R-:W-:-:S13]  /*18790*/  IADD3 R2, P0, R14, R5, RZ ;  /* 0x000000050e027210 */ /* 0x000fda0007f1e0ff */
[----:B------:R-:W-:Y:S05]  /*187a0*/  WARPSYNC.COLLECTIVE R15, `(.L_x_1275) ;  /* 0x000000000f087348 */ /* 0x000fea0003c00000 */
[----:B------:R0:W1:Y:S02]  /*187b0*/  SHFL.IDX P6, R14, R13, R12, R11 ;  /* 0x0000000c0d0e7389 */ /* 0x00006400000c000b */
[----:B01----:R-:W-:Y:S01]  /*187c0*/  ENDCOLLECTIVE ;  /* 0x000000000000791b */ /* 0x003fe20003800000 */
.L_x_1275:
        /* <DEDUP_REMOVED lines=13> */
.L_x_1276:
[----:B------:R-:W-:Y:S02]  /*188a0*/  IMAD.MOV.U32 R13, RZ, RZ, R18 ;  /* 0x000000ffff0d7224 */ /* 0x000fe400078e0012 */
[----:B------:R-:W-:Y:S01]  /*188b0*/  IMAD.MOV.U32 R12, RZ, RZ, 0x6 ;  /* 0x00000006ff0c7424 */ /* 0x000fe200078e00ff */
[----:B------:R-:W-:-:S13]  /*188c0*/  IADD3 R2, P0, R14, R5, RZ ;  /* 0x000000050e027210 */ /* 0x000fda0007f1e0ff */
[----:B------:R-:W-:Y:S05]  /*188d0*/  WARPSYNC.COLLECTIVE R15, `(.L_x_1277) ;  /* 0x000000000f087348 */ /* 0x000fea0003c00000 */
[----:B------:R0:W1:Y:S02]  /*188e0*/  SHFL.IDX P6, R14, R13, R12, R11 ;  /* 0x0000000c0d0e7389 */ /* 0x00006400000c000b */
[----:B01----:R-:W-:Y:S01]  /*188f0*/  ENDCOLLECTIVE ;  /* 0x000000000000791b */ /* 0x003fe20003800000 */
.L_x_1277:
        /* <DEDUP_REMOVED lines=13> */
.L_x_1278:
[----:B------:R-:W-:Y:S02]  /*189d0*/  IMAD.MOV.U32 R13, RZ, RZ, R18 ;  /* 0x000000ffff0d7224 */ /* 0x000fe400078e0012 */
[----:B------:R-:W-:Y:S01]  /*189e0*/  IMAD.MOV.U32 R12, RZ, RZ, 0x7 ;  /* 0x00000007ff0c7424 */ /* 0x000fe200078e00ff */
[----:B------:R-:W-:-:S13]  /*189f0*/  IADD3 R2, P0, R14, R5, RZ ;  /* 0x000000050e027210 */ /* 0x000fda0007f1e0ff */
[----:B------:R-:W-:Y:S05]  /*18a00*/  WARPSYNC.COLLECTIVE R15, `(.L_x_1279) ;  /* 0x000000000f087348 */ /* 0x000fea0003c00000 */
[----:B------:R0:W1:Y:S02]  /*18a10*/  SHFL.IDX P6, R14, R13, R12, R11 ;  /* 0x0000000c0d0e7389 */ /* 0x00006400000c000b */
[----:B01----:R-:W-:Y:S01]  /*18a20*/  ENDCOLLECTIVE ;  /* 0x000000000000791b */ /* 0x003fe20003800000 */
.L_x_1279:
        /* <DEDUP_REMOVED lines=12> */
.L_x_1280:
[----:B------:R-:W-:Y:S01]  /*18af0*/  @!PT LDS RZ, [RZ] ;  /* 0x00000000fffff984 */ /* 0x000fe20000000800 */
[----:B------:R-:W-:Y:S01]  /*18b00*/  @!PT LDS RZ, [RZ] ;  /* 0x00000000fffff984 */ /* 0x000fe20000000800 */
[----:B------:R-:W-:Y:S01]  /*18b10*/  @!PT LDS RZ, [RZ] ;  /* 0x00000000fffff984 */ /* 0x000fe20000000800 */
[----:B------:R0:W-:Y:S01]  /*18b20*/  LDGSTS.E.BYPASS.LTC128B.128 [R7+0x7400], desc[UR52][R2.64+0x80], !P0 ;  /* 0x0740008002077fae */ /* 0x0001e2000c101d74 */
[----:B------:R-:W-:Y:S05]  /*18b30*/  BRA `(.L_x_1281) ;  /* 0xffffffc000f87947 */ /* 0x000fea000383ffff */
.L_x_1183:
[----:B0-----:R0:W1:Y:S02]  /*18b40*/  SYNCS.PHASECHK.TRANS64.TRYWAIT P0, [R4+URZ+0x28860], R3 ;  /* 0x02886003040075a7 */ /* 0x001064000800017f */
[----:B-1----:R-:W-:Y:S05]  /*18b50*/  @!P0 NANOSLEEP.SYNCS 0x989680 ;  /* 0x009896800000895d */ /* 0x002fea0003900000 */
[----:B------:R-:W1:Y:S02]  /*18b60*/  @!P0 SYNCS.PHASECHK.TRANS64 P0, [R4+URZ+0x28860], R3 ;  /* 0x02886003040085a7 */ /* 0x000e64000800007f */
[----:B-1----:R-:W-:Y:S05]  /*18b70*/  @!P0 BRA `(.L_x_1183) ;  /* 0xfffffffc00f08947 */ /* 0x002fea000383ffff */
[----:B------:R-:W-:Y:S05]  /*18b80*/  BRA `(.L_x_1282) ;  /* 0xffffffc800187947 */ /* 0x000fea000383ffff */
.L_x_1184:
        /* <DEDUP_REMOVED lines=8> */
.L_x_1284:
[----:B------:R-:W-:Y:S05]  /*18c10*/  BSYNC B0 ;  /* 0x0000000000007941 */ /* 0x000fea0003800000 */
.L_x_1283:
        /* <DEDUP_REMOVED lines=9> */
.L_x_1285:
[----:B------:R-:W-:Y:S02]  /*18cb0*/  IMAD.MOV.U32 R13, RZ, RZ, R18 ;  /* 0x000000ffff0d7224 */ /* 0x000fe400078e0012 */
[----:B------:R-:W-:Y:S01]  /*18cc0*/  IMAD.MOV.U32 R12, RZ, RZ, 0x1 ;  /* 0x00000001ff0c7424 */ /* 0x000fe200078e00ff */
[----:B------:R-:W-:-:S13]  /*18cd0*/  IADD3 R2, P0, R14, R6, RZ ;  /* 0x000000060e027210 */ /* 0x000fda0007f1e0ff */
[----:B------:R-:W-:Y:S05]  /*18ce0*/  WARPSYNC.COLLECTIVE R15, `(.L_x_1286) ;  /* 0x000000000f087348 */ /* 0x000fea0003c00000 */
[----:B------:R0:W1:Y:S02]  /*18cf0*/  SHFL.IDX P6, R14, R13, R12, R11 ;  /* 0x0000000c0d0e7389 */ /* 0x00006400000c000b */
[----:B01----:R-:W-:Y:S01]  /*18d00*/  ENDCOLLECTIVE ;  /* 0x000000000000791b */ /* 0x003fe20003800000 */
.L_x_1286:
[----:B------:R-:W-:Y:S01]  /*18d10*/  IMAD.X R3, RZ, RZ, R0, P0 ;  /* 0x000000ffff037224 */ /* 0x000fe200000e0600 */
[----:B------:R-:W-:Y:S01]  /*18d20*/  ISETP.LT.OR P0, PT, R5, 0x1, P3 ;  /* 0x000000010500780c */ /* 0x000fe20001f01670 */
[----:B------:R-:W-:Y:S02]  /*18d30*/  IMAD R0, R7, 0x2, R16 ;  /* 0x0000000207007824 */ /* 0x000fe400078e0210 */
        /* <DEDUP_REMOVED lines=10> */
.L_x_1287:
        /* <DEDUP_REMOVED lines=10> */
.L_x_1288:
        /* <DEDUP_REMOVED lines=12> */
.L_x_1289:
        /* <DEDUP_REMOVED lines=10> */
.L_x_1290:
        /* <DEDUP_REMOVED lines=12> */
.L_x_1291:
        /* <DEDUP_REMOVED lines=10> */
.L_x_1292:
        /* <DEDUP_REMOVED lines=12> */
.L_x_1293:
        /* <DEDUP_REMOVED lines=10> */
.L_x_1294:
        /* <DEDUP_REMOVED lines=12> */
.L_x_1295:
        /* <DEDUP_REMOVED lines=10> */
.L_x_1296:
        /* <DEDUP_REMOVED lines=12> */
.L_x_1297:
        /* <DEDUP_REMOVED lines=10> */
.L_x_1298:
        /* <DEDUP_REMOVED lines=12> */
.L_x_1299:
[----:B------:R-:W-:Y:S01]  /*19620*/  @!PT LDS RZ, [RZ] ;  /* 0x00000000fffff984 */ /* 0x000fe20000000800 */
[----:B------:R-:W-:Y:S01]  /*19630*/  @!PT LDS RZ, [RZ] ;  /* 0x00000000fffff984 */ /* 0x000fe20000000800 */
[----:B------:R-:W-:Y:S01]  /*19640*/  @!PT LDS RZ, [RZ] ;  /* 0x00000000fffff984 */ /* 0x000fe20000000800 */
[----:B------:R0:W-:Y:S01]  /*19650*/  LDGSTS.E.BYPASS.LTC128B.128 [R0+0x7400], desc[UR52][R2.64+0x80], !P0 ;  /* 0x0740008002007fae */ /* 0x0001e2000c101d74 */
[----:B------:R-:W-:Y:S05]  /*19660*/  BRA `(.L_x_1300) ;  /* 0xffffffc0006c7947 */ /* 0x000fea000383ffff */
.L_x_1189:
[----:B------:R-:W-:Y:S01]  /*19670*/  BSSY B0, `(.L_x_1301) ;  /* 0x0000008000007945 */ /* 0x000fe20003800000 */
[----:B------:R-:W-:Y:S02]  /*19680*/  IMAD.MOV.U32 R13, RZ, RZ, R34 ;  /* 0x000000ffff0d7224 */ /* 0x000fe400078e0022 */
[----:B------:R-:W-:Y:S02]  /*19690*/  IMAD.MOV.U32 R12, RZ, RZ, RZ ;  /* 0x000000ffff0c7224 */ /* 0x000fe400078e00ff */
[----:B------:R-:W-:Y:S02]  /*196a0*/  IMAD.MOV.U32 R11, RZ, RZ, 0x1f ;  /* 0x0000001fff0b7424 */ /* 0x000fe400078e00ff */
[----:B------:R-:W-:-:S07]  /*196b0*/  IMAD.MOV.U32 R15, RZ, RZ, -0x1 ;  /* 0xffffffffff0f7424 */ /* 0x000fce00078e00ff */
[----:B-----5:R-:W-:Y:S05]  /*196c0*/  WARPSYNC.COLLECTIVE R15, `(.L_x_1302) ;  /* 0x000000000f087348 */ /* 0x020fea0003c00000 */
[----:B------:R0:W1:Y:S02]  /*196d0*/  SHFL.IDX P6, R14, R13, R12, R11 ;  /* 0x0000000c0d0e7389 */ /* 0x00006400000c000b */
[----:B01---5:R-:W-:Y:S01]  /*196e0*/  ENDCOLLECTIVE ;  /* 0x000000000000791b */ /* 0x023fe20003800000 */
.L_x_1302:
[----:B------:R-:W-:Y:S05]  /*196f0*/  BSYNC B0 ;  /* 0x0000000000007941 */ /* 0x000fea0003800000 */
.L_x_1301:
[----:B------:R-:W-:Y:S05]  /*19700*/  BRA `(.L_x_1303) ;  /* 0xffffffc000f07947 */ /* 0x000fea000383ffff */
.L_x_1192:
[----:B-1----:R1:W2:Y:S02]  /*19710*/  SYNCS.PHASECHK.TRANS64.TRYWAIT P0, [R4+URZ+0x28820], R0 ;  /* 0x02882000040075a7 */ /* 0x0022a4000800017f */
[----:B--2---:R-:W-:Y:S05]  /*19720*/  @!P0 NANOSLEEP.SYNCS 0x989680 ;  /* 0x009896800000895d */ /* 0x004fea0003900000 */
[----:B------:R-:W2:Y:S02]  /*19730*/  @!P0 SYNCS.PHASECHK.TRANS64 P0, [R4+URZ+0x28820], R0 ;  /* 0x02882000040085a7 */ /* 0x000ea4000800007f */
[----:B--2---:R-:W-:Y:S05]  /*19740*/  @!P0 BRA `(.L_x_1192) ;  /* 0xfffffffc00f08947 */ /* 0x004fea000383ffff */
[----:B------:R-:W-:Y:S05]  /*19750*/  BRA `(.L_x_1304) ;  /* 0xffffffc400347947 */ /* 0x000fea000383ffff */
.L_x_1193:
[----:B------:R-:W2:Y:S01]  /*19760*/  S2R R2, SR_TID.X ;  /* 0x0000000000027919 */ /* 0x000ea20000002100 */
[----:B------:R-:W-:Y:S01]  /*19770*/  BSSY B0, `(.L_x_1305) ;  /* 0x000000a000007945 */ /* 0x000fe20003800000 */
        /* <DEDUP_REMOVED lines=9> */
.L_x_1306:
[----:B------:R-:W-:Y:S05]  /*19810*/  BSYNC B0 ;  /* 0x0000000000007941 */ /* 0x000fea0003800000 */
.L_x_1305:
[----:B------:R-:W-:Y:S05]  /*19820*/  BRA `(.L_x_1307) ;  /* 0xffffffc4001c7947 */ /* 0x000fea000383ffff */
.L_x_1196:
[----:B------:R-:W-:Y:S01]  /*19830*/  BSSY B1, `(.L_x_1308) ;  /* 0x0000006000017945 */ /* 0x000fe20003800000 */
[----:B------:R-:W-:-:S07]  /*19840*/  IMAD.MOV.U32 R15, RZ, RZ, -0x1 ;  /* 0xffffffffff0f7424 */ /* 0x000fce00078e00ff */
[----:B01---5:R-:W-:Y:S05]  /*19850*/  WARPSYNC.COLLECTIVE R15, `(.L_x_1309) ;  /* 0x000000000f0c7348 */ /* 0x023fea0003c00000 */
[----:B------:R-:W-:Y:S02]  /*19860*/  ELECT P6, UR62, PT ;  /* 0x00000000003e782f */ /* 0x000fe400038c0000 */
[----:B------:R-:W-:Y:S01]  /*19870*/  MOV R14, UR62 ;  /* 0x0000003e000e7c02 */ /* 0x000fe20008000f00 */
[----:B01---5:R-:W-:Y:S10]  /*19880*/  ENDCOLLECTIVE ;  /* 0x000000000000791b */ /* 0x023ff40003800000 */
.L_x_1309:
[----:B------:R-:W-:Y:S05]  /*19890*/  BSYNC B1 ;  /* 0x0000000000017941 */ /* 0x000fea0003800000 */
.L_x_1308:
[----:B------:R-:W-:Y:S05]  /*198a0*/  BRA `(.L_x_1310) ;  /* 0xffffffc400147947 */ /* 0x000fea000383ffff */
.L_x_1198:
[----:B-1----:R1:W2:Y:S02]  /*198b0*/  SYNCS.PHASECHK.TRANS64.TRYWAIT P1, [R5+URZ+0x28840], R0 ;  /* 0x02884000050075a7 */ /* 0x0022a4000802017f */
[----:B--2---:R-:W-:Y:S05]  /*198c0*/  @!P1 NANOSLEEP.SYNCS 0x989680 ;  /* 0x009896800000995d */ /* 0x004fea0003900000 */
[----:B------:R-:W2:Y:S02]  /*198d0*/  @!P1 SYNCS.PHASECHK.TRANS64 P1, [R5+URZ+0x28840], R0 ;  /* 0x02884000050095a7 */ /* 0x000ea4000802007f */
[----:B--2---:R-:W-:Y:S05]  /*198e0*/  @!P1 BRA `(.L_x_1198) ;  /* 0xfffffffc00f09947 */ /* 0x004fea000383ffff */
[----:B------:R-:W-:Y:S05]  /*198f0*/  BRA `(.L_x_1311) ;  /* 0xffffffc400347947 */ /* 0x000fea000383ffff */
.L_x_1200:
[----:B--2---:R2:W3:Y:S02]  /*19900*/  SYNCS.PHASECHK.TRANS64.TRYWAIT P1, [R23+URZ+0x28840], R2 ;  /* 0x02884002170075a7 */ /* 0x0044e4000802017f */
[----:B---3--:R-:W-:Y:S05]  /*19910*/  @!P1 NANOSLEEP.SYNCS 0x989680 ;  /* 0x009896800000995d */ /* 0x008fea0003900000 */
[----:B------:R-:W3:Y:S02]  /*19920*/  @!P1 SYNCS.PHASECHK.TRANS64 P1, [R23+URZ+0x28840], R2 ;  /* 0x02884002170095a7 */ /* 0x000ee4000802007f */
[----:B---3--:R-:W-:Y:S05]  /*19930*/  @!P1 BRA `(.L_x_1200) ;  /* 0xfffffffc00f09947 */ /* 0x008fea000383ffff */
[----:B------:R-:W-:Y:S05]  /*19940*/  BRA `(.L_x_1312) ;  /* 0xffffffc400407947 */ /* 0x000fea000383ffff */
.L_x_1202:
[----:B---3--:R3:W4:Y:S02]  /*19950*/  SYNCS.PHASECHK.TRANS64.TRYWAIT P1, [R5+URZ+0x28860], R0 ;  /* 0x02886000050075a7 */ /* 0x008724000802017f */
[----:B----4-:R-:W-:Y:S05]  /*19960*/  @!P1 NANOSLEEP.SYNCS 0x989680 ;  /* 0x009896800000995d */ /* 0x010fea0003900000 */
[----:B------:R-:W4:Y:S02]  /*19970*/  @!P1 SYNCS.PHASECHK.TRANS64 P1, [R5+URZ+0x28860], R0 ;  /* 0x02886000050095a7 */ /* 0x000f24000802007f */
[----:B----4-:R-:W-:Y:S05]  /*19980*/  @!P1 BRA `(.L_x_1202) ;  /* 0xfffffffc00f09947 */ /* 0x010fea000383ffff */
[----:B------:R-:W-:Y:S05]  /*19990*/  BRA `(.L_x_1313) ;  /* 0xffffffc4003c7947 */ /* 0x000fea000383ffff */
.L_x_1314:
        /* <DEDUP_REMOVED lines=14> */
.L_x_3481:


//--------------------- .text._ZN7cutlass13device_kernelIN5flash11enable_sm90INS1_16FlashAttnFwdSm90INS1_25CollectiveMainloopFwdSm90ILi2EN4cute5tupleIJNS5_1CILi1EEES8_S8_EEENS6_IJNS7_ILi128EEESA_SA_EEELi128ENS_10bfloat16_tEfNS_4arch4Sm90ELb0ELb1ELb1ELb1ELb1ELb0ELb0ELb1ELb1ELb1ELb0ELb0EEENS1_21CollectiveEpilogueFwdISB_S9_SC_SE_Li256ELb1ELb1ELb0ELb0EEENS1_36VarlenDynamicPersistentTileSchedulerILi128ELi128ELi256ELi128ELb0ELb1ELb1ELb1ELb0ELb1EEEEEEEEEvNT_6ParamsE --------------------------
	.section	.text._ZN7cutlass13device_kernelIN5flash11enable_sm90INS1_16FlashAttnFwdSm90INS1_25CollectiveMainloopFwdSm90ILi2EN4cute5tupleIJNS5_1CILi1EEES8_S8_EEENS6_IJNS7_ILi128EEESA_SA_EEELi128ENS_10bfloat16_tEfNS_4arch4Sm90ELb0ELb1ELb1ELb1ELb1ELb0ELb0ELb1ELb1ELb1ELb0ELb0EEENS1_21CollectiveEpilogueFwdISB_S9_SC_SE_Li256ELb1ELb1ELb0ELb0EEENS1_36VarlenDynamicPersistentTileSchedulerILi128ELi128ELi256ELi128ELb0ELb1ELb1ELb1ELb0ELb1EEEEEEEEEvNT_6ParamsE,"ax",@progbits
	.align	128
.text._ZN7cutlass13device_kernelIN5flash11enable_sm90INS1_16FlashAttnFwdSm90INS1_25CollectiveMainloopFwdSm90ILi2EN4cute5tupleIJNS5_1CILi1EEES8_S8_EEENS6_IJNS7_ILi128EEESA_SA_EEELi128ENS_10bfloat16_tEfNS_4arch4Sm90ELb0ELb1ELb1ELb1ELb1ELb0ELb0ELb1ELb1ELb1ELb0ELb0EEENS1_21CollectiveEpilogueFwdISB_S9_SC_SE_Li256ELb1ELb1ELb0ELb0EEENS1_36VarlenDynamicPersistentTileSchedulerILi128ELi128ELi256ELi128ELb0ELb1ELb1ELb1ELb0ELb1EEEEEEEEEvNT_6ParamsE:
        .type           _ZN7cutlass13device_kernelIN5flash11enable_sm90INS1_16FlashAttnFwdSm90INS1_25CollectiveMainloopFwdSm90ILi2EN4cute5tupleIJNS5_1CILi1EEES8_S8_EEENS6_IJNS7_ILi128EEESA_SA_EEELi128ENS_10bfloat16_tEfNS_4arch4Sm90ELb0ELb1ELb1ELb1ELb1ELb0ELb0ELb1ELb1ELb1ELb0ELb0EEENS1_21CollectiveEpilogueFwdISB_S9_SC_SE_Li256ELb1ELb1ELb0ELb0EEENS1_36VarlenDynamicPersistentTileSchedulerILi128ELi128ELi256ELi128ELb0ELb1ELb1ELb1ELb0ELb1EEEEEEEEEvNT_6ParamsE,@function
        .size           _ZN7cutlass13device_kernelIN5flash11enable_sm90INS1_16FlashAttnFwdSm90INS1_25CollectiveMainloopFwdSm90ILi2EN4cute5tupleIJNS5_1CILi1EEES8_S8_EEENS6_IJNS7_ILi128EEESA_SA_EEELi128ENS_10bfloat16_tEfNS_4arch4Sm90ELb0ELb1ELb1ELb1ELb1ELb0ELb0ELb1ELb1ELb1ELb0ELb0EEENS1_21CollectiveEpilogueFwdISB_S9_SC_SE_Li256ELb1ELb1ELb0ELb0EEENS1_36VarlenDynamicPersistentTileSchedulerILi128ELi128ELi256ELi128ELb0ELb1ELb1ELb1ELb0ELb1EEEEEEEEEvNT_6ParamsE,(.L_x_3482 - _ZN7cutlass13device_kernelIN5flash11enable_sm90INS1_16FlashAttnFwdSm90INS1_25CollectiveMainloopFwdSm90ILi2EN4cute5tupleIJNS5_1CILi1EEES8_S8_EEENS6_IJNS7_ILi128EEESA_SA_EEELi128ENS_10bfloat16_tEfNS_4arch4Sm90ELb0ELb1ELb1ELb1ELb1ELb0ELb0ELb1ELb1ELb1ELb0ELb0EEENS1_21CollectiveEpilogueFwdISB_S9_SC_SE_Li256ELb1ELb1ELb0ELb0EEENS1_36VarlenDynamicPersistentTileSchedulerILi128ELi128ELi256ELi128ELb0ELb1ELb1ELb1ELb0ELb1EEEEEEEEEvNT_6ParamsE)
        .other          _ZN7cutlass13device_kernelIN5flash11enable_sm90INS1_16FlashAttnFwdSm90INS1_25CollectiveMainloopFwdSm90ILi2EN4cute5tupleIJNS5_1CILi1EEES8_S8_EEENS6_IJNS7_ILi128EEESA_SA_EEELi128ENS_10bfloat16_tEfNS_4arch4Sm90ELb0ELb1ELb1ELb1ELb1ELb0ELb0ELb1ELb1ELb1ELb0ELb0EEENS1_21CollectiveEpilogueFwdISB_S9_SC_SE_Li256ELb1ELb1ELb0ELb0EEENS1_36VarlenDynamicPersistentTileSchedulerILi128ELi128ELi256ELi128ELb0ELb1ELb1ELb1ELb0ELb1EEEEEEEEEvNT_6ParamsE,@"STO_CUDA_ENTRY STV_DEFAULT"
_ZN7cutlass13device_kernelIN5flash11enable_sm90INS1_16FlashAttnFwdSm90INS1_25CollectiveMainloopFwdSm90ILi2EN4cute5tupleIJNS5_1CILi1EEES8_S8_EEENS6_IJNS7_ILi128EEESA_SA_EEELi128ENS_10bfloat16_tEfNS_4arch4Sm90ELb0ELb1ELb1ELb1ELb1ELb0ELb0ELb1ELb1ELb1ELb0ELb0EEENS1_21CollectiveEpilogueFwdISB_S9_SC_SE_Li256ELb1ELb1ELb0ELb0EEENS1_36VarlenDynamicPersistentTileSchedulerILi128ELi128ELi256ELi128ELb0ELb1ELb1ELb1ELb0ELb1EEEEEEEEEvNT_6ParamsE:
[----:B------:R-:W0:Y:S02]  /*0000*/  LDC R1, c[0x0][0x28] ;  /* 0x00000a00ff017b82 */ /* 0x000e240000000800 */
[----:B0-----:R-:W-:Y:S01]  /*0010*/  VIADD R1, R1, 0xffffffe0 ;  /* 0xffffffe001017836 */ /* 0x001fe20000000000 */
[----:B------:R-:W0:Y:S01]  /*0020*/  S2R R3, SR_TID.X ;  /* 0x0000000000037919 */ /* 0x000e220000002100 */
[----:B------:R-:W-:Y:S01]  /*0030*/  ELECT P0, URZ, PT ;  /* 0x00000000003f782f */ /* 0x000fe20003800000 */
[----:B------:R-:W-:Y:S01]  /*0040*/  UMOV UR4, 0x80 ;  /* 0x0000008000047882 */ /* 0x000fe20000000000 */
[----:B------:R-:W-:Y:S01]  /*0050*/  UMOV UR7, 0x100 ;  /* 0x0000010000077882 */ /* 0x000fe20000000000 */
[--C-:B0-----:R-:W-:Y:S02]  /*0060*/  SHF.R.U32.HI R0, RZ, 0x5, R3.reuse ;  /* 0x00000005ff007819 */ /* 0x101fe40000011603 */
[----:B------:R-:W-:-:S03]  /*0070*/  SHF.R.U32.HI R23, RZ, 0x7, R3 ;  /* 0x00000007ff177819 */ /* 0x000fc60000011603 */
[----:B------:R-:W0:Y:S04]  /*0080*/  SHFL.IDX PT, R2, R0, RZ, 0x1f ;  /* 0x00001fff00027589 */ /* 0x000e2800000e0000 */
[----:B------:R1:W2:Y:S01]  /*0090*/  SHFL.IDX PT, R3, R23, RZ, 0x1f ;  /* 0x00001fff17037589 */ /* 0x0002a200000e0000 */
[C---:B0-----:R-:W-:Y:S02]  /*00a0*/  ISETP.NE.OR P0, PT, R2.reuse, RZ, !P0 ;  /* 0x000000ff0200720c */ /* 0x041fe40004705670 */
[----:B------:R-:W-:-:S11]  /*00b0*/  ISETP.NE.AND P1, PT, R2, RZ, PT ;  /* 0x000000ff0200720c */ /* 0x000fd60003f25270 */
[----:B------:R-:W-:Y:S01]  /*00c0*/  VOTEU.ALL UP0, P0 ;  /* 0x00000000003f7886 */ /* 0x000fe20000000000 */
[----:B------:R-:W-:-:S04]  /*00d0*/  VOTEU.ALL UP1, P0 ;  /* 0x00000000003f7886 */ /* 0x000fc80000020000 */
[----:B------:R-:W0:Y:S01]  /*00e0*/  @!UP0 S2UR UR8, SR_CgaCtaId ;  /* 0x00000000000889c3 */ /* 0x000e220000008800 */
[----:B------:R-:W-:Y:S01]  /*00f0*/  @!UP0 UMOV UR6, 0x400 ;  /* 0x0000040000068882 */ /* 0x000fe20000000000 */
[----:B------:R-:W-:-:S04]  /*0100*/  @!UP0 UIADD3 UR4, -UR4, 0x100000, URZ ;  /* 0x0010000004048890 */ /* 0x000fc8000fffe13f */
[----:B------:R-:W-:Y:S02]  /*0110*/  @!UP0 USHF.L.U32 UR5, UR4, 0xb, URZ ;  /* 0x0000000b04058899 */ /* 0x000fe4000800063f */
[----:B------:R-:W-:Y:S02]  /*0120*/  @!UP0 USHF.L.U32 UR4, UR4, 0x1, URZ ;  /* 0x0000000104048899 */ /* 0x000fe4000800063f */
[----:B0-----:R-:W-:Y:S02]  /*0130*/  @!UP0 ULEA UR8, UR8, UR6, 0x18 ;  /* 0x0000000608088291 */ /* 0x001fe4000f8ec03f */
[----:B------:R-:W-:-:S04]  /*0140*/  @!UP0 UIADD3 UR6, -UR7, 0x100000, URZ ;  /* 0x0010000007068890 */ /* 0x000fc8000fffe13f */
[----:B------:R-:W-:Y:S02]  /*0150*/  @!UP0 USHF.L.U32 UR7, UR6, 0xb, URZ ;  /* 0x0000000b06078899 */ /* 0x000fe4000800063f */
[----:B------:R-:W-:Y:S01]  /*0160*/  @!UP0 USHF.L.U32 UR6, UR6, 0x1, URZ ;  /* 0x0000000106068899 */ /* 0x000fe2000800063f */
[----:B------:R-:W-:-:S05]  /*0170*/  VOTEU.ALL UP0, P0 ;  /* 0x00000000003f7886 */ /* 0x000fca0000000000 */
[----:B------:R1:W0:Y:S06]  /*0180*/  @!UP0 SYNCS.EXCH.64 URZ, [UR8+0x28800], UR4 ;  /* 0x02880004083f85b2 */ /* 0x00022c0008000100 */
[----:B------:R1:W3:Y:S02]  /*0190*/  @!UP1 SYNCS.EXCH.64 URZ, [UR8+0x28820], UR6 ;  /* 0x02882006083f95b2 */ /* 0x0002e40008000100 */
[----:B-12---:R-:W-:Y:S05]  /*01a0*/  @P1 BRA `(.L_x_1315) ;  /* 0x0000000000481947 */ /* 0x006fea0003800000 */
[----:B------:R-:W1:Y:S01]  /*01b0*/  S2UR UR5, SR_CgaCtaId ;  /* 0x00000000000579c3 */ /* 0x000e620000008800 */
[----:B------:R-:W-:Y:S01]  /*01c0*/  UMOV UR4, 0x400 ;  /* 0x0000040000047882 */ /* 0x000fe20000000000 */
[----:B------:R-:W-:Y:S01]  /*01d0*/  UMOV UR6, 0x80 ;  /* 0x0000008000067882 */ /* 0x000fe20000000000 */
[----:B------:R-:W-:Y:S01]  /*01e0*/  UMOV UR7, 0x100 ;  /* 0x0000010000077882 */ /* 0x000fe20000000000 */
[----:B------:R-:W-:Y:S01]  /*01f0*/  ELECT P0, URZ, PT ;  /* 0x00000000003f782f */ /* 0x000fe20003800000 */
[----:B-1----:R-:W-:Y:S02]  /*0200*/  ULEA UR8, UR5, UR4, 0x18 ;  /* 0x0000000405087291 */ /* 0x002fe4000f8ec03f */
[----:B------:R-:W-:-:S04]  /*0210*/  UIADD3 UR4, -UR6, 0x100000, URZ ;  /* 0x0010000006047890 */ /* 0x000fc8000fffe13f */
[----:B------:R-:W-:Y:S02]  /*0220*/  USHF.L.U32 UR5, UR4, 0xb, URZ ;  /* 0x0000000b04057899 */ /* 0x000fe4000800063f */
[----:B------:R-:W-:Y:S02]  /*0230*/  USHF.L.U32 UR4, UR4, 0x1, URZ ;  /* 0x0000000104047899 */ /* 0x000fe4000800063f */
[----:B------:R-:W-:-:S04]  /*0240*/  UIADD3 UR6, -UR7, 0x100000, URZ ;  /* 0x0010000007067890 */ /* 0x000fc8000fffe13f */
[----:B------:R-:W-:Y:S02]  /*0250*/  USHF.L.U32 UR7, UR6, 0xb, URZ ;  /* 0x0000000b06077899 */ /* 0x000fe4000800063f */
[----:B------:R-:W-:Y:S01]  /*0260*/  USHF.L.U32 UR6, UR6, 0x1, URZ ;  /* 0x0000000106067899 */ /* 0x000fe2000800063f */
[----:B------:R-:W1:Y:S03]  /*0270*/  FENCE.VIEW.ASYNC.S ;  /* 0x00000000000073c6 */ /* 0x000e660000000000 */
[----:B-1----:R1:W2:Y:S08]  /*0280*/  SYNCS.EXCH.64 URZ, [UR8+0x28830], UR4 ;  /* 0x02883004083f75b2 */ /* 0x0022b00008000100 */
[----:B------:R1:W4:Y:S01]  /*0290*/  SYNCS.EXCH.64 URZ, [UR8+0x28840], UR6 ;  /* 0x02884006083f75b2 */ /* 0x0003220008000100 */
[----:B------:R1:W0:Y:S01]  /*02a0*/  SYNCS.EXCH.64 URZ, [UR8+0x28838], UR4 ;  /* 0x02883804083f75b2 */ /* 0x0002220008000100 */
[----:B------:R1:W0:Y:S01]  /*02b0*/  SYNCS.EXCH.64 URZ, [UR8+0x28848], UR6 ;  /* 0x02884806083f75b2 */ /* 0x0002220008000100 */
[----:B------:R-:W-:Y:S01]  /*02c0*/  NOP ;  /* 0x0000000000007918 */ /* 0x000fe20000000000 */
.L_x_1315:
[----:B------:R-:W5:Y:S01]  /*02d0*/  SHFL.IDX PT, R2, R0, RZ, 0x1f ;  /* 0x00001fff00027589 */ /* 0x000f6200000e0000 */
[----:B------:R-:W-:Y:S01]  /*02e0*/  NOP ;  /* 0x0000000000007918 */ /* 0x000fe20000000000 */
[----:B-----5:R-:W-:-:S13]  /*02f0*/  ISETP.NE.AND P0, PT, R2, RZ, PT ;  /* 0x000000ff0200720c */ /* 0x020fda0003f05270 */
[----:B------:R-:W-:Y:S05]  /*0300*/  @P0 BRA `(.L_x_1316) ;  /* 0x0000000000480947 */ /* 0x000fea0003800000 */
[----:B-1----:R-:W1:Y:S01]  /*0310*/  S2UR UR5, SR_CgaCtaId ;  /* 0x00000000000579c3 */ /* 0x002e620000008800 */
        /* <DEDUP_REMOVED lines=12> */
[----:B-1----:R1:W0:Y:S08]  /*03e0*/  SYNCS.EXCH.64 URZ, [UR8+0x28850], UR4 ;  /* 0x02885004083f75b2 */ /* 0x0022300008000100 */
[----:B------:R1:W0:Y:S01]  /*03f0*/  SYNCS.EXCH.64 URZ, [UR8+0x28860], UR6 ;  /* 0x02886006083f75b2 */ /* 0x0002220008000100 */
[----:B------:R1:W0:Y:S01]  /*0400*/  SYNCS.EXCH.64 URZ, [UR8+0x28858], UR4 ;  /* 0x02885804083f75b2 */ /* 0x0002220008000100 */
[----:B------:R1:W0:Y:S01]  /*0410*/  SYNCS.EXCH.64 URZ, [UR8+0x28868], UR6 ;  /* 0x02886806083f75b2 */ /* 0x0002220008000100 */
[----:B------:R-:W-:Y:S01]  /*0420*/  NOP ;  /* 0x0000000000007918 */ /* 0x000fe20000000000 */
.L_x_1316:
[----:B------:R-:W5:Y:S01]  /*0430*/  SHFL.IDX PT, R2, R0, RZ, 0x1f ;  /* 0x00001fff00027589 */ /* 0x000f6200000e0000 */
[----:B------:R-:W-:Y:S01]  /*0440*/  NOP ;  /* 0x0000000000007918 */ /* 0x000fe20000000000 */
[----:B-----5:R-:W-:-:S13]  /*0450*/  ISETP.NE.AND P0, PT, R2, RZ, PT ;  /* 0x000000ff0200720c */ /* 0x020fda0003f05270 */
[----:B------:R-:W-:Y:S05]  /*0460*/  @P0 BRA `(.L_x_1317) ;  /* 0x0000000000380947 */ /* 0x000fea0003800000 */
[----:B-1----:R-:W1:Y:S01]  /*0470*/  S2UR UR5, SR_CgaCtaId ;  /* 0x00000000000579c3 */ /* 0x002e620000008800 */
[----:B------:R-:W-:Y:S01]  /*0480*/  UMOV UR4, 0x400 ;  /* 0x0000040000047882 */ /* 0x000fe20000000000 */
[----:B------:R-:W-:Y:S01]  /*0490*/  UMOV UR7, 0x80 ;  /* 0x0000008000077882 */ /* 0x000fe20000000000 */
[----:B------:R-:W-:Y:S01]  /*04a0*/  ELECT P0, URZ, PT ;  /* 0x00000000003f782f */ /* 0x000fe20003800000 */
[----:B-1----:R-:W-:Y:S02]  /*04b0*/  ULEA UR6, UR5, UR4, 0x18 ;  /* 0x0000000405067291 */ /* 0x002fe4000f8ec03f */
[----:B------:R-:W-:-:S04]  /*04c0*/  UIADD3 UR4, -UR7, 0x100000, URZ ;  /* 0x0010000007047890 */ /* 0x000fc8000fffe13f */
[----:B------:R-:W-:Y:S02]  /*04d0*/  USHF.L.U32 UR5, UR4, 0xb, URZ ;  /* 0x0000000b04057899 */ /* 0x000fe4000800063f */
[----:B------:R-:W-:Y:S01]  /*04e0*/  USHF.L.U32 UR4, UR4, 0x1, URZ ;  /* 0x0000000104047899 */ /* 0x000fe2000800063f */
[----:B------:R-:W1:Y:S11]  /*04f0*/  FENCE.VIEW.ASYNC.S ;  /* 0x00000000000073c6 */ /* 0x000e760000000000 */
[----:B-1----:R1:W0:Y:S01]  /*0500*/  SYNCS.EXCH.64 URZ, [UR6+0x28870], UR4 ;  /* 0x02887004063f75b2 */ /* 0x0022220008000100 */
[----:B------:R1:W0:Y:S01]  /*0510*/  SYNCS.EXCH.64 URZ, [UR6+0x28880], UR4 ;  /* 0x02888004063f75b2 */ /* 0x0002220008000100 */
[----:B------:R1:W0:Y:S01]  /*0520*/  SYNCS.EXCH.64 URZ, [UR6+0x28878], UR4 ;  /* 0x02887804063f75b2 */ /* 0x0002220008000100 */
[----:B------:R1:W0:Y:S01]  /*0530*/  SYNCS.EXCH.64 URZ, [UR6+0x28888], UR4 ;  /* 0x02888804063f75b2 */ /* 0x0002220008000100 */
[----:B------:R-:W-:Y:S01]  /*0540*/  NOP ;  /* 0x0000000000007918 */ /* 0x000fe20000000000 */
.L_x_1317:
        /* <DEDUP_REMOVED lines=22> */
.L_x_1318:
[----:B------:R-:W5:Y:S01]  /*06b0*/  SHFL.IDX PT, R2, R0, RZ, 0x1f ;  /* 0x00001fff00027589 */ /* 0x000f6200000e0000 */
[----:B------:R-:W-:Y:S01]  /*06c0*/  R2UR UR9, R3 ;  /* 0x00000000030972ca */ /* 0x000fe200000e0000 */
        /* <DEDUP_REMOVED lines=21> */
.L_x_1319:
[----:B------:R-:W-:Y:S01]  /*0820*/  UISETP.NE.AND UP0, UPT, UR9, URZ, UPT ;  /* 0x0000003f0900728c */ /* 0x000fe2000bf05270 */
[----:B------:R-:W-:Y:S01]  /*0830*/  NOP ;  /* 0x0000000000007918 */ /* 0x000fe20000000000 */
[----:B------:R-:W-:Y:S01]  /*0840*/  UMOV UR43, 0x1 ;  /* 0x00000001002b7882 */ /* 0x000fe20000000000 */
[----:B------:R-:W-:Y:S01]  /*0850*/  ULDC.64 UR54, c[0x0][0x208] ;  /* 0x0000820000367ab9 */ /* 0x000fe20000000a00 */
[----:B------:R-:W-:Y:S01]  /*0860*/  USEL UR43, UR43, 0x2, !UP0 ;  /* 0x000000022b2b7887 */ /* 0x000fe2000c000000 */
[----:B0-234-:R-:W-:Y:S01]  /*0870*/  BAR.SYNC.DEFER_BLOCKING 0x0 ;  /* 0x0000000000007b1d */ /* 0x01dfe20000010000 */
[----:B------:R-:W-:-:S13]  /*0880*/  PLOP3.LUT P0, PT, PT, PT, UP0, 0x80, 0x0 ;  /* 0x000000000000781c */ /* 0x000fda0003f0f008 */
[----:B------:R-:W-:Y:S05]  /*0890*/  @!P0 BRA `(.L_x_1320) ;  /* 0x0000011400a08947 */ /* 0x000fea0003800000 */
.L_x_1321:
[----:B------:R-:W-:-:S08]  /*08a0*/  NOP ;  /* 0x0000000000007918 */ /* 0x000fd00000000000 */
[----:B------:R-:W0:Y:S02]  /*08b0*/  USETMAXREG.TRY_ALLOC.CTAPOOL UP0, 0xe8 ;  /* 0x000000e8000079c8 */ /* 0x000e240008000600 */
[----:B0-----:R-:W-:-:S13]  /*08c0*/  PLOP3.LUT P0, PT, PT, PT, UP0, 0x80, 0x0 ;  /* 0x000000000000781c */ /* 0x001fda0003f0f008 */
[----:B------:R-:W-:Y:S05]  /*08d0*/  @!P0 BRA `(.L_x_1321) ;  /* 0xfffffffc00f08947 */ /* 0x000fea000383ffff */
[----:B------:R-:W0:Y:S01]  /*08e0*/  S2R R2, SR_TID.X ;  /* 0x0000000000027919 */ /* 0x000e220000002100 */
[----:B-1----:R-:W1:Y:S01]  /*08f0*/  S2UR UR5, SR_CgaCtaId ;  /* 0x00000000000579c3 */ /* 0x002e620000008800 */
        /* <DEDUP_REMOVED lines=19> */
[----:B------:R-:W-:Y:S01]  /*0a30*/  R2UR UR5, R5 ;  /* 0x00000000050572ca */ /* 0x000fe200000e0000 */
[----:B------:R-:W-:Y:S01]  /*0a40*/  UMOV UR46, URZ ;  /* 0x0000003f002e7c82 */ /* 0x000fe20008000000 */
[CC--:B------:R-:W-:Y:S02]  /*0a50*/  LEA.HI R3, R0.reuse, R191.reuse, RZ, 0x7 ;  /* 0x000000bf00037211 */ /* 0x0c0fe400078f38ff */
[----:B------:R-:W-:-:S02]  /*0a60*/  LEA.HI R4, R0, R191, RZ, 0x5 ;  /* 0x000000bf00047211 */ /* 0x000fc400078f28ff */
[----:B------:R-:W-:Y:S02]  /*0a70*/  LOP3.LUT R2, R3, 0xffffff80, RZ, 0xc0, !PT ;  /* 0xffffff8003027812 */ /* 0x000fe400078ec0ff */
[----:B------:R-:W-:Y:S01]  /*0a80*/  SHF.R.S32.HI R186, RZ, 0x7, R3 ;  /* 0x00000007ffba7819 */ /* 0x000fe20000011403 */
[----:B------:R-:W-:Y:S02]  /*0a90*/  IMAD.SHL.U32 R6, R4, 0x20, RZ ;  /* 0x0000002004067824 */ /* 0x000fe400078e00ff */
[----:B------:R-:W-:Y:S01]  /*0aa0*/  IMAD.IADD R185, R191, 0x1, -R2 ;  /* 0x00000001bfb97824 */ /* 0x000fe200078e0a02 */
[----:B------:R-:W-:Y:S02]  /*0ab0*/  LEA.HI R2, R0, R191, RZ, 0x4 ;  /* 0x000000bf00027211 */ /* 0x000fe400078f20ff */
[----:B------:R-:W-:Y:S02]  /*0ac0*/  LOP3.LUT R7, R6, 0xfffffc00, RZ, 0xc0, !PT ;  /* 0xfffffc0006077812 */ /* 0x000fe400078ec0ff */
[----:B------:R-:W-:-:S02]  /*0ad0*/  SHF.R.S32.HI R8, RZ, 0x1f, R185 ;  /* 0x0000001fff087819 */ /* 0x000fc400000114b9 */
[----:B------:R-:W-:Y:S02]  /*0ae0*/  LEA.HI R6, R0, R191, RZ, 0x2 ;  /* 0x000000bf00067211 */ /* 0x000fe400078f10ff */
[----:B------:R-:W-:Y:S02]  /*0af0*/  LEA.HI R9, R8, R185, RZ, 0x2 ;  /* 0x000000b908097211 */ /* 0x000fe400078f10ff */
[----:B------:R-:W-:Y:S02]  /*0b00*/  SHF.R.S32.HI R5, RZ, 0x4, R2 ;  /* 0x00000004ff057819 */ /* 0x000fe40000011402 */
[--C-:B------:R-:W-:Y:S02]  /*0b10*/  SHF.R.S32.HI R10, RZ, 0x2, R9.reuse ;  /* 0x00000002ff0a7819 */ /* 0x100fe40000011409 */
[----:B------:R-:W-:Y:S02]  /*0b20*/  SHF.R.S32.HI R11, RZ, 0x1f, R9 ;  /* 0x0000001fff0b7819 */ /* 0x000fe40000011409 */
[----:B------:R-:W-:-:S02]  /*0b30*/  LOP3.LUT R4, R2, 0x3fffff0, RZ, 0xc0, !PT ;  /* 0x03fffff002047812 */ /* 0x000fc400078ec0ff */
[----:B------:R-:W-:Y:S02]  /*0b40*/  LOP3.LUT R6, R6, 0xfffffffc, RZ, 0xc0, !PT ;  /* 0xfffffffc06067812 */ /* 0x000fe400078ec0ff */
[----:B------:R-:W-:Y:S01]  /*0b50*/  LEA.HI R0, R0, R191, RZ, 0x3 ;  /* 0x000000bf00007211 */ /* 0x000fe200078f18ff */
[----:B------:R-:W-:Y:S01]  /*0b60*/  IMAD.IADD R4, R191, 0x1, -R4 ;  /* 0x00000001bf047824 */ /* 0x000fe200078e0a04 */
[----:B------:R-:W-:Y:S01]  /*0b70*/  LEA.HI R11, R11, R10, RZ, 0x3 ;  /* 0x0000000a0b0b7211 */ /* 0x000fe200078f18ff */
[----:B------:R-:W-:Y:S01]  /*0b80*/  IMAD.IADD R6, R191, 0x1, -R6 ;  /* 0x00000001bf067824 */ /* 0x000fe200078e0a06 */
[----:B------:R-:W-:Y:S01]  /*0b90*/  LEA.HI R2, R2, R5, RZ, 0x1 ;  /* 0x0000000502027211 */ /* 0x000fe200078f08ff */
[----:B------:R-:W-:Y:S01]  /*0ba0*/  IMAD R7, R4, 0x40, R7 ;  /* 0x0000004004077824 */ /* 0x000fe200078e0207 */
[----:B------:R-:W-:Y:S02]  /*0bb0*/  LOP3.LUT R22, R0, 0xfffffff8, RZ, 0xc0, !PT ;  /* 0xfffffff800167812 */ /* 0x000fe400078ec0ff */
[----:B------:R-:W-:-:S02]  /*0bc0*/  LOP3.LUT R11, R11, 0xfffffff8, RZ, 0xc0, !PT ;  /* 0xfffffff80b0b7812 */ /* 0x000fc400078ec0ff */
[----:B------:R-:W-:Y:S01]  /*0bd0*/  LEA.HI R8, R8, R185, RZ, 0x5 ;  /* 0x000000b908087211 */ /* 0x000fe200078f28ff */
[----:B------:R-:W-:Y:S01]  /*0be0*/  IMAD.IADD R22, R191, 0x1, -R22 ;  /* 0x00000001bf167824 */ /* 0x000fe200078e0a16 */
[----:B------:R-:W-:Y:S01]  /*0bf0*/  LEA.HI R3, R3, R186, RZ, 0x1 ;  /* 0x000000ba03037211 */ /* 0x000fe200078f08ff */
[----:B------:R-:W-:Y:S01]  /*0c00*/  IMAD.IADD R11, R10, 0x1, -R11 ;  /* 0x000000010a0b7824 */ /* 0x000fe200078e0a0b */
[----:B------:R-:W-:Y:S01]  /*0c10*/  LOP3.LUT R2, R2, 0x1ffffffe, RZ, 0xc0, !PT ;  /* 0x1ffffffe02027812 */ /* 0x000fe200078ec0ff */
[----:B------:R-:W-:Y:S01]  /*0c20*/  IMAD.SHL.U32 R18, R22, 0x8, RZ ;  /* 0x0000000816127824 */ /* 0x000fe200078e00ff */
[----:B------:R-:W-:Y:S02]  /*0c30*/  SHF.R.S32.HI R8, RZ, 0x5, R8 ;  /* 0x00000005ff087819 */ /* 0x000fe40000011408 */
[----:B------:R-:W-:Y:S01]  /*0c40*/  LEA.HI R4, R6, R6, RZ, 0x1 ;  /* 0x0000000606047211 */ /* 0x000fe200078f08ff */
[----:B------:R-:W-:Y:S01]  /*0c50*/  IMAD.IADD R2, R5, 0x1, -R2 ;  /* 0x0000000105027824 */ /* 0x000fe200078e0a02 */
[----:B------:R-:W-:Y:S01]  /*0c60*/  LOP3.LUT R3, R3, 0x3fffffe, RZ, 0xc0, !PT ;  /* 0x03fffffe03037812 */ /* 0x000fe200078ec0ff */
[----:B------:R-:W-:Y:S01]  /*0c70*/  IMAD R8, R8, 0x10, R11 ;  /* 0x0000001008087824 */ /* 0x000fe200078e020b */
[----:B------:R-:W-:Y:S01]  /*0c80*/  LOP3.LUT R5, R4, 0x1ffffffe, RZ, 0xc0, !PT ;  /* 0x1ffffffe04057812 */ /* 0x000fe200078ec0ff */
[----:B------:R-:W-:Y:S01]  /*0c90*/  VIADD R19, R18, 0x40 ;  /* 0x0000004012137836 */ /* 0x000fe20000000000 */
[----:B------:R-:W-:Y:S01]  /*0ca0*/  LOP3.LUT R16, R9, 0x7ffffffc, RZ, 0xc0, !PT ;  /* 0x7ffffffc09107812 */ /* 0x000fe200078ec0ff */
[----:B------:R-:W-:Y:S01]  /*0cb0*/  IMAD.IADD R3, R186, 0x1, -R3 ;  /* 0x00000001ba037824 */ /* 0x000fe200078e0a03 */
[----:B------:R-:W-:Y:S01]  /*0cc0*/  SHF.R.S32.HI R184, RZ, 0x3, R0 ;  /* 0x00000003ffb87819 */ /* 0x000fe20000011400 */
[----:B------:R-:W-:Y:S01]  /*0cd0*/  IMAD.IADD R6, R6, 0x1, -R5 ;  /* 0x0000000106067824 */ /* 0x000fe200078e0a05 */
[----:B------:R-:W-:Y:S01]  /*0ce0*/  SHF.R.S32.HI R190, RZ, 0x1f, R18 ;  /* 0x0000001fffbe7819 */ /* 0x000fe20000011412 */
[----:B------:R-:W-:Y:S01]  /*0cf0*/  IMAD R187, R3, 0x40, R8 ;  /* 0x0000004003bb7824 */ /* 0x000fe200078e0208 */
[----:B------:R-:W-:Y:S01]  /*0d00*/  SHF.R.S32.HI R189, RZ, 0x1f, R19 ;  /* 0x0000001fffbd7819 */ /* 0x000fe20000011413 */
[----:B------:R-:W-:-:S02]  /*0d10*/  IMAD R188, R2, 0x8, R7 ;  /* 0x0000000802bc7824 */ /* 0x000fc400078e0207 */
[----:B------:R-:W-:Y:S02]  /*0d20*/  IMAD.IADD R16, R185, 0x1, -R16 ;  /* 0x00000001b9107824 */ /* 0x000fe400078e0a10 */
[----:B------:R-:W-:-:S07]  /*0d30*/  IMAD R17, R6, 0x8, R187 ;  /* 0x0000000806117824 */ /* 0x000fce00078e02bb */
.L_x_1429:
[----:B------:R-:W-:Y:S01]  /*0d40*/  ULDC.64 UR8, c[0x0][0xa28] ;  /* 0x00028a0000087ab9 */ /* 0x000fe20000000a00 */
[----:B------:R-:W-:Y:S01]  /*0d50*/  ULDC UR4, c[0x0][0x424] ;  /* 0x0001090000047ab9 */ /* 0x000fe20000000800 */
[----:B------:R-:W-:-:S04]  /*0d60*/  UISETP.NE.U32.AND UP0, UPT, UR8, URZ, UPT ;  /* 0x0000003f0800728c */ /* 0x000fc8000bf05070 */
[----:B------:R-:W-:-:S03]  /*0d70*/  UISETP.NE.AND.EX UP0, UPT, UR9, URZ, UPT, UP0 ;  /* 0x0000003f0900728c */ /* 0x000fc6000bf05300 */
[----:B------:R-:W-:Y:S02]  /*0d80*/  ULDC.64 UR8, c[0x0][0xa18] ;  /* 0x0002860000087ab9 */ /* 0x000fe40000000a00 */
[----:B------:R-:W-:Y:S01]  /*0d90*/  UISETP.NE.U32.AND UP1, UPT, UR8, URZ, UPT ;  /* 0x0000003f0800728c */ /* 0x000fe2000bf25070 */
[----:B------:R-:W-:-:S03]  /*0da0*/  PLOP3.LUT P0, PT, PT, PT, UP0, 0x80, 0x0 ;  /* 0x000000000000781c */ /* 0x000fc60003f0f008 */
[----:B------:R-:W-:-:S03]  /*0db0*/  UISETP.NE.AND.EX UP1, UPT, UR9, URZ, UPT, UP1 ;  /* 0x0000003f0900728c */ /* 0x000fc6000bf25310 */
[----:B------:R-:W-:Y:S02]  /*0dc0*/  @UP0 ULDC.64 UR8, c[0x0][0xa28] ;  /* 0x00028a0000080ab9 */ /* 0x000fe40000000a00 */
[----:B------:R-:W-:Y:S01]  /*0dd0*/  @UP0 UIMAD.WIDE UR8, UR6, 0x4, UR8 ;  /* 0x00000004060808a5 */ /* 0x000fe2000f8e0208 */
[----:B------:R-:W-:-:S05]  /*0de0*/  PLOP3.LUT P2, PT, PT, PT, UP1, 0x80, 0x0 ;  /* 0x000000000000781c */ /* 0x000fca0003f4f018 */
[----:B------:R-:W-:Y:S01]  /*0df0*/  @UP1 ULDC.64 UR10, c[0x0][0xa18] ;  /* 0x00028600000a1ab9 */ /* 0x000fe20000000a00 */
[----:B012---:R-:W-:Y:S02]  /*0e00*/  IMAD.U32 R2, RZ, RZ, UR8 ;  /* 0x00000008ff027e24 */ /* 0x007fe4000f8e00ff */
[----:B------:R-:W-:Y:S01]  /*0e10*/  IMAD.U32 R3, RZ, RZ, UR9 ;  /* 0x00000009ff037e24 */ /* 0x000fe2000f8e00ff */
[----:B------:R-:W-:-:S04]  /*0e20*/  @UP1 UIMAD.WIDE UR8, UR6, 0x4, UR10 ;  /* 0x00000004060818a5 */ /* 0x000fc8000f8e020a */
[----:B------:R-:W2:Y:S02]  /*0e30*/  @P0 LDG.E R2, desc[UR54][R2.64] ;  /* 0x0000003602020981 */ /* 0x000ea4000c1e1900 */
[----:B------:R-:W-:Y:S02]  /*0e40*/  IMAD.U32 R4, RZ, RZ, UR8 ;  /* 0x00000008ff047e24 */ /* 0x000fe4000f8e00ff */
[----:B------:R-:W-:Y:S01]  /*0e50*/  IMAD.U32 R5, RZ, RZ, UR9 ;  /* 0x00000009ff057e24 */ /* 0x000fe2000f8e00ff */
[----:B------:R-:W-:-:S04]  /*0e60*/  ULDC.64 UR8, c[0x0][0x418] ;  /* 0x0001060000087ab9 */ /* 0x000fc80000000a00 */
[----:B---3--:R-:W3:Y:S01]  /*0e70*/  @P2 LDG.E R4, desc[UR54][R4.64] ;  /* 0x0000003604042981 */ /* 0x008ee2000c1e1900 */
[----:B------:R-:W-:Y:S01]  /*0e80*/  UISETP.NE.U32.AND UP0, UPT, UR8, URZ, UPT ;  /* 0x0000003f0800728c */ /* 0x000fe2000bf05070 */
[----:B------:R-:W-:Y:S01]  /*0e90*/  UMOV UR38, URZ ;  /* 0x0000003f00267c82 */ /* 0x000fe20008000000 */
[----:B------:R-:W-:Y:S02]  /*0ea0*/  UMOV UR42, UR7 ;  /* 0x00000007002a7c82 */ /* 0x000fe40008000000 */
[----:B------:R-:W-:-:S03]  /*0eb0*/  UISETP.NE.AND.EX UP0, UPT, UR9, URZ, UPT, UP0 ;  /* 0x0000003f0900728c */ /* 0x000fc6000bf05300 */
[----:B------:R-:W-:Y:S01]  /*0ec0*/  ULDC.64 UR8, c[0x0][0xa20] ;  /* 0x0002880000087ab9 */ /* 0x000fe20000000a00 */
[----:B------:R-:W-:Y:S01]  /*0ed0*/  USEL UR4, UR4, 0x1, UP0 ;  /* 0x0000000104047887 */ /* 0x000fe20008000000 */
[----:B------:R-:W-:Y:S01]  /*0ee0*/  ISETP.NE.U32.AND P1, PT, RZ, UR8, PT ;  /* 0x00000008ff007c0c */ /* 0x000fe2000bf25070 */
[----:B------:R-:W-:Y:S02]  /*0ef0*/  ULDC UR8, c[0x0][0x2f0] ;  /* 0x0000bc0000087ab9 */ /* 0x000fe40000000800 */
[----:B------:R-:W-:Y:S01]  /*0f00*/  UIMAD UR4, UR4, UR8, URZ ;  /* 0x00000008040472a4 */ /* 0x000fe2000f8e023f */
[----:B------:R-:W-:Y:S02]  /*0f10*/  ISETP.NE.AND.EX P1, PT, RZ, UR9, PT, P1 ;  /* 0x00000009ff007c0c */ /* 0x000fe4000bf25310 */
[----:B--2---:R-:W-:Y:S02]  /*0f20*/  @P0 R2UR UR38, R2 ;  /* 0x00000000022602ca */ /* 0x004fe400000e0000 */
[----:B---3--:R-:W-:Y:S01]  /*0f30*/  @P2 R2UR UR45, R4 ;  /* 0x00000000042d22ca */ /* 0x008fe200000e0000 */
[----:B----4-:R-:W-:-:S14]  /*0f40*/  @P2 BRA `(.L_x_1322) ;  /* 0x0000000000382947 */ /* 0x010fdc0003800000 */
[----:B------:R-:W-:Y:S01]  /*0f50*/  ULDC.64 UR8, c[0x0][0xa00] ;  /* 0x0002800000087ab9 */ /* 0x000fe20000000a00 */
[----:B------:R-:W-:Y:S01]  /*0f60*/  ULDC UR45, c[0x0][0x288] ;  /* 0x0000a200002d7ab9 */ /* 0x000fe20000000800 */
[----:B------:R-:W-:-:S04]  /*0f70*/  ISETP.NE.U32.AND P0, PT, RZ, UR8, PT ;  /* 0x00000008ff007c0c */ /* 0x000fc8000bf05070 */
[----:B------:R-:W-:-:S13]  /*0f80*/  ISETP.NE.AND.EX P0, PT, RZ, UR9, PT, P0 ;  /* 0x00000009ff007c0c */ /* 0x000fda000bf05300 */
[----:B------:R-:W-:Y:S05]  /*0f90*/  @!P0 BRA `(.L_x_1322) ;  /* 0x0000000000248947 */ /* 0x000fea0003800000 */
[----:B------:R-:W-:Y:S02]  /*0fa0*/  ULDC.64 UR8, c[0x0][0xa00] ;  /* 0x0002800000087ab9 */ /* 0x000fe40000000a00 */
[----:B------:R-:W-:-:S06]  /*0fb0*/  UIMAD.WIDE UR8, UR6, 0x4, UR8 ;  /* 0x00000004060878a5 */ /* 0x000fcc000f8e0208 */
[----:B------:R-:W-:Y:S02]  /*0fc0*/  IMAD.U32 R2, RZ, RZ, UR8 ;  /* 0x00000008ff027e24 */ /* 0x000fe4000f8e00ff */
[----:B------:R-:W-:-:S05]  /*0fd0*/  IMAD.U32 R3, RZ, RZ, UR9 ;  /* 0x00000009ff037e24 */ /* 0x000fca000f8e00ff */
[----:B------:R-:W2:Y:S04]  /*0fe0*/  LDG.E R4, desc[UR54][R2.64] ;  /* 0x0000003602047981 */ /* 0x000ea8000c1e1900 */
[----:B------:R-:W3:Y:S01]  /*0ff0*/  LDG.E R0, desc[UR54][R2.64+0x4] ;  /* 0x0000043602007981 */ /* 0x000ee2000c1e1900 */
[----:B--2---:R-:W-:Y:S02]  /*1000*/  R2UR UR45, R4 ;  /* 0x00000000042d72ca */ /* 0x004fe400000e0000 */
[----:B---3--:R-:W-:-:S13]  /*1010*/  R2UR UR7, R0 ;  /* 0x00000000000772ca */ /* 0x008fda00000e0000 */
[----:B------:R-:W-:-:S12]  /*1020*/  UIADD3 UR45, -UR45, UR7, URZ ;  /* 0x000000072d2d7290 */ /* 0x000fd8000fffe13f */
.L_x_1322:
[----:B------:R-:W-:Y:S01]  /*1030*/  UMOV UR36, UR6 ;  /* 0x0000000600247c82 */ /* 0x000fe20008000000 */
[----:B------:R-:W-:Y:S05]  /*1040*/  @!P1 BRA `(.L_x_1323) ;  /* 0x00000000001c9947 */ /* 0x000fea0003800000 */
[----:B------:R-:W-:Y:S02]  /*1050*/  ULDC.64 UR8, c[0x0][0xa20] ;  /* 0x0002880000087ab9 */ /* 0x000fe40000000a00 */
[----:B------:R-:W-:-:S06]  /*1060*/  UIMAD.WIDE UR6, UR6, 0x4, UR8 ;  /* 0x00000004060678a5 */ /* 0x000fcc000f8e0208 */
[----:B------:R-:W-:Y:S02]  /*1070*/  IMAD.U32 R2, RZ, RZ, UR6 ;  /* 0x00000006ff027e24 */ /* 0x000fe4000f8e00ff */
[----:B------:R-:W-:-:S05]  /*1080*/  IMAD.U32 R3, RZ, RZ, UR7 ;  /* 0x00000007ff037e24 */ /* 0x000fca000f8e00ff */
[----:B------:R-:W2:Y:S02]  /*1090*/  LDG.E R2, desc[UR54][R2.64] ;  /* 0x0000003602027981 */ /* 0x000ea4000c1e1900 */
[----:B--2---:R-:W-:Y:S01]  /*10a0*/  R2UR UR4, R2 ;  /* 0x00000000020472ca */ /* 0x004fe200000e0000 */
[----:B------:R-:W-:-:S14]  /*10b0*/  BRA `(.L_x_1324) ;  /* 0x0000000000347947 */ /* 0x000fdc0003800000 */
.L_x_1323:
[----:B------:R-:W-:Y:S02]  /*10c0*/  ULDC.64 UR8, c[0x0][0xa08] ;  /* 0x0002820000087ab9 */ /* 0x000fe40000000a00 */
        /* <DEDUP_REMOVED lines=12> */
.L_x_1324:
[----:B------:R-:W-:Y:S01]  /*1190*/  ULDC UR6, c[0x0][0x448] ;  /* 0x0001120000067ab9 */ /* 0x000fe20000000800 */
[----:B------:R-:W-:Y:S02]  /*11a0*/  USHF.L.U32 UR37, UR5, 0x7, URZ ;  /* 0x0000000705257899 */ /* 0x000fe4000800063f */
[----:B------:R-:W-:Y:S02]  /*11b0*/  UISETP.NE.AND UP0, UPT, UR6, 0x1, UPT ;  /* 0x000000010600788c */ /* 0x000fe4000bf05270 */
[----:B------:R-:W-:Y:S02]  /*11c0*/  UIADD3 UR8, UR37, 0x7f, URZ ;  /* 0x0000007f25087890 */ /* 0x000fe4000fffe03f */
[----:B------:R-:W-:Y:S02]  /*11d0*/  UIADD3 UR38, -UR38, UR4, URZ ;  /* 0x0000000426267290 */ /* 0x000fe4000fffe13f */
[----:B------:R-:W-:Y:S01]  /*11e0*/  UP2UR UR51, UPR, URZ, 0x1 ;  /* 0x000000013f337883 */ /* 0x000fe20008000000 */
[----:B------:R-:W-:Y:S01]  /*11f0*/  ULDC.64 UR4, c[0x0][0x9e0] ;  /* 0x0002780000047ab9 */ /* 0x000fe20000000a00 */
[----:B------:R-:W-:-:S03]  /*1200*/  UIADD3 UR9, UR38, 0x1, -UR45 ;  /* 0x0000000126097890 */ /* 0x000fc6000fffe82d */
[----:B------:R-:W-:Y:S01]  /*1210*/  @UP0 ULDC UR6, c[0x0][0x44c] ;  /* 0x0001130000060ab9 */ /* 0x000fe20000000800 */
[----:B------:R-:W-:Y:S01]  /*1220*/  @UP0 ULDC UR10, c[0x0][0x450] ;  /* 0x00011400000a0ab9 */ /* 0x000fe20000000800 */
[----:B------:R-:W-:-:S04]  /*1230*/  UIMAD.WIDE.U32 UR6, UR8, UR6, URZ ;  /* 0x00000006080672a5 */ /* 0x000fc8000f8e003f */
[----:B------:R-:W-:Y:S02]  /*1240*/  @UP0 USHF.R.U32.HI UR8, URZ, UR10, UR7 ;  /* 0x0000000a3f080299 */ /* 0x000fe40008011607 */
[----:B------:R-:W-:Y:S02]  /*1250*/  UISETP.GE.AND UP0, UPT, UR5, 0x1, UPT ;  /* 0x000000010500788c */ /* 0x000fe4000bf06270 */
[----:B------:R-:W-:Y:S02]  /*1260*/  UIADD3 UR8, UR9, UR8, URZ ;  /* 0x0000000809087290 */ /* 0x000fe4000fffe03f */
[----:B------:R-:W-:Y:S02]  /*1270*/  UP2UR UR50, UPR, URZ, 0x1 ;  /* 0x000000013f327883 */ /* 0x000fe40008000000 */
[----:B------:R-:W-:Y:S01]  /*1280*/  PLOP3.LUT P0, PT, PT, PT, UP0, 0x40, 0x0 ;  /* 0x000000000000781c */ /* 0x000fe20003f0e808 */
[----:B------:R-:W-:-:S06]  /*1290*/  UIADD3 UR4, UR8, UR4, URZ ;  /* 0x0000000408047290 */ /* 0x000fcc000fffe03f */
[----:B------:R-:W-:-:S06]  /*12a0*/  IMAD.U32 R0, RZ, RZ, UR4 ;  /* 0x00000004ff007e24 */ /* 0x000fcc000f8e00ff */
[----:B------:R-:W-:Y:S05]  /*12b0*/  @P0 BRA `(.L_x_1325) ;  /* 0x0000000000400947 */ /* 0x000fea0003800000 */
        /* <DEDUP_REMOVED lines=10> */
.L_x_1326:
[----:B------:R-:W-:-:S11]  /*1360*/  UISETP.NE.AND UP0, UPT, UR5, 0x1, UPT ;  /* 0x000000010500788c */ /* 0x000fd6000bf05270 */
[----:B------:R-:W-:Y:S02]  /*1370*/  @UP0 ULDC.64 UR8, c[0x0][0x9e8] ;  /* 0x00027a0000080ab9 */ /* 0x000fe40000000a00 */
[----:B------:R-:W-:-:S04]  /*1380*/  UIMAD.WIDE.U32 UR6, UR4, UR8, URZ ;  /* 0x00000008040672a5 */ /* 0x000fc8000f8e003f */
[----:B------:R-:W-:-:S12]  /*1390*/  @UP0 USHF.R.U32.HI UR4, URZ, UR9, UR7 ;  /* 0x000000093f040299 */ /* 0x000fd80008011607 */
.L_x_1327:
[----:B------:R-:W-:-:S06]  /*13a0*/  UIMAD UR4, UR4, UR5, UR5 ;  /* 0x00000005040472a4 */ /* 0x000fcc000f8e0205 */
[----:B------:R-:W-:-:S07]  /*13b0*/  VIMNMX R0, R0, UR4, PT ;  /* 0x0000000400007c48 */ /* 0x000fce000bfe0100 */
.L_x_1325:
[----:B------:R-:W-:Y:S01]  /*13c0*/  UISETP.NE.AND UP0, UPT, UR51, URZ, UPT ;  /* 0x0000003f3300728c */ /* 0x000fe2000bf05270 */
[----:B------:R-:W-:Y:S01]  /*13d0*/  VIADD R0, R0, 0x7f ;  /* 0x0000007f00007836 */ /* 0x000fe20000000000 */
[----:B------:R-:W-:Y:S01]  /*13e0*/  UMOV UR9, UR37 ;  /* 0x0000002500097c82 */ /* 0x000fe20008000000 */
[----:B------:R-:W-:Y:S02]  /*13f0*/  UIADD3 UR4, UR38, 0x7f, URZ ;  /* 0x0000007f26047890 */ /* 0x000fe4000fffe03f */
[----:B------:R-:W-:Y:S01]  /*1400*/  UIADD3 UR53, UR38, -UR45, URZ ;  /* 0x8000002d26357290 */ /* 0x000fe2000fffe03f */
        /* <DEDUP_REMOVED lines=27> */
.L_x_1329:
[----:B------:R-:W-:-:S11]  /*15c0*/  UISETP.NE.AND UP0, UPT, UR5, 0x1, UPT ;  /* 0x000000010500788c */ /* 0x000fd6000bf05270 */
[----:B------:R-:W-:Y:S02]  /*15d0*/  @UP0 ULDC.64 UR10, c[0x0][0x9e8] ;  /* 0x00027a00000a0ab9 */ /* 0x000fe40000000a00 */
[----:B------:R-:W-:-:S04]  /*15e0*/  UIMAD.WIDE.U32 UR6, UR4, UR10, URZ ;  /* 0x0000000a040672a5 */ /* 0x000fc8000f8e003f */
[----:B------:R-:W-:-:S12]  /*15f0*/  @UP0 USHF.R.U32.HI UR4, URZ, UR11, UR7 ;  /* 0x0000000b3f040299 */ /* 0x000fd80008011607 */
.L_x_1330:
[----:B------:R-:W-:-:S04]  /*1600*/  UIMAD UR4, UR4, UR5, URZ ;  /* 0x00000005040472a4 */ /* 0x000fc8000f8e023f */
[----:B------:R-:W-:-:S04]  /*1610*/  UISETP.LT.AND UP0, UPT, UR9, UR4, UPT ;  /* 0x000000040900728c */ /* 0x000fc8000bf01270 */
[----:B------:R-:W-:-:S12]  /*1620*/  USEL UR9, UR9, UR4, !UP0 ;  /* 0x0000000409097287 */ /* 0x000fd8000c000000 */
.L_x_1328:
        /* <DEDUP_REMOVED lines=40> */
[----:B------:R-:W-:Y:S02]  /*18b0*/  IMAD.MOV.U32 R89, RZ, RZ, RZ ;  /* 0x000000ffff597224 */ /* 0x000fe400078e00ff */
        /* <DEDUP_REMOVED lines=33> */
.L_x_1332:
        /* <DEDUP_REMOVED lines=9> */
.L_x_1524:
[----:B------:R-:W-:Y:S05]  /*1b60*/  @!P0 BRA `(.L_x_1334) ;  /* 0x0000000000048947 */ /* 0x000fea0003800000 */
[----:B------:R-:W-:Y:S01]  /*1b70*/  BPT.TRAP 0x1 ;  /* 0x000000040000795c */ /* 0x000fe20000300000 */
.L_x_1334:
[----:B------:R-:W-:Y:S02]  /*1b80*/  IMAD.U32 R9, RZ, RZ, UR46 ;  /* 0x0000002eff097e24 */ /* 0x000fe4000f8e00ff */
[----:B0-----:R-:W-:-:S03]  /*1b90*/  IMAD.U32 R0, RZ, RZ, UR47 ;  /* 0x0000002fff007e24 */ /* 0x001fc6000f8e00ff */
[----:B------:R-:W-:Y:S02]  /*1ba0*/  LEA R9, R9, UR41, 0x3 ;  /* 0x0000002909097c11 */ /* 0x000fe4000f8e18ff */
[----:B------:R-:W-:-:S04]  /*1bb0*/  SHF.L.U32 R0, R0, 0x1f, RZ ;  /* 0x0000001f00007819 */ /* 0x000fc800000006ff */
[----:B------:R0:W1:Y:S01]  /*1bc0*/  SYNCS.PHASECHK.TRANS64.TRYWAIT P1, [R9+URZ+0x28830], R0 ;  /* 0x02883000090075a7 */ /* 0x000062000802017f */
[----:B------:R-:W-:Y:S05]  /*1bd0*/  @!P0 BRA `(.L_x_1335) ;  /* 0x0000000000048947 */ /* 0x000fea0003800000 */
[----:B------:R-:W-:Y:S01]  /*1be0*/  BPT.TRAP 0x1 ;  /* 0x000000040000795c */ /* 0x000fe20000300000 */
.L_x_1335:
[----:B-1----:R-:W-:Y:S05]  /*1bf0*/  @P1 BRA `(.L_x_1336) ;  /* 0x0000000000081947 */ /* 0x002fea0003800000 */
[----:B------:R-:W1:Y:S02]  /*1c00*/  SYNCS.PHASECHK.TRANS64.TRYWAIT P1, [R9+URZ+0x28830], R0 ;  /* 0x02883000090075a7 */ /* 0x000e64000802017f */
[----:B-1----:R-:W-:Y:S05]  /*1c10*/  @!P1 BRA `(.L_x_1337) ;  /* 0x0000015c00fc9947 */ /* 0x002fea0003800000 */
.L_x_1336:
        /* <DEDUP_REMOVED lines=63> */
.L_x_1338:
[----:B------:R-:W-:Y:S01]  /*2010*/  UISETP.NE.AND UP1, UPT, UR51, URZ, UPT ;  /* 0x0000003f3300728c */ /* 0x000fe2000bf25270 */
[----:B------:R-:W-:Y:S01]  /*2020*/  R2UR UR6, R9 ;  /* 0x00000000090672ca */ /* 0x000fe200000e0000 */
[----:B------:R-:W-:Y:S01]  /*2030*/  ULDC UR7, c[0x0][0x9d8] ;  /* 0x0002760000077ab9 */ /* 0x000fe20000000800 */
[----:B01----:R-:W-:Y:S02]  /*2040*/  IMAD.MOV.U32 R9, RZ, RZ, -0x80 ;  /* 0xffffff80ff097424 */ /* 0x003fe400078e00ff */
[----:B------:R-:W-:Y:S01]  /*2050*/  FMUL.FTZ R41, R41, UR7 ;  /* 0x0000000729297c20 */ /* 0x000fe20008410000 */
[----:B------:R-:W-:Y:S01]  /*2060*/  FMUL.FTZ R56, R56, UR7 ;  /* 0x0000000738387c20 */ /* 0x000fe20008410000 */
[----:B------:R-:W-:Y:S01]  /*2070*/  PLOP3.LUT P1, PT, PT, PT, UP1, 0x80, 0x0 ;  /* 0x000000000000781c */ /* 0x000fe20003f2f018 */
[----:B------:R-:W-:Y:S01]  /*2080*/  FMUL.FTZ R14, R34, UR7 ;  /* 0x00000007220e7c20 */ /* 0x000fe20008410000 */
[----:B------:R-:W-:Y:S01]  /*2090*/  PLOP3.LUT P2, PT, PT, PT, UP1, 0x80, 0x0 ;  /* 0x000000000000781c */ /* 0x000fe20003f4f018 */
[----:B------:R0:W1:Y:S01]  /*20a0*/  MUFU.TANH R99, R41 ;  /* 0x0000002900637308 */ /* 0x0000620000002400 */
[----:B------:R-:W-:Y:S01]  /*20b0*/  FMUL.FTZ R32, R32, UR7 ;  /* 0x0000000720207c20 */ /* 0x000fe20008410000 */
[----:B------:R-:W-:Y:S01]  /*20c0*/  @UP1 ULDC UR10, c[0x0][0x44c] ;  /* 0x00011300000a1ab9 */ /* 0x000fe20000000800 */
[----:B------:R-:W-:Y:S01]  /*20d0*/  FMUL.FTZ R36, R36, UR7 ;  /* 0x0000000724247c20 */ /* 0x000fe20008410000 */
[----:B------:R-:W-:Y:S01]  /*20e0*/  FMUL.FTZ R40, R40, UR7 ;  /* 0x0000000728287c20 */ /* 0x000fe20008410000 */
[----:B------:R-:W-:Y:S01]  /*20f0*/  FMUL.FTZ R44, R44, UR7 ;  /* 0x000000072c2c7c20 */ /* 0x000fe20008410000 */
[----:B------:R-:W-:Y:S01]  /*2100*/  FMUL.FTZ R34, R47, UR7 ;  /* 0x000000072f227c20 */ /* 0x000fe20008410000 */
[----:B------:R-:W-:Y:S01]  /*2110*/  FMUL.FTZ R48, R48, UR7 ;  /* 0x0000000730307c20 */ /* 0x000fe20008410000 */
[----:B------:R2:W3:Y:S01]  /*2120*/  MUFU.TANH R111, R56 ;  /* 0x00000038006f7308 */ /* 0x0004e20000002400 */
[----:B0-----:R-:W-:Y:S01]  /*2130*/  VIADD R41, R17, UR37 ;  /* 0x0000002511297c36 */ /* 0x001fe20008000000 */
[----:B------:R-:W-:Y:S01]  /*2140*/  UIADD3 UR6, UR6, 0x28840, URZ ;  /* 0x0002884006067890 */ /* 0x000fe2000fffe03f */
[----:B------:R-:W-:Y:S01]  /*2150*/  FMUL.FTZ R52, R52, UR7 ;  /* 0x0000000734347c20 */ /* 0x000fe20008410000 */
[----:B------:R-:W-:Y:S01]  /*2160*/  FMUL.FTZ R60, R60, UR7 ;  /* 0x000000073c3c7c20 */ /* 0x000fe20008410000 */
[----:B------:R-:W-:Y:S01]  /*2170*/  @P1 IMAD.HI.U32 R8, R41, UR10, RZ ;  /* 0x0000000a29081c27 */ /* 0x000fe2000f8e00ff */
[----:B------:R-:W-:Y:S01]  /*2180*/  @UP1 ULDC UR10, c[0x0][0x450] ;  /* 0x00011400000a1ab9 */ /* 0x000fe20000000800 */
[----:B------:R-:W-:-:S02]  /*2190*/  UISETP.NE.AND UP0, UPT, UR50, URZ, UPT ;  /* 0x0000003f3200728c */ /* 0x000fc4000bf05270 */
[----:B------:R-:W-:Y:S01]  /*21a0*/  FMUL.FTZ R10, R24, UR7 ;  /* 0x00000007180a7c20 */ /* 0x000fe20008410000 */
[----:B------:R-:W-:Y:S01]  /*21b0*/  IMAD R47, R88, R9, 0x80 ;  /* 0x00000080582f7424 */ /* 0x000fe200078e0209 */
[----:B------:R-:W-:Y:S01]  /*21c0*/  @P2 SHF.R.U32.HI R41, RZ, UR10, R8 ;  /* 0x0000000aff292c19 */ /* 0x000fe20008011608 */
[----:B------:R-:W-:Y:S01]  /*21d0*/  FMUL.FTZ R13, R28, UR7 ;  /* 0x000000071c0d7c20 */ /* 0x000fe20008410000 */
[----:B------:R0:W4:Y:S01]  /*21e0*/  MUFU.TANH R125, R32 ;  /* 0x00000020007d7308 */ /* 0x0001220000002400 */
[----:B------:R-:W-:Y:S01]  /*21f0*/  FMUL.FTZ R64, R64, UR7 ;  /* 0x0000000740407c20 */ /* 0x000fe20008410000 */
[----:B------:R-:W-:Y:S01]  /*2200*/  UPRMT UR6, UR40, 0x654, UR6 ;  /* 0x0000065428067896 */ /* 0x000fe20008000006 */
[----:B--2---:R-:W2:Y:S01]  /*2210*/  SHFL.IDX PT, R56, R41, RZ, 0x1c1f ;  /* 0x001c1fff29387589 */ /* 0x004ea200000e0000 */
[----:B------:R-:W-:Y:S01]  /*2220*/  FMUL.FTZ R0, R26, UR7 ;  /* 0x000000071a007c20 */ /* 0x000fe20008410000 */
[----:B------:R-:W-:Y:S01]  /*2230*/  FMUL.FTZ R4, R30, UR7 ;  /* 0x000000071e047c20 */ /* 0x000fe20008410000 */
[----:B------:R-:W-:Y:S01]  /*2240*/  FMUL.FTZ R24, R38, UR7 ;  /* 0x0000000726187c20 */ /* 0x000fe20008410000 */
[----:B------:R-:W-:Y:S01]  /*2250*/  FMUL.FTZ R28, R42, UR7 ;  /* 0x000000072a1c7c20 */ /* 0x000fe20008410000 */
[----:B------:R5:W1:Y:S01]  /*2260*/  MUFU.TANH R123, R36 ;  /* 0x00000024007b7308 */ /* 0x000a620000002400 */
[----:B0-----:R-:W-:Y:S01]  /*2270*/  FMUL.FTZ R32, R46, UR7 ;  /* 0x000000072e207c20 */ /* 0x001fe20008410000 */
[----:B------:R-:W-:-:S02]  /*2280*/  VIADD R15, R47, 0x1 ;  /* 0x000000012f0f7836 */ /* 0x000fc40000000000 */
[----:B------:R-:W-:Y:S01]  /*2290*/  FMUL.FTZ R11, R25, UR7 ;  /* 0x00000007190b7c20 */ /* 0x000fe20008410000 */
[----:B------:R-:W-:Y:S01]  /*22a0*/  FMUL.FTZ R3, R27, UR7 ;  /* 0x000000071b037c20 */ /* 0x000fe20008410000 */
[----:B------:R-:W-:Y:S01]  /*22b0*/  FMUL.FTZ R29, R29, UR7 ;  /* 0x000000071d1d7c20 */ /* 0x000fe20008410000 */
[----:B------:R-:W-:Y:S01]  /*22c0*/  FMUL.FTZ R12, R31, UR7 ;  /* 0x000000071f0c7c20 */ /* 0x000fe20008410000 */
[----:B------:R-:W-:Y:S01]  /*22d0*/  FMUL.FTZ R33, R33, UR7 ;  /* 0x0000000721217c20 */ /* 0x000fe20008410000 */
[----:B------:R0:W1:Y:S01]  /*22e0*/  MUFU.TANH R121, R40 ;  /* 0x0000002800797308 */ /* 0x0000620000002400 */
[----:B-----5:R-:W-:Y:S01]  /*22f0*/  FMUL.FTZ R36, R50, UR7 ;  /* 0x0000000732247c20 */ /* 0x020fe20008410000 */
[----:B------:R-:W-:Y:S01]  /*2300*/  FMUL.FTZ R20, R35, UR7 ;  /* 0x0000000723147c20 */ /* 0x000fe20008410000 */
[----:B------:R-:W-:Y:S01]  /*2310*/  FMUL.FTZ R37, R37, UR7 ;  /* 0x0000000725257c20 */ /* 0x000fe20008410000 */
[----:B------:R-:W-:Y:S01]  /*2320*/  FMUL.FTZ R26, R39, UR7 ;  /* 0x00000007271a7c20 */ /* 0x000fe20008410000 */
[----:B------:R-:W-:Y:S01]  /*2330*/  FMUL.FTZ R30, R43, UR7 ;  /* 0x000000072b1e7c20 */ /* 0x000fe20008410000 */
[----:B------:R-:W-:Y:S01]  /*2340*/  FMUL.FTZ R45, R45, UR7 ;  /* 0x000000072d2d7c20 */ /* 0x000fe20008410000 */
[----:B------:R-:W-:Y:S01]  /*2350*/  FMUL.FTZ R49, R49, UR7 ;  /* 0x0000000731317c20 */ /* 0x000fe20008410000 */
[----:B------:R5:W1:Y:S01]  /*2360*/  MUFU.TANH R119, R44 ;  /* 0x0000002c00777308 */ /* 0x000a620000002400 */
[----:B0-----:R-:W-:Y:S01]  /*2370*/  FMUL.FTZ R40, R54, UR7 ;  /* 0x0000000736287c20 */ /* 0x001fe20008410000 */
[----:B------:R-:W-:Y:S01]  /*2380*/  FMUL.FTZ R38, R51, UR7 ;  /* 0x0000000733267c20 */ /* 0x000fe20008410000 */
        /* <DEDUP_REMOVED lines=30> */
[----:B0-----:R-:W-:Y:S01]  /*2570*/  FMUL.FTZ R60, R71, UR7 ;  /* 0x00000007473c7c20 */ /* 0x001fe20008410000 */
[----:B------:R0:W1:Y:S01]  /*2580*/  MUFU.TANH R31, R64 ;  /* 0x00000040001f7308 */ /* 0x0000620000002400 */
[----:B------:R-:W-:Y:S01]  /*2590*/  FMUL.FTZ R65, R65, UR7 ;  /* 0x0000000741417c20 */ /* 0x000fe20008410000 */
[----:B------:R-:W-:Y:S01]  /*25a0*/  FMUL.FTZ R73, R73, UR7 ;  /* 0x0000000749497c20 */ /* 0x000fe20008410000 */
[----:B------:R-:W-:Y:S01]  /*25b0*/  FMUL.FTZ R77, R77, UR7 ;  /* 0x000000074d4d7c20 */ /* 0x000fe20008410000 */
[----:B------:R-:W-:Y:S01]  /*25c0*/  IMAD R21, R16, -0x2, R15 ;  /* 0xfffffffe10157824 */ /* 0x000fe200078e020f */
[----:B------:R-:W-:Y:S01]  /*25d0*/  PLOP3.LUT P1, PT, PT, PT, UP0, 0x40, 0x0 ;  /* 0x000000000000781c */ /* 0x000fe20003f2e808 */
[----:B------:R-:W-:Y:S01]  /*25e0*/  ULDC UR56, c[0x0][0x9dc] ;  /* 0x0002770000387ab9 */ /* 0x000fe20000000800 */
[----:B------:R-:W-:Y:S01]  /*25f0*/  SYNCS.ARRIVE.TRANS64.RED.A1T0 RZ, [UR6], RZ ;  /* 0x000000ffffff79a7 */ /* 0x000fe20008100406 */
[----:B------:R-:W1:Y:S01]  /*2600*/  MUFU.TANH R10, R10 ;  /* 0x0000000a000a7308 */ /* 0x000e620000002400 */
[----:B0-----:R-:W-:Y:S01]  /*2610*/  IMAD.U32 R64, RZ, RZ, UR45 ;  /* 0x0000002dff407e24 */ /* 0x001fe2000f8e00ff */
[----:B------:R-:W-:Y:S01]  /*2620*/  ULOP3.LUT UR6, URZ, UR56, URZ, 0x33, !UPT ;  /* 0x000000383f067292 */ /* 0x000fe2000f8e333f */
[----:B------:R-:W-:Y:S01]  /*2630*/  VIADD R15, R47, UR38 ;  /* 0x000000262f0f7c36 */ /* 0x000fe20008000000 */
[----:B------:R-:W-:Y:S01]  /*2640*/  ULDC UR14, c[0x0][0x9e0] ;  /* 0x00027800000e7ab9 */ /* 0x000fe20000000800 */
[----:B------:R-:W-:-:S02]  /*2650*/  LEA R66, R88, 0xffffff80, 0x7 ;  /* 0xffffff8058427811 */ /* 0x000fc400078e38ff */
[----:B------:R-:W-:Y:S01]  /*2660*/  IADD3 R21, -R64, UR38, R21 ;  /* 0x0000002640157c10 */ /* 0x000fe2000fffe115 */
[----:B------:R-:W0:Y:S01]  /*2670*/  MUFU.TANH R11, R11 ;  /* 0x0000000b000b7308 */ /* 0x000e220000002400 */
[----:B------:R-:W-:-:S03]  /*2680*/  IMAD R51, R16, -0x2, R15 ;  /* 0xfffffffe10337824 */ /* 0x000fc600078e020f */
[C---:B------:R-:W-:Y:S02]  /*2690*/  VIADD R64, R21.reuse, UR14 ;  /* 0x0000000e15407c36 */ /* 0x040fe40008000000 */
[----:B------:R-:W-:Y:S02]  /*26a0*/  VIADD R55, R21, UR6 ;  /* 0x0000000615377c36 */ /* 0x000fe40008000000 */
[----:B------:R-:W0:Y:S01]  /*26b0*/  MUFU.TANH R0, R0 ;  /* 0x0000000000007308 */ /* 0x000e220000002400 */
[----:B--2---:R-:W-:Y:S01]  /*26c0*/  VIADDMNMX R35, R56, R64, R51, PT ;  /* 0x0000004038237246 */ /* 0x004fe20003800133 */
[----:B------:R-:W-:-:S06]  /*26d0*/  IMAD.IADD R43, R55, 0x1, R56 ;  /* 0x00000001372b7824 */ /* 0x000fcc00078e0238 */
[----:B------:R-:W2:Y:S08]  /*26e0*/  MUFU.TANH R3, R3 ;  /* 0x0000000300037308 */ /* 0x000eb00000002400 */
        /* <DEDUP_REMOVED lines=49> */
[----:B------:R-:W0:Y:S01]  /*2a00*/  MUFU.TANH R8, R8 ;  /* 0x0000000800087308 */ /* 0x000e220000002400 */
[----:B-1234-:R-:W-:Y:S05]  /*2a10*/  @P1 BRA `(.L_x_1339) ;  /* 0x0000000000641947 */ /* 0x01efea0003800000 */
[----:B------:R-:W-:Y:S01]  /*2a20*/  IMAD.U32 R15, RZ, RZ, UR45 ;  /* 0x0000002dff0f7e24 */ /* 0x000fe2000f8e00ff */
[----:B------:R-:W-:Y:S04]  /*2a30*/  BSSY B0, `(.L_x_1340) ;  /* 0x0000013000007945 */ /* 0x000fe80003800000 */
[----:B------:R-:W-:-:S04]  /*2a40*/  IADD3 R15, -R15, UR38, R56 ;  /* 0x000000260f0f7c10 */ /* 0x000fc8000fffe138 */
        /* <DEDUP_REMOVED lines=11> */
.L_x_1341:
[----:B------:R-:W-:Y:S02]  /*2b00*/  ULDC UR6, c[0x0][0x9e4] ;  /* 0x0002790000067ab9 */ /* 0x000fe40000000800 */
[----:B------:R-:W-:-:S05]  /*2b10*/  IMAD.U32 R21, RZ, RZ, UR6 ;  /* 0x00000006ff157e24 */ /* 0x000fca000f8e00ff */
[----:B------:R-:W-:-:S13]  /*2b20*/  ISETP.NE.AND P1, PT, R21, 0x1, PT ;  /* 0x000000011500780c */ /* 0x000fda0003f25270 */
[----:B------:R-:W1:Y:S02]  /*2b30*/  @P1 LDC.64 R70, c[0x0][0x9e8] ;  /* 0x00027a00ff461b82 */ /* 0x000e640000000a00 */
[----:B-1----:R-:W-:-:S05]  /*2b40*/  @P1 IMAD.HI.U32 R56, R15, R70, RZ ;  /* 0x000000460f381227 */ /* 0x002fca00078e00ff */
[----:B------:R-:W-:-:S07]  /*2b50*/  @P1 SHF.R.U32.HI R15, RZ, R71, R56 ;  /* 0x00000047ff0f1219 */ /* 0x000fce0000011638 */
.L_x_1342:
[----:B------:R-:W-:Y:S05]  /*2b60*/  BSYNC B0 ;  /* 0x0000000000007941 */ /* 0x000fea0003800000 */
.L_x_1340:
[----:B------:R-:W-:-:S04]  /*2b70*/  IMAD R15, R15, R21, -R66 ;  /* 0x000000150f0f7224 */ /* 0x000fc800078e0a42 */
[----:B------:R-:W-:-:S05]  /*2b80*/  IMAD R56, R16, -0x2, R15 ;  /* 0xfffffffe10387824 */ /* 0x000fca00078e020f */
[----:B------:R-:W-:Y:S02]  /*2b90*/  VIADDMNMX R35, R56, R21, R35, PT ;  /* 0x0000001538237246 */ /* 0x000fe40003800123 */
[----:B------:R-:W-:-:S07]  /*2ba0*/  VIMNMX R43, R43, R56, !PT ;  /* 0x000000382b2b7248 */ /* 0x000fce0007fe0100 */
.L_x_1339:
[C---:B------:R-:W-:Y:S01]  /*2bb0*/  ISETP.GE.AND P2, PT, R47.reuse, 0x9, PT ;  /* 0x000000092f00780c */ /* 0x040fe20003f46270 */
[----:B------:R-:W-:Y:S01]  /*2bc0*/  UISETP.NE.AND UP0, UPT, UR50, URZ, UPT ;  /* 0x0000003f3200728c */ /* 0x000fe2000bf05270 */
[----:B------:R-:W-:Y:S02]  /*2bd0*/  ISETP.GE.AND P1, PT, R47, 0x2, PT ;  /* 0x000000022f00780c */ /* 0x000fe40003f26270 */
        /* <DEDUP_REMOVED lines=10> */
[----:B------:R-:W-:Y:S02]  /*2c80*/  ISETP.LT.OR P3, PT, R35, 0x11, P3 ;  /* 0x000000112300780c */ /* 0x000fe40001f61670 */
        /* <DEDUP_REMOVED lines=94> */
[----:B------:R-:W-:Y:S01]  /*3270*/  ISETP.GT.AND P3, PT, R43, 0x59, !P4 ;  /* 0x000000592b00780c */ /* 0x000fe20006764270 */
[----:B------:R-:W0:Y:S01]  /*3280*/  SHFL.IDX PT, R68, R41, 0x1, 0x1c1f ;  /* 0x003c1f0029447f89 */ /* 0x000e2200000e0000 */
        /* <DEDUP_REMOVED lines=11> */
[----:B------:R-:W-:Y:S01]  /*3340*/  ISETP.LT.OR P3, PT, R35, 0x62, P3 ;  /* 0x000000622300780c */ /* 0x000fe20001f61670 */
[----:B0-----:R-:W-:Y:S01]  /*3350*/  IMAD.IADD R56, R55, 0x1, R68 ;  /* 0x0000000137387824 */ /* 0x001fe200078e0244 */
        /* <DEDUP_REMOVED lines=10> */
[----:B------:R-:W-:Y:S02]  /*3400*/  P2R R67, PR, RZ, 0x20 ;  /* 0x00000020ff437803 */ /* 0x000fe40000000000 */
[----:B------:R-:W-:Y:S02]  /*3410*/  FSEL R25, R25, -INF , !P3 ;  /* 0xff80000019197808 */ /* 0x000fe40005800000 */
[----:B------:R-:W-:-:S02]  /*3420*/  ISETP.GE.AND P3, PT, R47, 0x71, PT ;  /* 0x000000712f00780c */ /* 0x000fc40003f66270 */
        /* <DEDUP_REMOVED lines=39> */
.L_x_1345:
[----:B------:R-:W-:Y:S02]  /*36a0*/  ULDC UR6, c[0x0][0x9e4] ;  /* 0x0002790000067ab9 */ /* 0x000fe40000000800 */
[----:B------:R-:W-:-:S05]  /*36b0*/  IMAD.U32 R43, RZ, RZ, UR6 ;  /* 0x00000006ff2b7e24 */ /* 0x000fca000f8e00ff */
[----:B------:R-:W-:-:S13]  /*36c0*/  ISETP.NE.AND P6, PT, R43, 0x1, PT ;  /* 0x000000012b00780c */ /* 0x000fda0003fc5270 */
[----:B------:R-:W0:Y:S02]  /*36d0*/  @P6 LDC.64 R64, c[0x0][0x9e8] ;  /* 0x00027a00ff406b82 */ /* 0x000e240000000a00 */
[----:B0-----:R-:W-:-:S05]  /*36e0*/  @P6 IMAD.HI.U32 R64, R41, R64, RZ ;  /* 0x0000004029406227 */ /* 0x001fca00078e00ff */
[----:B------:R-:W-:-:S07]  /*36f0*/  @P6 SHF.R.U32.HI R41, RZ, R65, R64 ;  /* 0x00000041ff296219 */ /* 0x000fce0000011640 */
.L_x_1346:
[----:B------:R-:W-:Y:S05]  /*3700*/  BSYNC B0 ;  /* 0x0000000000007941 */ /* 0x000fea0003800000 */
.L_x_1344:
[----:B------:R-:W-:-:S04]  /*3710*/  IMAD R41, R41, R43, -R66 ;  /* 0x0000002b29297224 */ /* 0x000fc800078e0a42 */
[----:B------:R-:W-:-:S05]  /*3720*/  IMAD R41, R16, -0x2, R41 ;  /* 0xfffffffe10297824 */ /* 0x000fca00078e0229 */
[----:B------:R-:W-:Y:S02]  /*3730*/  VIADDMNMX R10, R41, R43, R10, PT ;  /* 0x0000002b290a7246 */ /* 0x000fe4000380010a */
[----:B------:R-:W-:-:S07]  /*3740*/  VIMNMX R56, R56, R41, !PT ;  /* 0x0000002938387248 */ /* 0x000fce0007fe0100 */
.L_x_1343:
[----:B------:R-:W-:Y:S01]  /*3750*/  ISETP.GT.AND P1, PT, R56, 0x1, !P1 ;  /* 0x000000013800780c */ /* 0x000fe20004f24270 */
[----:B------:R-:W-:Y:S01]  /*3760*/  ULDC UR6, c[0x0][0x988] ;  /* 0x0002620000067ab9 */ /* 0x000fe20000000800 */
[----:B------:R-:W-:Y:S01]  /*3770*/  ISETP.NE.AND P6, PT, R59, RZ, PT ;  /* 0x000000ff3b00720c */ /* 0x000fe20003fc5270 */
[----:B------:R-:W-:Y:S01]  /*3780*/  UISETP.NE.AND UP1, UPT, UR51, URZ, UPT ;  /* 0x0000003f3300728c */ /* 0x000fe2000bf25270 */
[----:B------:R-:W-:Y:S01]  /*3790*/  ISETP.LT.OR P1, PT, R10, 0x2, P1 ;  /* 0x000000020a00780c */ /* 0x000fe20000f21670 */
[----:B------:R-:W-:Y:S01]  /*37a0*/  UISETP.NE.AND UP0, UPT, UR50, URZ, UPT ;  /* 0x0000003f3200728c */ /* 0x000fe2000bf05270 */
[C---:B------:R-:W-:Y:S01]  /*37b0*/  ISETP.GT.AND P2, PT, R56.reuse, 0x8, !P2 ;  /* 0x000000083800780c */ /* 0x040fe20005744270 */
[----:B------:R-:W-:Y:S01]  /*37c0*/  UMOV UR10, UR37 ;  /* 0x00000025000a7c82 */ /* 0x000fe20008000000 */
[----:B------:R-:W-:Y:S02]  /*37d0*/  FSEL R41, R3, -INF , !P1 ;  /* 0xff80000003297808 */ /* 0x000fe40004800000 */
[----:B------:R-:W-:-:S02]  /*37e0*/  ISETP.GT.AND P1, PT, R56, 0x9, !P6 ;  /* 0x000000093800780c */ /* 0x000fc40007724270 */
[C---:B------:R-:W-:Y:S02]  /*37f0*/  ISETP.LT.OR P2, PT, R10.reuse, 0x9, P2 ;  /* 0x000000090a00780c */ /* 0x040fe40001741670 */
[----:B------:R-:W-:Y:S01]  /*3800*/  ISETP.LT.OR P1, PT, R10, 0xa, P1 ;  /* 0x0000000a0a00780c */ /* 0x000fe20000f21670 */
[----:B------:R-:W-:Y:S01]  /*3810*/  @UP1 ULDC UR11, c[0x0][0x450] ;  /* 0x00011400000b1ab9 */ /* 0x000fe20000000800 */
[----:B------:R-:W-:Y:S02]  /*3820*/  FSEL R43, R4, -INF , !P2 ;  /* 0xff800000042b7808 */ /* 0x000fe40005000000 */
[----:B------:R-:W-:Y:S02]  /*3830*/  ISETP.NE.AND P2, PT, R45, RZ, PT ;  /* 0x000000ff2d00720c */ /* 0x000fe40003f45270 */
[----:B------:R-:W-:Y:S02]  /*3840*/  FSEL R45, R12, -INF , !P1 ;  /* 0xff8000000c2d7808 */ /* 0x000fe40004800000 */
[----:B------:R-:W-:-:S02]  /*3850*/  ISETP.NE.AND P1, PT, R63, RZ, PT ;  /* 0x000000ff3f00720c */ /* 0x000fc40003f25270 */
[----:B------:R-:W-:Y:S02]  /*3860*/  ISETP.NE.AND P6, PT, R49, RZ, PT ;  /* 0x000000ff3100720c */ /* 0x000fe40003fc5270 */
[----:B------:R-:W-:Y:S02]  /*3870*/  ISETP.GT.AND P1, PT, R56, 0x10, !P1 ;  /* 0x000000103800780c */ /* 0x000fe40004f24270 */
[----:B------:R-:W-:Y:S02]  /*3880*/  FMNMX.FTZ R3, R91, R93, !PT ;  /* 0x0000005d5b037209 */ /* 0x000fe40007810000 */
[----:B------:R-:W-:Y:S02]  /*3890*/  ISETP.LT.OR P1, PT, R10, 0x11, P1 ;  /* 0x000000110a00780c */ /* 0x000fe40000f21670 */
[----:B------:R-:W-:Y:S02]  /*38a0*/  FMNMX.FTZ R3, R127, R3, !PT ;  /* 0x000000037f037209 */ /* 0x000fe40007810000 */
[----:B------:R-:W-:-:S02]  /*38b0*/  FSEL R47, R14, -INF , !P1 ;  /* 0xff8000000e2f7808 */ /* 0x000fc40004800000 */
[----:B------:R-:W-:Y:S02]  /*38c0*/  ISETP.NE.AND P1, PT, R67, RZ, PT ;  /* 0x000000ff4300720c */ /* 0x000fe40003f25270 */
[----:B------:R-:W-:Y:S02]  /*38d0*/  FMNMX.FTZ R4, R129, R3, !PT ;  /* 0x0000000381047209 */ /* 0x000fe40007810000 */
[----:B------:R-:W-:Y:S02]  /*38e0*/  ISETP.GT.AND P1, PT, R56, 0x11, !P1 ;  /* 0x000000113800780c */ /* 0x000fe40004f24270 */
[----:B------:R-:W-:Y:S02]  /*38f0*/  FMNMX.FTZ R4, R125, R4, !PT ;  /* 0x000000047d047209 */ /* 0x000fe40007810000 */
        /* <DEDUP_REMOVED lines=52> */
[----:B------:R-:W-:Y:S02]  /*3c40*/  ISETP.GT.AND P1, PT, R56, 0x31, !P2 ;  /* 0x000000313800780c */ /* 0x000fe40005724270 */
[----:B------:R-:W-:Y:S02]  /*3c50*/  ISETP.NE.AND P2, PT, R69, RZ, PT ;  /* 0x000000ff4500720c */ /* 0x000fe40003f45270 */
[----:B------:R-:W-:Y:S02]  /*3c60*/  ISETP.LT.OR P1, PT, R10, 0x32, P1 ;  /* 0x000000320a00780c */ /* 0x000fe40000f21670 */
[----:B------:R-:W-:-:S02]  /*3c70*/  FMNMX.FTZ R4, R25, R4, !PT ;  /* 0x0000000419047209 */ /* 0x000fc40007810000 */
[----:B------:R-:W-:Y:S02]  /*3c80*/  FSEL R65, R38, -INF , !P1 ;  /* 0xff80000026417808 */ /* 0x000fe40004800000 */
        /* <DEDUP_REMOVED lines=8> */
[----:B------:R-:W-:Y:S01]  /*3d10*/  FMNMX.FTZ R12, R35, R4, !PT ;  /* 0x00000004230c7209 */ /* 0x000fe20007810000 */
[----:B------:R-:W-:Y:S01]  /*3d20*/  IMAD.U32 R4, RZ, RZ, UR6 ;  /* 0x00000006ff047e24 */ /* 0x000fe2000f8e00ff */
[----:B------:R-:W-:Y:S01]  /*3d30*/  ISETP.LT.OR P1, PT, R10, 0x3a, P1 ;  /* 0x0000003a0a00780c */ /* 0x000fe20000f21670 */
[----:B------:R-:W-:Y:S01]  /*3d40*/  @UP1 ULDC UR6, c[0x0][0x44c] ;  /* 0x0001130000061ab9 */ /* 0x000fe20000000800 */
[----:B------:R-:W-:Y:S01]  /*3d50*/  ISETP.NE.AND P6, PT, R72, RZ, PT ;  /* 0x000000ff4800720c */ /* 0x000fe20003fc5270 */
[----:B------:R-:W0:Y:S01]  /*3d60*/  SHFL.BFLY PT, R3, R12, 0x2, 0x1f ;  /* 0x0c401f000c037f89 */ /* 0x000e2200000e0000 */
[----:B------:R-:W-:Y:S01]  /*3d70*/  FSEL R69, R42, -INF , !P1 ;  /* 0xff8000002a457808 */ /* 0x000fe20004800000 */
[----:B------:R-:W-:Y:S01]  /*3d80*/  UIMAD.WIDE.U32 UR6, UR37, UR6, URZ ;  /* 0x00000006250672a5 */ /* 0x000fe2000f8e003f */
[----:B------:R-:W-:-:S02]  /*3d90*/  ISETP.NE.AND P1, PT, R83, RZ, PT ;  /* 0x000000ff5300720c */ /* 0x000fc40003f25270 */
[C---:B------:R-:W-:Y:S01]  /*3da0*/  ISETP.GT.AND P3, PT, R56.reuse, 0x70, !P3 ;  /* 0x000000703800780c */ /* 0x040fe20005f64270 */
[----:B------:R-:W-:Y:S01]  /*3db0*/  @UP1 USHF.R.U32.HI UR10, URZ, UR11, UR7 ;  /* 0x0000000b3f0a1299 */ /* 0x000fe20008011607 */
[C---:B------:R-:W-:Y:S02]  /*3dc0*/  ISETP.GT.AND P1, PT, R56.reuse, 0x40, !P1 ;  /* 0x000000403800780c */ /* 0x040fe40004f24270 */
[----:B------:R-:W-:Y:S01]  /*3dd0*/  ISETP.GT.AND P4, PT, R56, 0x71, !P4 ;  /* 0x000000713800780c */ /* 0x000fe20006784270 */
[----:B------:R-:W-:Y:S01]  /*3de0*/  UIADD3 UR53, UR53, UR10, URZ ;  /* 0x0000000a35357290 */ /* 0x000fe2000fffe03f */
[C---:B------:R-:W-:Y:S02]  /*3df0*/  ISETP.LT.OR P1, PT, R10.reuse, 0x41, P1 ;  /* 0x000000410a00780c */ /* 0x040fe40000f21670 */
[----:B------:R-:W-:Y:S01]  /*3e00*/  ISETP.LT.OR P3, PT, R10, 0x71, P3 ;  /* 0x000000710a00780c */ /* 0x000fe20001f61670 */
[----:B------:R-:W-:Y:S01]  /*3e10*/  UIADD3 UR14, UR53, UR14, URZ ;  /* 0x0000000e350e7290 */ /* 0x000fe2000fffe03f */
[----:B------:R-:W-:-:S02]  /*3e20*/  FSEL R71, R44, -INF , !P1 ;  /* 0xff8000002c477808 */ /* 0x000fc40004800000 */
[----:B------:R-:W-:Y:S02]  /*3e30*/  ISETP.NE.AND P1, PT, R86, RZ, PT ;  /* 0x000000ff5600720c */ /* 0x000fe40003f25270 */
[C---:B------:R-:W-:Y:S02]  /*3e40*/  ISETP.GT.AND P5, PT, R56.reuse, 0x78, !P5 ;  /* 0x000000783800780c */ /* 0x040fe40006fa4270 */
[----:B------:R-:W-:Y:S02]  /*3e50*/  ISETP.GT.AND P1, PT, R56, 0x41, !P1 ;  /* 0x000000413800780c */ /* 0x000fe40004f24270 */
[C---:B------:R-:W-:Y:S02]  /*3e60*/  ISETP.LT.OR P4, PT, R10.reuse, 0x72, P4 ;  /* 0x000000720a00780c */ /* 0x040fe40002781670 */
[----:B------:R-:W-:Y:S02]  /*3e70*/  ISETP.LT.OR P1, PT, R10, 0x42, P1 ;  /* 0x000000420a00780c */ /* 0x000fe40000f21670 */
[----:B0-----:R-:W-:-:S02]  /*3e80*/  FMNMX.FTZ R14, R12, R3, !PT ;  /* 0x000000030c0e7209 */ /* 0x001fc40007810000 */
[----:B------:R-:W-:Y:S02]  /*3e90*/  FSEL R73, R46, -INF , !P1 ;  /* 0xff8000002e497808 */ /* 0x000fe40004800000 */
[----:B------:R-:W-:Y:S01]  /*3ea0*/  ISETP.NE.AND P1, PT, R87, RZ, PT ;  /* 0x000000ff5700720c */ /* 0x000fe20003f25270 */
[----:B------:R-:W0:Y:S01]  /*3eb0*/  SHFL.BFLY PT, R3, R14, 0x1, 0x1f ;  /* 0x0c201f000e037f89 */ /* 0x000e2200000e0000 */
[----:B------:R-:W-:Y:S02]  /*3ec0*/  ISETP.LT.OR P5, PT, R10, 0x79, P5 ;  /* 0x000000790a00780c */ /* 0x000fe40002fa1670 */
[----:B------:R-:W-:-:S04]  /*3ed0*/  ISETP.GT.AND P1, PT, R56, 0x48, !P1 ;  /* 0x000000483800780c */ /* 0x000fc80004f24270 */
[----:B------:R-:W-:-:S04]  /*3ee0*/  ISETP.LT.OR P1, PT, R10, 0x49, P1 ;  /* 0x000000490a00780c */ /* 0x000fc80000f21670 */
        /* <DEDUP_REMOVED lines=63> */
[----:B------:R-:W0:Y:S01]  /*42e0*/  MUFU.EX2 R91, R91 ;  /* 0x0000005b005b7308 */ /* 0x000e220000000800 */
[----:B------:R-:W-:Y:S01]  /*42f0*/  ISETP.GT.AND P6, PT, R56, 0x79, !P6 ;  /* 0x000000793800780c */ /* 0x000fe200077c4270 */
[--C-:B------:R-:W-:Y:S01]  /*4300*/  FFMA.FTZ R21, R21, R4, -R20.reuse ;  /* 0x0000000415157223 */ /* 0x100fe20000010814 */
[----:B------:R-:W-:Y:S01]  /*4310*/  FMNMX.FTZ R12, R51, R12, !PT ;  /* 0x0000000c330c7209 */ /* 0x000fe20007810000 */
[-CC-:B------:R-:W-:Y:S01]  /*4320*/  FFMA.FTZ R178, R123, R4.reuse, -R20.reuse ;  /* 0x000000047bb27223 */ /* 0x180fe20000010814 */
[----:B------:R-:W-:Y:S01]  /*4330*/  FSEL R117, R6, -INF , !P4 ;  /* 0xff80000006757808 */ /* 0x000fe20006000000 */
[--C-:B------:R-:W-:Y:S01]  /*4340*/  FFMA.FTZ R97, R97, R4, -R20.reuse ;  /* 0x0000000461617223 */ /* 0x100fe20000010814 */
[----:B------:R-:W-:Y:S01]  /*4350*/  FMNMX.FTZ R12, R53, R12, !PT ;  /* 0x0000000c350c7209 */ /* 0x000fe20007810000 */
[----:B------:R-:W1:Y:S01]  /*4360*/  MUFU.EX2 R182, R182 ;  /* 0x000000b600b67308 */ /* 0x000e620000000800 */
[----:B------:R-:W-:Y:S01]  /*4370*/  ISETP.LT.OR P6, PT, R10, 0x7a, P6 ;  /* 0x0000007a0a00780c */ /* 0x000fe200037c1670 */
[--C-:B------:R-:W-:Y:S01]  /*4380*/  FFMA.FTZ R172, R121, R4, -R20.reuse ;  /* 0x0000000479ac7223 */ /* 0x100fe20000010814 */
[----:B------:R-:W-:Y:S01]  /*4390*/  FMNMX.FTZ R12, R55, R12, !PT ;  /* 0x0000000c370c7209 */ /* 0x000fe20007810000 */
[-CC-:B------:R-:W-:Y:S01]  /*43a0*/  FFMA.FTZ R99, R99, R4.reuse, -R20.reuse ;  /* 0x0000000463637223 */ /* 0x180fe20000010814 */
[----:B------:R-:W-:Y:S01]  /*43b0*/  FSEL R109, R9, -INF , !P5 ;  /* 0xff800000096d7808 */ /* 0x000fe20006800000 */
[--C-:B------:R-:W-:Y:S01]  /*43c0*/  FFMA.FTZ R101, R101, R4, -R20.reuse ;  /* 0x0000000465657223 */ /* 0x100fe20000010814 */
[----:B------:R-:W-:Y:S01]  /*43d0*/  FMNMX.FTZ R12, R57, R12, !PT ;  /* 0x0000000c390c7209 */ /* 0x000fe20007810000 */
[----:B------:R-:W2:Y:S01]  /*43e0*/  MUFU.EX2 R93, R93 ;  /* 0x0000005d005d7308 */ /* 0x000ea20000000800 */
[----:B------:R-:W-:Y:S01]  /*43f0*/  FSEL R119, R8, -INF , !P6 ;  /* 0xff80000008777808 */ /* 0x000fe20007000000 */
        /* <DEDUP_REMOVED lines=18> */
[-CC-:B------:R-:W-:Y:S01]  /*4520*/  FFMA.FTZ R15, R15, R4.reuse, -R20.reuse ;  /* 0x000000040f0f7223 */ /* 0x180fe20000010814 */
[-CC-:B------:R-:W-:Y:S01]  /*4530*/  FFMA.FTZ R11, R11, R4.reuse, -R20.reuse ;  /* 0x000000040b0b7223 */ /* 0x180fe20000010814 */
[----:B------:R-:W-:Y:S01]  /*4540*/  FFMA.FTZ R20, R35, R4, -R20 ;  /* 0x0000000423147223 */ /* 0x000fe20000010814 */
[----:B------:R-:W-:Y:S01]  /*4550*/  FMNMX.FTZ R12, R69, R12, !PT ;  /* 0x0000000c450c7209 */ /* 0x000fe20007810000 */
[----:B------:R0:W-:Y:S03]  /*4560*/  MUFU.EX2 R152, R21 ;  /* 0x0000001500987308 */ /* 0x0001e60000000800 */
[----:B------:R-:W-:-:S04]  /*4570*/  FMNMX.FTZ R12, R71, R12, !PT ;  /* 0x0000000c470c7209 */ /* 0x000fc80007810000 */
[----:B------:R-:W-:Y:S01]  /*4580*/  FMNMX.FTZ R12, R73, R12, !PT ;  /* 0x0000000c490c7209 */ /* 0x000fe20007810000 */
[----:B------:R-:W5:Y:S01]  /*4590*/  MUFU.EX2 R178, R178 ;  /* 0x000000b200b27308 */ /* 0x000f620000000800 */
[----:B0-----:R-:W-:Y:S01]  /*45a0*/  FADD.FTZ R21, R180, R91 ;  /* 0x0000005bb4157221 */ /* 0x001fe20000010000 */
[----:B------:R-:W-:Y:S02]  /*45b0*/  F2FP.BF16.F32.PACK_AB R180, R91, R180 ;  /* 0x000000b45bb4723e */ /* 0x000fe400000010ff */
[----:B------:R-:W-:Y:S01]  /*45c0*/  FMNMX.FTZ R12, R75, R12, !PT ;  /* 0x0000000c4b0c7209 */ /* 0x000fe20007810000 */
[----:B-1----:R-:W-:Y:S01]  /*45d0*/  FADD.FTZ R26, R182, R21 ;  /* 0x00000015b61a7221 */ /* 0x002fe20000010000 */
[----:B--2---:R-:W-:Y:S02]  /*45e0*/  F2FP.BF16.F32.PACK_AB R182, R93, R182 ;  /* 0x000000b65db6723e */ /* 0x004fe400000010ff */
[----:B------:R-:W-:Y:S01]  /*45f0*/  FMNMX.FTZ R12, R77, R12, !PT ;  /* 0x0000000c4d0c7209 */ /* 0x000fe20007810000 */
[----:B------:R-:W0:Y:S01]  /*4600*/  MUFU.EX2 R97, R97 ;  /* 0x0000006100617308 */ /* 0x000e220000000800 */
[----:B------:R-:W-:-:S02]  /*4610*/  FADD.FTZ R21, R93, R26 ;  /* 0x0000001a5d157221 */ /* 0x000fc40000010000 */
[----:B------:R-:W-:Y:S02]  /*4620*/  FMNMX.FTZ R12, R79, R12, !PT ;  /* 0x0000000c4f0c7209 */ /* 0x000fe40007810000 */
[----:B---3--:R-:W-:Y:S01]  /*4630*/  FADD.FTZ R28, R176, R21 ;  /* 0x00000015b01c7221 */ /* 0x008fe20000010000 */
[----:B----4-:R-:W-:Y:S02]  /*4640*/  F2FP.BF16.F32.PACK_AB R176, R95, R176 ;  /* 0x000000b05fb0723e */ /* 0x010fe400000010ff */
[----:B------:R-:W-:Y:S01]  /*4650*/  FMNMX.FTZ R12, R81, R12, !PT ;  /* 0x0000000c510c7209 */ /* 0x000fe20007810000 */
[----:B------:R-:W1:Y:S01]  /*4660*/  MUFU.EX2 R172, R172 ;  /* 0x000000ac00ac7308 */ /* 0x000e620000000800 */
[----:B------:R-:W-:Y:S02]  /*4670*/  FADD.FTZ R21, R95, R28 ;  /* 0x0000001c5f157221 */ /* 0x000fe40000010000 */
[----:B------:R-:W-:Y:S02]  /*4680*/  FMNMX.FTZ R12, R83, R12, !PT ;  /* 0x0000000c530c7209 */ /* 0x000fe40007810000 */
[----:B-----5:R-:W-:-:S02]  /*4690*/  FADD.FTZ R28, R178, R21 ;  /* 0x00000015b21c7221 */ /* 0x020fc40000010000 */
[----:B------:R-:W-:Y:S01]  /*46a0*/  FMNMX.FTZ R12, R85, R12, !PT ;  /* 0x0000000c550c7209 */ /* 0x000fe20007810000 */
[----:B------:R-:W2:Y:S01]  /*46b0*/  MUFU.EX2 R99, R99 ;  /* 0x0000006300637308 */ /* 0x000ea20000000800 */
[C---:B0-----:R-:W-:Y:S01]  /*46c0*/  FADD.FTZ R21, R97.reuse, R28 ;  /* 0x0000001c61157221 */ /* 0x041fe20000010000 */
[----:B------:R-:W-:Y:S02]  /*46d0*/  F2FP.BF16.F32.PACK_AB R178, R97, R178 ;  /* 0x000000b261b2723e */ /* 0x000fe400000010ff */
[----:B------:R-:W-:-:S04]  /*46e0*/  FMNMX.FTZ R12, R87, R12, !PT ;  /* 0x0000000c570c7209 */ /* 0x000fc80007810000 */
[----:B------:R-:W-:Y:S01]  /*46f0*/  FMNMX.FTZ R12, R89, R12, !PT ;  /* 0x0000000c590c7209 */ /* 0x000fe20007810000 */
[----:B------:R-:W0:Y:S01]  /*4700*/  MUFU.EX2 R174, R174 ;  /* 0x000000ae00ae7308 */ /* 0x000e220000000800 */
[----:B-1----:R-:W-:Y:S02]  /*4710*/  FADD.FTZ R30, R172, R21 ;  /* 0x00000015ac1e7221 */ /* 0x002fe40000010000 */
[----:B------:R-:W-:-:S04]  /*4720*/  FMNMX.FTZ R12, R113, R12, !PT ;  /* 0x0000000c710c7209 */ /* 0x000fc80007810000 */
[----:B------:R-:W-:Y:S01]  /*4730*/  FMNMX.FTZ R12, R115, R12, !PT ;  /* 0x0000000c730c7209 */ /* 0x000fe20007810000 */
[----:B------:R-:W1:Y:S01]  /*4740*/  MUFU.EX2 R101, R101 ;  /* 0x0000006500657308 */ /* 0x000e620000000800 */
[C---:B--2---:R-:W-:Y:S01]  /*4750*/  FADD.FTZ R21, R99.reuse, R30 ;  /* 0x0000001e63157221 */ /* 0x044fe20000010000 */
[----:B------:R-:W-:Y:S02]  /*4760*/  F2FP.BF16.F32.PACK_AB R172, R99, R172 ;  /* 0x000000ac63ac723e */ /* 0x000fe400000010ff */
[----:B------:R-:W-:-:S04]  /*4770*/  FMNMX.FTZ R12, R111, R12, !PT ;  /* 0x0000000c6f0c7209 */ /* 0x000fc80007810000 */
[----:B------:R-:W-:Y:S01]  /*4780*/  FMNMX.FTZ R12, R117, R12, !PT ;  /* 0x0000000c750c7209 */ /* 0x000fe20007810000 */
[----:B------:R-:W2:Y:S01]  /*4790*/  MUFU.EX2 R168, R168 ;  /* 0x000000a800a87308 */ /* 0x000ea20000000800 */
[----:B0-----:R-:W-:Y:S02]  /*47a0*/  FADD.FTZ R32, R174, R21 ;  /* 0x00000015ae207221 */ /* 0x001fe40000010000 */
[----:B------:R-:W-:-:S04]  /*47b0*/  FMNMX.FTZ R12, R109, R12, !PT ;  /* 0x0000000c6d0c7209 */ /* 0x000fc80007810000 */
[----:B------:R-:W-:Y:S01]  /*47c0*/  FMNMX.FTZ R12, R119, R12, !PT ;  /* 0x0000000c770c7209 */ /* 0x000fe20007810000 */
[----:B------:R-:W0:Y:S01]  /*47d0*/  MUFU.EX2 R103, R103 ;  /* 0x0000006700677308 */ /* 0x000e220000000800 */
[----:B-1----:R-:W-:-:S03]  /*47e0*/  F2FP.BF16.F32.PACK_AB R174, R101, R174 ;  /* 0x000000ae65ae723e */ /* 0x002fc600000010ff */
[----:B------:R-:W1:Y:S04]  /*47f0*/  SHFL.BFLY PT, R9, R12, 0x2, 0x1f ;  /* 0x0c401f000c097f89 */ /* 0x000e6800000e0000 */
[----:B------:R-:W3:Y:S08]  /*4800*/  MUFU.EX2 R170, R170 ;  /* 0x000000aa00aa7308 */ /* 0x000ef00000000800 */
[----:B------:R-:W4:Y:S08]  /*4810*/  MUFU.EX2 R5, R14 ;  /* 0x0000000e00057308 */ /* 0x000f300000000800 */
[----:B------:R5:W-:Y:S01]  /*4820*/  MUFU.EX2 R158, R25 ;  /* 0x00000019009e7308 */ /* 0x000be20000000800 */
[----:B-1----:R-:W-:-:S07]  /*4830*/  FMNMX.FTZ R2, R12, R9, !PT ;  /* 0x000000090c027209 */ /* 0x002fce0007810000 */
[----:B------:R-:W1:Y:S01]  /*4840*/  MUFU.EX2 R164, R164 ;  /* 0x000000a400a47308 */ /* 0x000e620000000800 */
[----:B------:R-:W1:Y:S01]  /*4850*/  SHFL.BFLY PT, R9, R2, 0x1, 0x1f ;  /* 0x0c201f0002097f89 */ /* 0x000e6200000e0000 */
[----:B-----5:R-:W-:-:S04]  /*4860*/  FADD.FTZ R25, R101, R32 ;  /* 0x0000002065197221 */ /* 0x020fc80000010000 */
[----:B--2---:R-:W-:Y:S01]  /*4870*/  FADD.FTZ R34, R168, R25 ;  /* 0x00000019a8227221 */ /* 0x004fe20000010000 */
[C---:B0-----:R-:W-:Y:S01]  /*4880*/  F2FP.BF16.F32.PACK_AB R168, R103.reuse, R168 ;  /* 0x000000a867a8723e */ /* 0x041fe200000010ff */
[----:B------:R-:W0:Y:S02]  /*4890*/  MUFU.EX2 R7, R7 ;  /* 0x0000000700077308 */ /* 0x000e240000000800 */
[----:B------:R-:W-:-:S04]  /*48a0*/  FADD.FTZ R25, R103, R34 ;  /* 0x0000002267197221 */ /* 0x000fc80000010000 */
[----:B---3--:R-:W-:Y:S01]  /*48b0*/  FADD.FTZ R34, R170, R25 ;  /* 0x00000019aa227221 */ /* 0x008fe20000010000 */
[C---:B----4-:R-:W-:Y:S01]  /*48c0*/  F2FP.BF16.F32.PACK_AB R170, R5.reuse, R170 ;  /* 0x000000aa05aa723e */ /* 0x050fe200000010ff */
[----:B------:R-:W2:Y:S02]  /*48d0*/  MUFU.EX2 R107, R107 ;  /* 0x0000006b006b7308 */ /* 0x000ea40000000800 */
[----:B------:R-:W-:-:S04]  /*48e0*/  FADD.FTZ R25, R5, R34 ;  /* 0x0000002205197221 */ /* 0x000fc80000010000 */
[----:B-1----:R-:W-:Y:S02]  /*48f0*/  FADD.FTZ R36, R164, R25 ;  /* 0x00000019a4247221 */ /* 0x002fe40000010000 */
[----:B------:R-:W1:Y:S01]  /*4900*/  MUFU.EX2 R166, R105 ;  /* 0x0000006900a67308 */ /* 0x000e620000000800 */
[----:B------:R-:W-:Y:S01]  /*4910*/  FMNMX.FTZ R9, R2, R9, !PT ;  /* 0x0000000902097209 */ /* 0x000fe20007810000 */
[C---:B0-----:R-:W-:Y:S01]  /*4920*/  FADD.FTZ R36, R7.reuse, R36 ;  /* 0x0000002407247221 */ /* 0x041fe20000010000 */
[----:B------:R-:W-:Y:S02]  /*4930*/  F2FP.BF16.F32.PACK_AB R164, R7, R164 ;  /* 0x000000a407a4723e */ /* 0x000fe400000010ff */
[C---:B------:R-:W-:Y:S01]  /*4940*/  FSETP.NEU.FTZ.AND P1, PT, R9.reuse, -INF , PT ;  /* 0xff8000000900780b */ /* 0x040fe20003f3d000 */
[----:B------:R-:W-:Y:S02]  /*4950*/  FMUL.FTZ R2, R9, R4 ;  /* 0x0000000409027220 */ /* 0x000fe40000410000 */
[----:B------:R-:W0:Y:S01]  /*4960*/  MUFU.EX2 R31, R31 ;  /* 0x0000001f001f7308 */ /* 0x000e220000000800 */
[----:B--2---:R-:W-:-:S02]  /*4970*/  FADD.FTZ R25, R107, R36 ;  /* 0x000000246b197221 */ /* 0x004fc40000010000 */
[----:B------:R-:W-:Y:S02]  /*4980*/  FSEL R2, R2, RZ, P1 ;  /* 0x000000ff02027208 */ /* 0x000fe40000800000 */
[----:B------:R-:W-:-:S03]  /*4990*/  PLOP3.LUT P1, PT, PT, PT, UP0, 0x40, 0x0 ;  /* 0x000000000000781c */ /* 0x000fc60003f2e808 */
        /* <DEDUP_REMOVED lines=15> */
[-CC-:B------:R-:W-:Y:S01]  /*4a90*/  FFMA.FTZ R65, R65, R4.reuse, -R2.reuse ;  /* 0x0000000441417223 */ /* 0x180fe20000010802 */
[-CC-:B------:R-:W-:Y:S01]  /*4aa0*/  FFMA.FTZ R67, R67, R4.reuse, -R2.reuse ;  /* 0x0000000443437223 */ /* 0x180fe20000010802 */
[-CC-:B------:R-:W-:Y:S01]  /*4ab0*/  FFMA.FTZ R69, R69, R4.reuse, -R2.reuse ;  /* 0x0000000445457223 */ /* 0x180fe20000010802 */
[----:B-1----:R-:W-:Y:S01]  /*4ac0*/  FADD.FTZ R36, R166, R25 ;  /* 0x00000019a6247221 */ /* 0x002fe20000010000 */
[-CC-:B------:R-:W-:Y:S01]  /*4ad0*/  FFMA.FTZ R71, R71, R4.reuse, -R2.reuse ;  /* 0x0000000447477223 */ /* 0x180fe20000010802 */
[-CC-:B------:R-:W-:Y:S01]  /*4ae0*/  FFMA.FTZ R73, R73, R4.reuse, -R2.reuse ;  /* 0x0000000449497223 */ /* 0x180fe20000010802 */
[-C--:B------:R-:W-:Y:S01]  /*4af0*/  FFMA.FTZ R75, R75, R4.reuse, -R2 ;  /* 0x000000044b4b7223 */ /* 0x080fe20000010802 */
[----:B------:R-:W1:Y:S01]  /*4b00*/  MUFU.EX2 R43, R43 ;  /* 0x0000002b002b7308 */ /* 0x000e620000000800 */
[----:B0-----:R-:W-:Y:S01]  /*4b10*/  FADD.FTZ R25, R31, R36 ;  /* 0x000000241f197221 */ /* 0x001fe20000010000 */
[-CC-:B------:R-:W-:Y:S01]  /*4b20*/  FFMA.FTZ R77, R77, R4.reuse, -R2.reuse ;  /* 0x000000044d4d7223 */ /* 0x180fe20000010802 */
[-CC-:B------:R-:W-:Y:S01]  /*4b30*/  FFMA.FTZ R79, R79, R4.reuse, -R2.reuse ;  /* 0x000000044f4f7223 */ /* 0x180fe20000010802 */
[-CC-:B------:R-:W-:Y:S01]  /*4b40*/  FFMA.FTZ R81, R81, R4.reuse, -R2.reuse ;  /* 0x0000000451517223 */ /* 0x180fe20000010802 */
        /* <DEDUP_REMOVED lines=10> */
[-C--:B------:R-:W-:Y:S01]  /*4bf0*/  FFMA.FTZ R109, R109, R4.reuse, -R2 ;  /* 0x000000046d6d7223 */ /* 0x080fe20000010802 */
[----:B------:R-:W2:Y:S01]  /*4c00*/  MUFU.EX2 R47, R47 ;  /* 0x0000002f002f7308 */ /* 0x000ea20000000800 */
[----:B-1----:R-:W-:Y:S01]  /*4c10*/  FADD.FTZ R21, R43, R30 ;  /* 0x0000001e2b157221 */ /* 0x002fe20000010000 */
[----:B------:R-:W-:Y:S01]  /*4c20*/  FFMA.FTZ R119, R119, R4, -R2 ;  /* 0x0000000477777223 */ /* 0x000fe20000010802 */
[----:B------:R-:W-:-:S02]  /*4c30*/  F2FP.BF16.F32.PACK_AB R181, R41, R0 ;  /* 0x0000000029b5723e */ /* 0x000fc400000010ff */
[----:B------:R-:W-:-:S03]  /*4c40*/  F2FP.BF16.F32.PACK_AB R166, R166, R107 ;  /* 0x0000006ba6a6723e */ /* 0x000fc600000010ff */
        /* <DEDUP_REMOVED lines=92> */
[----:B-1----:R-:W-:Y:S01]  /*5210*/  FADD.FTZ R5, R109, R8 ;  /* 0x000000086d057221 */ /* 0x002fe20000010000 */
[C---:B0-----:R-:W-:Y:S01]  /*5220*/  FADD.FTZ R2, R20.reuse, R7 ;  /* 0x0000000714027221 */ /* 0x041fe20000010000 */
[----:B------:R-:W-:Y:S01]  /*5230*/  F2FP.BF16.F32.PACK_AB R154, R20, R11 ;  /* 0x0000000b149a723e */ /* 0x000fe200000010ff */
[----:B------:R-:W-:Y:S02]  /*5240*/  VIADD R7, R88, 0xfffffffe ;  /* 0xfffffffe58077836 */ /* 0x000fe40000000000 */
        /* <DEDUP_REMOVED lines=14> */
.L_x_1348:
[----:B------:R-:W-:Y:S02]  /*5330*/  ULDC UR18, c[0x0][0x9e4] ;  /* 0x0002790000127ab9 */ /* 0x000fe40000000800 */
[----:B------:R-:W-:-:S11]  /*5340*/  UISETP.NE.AND UP0, UPT, UR18, 0x1, UPT ;  /* 0x000000011200788c */ /* 0x000fd6000bf05270 */
[----:B------:R-:W-:Y:S02]  /*5350*/  @UP0 ULDC.64 UR6, c[0x0][0x9e8] ;  /* 0x00027a0000060ab9 */ /* 0x000fe40000000a00 */
[----:B------:R-:W-:-:S04]  /*5360*/  UIMAD.WIDE.U32 UR10, UR15, UR6, URZ ;  /* 0x000000060f0a72a5 */ /* 0x000fc8000f8e003f */
[----:B------:R-:W-:-:S12]  /*5370*/  @UP0 USHF.R.U32.HI UR15, URZ, UR7, UR11 ;  /* 0x000000073f0f0299 */ /* 0x000fd8000801160b */
.L_x_1349:
[----:B------:R-:W-:-:S04]  /*5380*/  UIMAD UR15, UR15, UR18, UR18 ;  /* 0x000000120f0f72a4 */ /* 0x000fc8000f8e0212 */
[----:B------:R-:W-:-:S04]  /*5390*/  UISETP.LT.AND UP0, UPT, UR14, UR15, UPT ;  /* 0x0000000f0e00728c */ /* 0x000fc8000bf01270 */
[----:B------:R-:W-:-:S12]  /*53a0*/  USEL UR14, UR14, UR15, UP0 ;  /* 0x0000000f0e0e7287 */ /* 0x000fd80008000000 */
.L_x_1347:
        /* <DEDUP_REMOVED lines=48> */
.L_x_1369:
[----:B------:R-:W-:Y:S01]  /*56b0*/  ISETP.NE.AND P2, PT, RZ, UR44, PT ;  /* 0x0000002cff007c0c */ /* 0x000fe2000bf45270 */
[----:B------:R-:W-:-:S04]  /*56c0*/  UISETP.NE.AND UP0, UPT, UR60, 0x1, UPT ;  /* 0x000000013c00788c */ /* 0x000fc8000bf05270 */
[----:B------:R-:W-:-:S04]  /*56d0*/  USEL UR47, URZ, 0x1, UP0 ;  /* 0x000000013f2f7887 */ /* 0x000fc80008000000 */
[----:B------:R-:W-:-:S04]  /*56e0*/  ULOP3.LUT UR47, UR61, UR47, URZ, 0x3c, !UPT ;  /* 0x0000002f3d2f7292 */ /* 0x000fc8000f8e3c3f */
[----:B------:R-:W-:Y:S08]  /*56f0*/  @P2 BRA `(.L_x_1351) ;  /* 0x0000000000382947 */ /* 0x000ff00003800000 */
[----:B------:R-:W-:Y:S05]  /*5700*/  @!P0 BRA `(.L_x_1352) ;  /* 0x0000000000048947 */ /* 0x000fea0003800000 */
[----:B------:R-:W-:Y:S01]  /*5710*/  BPT.TRAP 0x1 ;  /* 0x000000040000795c */ /* 0x000fe20000300000 */
.L_x_1352:
        /* <DEDUP_REMOVED lines=9> */
.L_x_1353:
[----:B-1----:R-:W-:Y:S05]  /*57b0*/  @P1 BRA `(.L_x_1351) ;  /* 0x0000000000081947 */ /* 0x002fea0003800000 */
[----:B------:R-:W1:Y:S02]  /*57c0*/  SYNCS.PHASECHK.TRANS64.TRYWAIT P1, [UR6+0x28830], R3 ;  /* 0x02883003ff0075a7 */ /* 0x000e640008020146 */
[----:B-1----:R-:W-:Y:S05]  /*57d0*/  @!P1 BRA `(.L_x_1354) ;  /* 0x0000012400209947 */ /* 0x002fea0003800000 */
.L_x_1351:
        /* <DEDUP_REMOVED lines=48> */
.L_x_1356:
[----:B------:R-:W-:Y:S01]  /*5ae0*/  ULEA UR6, UR60, UR41, 0x3 ;  /* 0x000000293c067291 */ /* 0x000fe2000f8e183f */
[----:B------:R-:W-:-:S05]  /*5af0*/  IMAD.U32 R3, RZ, RZ, UR61 ;  /* 0x0000003dff037e24 */ /* 0x000fca000f8e00ff */
[----:B------:R-:W-:-:S04]  /*5b00*/  SHF.L.U32 R3, R3, 0x1f, RZ ;  /* 0x0000001f03037819 */ /* 0x000fc800000006ff */
[----:B------:R0:W1:Y:S01]  /*5b10*/  SYNCS.PHASECHK.TRANS64.TRYWAIT P1, [UR6+0x28850], R3 ;  /* 0x02885003ff0075a7 */ /* 0x0000620008020146 */
[----:B------:R-:W-:Y:S05]  /*5b20*/  @!P0 BRA `(.L_x_1357) ;  /* 0x0000000000048947 */ /* 0x000fea0003800000 */
[----:B------:R-:W-:Y:S01]  /*5b30*/  BPT.TRAP 0x1 ;  /* 0x000000040000795c */ /* 0x000fe20000300000 */
.L_x_1357:
[----:B-1----:R-:W-:Y:S05]  /*5b40*/  @P1 BRA `(.L_x_1355) ;  /* 0x0000000000081947 */ /* 0x002fea0003800000 */
[----:B------:R-:W1:Y:S02]  /*5b50*/  SYNCS.PHASECHK.TRANS64.TRYWAIT P1, [UR6+0x28850], R3 ;  /* 0x02885003ff0075a7 */ /* 0x000e640008020146 */
[----:B-1----:R-:W-:Y:S05]  /*5b60*/  @!P1 BRA `(.L_x_1358) ;  /* 0x0000012000549947 */ /* 0x002fea0003800000 */
.L_x_1355:
        /* <DEDUP_REMOVED lines=49> */
.L_x_1359:
[----:B------:R-:W-:Y:S01]  /*5e80*/  UISETP.NE.AND UP1, UPT, UR51, URZ, UPT ;  /* 0x0000003f3300728c */ /* 0x000fe2000bf25270 */
[----:B------:R-:W-:Y:S01]  /*5e90*/  FMUL.FTZ R154, R36, UR58 ;  /* 0x0000003a249a7c20 */ /* 0x000fe20008410000 */
[----:B------:R-:W-:Y:S01]  /*5ea0*/  FMUL.FTZ R36, R62, UR58 ;  /* 0x0000003a3e247c20 */ /* 0x000fe20008410000 */
[----:B------:R-:W-:Y:S02]  /*5eb0*/  VIADD R62, R17, UR37 ;  /* 0x00000025113e7c36 */ /* 0x000fe40008000000 */
[----:B------:R-:W-:Y:S01]  /*5ec0*/  FMUL.FTZ R153, R33, UR58 ;  /* 0x0000003a21997c20 */ /* 0x000fe20008410000 */
[----:B------:R-:W-:Y:S01]  /*5ed0*/  FMUL.FTZ R33, R46, UR58 ;  /* 0x0000003a2e217c20 */ /* 0x000fe20008410000 */
[----:B------:R-:W-:Y:S01]  /*5ee0*/  PLOP3.LUT P1, PT, PT, PT, UP1, 0x80, 0x0 ;  /* 0x000000000000781c */ /* 0x000fe20003f2f018 */
[----:B------:R-:W-:Y:S01]  /*5ef0*/  ULEA UR6, UR46, UR41, 0x3 ;  /* 0x000000292e067291 */ /* 0x000fe2000f8e183f */
[----:B------:R-:W-:Y:S01]  /*5f00*/  PLOP3.LUT P2, PT, PT, PT, UP1, 0x80, 0x0 ;  /* 0x000000000000781c */ /* 0x000fe20003f4f018 */
[----:B------:R-:W-:Y:S01]  /*5f10*/  FMUL.FTZ R15, R34, UR58 ;  /* 0x0000003a220f7c20 */ /* 0x000fe20008410000 */
[----:B------:R-:W-:Y:S01]  /*5f20*/  FMUL.FTZ R158, R44, UR58 ;  /* 0x0000003a2c9e7c20 */ /* 0x000fe20008410000 */
[----:B------:R-:W-:Y:S01]  /*5f30*/  @UP1 ULDC UR7, c[0x0][0x44c] ;  /* 0x0001130000071ab9 */ /* 0x000fe20000000800 */
[----:B------:R-:W-:Y:S01]  /*5f40*/  FMUL.FTZ R34, R63, UR58 ;  /* 0x0000003a3f227c20 */ /* 0x000fe20008410000 */
[----:B------:R-:W-:Y:S01]  /*5f50*/  FMUL.FTZ R44, R82, UR58 ;  /* 0x0000003a522c7c20 */ /* 0x000fe20008410000 */
[----:B------:R-:W-:Y:S01]  /*5f60*/  UIADD3 UR6, UR6, 0x28840, URZ ;  /* 0x0002884006067890 */ /* 0x000fe2000fffe03f */
[----:B------:R-:W-:-:S02]  /*5f70*/  IMAD.SHL.U32 R82, R7, 0x80, RZ ;  /* 0x0000008007527824 */ /* 0x000fc400078e00ff */
[----:B------:R-:W-:Y:S01]  /*5f80*/  FMUL.FTZ R13, R29, UR58 ;  /* 0x0000003a1d0d7c20 */ /* 0x000fe20008410000 */
[----:B------:R-:W-:Y:S01]  /*5f90*/  FMUL.FTZ R29, R50, UR58 ;  /* 0x0000003a321d7c20 */ /* 0x000fe20008410000 */
[----:B------:R-:W-:Y:S01]  /*5fa0*/  FMUL.FTZ R20, R51, UR58 ;  /* 0x0000003a33147c20 */ /* 0x000fe20008410000 */
[----:B------:R-:W-:Y:S01]  /*5fb0*/  @P1 IMAD.HI.U32 R46, R62, UR7, RZ ;  /* 0x000000073e2e1c27 */ /* 0x000fe2000f8e00ff */
[----:B------:R-:W-:Y:S01]  /*5fc0*/  @UP1 ULDC UR7, c[0x0][0x450] ;  /* 0x0001140000071ab9 */ /* 0x000fe20000000800 */
[----:B------:R-:W-:Y:S02]  /*5fd0*/  UISETP.NE.AND UP0, UPT, UR50, URZ, UPT ;  /* 0x0000003f3200728c */ /* 0x000fe4000bf05270 */
[----:B------:R-:W-:Y:S01]  /*5fe0*/  FMUL.FTZ R12, R28, UR58 ;  /* 0x0000003a1c0c7c20 */ /* 0x000fe20008410000 */
[----:B------:R-:W-:Y:S01]  /*5ff0*/  FMUL.FTZ R50, R52, UR58 ;  /* 0x0000003a34327c20 */ /* 0x000fe20008410000 */
[----:B------:R-:W-:Y:S01]  /*6000*/  @P2 SHF.R.U32.HI R62, RZ, UR7, R46 ;  /* 0x00000007ff3e2c19 */ /* 0x000fe2000801162e */
[----:B------:R-:W-:Y:S01]  /*6010*/  FMUL.FTZ R51, R53, UR58 ;  /* 0x0000003a35337c20 */ /* 0x000fe20008410000 */
[----:B0-----:R-:W-:Y:S01]  /*6020*/  FMUL.FTZ R3, R24, UR58 ;  /* 0x0000003a18037c20 */ /* 0x001fe20008410000 */
[----:B------:R-:W-:Y:S01]  /*6030*/  FMUL.FTZ R4, R25, UR58 ;  /* 0x0000003a19047c20 */ /* 0x000fe20008410000 */
[----:B------:R-:W-:Y:S01]  /*6040*/  FMUL.FTZ R8, R26, UR58 ;  /* 0x0000003a1a087c20 */ /* 0x000fe20008410000 */
[----:B------:R-:W0:Y:S01]  /*6050*/  SHFL.IDX PT, R63, R62, RZ, 0x1c1f ;  /* 0x001c1fff3e3f7589 */ /* 0x000e2200000e0000 */
        /* <DEDUP_REMOVED lines=22> */
[----:B------:R-:W-:Y:S01]  /*61c0*/  IADD3 R55, -R82, 0x1, RZ ;  /* 0x0000000152377810 */ /* 0x000fe20007ffe1ff */
        /* <DEDUP_REMOVED lines=27> */
[----:B------:R-:W-:Y:S01]  /*6380*/  IMAD R55, R16, -0x2, R55 ;  /* 0xfffffffe10377824 */ /* 0x000fe200078e0237 */
[----:B------:R-:W1:Y:S01]  /*6390*/  MUFU.TANH R3, R3 ;  /* 0x0000000300037308 */ /* 0x000e620000002400 */
[----:B------:R-:W-:Y:S01]  /*63a0*/  IMAD.U32 R54, RZ, RZ, UR45 ;  /* 0x0000002dff367e24 */ /* 0x000fe2000f8e00ff */
[----:B------:R-:W-:Y:S01]  /*63b0*/  SYNCS.ARRIVE.TRANS64.RED.A1T0 RZ, [UR6], RZ ;  /* 0x000000ffffff79a7 */ /* 0x000fe20008100406 */
[----:B------:R-:W-:-:S03]  /*63c0*/  ULOP3.LUT UR6, URZ, UR56, URZ, 0x33, !UPT ;  /* 0x000000383f067292 */ /* 0x000fc6000f8e333f */
[----:B------:R-:W-:Y:S02]  /*63d0*/  IADD3 R55, -R54, UR38, R55 ;  /* 0x0000002636377c10 */ /* 0x000fe4000fffe137 */
[----:B------:R-:W2:Y:S03]  /*63e0*/  MUFU.TANH R4, R4 ;  /* 0x0000000400047308 */ /* 0x000ea60000002400 */
[C---:B------:R-:W-:Y:S02]  /*63f0*/  VIADD R86, R55.reuse, UR57 ;  /* 0x0000003937567c36 */ /* 0x040fe40008000000 */
[----:B------:R-:W-:Y:S02]  /*6400*/  VIADD R87, R55, UR6 ;  /* 0x0000000637577c36 */ /* 0x000fe40008000000 */
[--C-:B0-----:R-:W-:Y:S01]  /*6410*/  IMAD.IADD R64, R86, 0x1, R63.reuse ;  /* 0x0000000156407824 */ /* 0x101fe200078e023f */
[----:B------:R-:W0:Y:S01]  /*6420*/  MUFU.TANH R8, R8 ;  /* 0x0000000800087308 */ /* 0x000e220000002400 */
[----:B------:R-:W-:-:S07]  /*6430*/  IMAD.IADD R66, R87, 0x1, R63 ;  /* 0x0000000157427824 */ /* 0x000fce00078e023f */
        /* <DEDUP_REMOVED lines=75> */
.L_x_1362:
[----:B------:R-:W-:-:S05]  /*68f0*/  IMAD.U32 R65, RZ, RZ, UR53 ;  /* 0x00000035ff417e24 */ /* 0x000fca000f8e00ff */
[----:B------:R-:W-:-:S13]  /*6900*/  ISETP.NE.AND P1, PT, R65, 0x1, PT ;  /* 0x000000014100780c */ /* 0x000fda0003f25270 */
[----:B------:R-:W1:Y:S02]  /*6910*/  @P1 LDC.64 R54, c[0x0][0x9e8] ;  /* 0x00027a00ff361b82 */ /* 0x000e640000000a00 */
[----:B-1----:R-:W-:-:S05]  /*6920*/  @P1 IMAD.HI.U32 R54, R63, R54, RZ ;  /* 0x000000363f361227 */ /* 0x002fca00078e00ff */
[----:B------:R-:W-:-:S07]  /*6930*/  @P1 SHF.R.U32.HI R63, RZ, R55, R54 ;  /* 0x00000037ff3f1219 */ /* 0x000fce0000011636 */
.L_x_1363:
[----:B------:R-:W-:Y:S05]  /*6940*/  BSYNC B0 ;  /* 0x0000000000007941 */ /* 0x000fea0003800000 */
.L_x_1361:
[----:B------:R-:W-:-:S04]  /*6950*/  IMAD R63, R63, R65, -R82 ;  /* 0x000000413f3f7224 */ /* 0x000fc800078e0a52 */
[----:B------:R-:W-:-:S05]  /*6960*/  IMAD R63, R16, -0x2, R63 ;  /* 0xfffffffe103f7824 */ /* 0x000fca00078e023f */
[----:B------:R-:W-:Y:S02]  /*6970*/  VIADDMNMX R64, R63, R65, R64, PT ;  /* 0x000000413f407246 */ /* 0x000fe40003800140 */
[----:B------:R-:W-:-:S07]  /*6980*/  VIMNMX R66, R66, R63, !PT ;  /* 0x0000003f42427248 */ /* 0x000fce0007fe0100 */
.L_x_1360:
[----:B------:R-:W-:Y:S01]  /*6990*/  ISETP.GT.AND P1, PT, R7, -0x1, PT ;  /* 0xffffffff0700780c */ /* 0x000fe20003f24270 */
[----:B------:R-:W1:Y:S01]  /*69a0*/  SHFL.IDX PT, R62, R62, 0x1, 0x1c1f ;  /* 0x003c1f003e3e7f89 */ /* 0x000e6200000e0000 */
[----:B------:R-:W-:Y:S02]  /*69b0*/  UISETP.NE.AND UP0, UPT, UR50, URZ, UPT ;  /* 0x0000003f3200728c */ /* 0x000fe4000bf05270 */
[C---:B------:R-:W-:Y:S02]  /*69c0*/  ISETP.GT.AND P2, PT, R66.reuse, 0x1, P1 ;  /* 0x000000014200780c */ /* 0x040fe40000f44270 */
[----:B------:R-:W-:Y:S02]  /*69d0*/  ISETP.GT.AND P3, PT, R66, 0x8, P1 ;  /* 0x000000084200780c */ /* 0x000fe40000f64270 */
[C---:B------:R-:W-:Y:S02]  /*69e0*/  ISETP.LT.OR P2, PT, R64.reuse, 0x2, P2 ;  /* 0x000000024000780c */ /* 0x040fe40001741670 */
[----:B------:R-:W-:-:S02]  /*69f0*/  ISETP.LT.OR P3, PT, R64, 0x9, P3 ;  /* 0x000000094000780c */ /* 0x000fc40001f61670 */
[----:B------:R-:W-:Y:S02]  /*6a00*/  ISETP.GT.AND P6, PT, R66, RZ, P1 ;  /* 0x000000ff4200720c */ /* 0x000fe40000fc4270 */
[----:B------:R-:W-:Y:S02]  /*6a10*/  FSEL R169, R4, -INF , !P2 ;  /* 0xff80000004a97808 */ /* 0x000fe40005000000 */
[----:B------:R-:W-:Y:S02]  /*6a20*/  ISETP.GT.AND P2, PT, R66, 0x18, P1 ;  /* 0x000000184200780c */ /* 0x000fe40000f44270 */
[----:B------:R-:W-:Y:S02]  /*6a30*/  FSEL R173, R12, -INF , !P3 ;  /* 0xff8000000cad7808 */ /* 0x000fe40005800000 */
[----:B------:R-:W-:Y:S02]  /*6a40*/  ISETP.GT.AND P3, PT, R66, 0x19, P1 ;  /* 0x000000194200780c */ /* 0x000fe40000f64270 */
[----:B------:R-:W-:-:S02]  /*6a50*/  ISETP.LT.OR P6, PT, R64, 0x1, P6 ;  /* 0x000000014000780c */ /* 0x000fc400037c1670 */
[C---:B------:R-:W-:Y:S02]  /*6a60*/  ISETP.LT.OR P2, PT, R64.reuse, 0x19, P2 ;  /* 0x000000194000780c */ /* 0x040fe40001741670 */
[----:B------:R-:W-:Y:S02]  /*6a70*/  ISETP.LT.OR P3, PT, R64, 0x1a, P3 ;  /* 0x0000001a4000780c */ /* 0x000fe40001f61670 */
[C---:B------:R-:W-:Y:S02]  /*6a80*/  ISETP.GT.AND P5, PT, R66.reuse, 0x9, P1 ;  /* 0x000000094200780c */ /* 0x040fe40000fa4270 */
[----:B------:R-:W-:Y:S02]  /*6a90*/  FSEL R163, R3, -INF , !P6 ;  /* 0xff80000003a37808 */ /* 0x000fe40007000000 */
[C---:B------:R-:W-:Y:S02]  /*6aa0*/  ISETP.GT.AND P4, PT, R66.reuse, 0x10, P1 ;  /* 0x000000104200780c */ /* 0x040fe40000f84270 */
[----:B------:R-:W-:-:S02]  /*6ab0*/  ISETP.GT.AND P6, PT, R66, 0x11, P1 ;  /* 0x000000114200780c */ /* 0x000fc40000fc4270 */
[----:B0-----:R-:W-:Y:S02]  /*6ac0*/  FSEL R183, R154, -INF , !P2 ;  /* 0xff8000009ab77808 */ /* 0x001fe40005000000 */
[C---:B------:R-:W-:Y:S02]  /*6ad0*/  ISETP.GT.AND P2, PT, R66.reuse, 0x29, P1 ;  /* 0x000000294200780c */ /* 0x040fe40000f44270 */
[----:B------:R-:W-:Y:S02]  /*6ae0*/  FSEL R179, R155, -INF , !P3 ;  /* 0xff8000009bb37808 */ /* 0x000fe40005800000 */
        /* <DEDUP_REMOVED lines=10> */
[C---:B------:R-:W-:Y:S02]  /*6b90*/  ISETP.GT.AND P4, PT, R66.reuse, 0x21, P1 ;  /* 0x000000214200780c */ /* 0x040fe40000f84270 */
[----:B------:R-:W-:Y:S02]  /*6ba0*/  ISETP.GT.AND P6, PT, R66, 0x28, P1 ;  /* 0x000000284200780c */ /* 0x000fe40000fc4270 */
[----:B------:R-:W-:Y:S02]  /*6bb0*/  FSEL R161, R159, -INF , !P2 ;  /* 0xff8000009fa17808 */ /* 0x000fe40005000000 */
[----:B------:R-:W-:Y:S01]  /*6bc0*/  FSEL R159, R48, -INF , !P3 ;  /* 0xff800000309f7808 */ /* 0x000fe20005800000 */
[----:B-1----:R-:W-:Y:S01]  /*6bd0*/  IMAD.IADD R48, R86, 0x1, R62 ;  /* 0x0000000156307824 */ /* 0x002fe200078e023e */
[----:B------:R-:W-:-:S02]  /*6be0*/  ISETP.GT.AND P3, PT, R66, 0x41, P1 ;  /* 0x000000414200780c */ /* 0x000fc40000f64270 */
[C---:B------:R-:W-:Y:S02]  /*6bf0*/  ISETP.LT.OR P5, PT, R64.reuse, 0x21, P5 ;  /* 0x000000214000780c */ /* 0x040fe40002fa1670 */
[C---:B------:R-:W-:Y:S02]  /*6c00*/  ISETP.LT.OR P4, PT, R64.reuse, 0x22, P4 ;  /* 0x000000224000780c */ /* 0x040fe40002781670 */
[C---:B------:R-:W-:Y:S02]  /*6c10*/  ISETP.LT.OR P6, PT, R64.reuse, 0x29, P6 ;  /* 0x000000294000780c */ /* 0x040fe400037c1670 */
[----:B------:R-:W-:Y:S02]  /*6c20*/  ISETP.LT.OR P3, PT, R64, 0x42, P3 ;  /* 0x000000424000780c */ /* 0x000fe40001f61670 */
[----:B------:R-:W-:Y:S02]  /*6c30*/  FSEL R175, R156, -INF , !P5 ;  /* 0xff8000009caf7808 */ /* 0x000fe40006800000 */
[----:B------:R-:W-:-:S02]  /*6c40*/  ISETP.GT.AND P5, PT, R66, 0x31, P1 ;  /* 0x000000314200780c */ /* 0x000fc40000fa4270 */
[----:B------:R-:W-:Y:S02]  /*6c50*/  FSEL R171, R157, -INF , !P4 ;  /* 0xff8000009dab7808 */ /* 0x000fe40006000000 */
[----:B------:R-:W-:Y:S02]  /*6c60*/  FSEL R167, R158, -INF , !P6 ;  /* 0xff8000009ea77808 */ /* 0x000fe40007000000 */
[C---:B------:R-:W-:Y:S02]  /*6c70*/  ISETP.GT.AND P4, PT, R66.reuse, 0x38, P1 ;  /* 0x000000384200780c */ /* 0x040fe40000f84270 */
[C---:B------:R-:W-:Y:S02]  /*6c80*/  ISETP.GT.AND P6, PT, R66.reuse, 0x39, P1 ;  /* 0x000000394200780c */ /* 0x040fe40000fc4270 */
[----:B------:R-:W-:Y:S02]  /*6c90*/  ISETP.GT.AND P2, PT, R66, 0x40, P1 ;  /* 0x000000404200780c */ /* 0x000fe40000f44270 */
[----:B------:R-:W-:-:S02]  /*6ca0*/  FSEL R77, R53, -INF , !P3 ;  /* 0xff800000354d7808 */ /* 0x000fc40005800000 */
        /* <DEDUP_REMOVED lines=8> */
[----:B------:R-:W-:Y:S01]  /*6d30*/  FSEL R83, R50, -INF , !P4 ;  /* 0xff80000032537808 */ /* 0x000fe20006000000 */
[----:B------:R-:W-:Y:S01]  /*6d40*/  IMAD.IADD R50, R87, 0x1, R62 ;  /* 0x0000000157327824 */ /* 0x000fe200078e023e */
[----:B------:R-:W-:Y:S02]  /*6d50*/  FSEL R81, R51, -INF , !P6 ;  /* 0xff80000033517808 */ /* 0x000fe40007000000 */
[----:B------:R-:W-:Y:S02]  /*6d60*/  FSEL R79, R52, -INF , !P2 ;  /* 0xff800000344f7808 */ /* 0x000fe40005000000 */
[----:B------:R-:W-:-:S02]  /*6d70*/  ISETP.GT.AND P4, PT, R66, 0x49, P1 ;  /* 0x000000494200780c */ /* 0x000fc40000f84270 */
[C---:B------:R-:W-:Y:S02]  /*6d80*/  ISETP.GT.AND P6, PT, R66.reuse, 0x50, P1 ;  /* 0x000000504200780c */ /* 0x040fe40000fc4270 */
[----:B------:R-:W-:Y:S02]  /*6d90*/  ISETP.GT.AND P2, PT, R66, 0x51, P1 ;  /* 0x000000514200780c */ /* 0x000fe40000f44270 */
        /* <DEDUP_REMOVED lines=12> */
[C---:B------:R-:W-:Y:S02]  /*6e60*/  ISETP.GT.AND P4, PT, R66.reuse, 0x60, P1 ;  /* 0x000000604200780c */ /* 0x040fe40000f84270 */
[C---:B------:R-:W-:Y:S02]  /*6e70*/  ISETP.GT.AND P6, PT, R66.reuse, 0x61, P1 ;  /* 0x000000614200780c */ /* 0x040fe40000fc4270 */
[----:B------:R-:W-:Y:S02]  /*6e80*/  ISETP.GT.AND P2, PT, R66, 0x68, P1 ;  /* 0x000000684200780c */ /* 0x000fe40000f44270 */
[----:B------:R-:W-:-:S02]  /*6e90*/  FSEL R59, R70, -INF , !P3 ;  /* 0xff800000463b7808 */ /* 0x000fc40005800000 */
[----:B------:R-:W-:Y:S02]  /*6ea0*/  PLOP3.LUT P3, PT, PT, PT, UP0, 0x40, 0x0 ;  /* 0x000000000000781c */ /* 0x000fe40003f6e808 */
[C---:B------:R-:W-:Y:S02]  /*6eb0*/  ISETP.LT.OR P5, PT, R64.reuse, 0x5a, P5 ;  /* 0x0000005a4000780c */ /* 0x040fe40002fa1670 */
[C---:B------:R-:W-:Y:S02]  /*6ec0*/  ISETP.LT.OR P4, PT, R64.reuse, 0x61, P4 ;  /* 0x000000614000780c */ /* 0x040fe40002781670 */
[C---:B------:R-:W-:Y:S02]  /*6ed0*/  ISETP.LT.OR P6, PT, R64.reuse, 0x62, P6 ;  /* 0x000000624000780c */ /* 0x040fe400037c1670 */
[----:B------:R-:W-:Y:S02]  /*6ee0*/  ISETP.LT.OR P2, PT, R64, 0x69, P2 ;  /* 0x000000694000780c */ /* 0x000fe40001741670 */
        /* <DEDUP_REMOVED lines=11> */
[----:B------:R-:W-:Y:S02]  /*6fa0*/  ISETP.LT.OR P2, PT, R64, 0x7a, P2 ;  /* 0x0000007a4000780c */ /* 0x000fe40001741670 */
[----:B------:R-:W-:-:S02]  /*6fb0*/  FSEL R57, R80, -INF , !P5 ;  /* 0xff80000050397808 */ /* 0x000fc40006800000 */
[----:B------:R-:W-:Y:S02]  /*6fc0*/  FSEL R53, R74, -INF , !P4 ;  /* 0xff8000004a357808 */ /* 0x000fe40006000000 */
[----:B------:R-:W-:Y:S02]  /*6fd0*/  FSEL R51, R84, -INF , !P6 ;  /* 0xff80000054337808 */ /* 0x000fe40007000000 */
[----:B------:R-:W-:Y:S01]  /*6fe0*/  FSEL R49, R78, -INF , !P2 ;  /* 0xff8000004e317808 */ /* 0x000fe20005000000 */
[----:B------:R-:W-:Y:S06]  /*6ff0*/  @P3 BRA `(.L_x_1364) ;  /* 0x00000000005c3947 */ /* 0x000fec0003800000 */
        /* <DEDUP_REMOVED lines=13> */
.L_x_1366:
[----:B------:R-:W-:-:S05]  /*70d0*/  IMAD.U32 R4, RZ, RZ, UR53 ;  /* 0x00000035ff047e24 */ /* 0x000fca000f8e00ff */
[----:B------:R-:W-:-:S13]  /*70e0*/  ISETP.NE.AND P2, PT, R4, 0x1, PT ;  /* 0x000000010400780c */ /* 0x000fda0003f45270 */
[----:B------:R-:W0:Y:S02]  /*70f0*/  @P2 LDC.64 R12, c[0x0][0x9e8] ;  /* 0x00027a00ff0c2b82 */ /* 0x000e240000000a00 */
[----:B0-----:R-:W-:-:S05]  /*7100*/  @P2 IMAD.HI.U32 R12, R3, R12, RZ ;  /* 0x0000000c030c2227 */ /* 0x001fca00078e00ff */
[----:B------:R-:W-:-:S07]  /*7110*/  @P2 SHF.R.U32.HI R3, RZ, R13, R12 ;  /* 0x0000000dff032219 */ /* 0x000fce000001160c */
.L_x_1367:
[----:B------:R-:W-:Y:S05]  /*7120*/  BSYNC B0 ;  /* 0x0000000000007941 */ /* 0x000fea0003800000 */
.L_x_1365:
[----:B------:R-:W-:-:S04]  /*7130*/  IMAD R3, R3, R4, -R82 ;  /* 0x0000000403037224 */ /* 0x000fc800078e0a52 */
[----:B------:R-:W-:-:S05]  /*7140*/  IMAD R3, R16, -0x2, R3 ;  /* 0xfffffffe10037824 */ /* 0x000fca00078e0203 */
[----:B------:R-:W-:Y:S02]  /*7150*/  VIADDMNMX R48, R3, R4, R48, PT ;  /* 0x0000000403307246 */ /* 0x000fe40003800130 */
[----:B------:R-:W-:-:S07]  /*7160*/  VIMNMX R50, R50, R3, !PT ;  /* 0x0000000332327248 */ /* 0x000fce0007fe0100 */
.L_x_1364:
[----:B------:R-:W-:Y:S02]  /*7170*/  FMNMX.FTZ R4, R163, R5, !PT ;  /* 0x00000005a3047209 */ /* 0x000fe40007810000 */
[C---:B------:R-:W-:Y:S02]  /*7180*/  ISETP.GT.AND P6, PT, R50.reuse, 0x1, P1 ;  /* 0x000000013200780c */ /* 0x040fe40000fc4270 */
        /* <DEDUP_REMOVED lines=35> */
[C---:B------:R-:W-:Y:S02]  /*73c0*/  ISETP.LT.OR P3, PT, R48.reuse, 0x19, P3 ;  /* 0x000000193000780c */ /* 0x040fe40001f61670 */
[----:B------:R-:W-:Y:S02]  /*73d0*/  FMNMX.FTZ R4, R73, R4, !PT ;  /* 0x0000000449047209 */ /* 0x000fe40007810000 */
[----:B------:R-:W-:Y:S02]  /*73e0*/  ISETP.LT.OR P4, PT, R48, 0x1a, P4 ;  /* 0x0000001a3000780c */ /* 0x000fe40002781670 */
[----:B------:R-:W-:Y:S02]  /*73f0*/  FMNMX.FTZ R4, R65, R4, !PT ;  /* 0x0000000441047209 */ /* 0x000fe40007810000 */
[----:B------:R-:W-:-:S02]  /*7400*/  FSEL R165, R26, -INF , !P3 ;  /* 0xff8000001aa57808 */ /* 0x000fc40005800000 */
[----:B------:R-:W-:Y:S02]  /*7410*/  FMNMX.FTZ R4, R67, R4, !PT ;  /* 0x0000000443047209 */ /* 0x000fe40007810000 */
[----:B------:R-:W-:Y:S02]  /*7420*/  FSEL R25, R25, -INF , !P4 ;  /* 0xff80000019197808 */ /* 0x000fe40006000000 */
[----:B------:R-:W-:Y:S02]  /*7430*/  FMNMX.FTZ R4, R69, R4, !PT ;  /* 0x0000000445047209 */ /* 0x000fe40007810000 */
[C---:B------:R-:W-:Y:S02]  /*7440*/  ISETP.GT.AND P3, PT, R50.reuse, 0x28, P1 ;  /* 0x000000283200780c */ /* 0x040fe40000f64270 */
[----:B------:R-:W-:Y:S02]  /*7450*/  FMNMX.FTZ R4, R71, R4, !PT ;  /* 0x0000000447047209 */ /* 0x000fe40007810000 */
[----:B------:R-:W-:-:S02]  /*7460*/  ISETP.GT.AND P4, PT, R50, 0x29, P1 ;  /* 0x000000293200780c */ /* 0x000fc40000f84270 */
[----:B------:R-:W-:Y:S02]  /*7470*/  FMNMX.FTZ R4, R63, R4, !PT ;  /* 0x000000043f047209 */ /* 0x000fe40007810000 */
[C---:B------:R-:W-:Y:S02]  /*7480*/  ISETP.LT.OR P3, PT, R48.reuse, 0x29, P3 ;  /* 0x000000293000780c */ /* 0x040fe40001f61670 */
        /* <DEDUP_REMOVED lines=23> */
[----:B------:R-:W-:Y:S01]  /*7600*/  ISETP.GT.AND P5, PT, R50, RZ, P1 ;  /* 0x000000ff3200720c */ /* 0x000fe20000fa4270 */
[-CC-:B------:R-:W-:Y:S01]  /*7610*/  FFMA.FTZ R11, R163, R4.reuse, -R12.reuse ;  /* 0x00000004a30b7223 */ /* 0x180fe2000001080c */
[----:B------:R-:W-:Y:S01]  /*7620*/  FSEL R163, R14, -INF , !P2 ;  /* 0xff8000000ea37808 */ /* 0x000fe20005000000 */
[-CC-:B------:R-:W-:Y:S01]  /*7630*/  FFMA.FTZ R182, R173, R4.reuse, -R12.reuse ;  /* 0x00000004adb67223 */ /* 0x180fe2000001080c */
[----:B------:R-:W-:Y:S01]  /*7640*/  ISETP.LT.OR P5, PT, R48, 0x1, P5 ;  /* 0x000000013000780c */ /* 0x000fe20002fa1670 */
[-CC-:B------:R-:W-:Y:S01]  /*7650*/  FFMA.FTZ R176, R177, R4.reuse, -R12.reuse ;  /* 0x00000004b1b07223 */ /* 0x180fe2000001080c */
[----:B------:R-:W-:Y:S01]  /*7660*/  ISETP.GT.AND P2, PT, R50, 0x21, P1 ;  /* 0x000000213200780c */ /* 0x000fe20000f44270 */
[-CC-:B------:R-:W-:Y:S01]  /*7670*/  FFMA.FTZ R15, R181, R4.reuse, -R12.reuse ;  /* 0x00000004b50f7223 */ /* 0x180fe2000001080c */
[----:B------:R-:W-:Y:S01]  /*7680*/  FSEL R193, R8, -INF , !P5 ;  /* 0xff80000008c17808 */ /* 0x000fe20006800000 */
        /* <DEDUP_REMOVED lines=16> */
[----:B------:R-:W-:Y:S01]  /*7790*/  FADD.FTZ R51, -R10, R5 ;  /* 0x000000050a337221 */ /* 0x000fe20000010100 */
        /* <DEDUP_REMOVED lines=21> */
[----:B------:R-:W-:Y:S01]  /*78f0*/  FFMA.FTZ R53, R53, R4, -R12 ;  /* 0x0000000435357223 */ /* 0x000fe2000001080c */
[----:B------:R-:W-:Y:S01]  /*7900*/  FMNMX.FTZ R8, R173, R8, !PT ;  /* 0x00000008ad087209 */ /* 0x000fe20007810000 */
[----:B------:R-:W-:Y:S01]  /*7910*/  MUFU.EX2 R11, R11 ;  /* 0x0000000b000b7308 */ /* 0x000fe20000000800 */
[----:B------:R-:W-:-:S02]  /*7920*/  ISETP.GT.AND P2, PT, R50, 0x40, P1 ;  /* 0x000000403200780c */ /* 0x000fc40000f44270 */
[----:B------:R-:W-:Y:S02]  /*7930*/  FMNMX.FTZ R8, R33, R8, !PT ;  /* 0x0000000821087209 */ /* 0x000fe40007810000 */
[----:B------:R-:W-:Y:S02]  /*7940*/  FSEL R183, R32, -INF , !P5 ;  /* 0xff80000020b77808 */ /* 0x000fe40006800000 */
[----:B------:R-:W-:Y:S01]  /*7950*/  FMNMX.FTZ R8, R177, R8, !PT ;  /* 0x00000008b1087209 */ /* 0x000fe20007810000 */
[----:B------:R-:W-:Y:S01]  /*7960*/  MUFU.EX2 R180, R180 ;  /* 0x000000b400b47308 */ /* 0x000fe20000000800 */
[----:B------:R-:W-:Y:S02]  /*7970*/  ISETP.LT.OR P4, PT, R48, 0x3a, P4 ;  /* 0x0000003a3000780c */ /* 0x000fe40002781670 */
[----:B------:R-:W-:Y:S02]  /*7980*/  FMNMX.FTZ R8, R29, R8, !PT ;  /* 0x000000081d087209 */ /* 0x000fe40007810000 */
[----:B------:R-:W-:-:S02]  /*7990*/  ISETP.GT.AND P3, PT, R50, 0x41, P1 ;  /* 0x000000413200780c */ /* 0x000fc40000f64270 */
[----:B------:R-:W-:Y:S01]  /*79a0*/  FMNMX.FTZ R8, R181, R8, !PT ;  /* 0x00000008b5087209 */ /* 0x000fe20007810000 */
[----:B------:R-:W-:Y:S01]  /*79b0*/  MUFU.EX2 R182, R182 ;  /* 0x000000b600b67308 */ /* 0x000fe20000000800 */
[----:B------:R-:W-:Y:S02]  /*79c0*/  ISETP.LT.OR P2, PT, R48, 0x41, P2 ;  /* 0x000000413000780c */ /* 0x000fe40001741670 */
[----:B------:R-:W-:Y:S02]  /*79d0*/  FSEL R179, R28, -INF , !P4 ;  /* 0xff8000001cb37808 */ /* 0x000fe40006000000 */
[----:B------:R-:W-:Y:S02]  /*79e0*/  FMNMX.FTZ R8, R183, R8, !PT ;  /* 0x00000008b7087209 */ /* 0x000fe40007810000 */
[----:B------:R-:W-:Y:S01]  /*79f0*/  ISETP.GT.AND P5, PT, R50, 0x48, P1 ;  /* 0x000000483200780c */ /* 0x000fe20000fa4270 */
[----:B------:R-:W-:Y:S01]  /*7a00*/  MUFU.EX2 R13, R13 ;  /* 0x0000000d000d7308 */ /* 0x000fe20000000800 */
[----:B------:R-:W-:Y:S01]  /*7a10*/  FSEL R195, R31, -INF , !P2 ;  /* 0xff8000001fc37808 */ /* 0x000fe20005000000 */
[----:B------:R-:W-:Y:S01]  /*7a20*/  FFMA.FTZ R31, R161, R4, -R12 ;  /* 0x00000004a11f7223 */ /* 0x000fe2000001080c */
[----:B------:R-:W-:-:S02]  /*7a30*/  ISETP.LT.OR P3, PT, R48, 0x42, P3 ;  /* 0x000000423000780c */ /* 0x000fc40001f61670 */
[----:B------:R-:W-:Y:S02]  /*7a40*/  FMNMX.FTZ R8, R179, R8, !PT ;  /* 0x00000008b3087209 */ /* 0x000fe40007810000 */
[----:B------:R-:W-:Y:S01]  /*7a50*/  ISETP.GT.AND P4, PT, R50, 0x49, P1 ;  /* 0x000000493200780c */ /* 0x000fe20000f84270 */
[----:B------:R-:W-:Y:S01]  /*7a60*/  MUFU.EX2 R176, R176 ;  /* 0x000000b000b07308 */ /* 0x000fe20000000800 */
[----:B------:R-:W-:Y:S02]  /*7a70*/  ISETP.LT.OR P5, PT, R48, 0x49, P5 ;  /* 0x000000493000780c */ /* 0x000fe40002fa1670 */
[----:B------:R-:W-:Y:S01]  /*7a80*/  FSEL R175, R27, -INF , !P3 ;  /* 0xff8000001baf7808 */ /* 0x000fe20005800000 */
[----:B------:R-:W-:Y:S01]  /*7a90*/  FFMA.FTZ R27, R171, R4, -R12 ;  /* 0x00000004ab1b7223 */ /* 0x000fe2000001080c */
[----:B------:R-:W-:Y:S02]  /*7aa0*/  FMNMX.FTZ R8, R195, R8, !PT ;  /* 0x00000008c3087209 */ /* 0x000fe40007810000 */
[----:B------:R-:W-:Y:S01]  /*7ab0*/  ISETP.GT.AND P2, PT, R50, 0x50, P1 ;  /* 0x000000503200780c */ /* 0x000fe20000f44270 */
[----:B------:R-:W-:Y:S01]  /*7ac0*/  MUFU.EX2 R15, R15 ;  /* 0x0000000f000f7308 */ /* 0x000fe20000000800 */
[----:B------:R-:W-:-:S02]  /*7ad0*/  FSEL R171, R36, -INF , !P5 ;  /* 0xff80000024ab7808 */ /* 0x000fc40006800000 */
[----:B------:R-:W-:Y:S02]  /*7ae0*/  ISETP.LT.OR P4, PT, R48, 0x4a, P4 ;  /* 0x0000004a3000780c */ /* 0x000fe40002781670 */
[----:B------:R-:W-:Y:S02]  /*7af0*/  FMNMX.FTZ R8, R175, R8, !PT ;  /* 0x00000008af087209 */ /* 0x000fe40007810000 */
[----:B------:R-:W-:Y:S01]  /*7b00*/  ISETP.GT.AND P3, PT, R50, 0x51, P1 ;  /* 0x000000513200780c */ /* 0x000fe20000f64270 */
[----:B------:R-:W-:Y:S01]  /*7b10*/  MUFU.EX2 R178, R178 ;  /* 0x000000b200b27308 */ /* 0x000fe20000000800 */
[----:B------:R-:W-:Y:S02]  /*7b20*/  ISETP.LT.OR P2, PT, R48, 0x51, P2 ;  /* 0x000000513000780c */ /* 0x000fe40001741670 */
[----:B------:R-:W-:Y:S02]  /*7b30*/  FSEL R167, R34, -INF , !P4 ;  /* 0xff80000022a77808 */ /* 0x000fe40006000000 */
[----:B------:R-:W-:-:S02]  /*7b40*/  FMNMX.FTZ R8, R171, R8, !PT ;  /* 0x00000008ab087209 */ /* 0x000fc40007810000 */
[----:B------:R-:W-:Y:S01]  /*7b50*/  ISETP.GT.AND P5, PT, R50, 0x58, P1 ;  /* 0x000000583200780c */ /* 0x000fe20000fa4270 */
[----:B------:R-:W-:Y:S01]  /*7b60*/  MUFU.EX2 R21, R21 ;  /* 0x0000001500157308 */ /* 0x000fe20000000800 */
[----:B------:R-:W-:Y:S02]  /*7b70*/  FSEL R37, R37, -INF , !P2 ;  /* 0xff80000025257808 */ /* 0x000fe40005000000 */
[----:B------:R-:W-:Y:S02]  /*7b80*/  ISETP.LT.OR P3, PT, R48, 0x52, P3 ;  /* 0x000000523000780c */ /* 0x000fe40001f61670 */
[----:B------:R-:W-:Y:S02]  /*7b90*/  FMNMX.FTZ R8, R167, R8, !PT ;  /* 0x00000008a7087209 */ /* 0x000fe40007810000 */
[----:B------:R-:W-:Y:S01]  /*7ba0*/  ISETP.GT.AND P4, PT, R50, 0x59, P1 ;  /* 0x000000593200780c */ /* 0x000fe20000f84270 */
[----:B------:R-:W-:Y:S01]  /*7bb0*/  MUFU.EX2 R172, R172 ;  /* 0x000000ac00ac7308 */ /* 0x000fe20000000800 */
[----:B------:R-:W-:-:S02]  /*7bc0*/  ISETP.LT.OR P5, PT, R48, 0x59, P5 ;  /* 0x000000593000780c */ /* 0x000fc40002fa1670 */
[----:B------:R-:W-:Y:S01]  /*7bd0*/  FSEL R161, R35, -INF , !P3 ;  /* 0xff80000023a17808 */ /* 0x000fe20005800000 */
[----:B------:R-:W-:Y:S01]  /*7be0*/  FFMA.FTZ R35, R85, R4, -R12 ;  /* 0x0000000455237223 */ /* 0x000fe2000001080c */
[----:B------:R-:W-:Y:S02]  /*7bf0*/  FMNMX.FTZ R8, R37, R8, !PT ;  /* 0x0000000825087209 */ /* 0x000fe40007810000 */
[----:B------:R-:W-:Y:S01]  /*7c00*/  ISETP.GT.AND P2, PT, R50, 0x60, P1 ;  /* 0x000000603200780c */ /* 0x000fe20000f44270 */
[----:B------:R-:W-:Y:S01]  /*7c10*/  MUFU.EX2 R27, R27 ;  /* 0x0000001b001b7308 */ /* 0x000fe20000000800 */
[----:B------:R-:W-:Y:S02]  /*7c20*/  FSEL R159, R40, -INF , !P5 ;  /* 0xff800000289f7808 */ /* 0x000fe40006800000 */
[----:B------:R-:W-:Y:S02]  /*7c30*/  ISETP.LT.OR P4, PT, R48, 0x5a, P4 ;  /* 0x0000005a3000780c */ /* 0x000fe40002781670 */
[----:B------:R-:W-:-:S02]  /*7c40*/  FMNMX.FTZ R8, R161, R8, !PT ;  /* 0x00000008a1087209 */ /* 0x000fc40007810000 */
[----:B------:R-:W-:Y:S01]  /*7c50*/  ISETP.GT.AND P3, PT, R50, 0x61, P1 ;  /* 0x000000613200780c */ /* 0x000fe20000f64270 */
[----:B------:R-:W-:Y:S01]  /*7c60*/  MUFU.EX2 R174, R174 ;  /* 0x000000ae00ae7308 */ /* 0x000fe20000000800 */
[----:B------:R-:W-:Y:S02]  /*7c70*/  ISETP.LT.OR P2, PT, R48, 0x61, P2 ;  /* 0x000000613000780c */ /* 0x000fe40001741670 */
[----:B------:R-:W-:Y:S02]  /*7c80*/  FSEL R85, R38, -INF , !P4 ;  /* 0xff80000026557808 */ /* 0x000fe40006000000 */
        /* <DEDUP_REMOVED lines=9> */
[----:B------:R-:W-:Y:S01]  /*7d20*/  FSEL R83, R39, -INF , !P3 ;  /* 0xff80000027537808 */ /* 0x000fe20005800000 */
[----:B------:R-:W-:Y:S01]  /*7d30*/  FFMA.FTZ R39, R81, R4, -R12 ;  /* 0x0000000451277223 */ /* 0x000fe2000001080c */
[----:B------:R-:W-:-:S02]  /*7d40*/  FMNMX.FTZ R8, R41, R8, !PT ;  /* 0x0000000829087209 */ /* 0x000fc40007810000 */
[----:B------:R-:W-:Y:S01]  /*7d50*/  ISETP.GT.AND P2, PT, R50, 0x70, P1 ;  /* 0x000000703200780c */ /* 0x000fe20000f44270 */
[----:B------:R-:W-:Y:S01]  /*7d60*/  MUFU.EX2 R35, R35 ;  /* 0x0000002300237308 */ /* 0x000fe20000000800 */
[----:B------:R-:W-:Y:S01]  /*7d70*/  FSEL R81, R43, -INF , !P5 ;  /* 0xff8000002b517808 */ /* 0x000fe20006800000 */
[----:B------:R-:W-:Y:S01]  /*7d80*/  FFMA.FTZ R43, R77, R4, -R12 ;  /* 0x000000044d2b7223 */ /* 0x000fe2000001080c */
[----:B------:R-:W-:Y:S02]  /*7d90*/  ISETP.LT.OR P4, PT, R48, 0x6a, P4 ;  /* 0x0000006a3000780c */ /* 0x000fe40002781670 */
[----:B------:R-:W-:Y:S02]  /*7da0*/  FMNMX.FTZ R8, R83, R8, !PT ;  /* 0x0000000853087209 */ /* 0x000fe40007810000 */
[----:B------:R-:W-:Y:S01]  /*7db0*/  ISETP.GT.AND P3, PT, R50, 0x71, P1 ;  /* 0x000000713200780c */ /* 0x000fe20000f64270 */
[----:B------:R-:W-:Y:S01]  /*7dc0*/  MUFU.EX2 R170, R170 ;  /* 0x000000aa00aa7308 */ /* 0x000fe20000000800 */
[----:B------:R-:W-:-:S02]  /*7dd0*/  ISETP.LT.OR P2, PT, R48, 0x71, P2 ;  /* 0x000000713000780c */ /* 0x000fc40001741670 */
[----:B------:R-:W-:Y:S02]  /*7de0*/  FSEL R79, R42, -INF , !P4 ;  /* 0xff8000002a4f7808 */ /* 0x000fe40006000000 */
        /* <DEDUP_REMOVED lines=8> */
[C---:B------:R-:W-:Y:S02]  /*7e70*/  ISETP.LT.OR P5, PT, R48.reuse, 0x79, P5 ;  /* 0x000000793000780c */ /* 0x040fe40002fa1670 */
[----:B------:R-:W-:Y:S01]  /*7e80*/  FSEL R77, R45, -INF , !P3 ;  /* 0xff8000002d4d7808 */ /* 0x000fe20005800000 */
[--C-:B------:R-:W-:Y:S01]  /*7e90*/  FFMA.FTZ R45, R73, R4, -R12.reuse ;  /* 0x00000004492d7223 */ /* 0x100fe2000001080c */
[----:B------:R-:W-:Y:S02]  /*7ea0*/  FMNMX.FTZ R8, R197, R8, !PT ;  /* 0x00000008c5087209 */ /* 0x000fe40007810000 */
[----:B------:R-:W-:Y:S01]  /*7eb0*/  ISETP.LT.OR P1, PT, R48, 0x7a, P1 ;  /* 0x0000007a3000780c */ /* 0x000fe20000f21670 */
[----:B------:R-:W-:Y:S01]  /*7ec0*/  MUFU.EX2 R43, R43 ;  /* 0x0000002b002b7308 */ /* 0x000fe20000000800 */
[----:B------:R-:W-:Y:S01]  /*7ed0*/  FSEL R199, R47, -INF , !P5 ;  /* 0xff8000002fc77808 */ /* 0x000fe20006800000 */
[----:B------:R-:W-:Y:S01]  /*7ee0*/  FFMA.FTZ R47, R67, R4, -R12 ;  /* 0x00000004432f7223 */ /* 0x000fe2000001080c */
[----:B------:R-:W-:-:S02]  /*7ef0*/  FMNMX.FTZ R8, R77, R8, !PT ;  /* 0x000000084d087209 */ /* 0x000fc40007810000 */
[----:B------:R-:W-:Y:S02]  /*7f00*/  FSEL R75, R46, -INF , !P1 ;  /* 0xff8000002e4b7808 */ /* 0x000fe40004800000 */
        /* <DEDUP_REMOVED lines=58> */
[-C--:B------:R-:W-:Y:S01]  /*82b0*/  FFMA.FTZ R79, R79, R4.reuse, -R10 ;  /* 0x000000044f4f7223 */ /* 0x080fe2000001080a */
[----:B------:R-:W-:Y:S01]  /*82c0*/  FADD.FTZ R59, R13, R0 ;  /* 0x000000000d3b7221 */ /* 0x000fe20000010000 */
[-CC-:B------:R-:W-:Y:S01]  /*82d0*/  FFMA.FTZ R197, R197, R4.reuse, -R10.reuse ;  /* 0x00000004c5c57223 */ /* 0x180fe2000001080a */
[----:B------:R-:W0:Y:S01]  /*82e0*/  MUFU.EX2 R51, R51 ;  /* 0x0000003300337308 */ /* 0x000e220000000800 */
[----:B-1----:R-:W-:Y:S01]  /*82f0*/  FADD.FTZ R63, R12, R63 ;  /* 0x0000003f0c3f7221 */ /* 0x002fe20000010000 */
[----:B------:R-:W-:Y:S01]  /*8300*/  FADD.FTZ R0, R176, R59 ;  /* 0x0000003bb0007221 */ /* 0x000fe20000010000 */
[-CC-:B------:R-:W-:Y:S01]  /*8310*/  FFMA.FTZ R77, R77, R4.reuse, -R10.reuse ;  /* 0x000000044d4d7223 */ /* 0x180fe2000001080a */
[-CC-:B------:R-:W-:Y:S01]  /*8320*/  FFMA.FTZ R199, R199, R4.reuse, -R10.reuse ;  /* 0x00000004c7c77223 */ /* 0x180fe2000001080a */
[----:B------:R-:W-:Y:S01]  /*8330*/  FFMA.FTZ R10, R75, R4, -R10 ;  /* 0x000000044b0a7223 */ /* 0x000fe2000001080a */
[----:B------:R-:W-:-:S02]  /*8340*/  FADD.FTZ R59, R15, R0 ;  /* 0x000000000f3b7221 */ /* 0x000fc40000010000 */
        /* <DEDUP_REMOVED lines=14> */
[----:B------:R-:W-:-:S06]  /*8430*/  FADD.FTZ R0, R168, R59 ;  /* 0x0000003ba8007221 */ /* 0x000fcc0000010000 */
        /* <DEDUP_REMOVED lines=10> */
[----:B------:R-:W-:-:S06]  /*84e0*/  FADD.FTZ R63, R35, R0 ;  /* 0x00000000233f7221 */ /* 0x000fcc0000010000 */
[----:B------:R-:W1:Y:S01]  /*84f0*/  MUFU.EX2 R30, R30 ;  /* 0x0000001e001e7308 */ /* 0x000e620000000800 */
[----:B--2---:R-:W-:-:S07]  /*8500*/  FADD.FTZ R2, R33, R2 ;  /* 0x0000000221027221 */ /* 0x004fce0000010000 */
        /* <DEDUP_REMOVED lines=10> */
[----:B0-----:R-:W-:Y:S01]  /*85b0*/  FADD.FTZ R0, R32, R59 ;  /* 0x0000003b20007221 */ /* 0x001fe20000010000 */
[----:B------:R-:W-:-:S06]  /*85c0*/  FADD.FTZ R59, R43, R2 ;  /* 0x000000022b3b7221 */ /* 0x000fcc0000010000 */
[----:B------:R-:W0:Y:S08]  /*85d0*/  MUFU.EX2 R36, R36 ;  /* 0x0000002400247308 */ /* 0x000e300000000800 */
[----:B------:R-:W3:Y:S08]  /*85e0*/  MUFU.EX2 R167, R167 ;  /* 0x000000a700a77308 */ /* 0x000ef00000000800 */
[----:B------:R-:W4:Y:S08]  /*85f0*/  MUFU.EX2 R37, R37 ;  /* 0x0000002500257308 */ /* 0x000f300000000800 */
[----:B------:R1:W-:Y:S08]  /*8600*/  MUFU.EX2 R42, R41 ;  /* 0x00000029002a7308 */ /* 0x0003f00000000800 */
[----:B------:R-:W5:Y:S01]  /*8610*/  MUFU.EX2 R38, R38 ;  /* 0x0000002600267308 */ /* 0x000f620000000800 */
[----:B-1----:R-:W-:Y:S01]  /*8620*/  FADD.FTZ R41, R165, R0 ;  /* 0x00000000a5297221 */ /* 0x002fe20000010000 */
[----:B------:R-:W-:-:S03]  /*8630*/  FADD.FTZ R0, R166, R59 ;  /* 0x0000003ba6007221 */ /* 0x000fc60000010000 */
[----:B--2---:R-:W-:-:S03]  /*8640*/  FADD.FTZ R41, R34, R41 ;  /* 0x0000002922297221 */ /* 0x004fc60000010000 */
[----:B------:R-:W1:Y:S01]  /*8650*/  MUFU.EX2 R163, R163 ;  /* 0x000000a300a37308 */ /* 0x000e620000000800 */
[----:B0-----:R-:W-:Y:S01]  /*8660*/  FADD.FTZ R2, R36, R41 ;  /* 0x0000002924027221 */ /* 0x001fe20000010000 */
[----:B------:R-:W-:-:S03]  /*8670*/  FADD.FTZ R41, R45, R0 ;  /* 0x000000002d297221 */ /* 0x000fc60000010000 */
[----:B---3--:R-:W-:Y:S01]  /*8680*/  FADD.FTZ R2, R167, R2 ;  /* 0x00000002a7027221 */ /* 0x008fe20000010000 */
[----:B------:R-:W-:Y:S02]  /*8690*/  FADD.FTZ R0, R160, R41 ;  /* 0x00000029a0007221 */ /* 0x000fe40000010000 */
[----:B------:R-:W0:Y:S01]  /*86a0*/  MUFU.EX2 R40, R40 ;  /* 0x0000002800287308 */ /* 0x000e220000000800 */
[----:B----4-:R-:W-:Y:S01]  /*86b0*/  FADD.FTZ R41, R37, R2 ;  /* 0x0000000225297221 */ /* 0x010fe20000010000 */
[----:B------:R-:W-:-:S03]  /*86c0*/  FADD.FTZ R59, R47, R0 ;  /* 0x000000002f3b7221 */ /* 0x000fc60000010000 */
[----:B-----5:R-:W-:Y:S01]  /*86d0*/  FADD.FTZ R0, R38, R41 ;  /* 0x0000002926007221 */ /* 0x020fe20000010000 */
[----:B------:R-:W-:Y:S02]  /*86e0*/  FADD.FTZ R2, R162, R59 ;  /* 0x0000003ba2027221 */ /* 0x000fe40000010000 */
[----:B------:R-:W2:Y:S01]  /*86f0*/  MUFU.EX2 R83, R83 ;  /* 0x0000005300537308 */ /* 0x000ea20000000800 */
[----:B-1----:R-:W-:Y:S01]  /*8700*/  FADD.FTZ R41, R163, R0 ;  /* 0x00000000a3297221 */ /* 0x002fe20000010000 */
[----:B------:R-:W-:-:S04]  /*8710*/  FADD.FTZ R59, R65, R2 ;  /* 0x00000002413b7221 */ /* 0x000fc80000010000 */
[----:B------:R-:W-:Y:S02]  /*8720*/  FADD.FTZ R0, R156, R59 ;  /* 0x0000003b9c007221 */ /* 0x000fe40000010000 */
[----:B------:R-:W1:Y:S01]  /*8730*/  MUFU.EX2 R44, R81 ;  /* 0x00000051002c7308 */ /* 0x000e620000000800 */
[----:B0-----:R-:W-:Y:S01]  /*8740*/  FADD.FTZ R41, R40, R41 ;  /* 0x0000002928297221 */ /* 0x001fe20000010000 */
[----:B------:R-:W-:-:S03]  /*8750*/  FADD.FTZ R59, R61, R0 ;  /* 0x000000003d3b7221 */ /* 0x000fc60000010000 */
[----:B------:R-:W-:Y:S01]  /*8760*/  FADD.FTZ R41, R42, R41 ;  /* 0x000000292a297221 */ /* 0x000fe20000010000 */
[----:B------:R-:W-:Y:S02]  /*8770*/  FADD.FTZ R0, R158, R59 ;  /* 0x0000003b9e007221 */ /* 0x000fe40000010000 */
        /* <DEDUP_REMOVED lines=20> */
[----:B-1----:R-:W-:-:S03]  /*88c0*/  FADD.FTZ R2, R5, R2 ;  /* 0x0000000205027221 */ /* 0x002fc60000010000 */
[----:B0-----:R-:W-:Y:S01]  /*88d0*/  FADD.FTZ R0, R10, R41 ;  /* 0x000000290a007221 */ /* 0x001fe20000010000 */
[----:B------:R-:W-:Y:S06]  /*88e0*/  @!P0 BRA `(.L_x_1368) ;  /* 0x0000000000048947 */ /* 0x000fec0003800000 */
[----:B------:R-:W-:Y:S01]  /*88f0*/  BPT.TRAP 0x1 ;  /* 0x000000040000795c */ /* 0x000fe20000300000 */
.L_x_1368:
        /* <DEDUP_REMOVED lines=107> */
.L_x_1350:
[----:B------:R-:W-:Y:S02]  /*8fb0*/  UISETP.NE.AND UP1, UPT, UR51, URZ, UPT ;  /* 0x0000003f3300728c */ /* 0x000fe4000bf25270 */
[----:B------:R-:W-:Y:S02]  /*8fc0*/  UISETP.NE.AND UP0, UPT, UR50, URZ, UPT ;  /* 0x0000003f3200728c */ /* 0x000fe4000bf05270 */
[----:B------:R-:W-:Y:S02]  /*8fd0*/  UIADD3 UR10, UR37, 0x7f, URZ ;  /* 0x0000007f250a7890 */ /* 0x000fe4000fffe03f */
[----:B------:R-:W-:Y:S02]  /*8fe0*/  UIADD3 UR11, UR38, 0x1, -UR45 ;  /* 0x00000001260b7890 */ /* 0x000fe4000fffe82d */
[----:B------:R-:W-:-:S03]  /*8ff0*/  PLOP3.LUT P1, PT, PT, PT, UP0, 0x40, 0x0 ;  /* 0x000000000000781c */ /* 0x000fc60003f2e808 */
[----:B------:R-:W-:Y:S01]  /*9000*/  @UP1 ULDC UR6, c[0x0][0x44c] ;  /* 0x0001130000061ab9 */ /* 0x000fe20000000800 */
[----:B------:R-:W-:Y:S01]  /*9010*/  @UP1 ULDC UR14, c[0x0][0x450] ;  /* 0x00011400000e1ab9 */ /* 0x000fe20000000800 */
[----:B------:R-:W-:-:S04]  /*9020*/  UIMAD.WIDE.U32 UR6, UR10, UR6, URZ ;  /* 0x000000060a0672a5 */ /* 0x000fc8000f8e003f */
[----:B------:R-:W-:-:S04]  /*9030*/  @UP1 USHF.R.U32.HI UR10, URZ, UR14, UR7 ;  /* 0x0000000e3f0a1299 */ /* 0x000fc80008011607 */
[----:B------:R-:W-:-:S04]  /*9040*/  UIADD3 UR10, UR11, UR10, URZ ;  /* 0x0000000a0b0a7290 */ /* 0x000fc8000fffe03f */
[----:B------:R-:W-:Y:S01]  /*9050*/  UIADD3 UR56, UR10, -UR56, URZ ;  /* 0x800000380a387290 */ /* 0x000fe2000fffe03f */
[----:B------:R-:W-:Y:S11]  /*9060*/  @P1 BRA `(.L_x_1370) ;  /* 0x0000000000501947 */ /* 0x000ff60003800000 */
[----:B------:R-:W-:Y:S02]  /*9070*/  UMOV UR14, UR10 ;  /* 0x0000000a000e7c82 */ /* 0x000fe40008000000 */
[----:B------:R-:W-:-:S06]  /*9080*/  UISETP.GT.AND UP0, UPT, UR14, -0x1, UPT ;  /* 0xffffffff0e00788c */ /* 0x000fcc000bf04270 */
[----:B------:R-:W-:-:S13]  /*9090*/  PLOP3.LUT P1, PT, PT, PT, UP0, 0x80, 0x0 ;  /* 0x000000000000781c */ /* 0x000fda0003f2f008 */
[----:B------:R-:W-:Y:S05]  /*90a0*/  @P1 BRA `(.L_x_1371) ;  /* 0x0000000000201947 */ /* 0x000fea0003800000 */
[----:B------:R-:W-:Y:S01]  /*90b0*/  ULDC UR15, c[0x0][0x9e4] ;  /* 0x00027900000f7ab9 */ /* 0x000fe20000000800 */
[----:B------:R-:W-:Y:S02]  /*90c0*/  ULOP3.LUT UR14, URZ, UR14, URZ, 0x33, !UPT ;  /* 0x0000000e3f0e7292 */ /* 0x000fe4000f8e333f */
[----:B------:R-:W-:-:S11]  /*90d0*/  UISETP.NE.AND UP0, UPT, UR15, 0x1, UPT ;  /* 0x000000010f00788c */ /* 0x000fd6000bf05270 */
[----:B------:R-:W-:Y:S02]  /*90e0*/  @UP0 ULDC.64 UR6, c[0x0][0x9e8] ;  /* 0x00027a0000060ab9 */ /* 0x000fe40000000a00 */
[----:B------:R-:W-:-:S04]  /*90f0*/  UIMAD.WIDE.U32 UR10, UR14, UR6, URZ ;  /* 0x000000060e0a72a5 */ /* 0x000fc8000f8e003f */
[----:B------:R-:W-:-:S04]  /*9100*/  @UP0 USHF.R.U32.HI UR14, URZ, UR7, UR11 ;  /* 0x000000073f0e0299 */ /* 0x000fc8000801160b */
[----:B------:R-:W-:Y:S01]  /*9110*/  ULOP3.LUT UR14, URZ, UR14, URZ, 0x33, !UPT ;  /* 0x0000000e3f0e7292 */ /* 0x000fe2000f8e333f */
[----:B------:R-:W-:Y:S11]  /*9120*/  BRA `(.L_x_1372) ;  /* 0x0000000000147947 */ /* 0x000ff60003800000 */
.L_x_1371:
[----:B------:R-:W-:Y:S02]  /*9130*/  ULDC UR15, c[0x0][0x9e4] ;  /* 0x00027900000f7ab9 */ /* 0x000fe40000000800 */
[----:B------:R-:W-:-:S11]  /*9140*/  UISETP.NE.AND UP0, UPT, UR15, 0x1, UPT ;  /* 0x000000010f00788c */ /* 0x000fd6000bf05270 */
[----:B------:R-:W-:Y:S02]  /*9150*/  @UP0 ULDC.64 UR6, c[0x0][0x9e8] ;  /* 0x00027a0000060ab9 */ /* 0x000fe40000000a00 */
[----:B------:R-:W-:-:S04]  /*9160*/  UIMAD.WIDE.U32 UR10, UR14, UR6, URZ ;  /* 0x000000060e0a72a5 */ /* 0x000fc8000f8e003f */
[----:B------:R-:W-:-:S12]  /*9170*/  @UP0 USHF.R.U32.HI UR14, URZ, UR7, UR11 ;  /* 0x000000073f0e0299 */ /* 0x000fd8000801160b */
.L_x_1372:
[----:B------:R-:W-:-:S04]  /*9180*/  UIMAD UR14, UR14, UR15, URZ ;  /* 0x0000000f0e0e72a4 */ /* 0x000fc8000f8e023f */
[----:B------:R-:W-:-:S04]  /*9190*/  UISETP.LT.AND UP0, UPT, UR56, UR14, UPT ;  /* 0x0000000e3800728c */ /* 0x000fc8000bf01270 */
[----:B------:R-:W-:-:S12]  /*91a0*/  USEL UR56, UR56, UR14, !UP0 ;  /* 0x0000000e38387287 */ /* 0x000fd8000c000000 */
.L_x_1370:
[----:B------:R-:W-:-:S04]  /*91b0*/  UIADD3 UR56, UR56, 0x7f, URZ ;  /* 0x0000007f38387890 */ /* 0x000fc8000fffe03f */
[----:B------:R-:W-:-:S04]  /*91c0*/  USHF.R.S32.HI UR6, URZ, 0x1f, UR56 ;  /* 0x0000001f3f067899 */ /* 0x000fc80008011438 */
[----:B------:R-:W-:-:S04]  /*91d0*/  ULEA.HI UR6, UR6, UR56, URZ, 0x7 ;  /* 0x0000003806067291 */ /* 0x000fc8000f8f383f */
[----:B------:R-:W-:-:S04]  /*91e0*/  USHF.R.S32.HI UR6, URZ, 0x7, UR6 ;  /* 0x000000073f067899 */ /* 0x000fc80008011406 */
[----:B------:R-:W-:-:S04]  /*91f0*/  UISETP.LT.AND UP0, UPT, UR39, UR6, UPT ;  /* 0x000000062700728c */ /* 0x000fc8000bf01270 */
[----:B------:R-:W-:-:S06]  /*9200*/  USEL UR56, UR39, UR6, !UP0 ;  /* 0x0000000627387287 */ /* 0x000fcc000c000000 */
[----:B------:R-:W-:-:S13]  /*9210*/  ISETP.GE.AND P1, PT, R7, UR56, PT ;  /* 0x0000003807007c0c */ /* 0x000fda000bf26270 */
[----:B------:R-:W-:Y:S05]  /*9220*/  @!P1 BRA `(.L_x_1373) ;  /* 0x0000002800189947 */ /* 0x000fea0003800000 */
[----:B------:R-:W-:Y:S01]  /*9230*/  IMAD.MOV.U32 R8, RZ, RZ, R9 ;  /* 0x000000ffff087224 */ /* 0x000fe200078e0009 */
[----:B------:R-:W-:Y:S01]  /*9240*/  UMOV UR58, UR47 ;  /* 0x0000002f003a7c82 */ /* 0x000fe20008000000 */
[----:B------:R-:W-:Y:S01]  /*9250*/  IMAD.MOV.U32 R6, RZ, RZ, R3 ;  /* 0x000000ffff067224 */ /* 0x000fe200078e0003 */
[----:B------:R-:W-:Y:S01]  /*9260*/  UMOV UR57, UR46 ;  /* 0x0000002e00397c82 */ /* 0x000fe20008000000 */
[----:B------:R-:W-:Y:S01]  /*9270*/  IMAD.MOV.U32 R5, RZ, RZ, R7 ;  /* 0x000000ffff057224 */ /* 0x000fe200078e0007 */
[----:B------:R-:W-:-:S06]  /*9280*/  ULDC UR53, c[0x0][0x9d8] ;  /* 0x0002760000357ab9 */ /* 0x000fcc0000000800 */
.L_x_1384:
[----:B------:R-:W-:Y:S01]  /*9290*/  ISETP.NE.AND P2, PT, RZ, UR44, PT ;  /* 0x0000002cff007c0c */ /* 0x000fe2000bf45270 */
[----:B------:R-:W-:-:S04]  /*92a0*/  UISETP.NE.AND UP0, UPT, UR57, 0x1, UPT ;  /* 0x000000013900788c */ /* 0x000fc8000bf05270 */
[----:B------:R-:W-:-:S04]  /*92b0*/  USEL UR47, URZ, 0x1, UP0 ;  /* 0x000000013f2f7887 */ /* 0x000fc80008000000 */
[----:B------:R-:W-:-:S04]  /*92c0*/  ULOP3.LUT UR47, UR58, UR47, URZ, 0x3c, !UPT ;  /* 0x0000002f3a2f7292 */ /* 0x000fc8000f8e3c3f */
[----:B------:R-:W-:Y:S08]  /*92d0*/  @P2 BRA `(.L_x_1374) ;  /* 0x0000000000382947 */ /* 0x000ff00003800000 */
[----:B------:R-:W-:Y:S05]  /*92e0*/  @!P0 BRA `(.L_x_1375) ;  /* 0x0000000000048947 */ /* 0x000fea0003800000 */
[----:B------:R-:W-:Y:S01]  /*92f0*/  BPT.TRAP 0x1 ;  /* 0x000000040000795c */ /* 0x000fe20000300000 */
.L_x_1375:
        /* <DEDUP_REMOVED lines=9> */
.L_x_1376:
[----:B-1----:R-:W-:Y:S05]  /*9390*/  @P1 BRA `(.L_x_1374) ;  /* 0x0000000000081947 */ /* 0x002fea0003800000 */
[----:B------:R-:W1:Y:S02]  /*93a0*/  SYNCS.PHASECHK.TRANS64.TRYWAIT P1, [UR6+0x28830], R3 ;  /* 0x02883003ff0075a7 */ /* 0x000e640008020146 */
[----:B-1----:R-:W-:Y:S05]  /*93b0*/  @!P1 BRA `(.L_x_1377) ;  /* 0x000000e800589947 */ /* 0x002fea0003800000 */
.L_x_1374:
        /* <DEDUP_REMOVED lines=48> */
.L_x_1379:
[----:B------:R-:W-:Y:S01]  /*96c0*/  ULEA UR6, UR57, UR41, 0x3 ;  /* 0x0000002939067291 */ /* 0x000fe2000f8e183f */
[----:B------:R-:W-:-:S05]  /*96d0*/  IMAD.U32 R3, RZ, RZ, UR58 ;  /* 0x0000003aff037e24 */ /* 0x000fca000f8e00ff */
[----:B------:R-:W-:-:S04]  /*96e0*/  SHF.L.U32 R3, R3, 0x1f, RZ ;  /* 0x0000001f03037819 */ /* 0x000fc800000006ff */
[----:B------:R0:W1:Y:S01]  /*96f0*/  SYNCS.PHASECHK.TRANS64.TRYWAIT P1, [UR6+0x28850], R3 ;  /* 0x02885003ff0075a7 */ /* 0x0000620008020146 */
[----:B------:R-:W-:Y:S05]  /*9700*/  @!P0 BRA `(.L_x_1380) ;  /* 0x0000000000048947 */ /* 0x000fea0003800000 */
[----:B------:R-:W-:Y:S01]  /*9710*/  BPT.TRAP 0x1 ;  /* 0x000000040000795c */ /* 0x000fe20000300000 */
.L_x_1380:
[----:B-1----:R-:W-:Y:S05]  /*9720*/  @P1 BRA `(.L_x_1378) ;  /* 0x0000000000081947 */ /* 0x002fea0003800000 */
[----:B------:R-:W1:Y:S02]  /*9730*/  SYNCS.PHASECHK.TRANS64.TRYWAIT P1, [UR6+0x28850], R3 ;  /* 0x02885003ff0075a7 */ /* 0x000e640008020146 */
[----:B-1----:R-:W-:Y:S05]  /*9740*/  @!P1 BRA `(.L_x_1381) ;  /* 0x000000e4008c9947 */ /* 0x002fea0003800000 */
.L_x_1378:
        /* <DEDUP_REMOVED lines=49> */
.L_x_1382:
        /* <DEDUP_REMOVED lines=15> */
[----:B------:R-:W-:Y:S01]  /*9b50*/  FMUL.FTZ R25, R35, UR53 ;  /* 0x0000003523197c20 */ /* 0x000fe20008410000 */
[----:B------:R-:W-:Y:S01]  /*9b60*/  FMUL.FTZ R169, R40, UR53 ;  /* 0x0000003528a97c20 */ /* 0x000fe20008410000 */
[----:B------:R-:W-:Y:S01]  /*9b70*/  FMUL.FTZ R27, R38, UR53 ;  /* 0x00000035261b7c20 */ /* 0x000fe20008410000 */
[----:B------:R-:W-:Y:S01]  /*9b80*/  FMUL.FTZ R171, R41, UR53 ;  /* 0x0000003529ab7c20 */ /* 0x000fe20008410000 */
[----:B------:R-:W-:Y:S01]  /*9b90*/  FMUL.FTZ R29, R39, UR53 ;  /* 0x00000035271d7c20 */ /* 0x000fe20008410000 */
[----:B------:R-:W-:Y:S01]  /*9ba0*/  FMUL.FTZ R173, R44, UR53 ;  /* 0x000000352cad7c20 */ /* 0x000fe20008410000 */
[----:B------:R-:W-:Y:S01]  /*9bb0*/  FMUL.FTZ R31, R42, UR53 ;  /* 0x000000352a1f7c20 */ /* 0x000fe20008410000 */
[----:B------:R-:W3:Y:S01]  /*9bc0*/  MUFU.TANH R157, R157 ;  /* 0x0000009d009d7308 */ /* 0x000ee20000002400 */
        /* <DEDUP_REMOVED lines=16> */
[----:B---3--:R-:W-:Y:S01]  /*9cd0*/  FMNMX.FTZ R4, R157, R4, !PT ;  /* 0x000000049d047209 */ /* 0x008fe20007810000 */
        /* <DEDUP_REMOVED lines=42> */
[----:B------:R-:W-:-:S04]  /*9f80*/  ULEA UR6, UR46, UR41, 0x3 ;  /* 0x000000292e067291 */ /* 0x000fc8000f8e183f */
[----:B------:R-:W2:Y:S01]  /*9f90*/  MUFU.TANH R165, R165 ;  /* 0x000000a500a57308 */ /* 0x000ea20000002400 */
[----:B---3--:R-:W-:Y:S01]  /*9fa0*/  FMNMX.FTZ R4, R163, R4, !PT ;  /* 0x00000004a3047209 */ /* 0x008fe20007810000 */
[----:B------:R-:W-:-:S04]  /*9fb0*/  UIADD3 UR6, UR6, 0x28840, URZ ;  /* 0x0002884006067890 */ /* 0x000fc8000fffe03f */
[----:B------:R-:W-:Y:S02]  /*9fc0*/  UPRMT UR6, UR40, 0x654, UR6 ;  /* 0x0000065428067896 */ /* 0x000fe40008000006 */
[----:B------:R-:W3:Y:S01]  /*9fd0*/  MUFU.TANH R21, R21 ;  /* 0x0000001500157308 */ /* 0x000ee20000002400 */
[----:B-1----:R-:W-:-:S06]  /*9fe0*/  FMNMX.FTZ R10, R15, R10, !PT ;  /* 0x0000000a0f0a7209 */ /* 0x002fcc0007810000 */
[----:B------:R-:W-:Y:S01]  /*9ff0*/  SYNCS.ARRIVE.TRANS64.RED.A1T0 RZ, [UR6], RZ ;  /* 0x000000ffffff79a7 */ /* 0x000fe20008100406 */
[----:B------:R-:W1:Y:S01]  /*a000*/  MUFU.TANH R167, R167 ;  /* 0x000000a700a77308 */ /* 0x000e620000002400 */
[----:B--2---:R-:W-:-:S07]  /*a010*/  FMNMX.FTZ R4, R165, R4, !PT ;  /* 0x00000004a5047209 */ /* 0x004fce0007810000 */
[----:B------:R-:W2:Y:S01]  /*a020*/  MUFU.TANH R25, R25 ;  /* 0x0000001900197308 */ /* 0x000ea20000002400 */
[----:B---3--:R-:W-:-:S07]  /*a030*/  FMNMX.FTZ R10, R21, R10, !PT ;  /* 0x0000000a150a7209 */ /* 0x008fce0007810000 */
[----:B------:R-:W3:Y:S01]  /*a040*/  MUFU.TANH R169, R169 ;  /* 0x000000a900a97308 */ /* 0x000ee20000002400 */
[----:B-1----:R-:W-:-:S07]  /*a050*/  FMNMX.FTZ R4, R167, R4, !PT ;  /* 0x00000004a7047209 */ /* 0x002fce0007810000 */
        /* <DEDUP_REMOVED lines=95> */
[----:B-1----:R-:W-:Y:S02]  /*a650*/  FMNMX.FTZ R12, R219, R4, !PT ;  /* 0x00000004db0c7209 */ /* 0x002fe40007810000 */
[----:B------:R-:W1:Y:S03]  /*a660*/  LDC R4, c[0x0][0x988] ;  /* 0x00026200ff047b82 */ /* 0x000e660000000800 */
[----:B0-----:R-:W0:Y:S02]  /*a670*/  SHFL.BFLY PT, R3, R12, 0x2, 0x1f ;  /* 0x0c401f000c037f89 */ /* 0x001e2400000e0000 */
[----:B------:R-:W4:Y:S01]  /*a680*/  MUFU.TANH R85, R85 ;  /* 0x0000005500557308 */ /* 0x000f220000002400 */
[----:B--2---:R-:W-:-:S04]  /*a690*/  FMNMX.FTZ R10, R81, R10, !PT ;  /* 0x0000000a510a7209 */ /* 0x004fc80007810000 */
[----:B---3--:R-:W-:-:S04]  /*a6a0*/  FMNMX.FTZ R10, R83, R10, !PT ;  /* 0x0000000a530a7209 */ /* 0x008fc80007810000 */
[----:B----4-:R-:W-:-:S05]  /*a6b0*/  FMNMX.FTZ R10, R85, R10, !PT ;  /* 0x0000000a550a7209 */ /* 0x010fca0007810000 */
[----:B------:R-:W2:Y:S01]  /*a6c0*/  SHFL.BFLY PT, R9, R10, 0x2, 0x1f ;  /* 0x0c401f000a097f89 */ /* 0x000ea200000e0000 */
[----:B0-----:R-:W-:-:S05]  /*a6d0*/  FMNMX.FTZ R14, R12, R3, !PT ;  /* 0x000000030c0e7209 */ /* 0x001fca0007810000 */
[----:B------:R-:W0:Y:S01]  /*a6e0*/  SHFL.BFLY PT, R3, R14, 0x1, 0x1f ;  /* 0x0c201f000e037f89 */ /* 0x000e2200000e0000 */
[----:B--2---:R-:W-:-:S05]  /*a6f0*/  FMNMX.FTZ R20, R10, R9, !PT ;  /* 0x000000090a147209 */ /* 0x004fca0007810000 */
[----:B------:R-:W2:Y:S01]  /*a700*/  SHFL.BFLY PT, R9, R20, 0x1, 0x1f ;  /* 0x0c201f0014097f89 */ /* 0x000ea200000e0000 */
[----:B0-----:R-:W-:-:S05]  /*a710*/  FMNMX.FTZ R3, R14, R3, !PT ;  /* 0x000000030e037209 */ /* 0x001fca0007810000 */
        /* <DEDUP_REMOVED lines=16> */
[----:B--2---:R-:W-:Y:S01]  /*a820*/  FMNMX.FTZ R9, R20, R9, !PT ;  /* 0x0000000914097209 */ /* 0x004fe20007810000 */
        /* <DEDUP_REMOVED lines=56> */
[----:B------:R-:W-:-:S04]  /*abb0*/  FFMA.FTZ R83, R83, R4, -R6 ;  /* 0x0000000453537223 */ /* 0x000fc80000010806 */
        /* <DEDUP_REMOVED lines=129> */
.L_x_1383:
[----:B------:R-:W-:Y:S01]  /*b3d0*/  ULEA UR6, UR57, UR41, 0x3 ;  /* 0x0000002939067291 */ /* 0x000fe2000f8e183f */
[----:B------:R-:W-:Y:S01]  /*b3e0*/  ISETP.GT.AND P1, PT, R5, UR56, PT ;  /* 0x0000003805007c0c */ /* 0x000fe2000bf24270 */
        /* <DEDUP_REMOVED lines=105> */
[----:B------:R-:W-:-:S07]  /*ba80*/  IMAD.MOV.U32 R7, RZ, RZ, R5 ;  /* 0x000000ffff077224 */ /* 0x000fce00078e0005 */
.L_x_1373:
        /* <DEDUP_REMOVED lines=9> */
[----:B------:R-:W-:-:S05]  /*bb20*/  ULDC UR56, c[0x0][0x9e0] ;  /* 0x0002780000387ab9 */ /* 0x000fca0000000800 */
.L_x_1404:
        /* <DEDUP_REMOVED lines=9> */
.L_x_1387:
[----:B------:R-:W-:Y:S01]  /*bbc0*/  ULEA UR6, UR46, UR41, 0x3 ;  /* 0x000000292e067291 */ /* 0x000fe2000f8e183f */
[----:B------:R-:W-:-:S05]  /*bbd0*/  IMAD.U32 R3, RZ, RZ, UR47 ;  /* 0x0000002fff037e24 */ /* 0x000fca000f8e00ff */
[----:B------:R-:W-:-:S04]  /*bbe0*/  SHF.L.U32 R3, R3, 0x1f, RZ ;  /* 0x0000001f03037819 */ /* 0x000fc800000006ff */
[----:B------:R0:W1:Y:S01]  /*bbf0*/  SYNCS.PHASECHK.TRANS64.TRYWAIT P1, [UR6+0x28830], R3 ;  /* 0x02883003ff0075a7 */ /* 0x0000620008020146 */
[----:B------:R-:W-:Y:S05]  /*bc00*/  @!P0 BRA `(.L_x_1388) ;  /* 0x0000000000048947 */ /* 0x000fea0003800000 */
[----:B------:R-:W-:Y:S01]  /*bc10*/  BPT.TRAP 0x1 ;  /* 0x000000040000795c */ /* 0x000fe20000300000 */
.L_x_1388:
[----:B-1----:R-:W-:Y:S05]  /*bc20*/  @P1 BRA `(.L_x_1386) ;  /* 0x0000000000081947 */ /* 0x002fea0003800000 */
[----:B------:R-:W1:Y:S02]  /*bc30*/  SYNCS.PHASECHK.TRANS64.TRYWAIT P1, [UR6+0x28830], R3 ;  /* 0x02883003ff0075a7 */ /* 0x000e640008020146 */
[----:B-1----:R-:W-:Y:S05]  /*bc40*/  @!P1 BRA `(.L_x_1389) ;  /* 0x000000c000649947 */ /* 0x002fea0003800000 */
.L_x_1386:
        /* <DEDUP_REMOVED lines=45> */
.L_x_1391:
[----:B------:R-:W-:Y:S01]  /*bf20*/  ULEA UR6, UR59, UR41, 0x3 ;  /* 0x000000293b067291 */ /* 0x000fe2000f8e183f */
[----:B------:R-:W-:-:S05]  /*bf30*/  IMAD.U32 R3, RZ, RZ, UR60 ;  /* 0x0000003cff037e24 */ /* 0x000fca000f8e00ff */
[----:B------:R-:W-:-:S04]  /*bf40*/  SHF.L.U32 R3, R3, 0x1f, RZ ;  /* 0x0000001f03037819 */ /* 0x000fc800000006ff */
[----:B------:R0:W1:Y:S01]  /*bf50*/  SYNCS.PHASECHK.TRANS64.TRYWAIT P1, [UR6+0x28850], R3 ;  /* 0x02885003ff0075a7 */ /* 0x0000620008020146 */
[----:B------:R-:W-:Y:S05]  /*bf60*/  @!P0 BRA `(.L_x_1392) ;  /* 0x0000000000048947 */ /* 0x000fea0003800000 */
[----:B------:R-:W-:Y:S01]  /*bf70*/  BPT.TRAP 0x1 ;  /* 0x000000040000795c */ /* 0x000fe20000300000 */
.L_x_1392:
[----:B-1----:R-:W-:Y:S05]  /*bf80*/  @P1 BRA `(.L_x_1390) ;  /* 0x0000000000081947 */ /* 0x002fea0003800000 */
[----:B------:R-:W1:Y:S02]  /*bf90*/  SYNCS.PHASECHK.TRANS64.TRYWAIT P1, [UR6+0x28850], R3 ;  /* 0x02885003ff0075a7 */ /* 0x000e640008020146 */
[----:B-1----:R-:W-:Y:S05]  /*bfa0*/  @!P1 BRA `(.L_x_1393) ;  /* 0x000000bc00a49947 */ /* 0x002fea0003800000 */
.L_x_1390:
        /* <DEDUP_REMOVED lines=49> */
.L_x_1394:
        /* <DEDUP_REMOVED lines=167> */
.L_x_1397:
[----:B------:R-:W-:-:S05]  /*cd30*/  IMAD.U32 R65, RZ, RZ, UR53 ;  /* 0x00000035ff417e24 */ /* 0x000fca000f8e00ff */
[----:B------:R-:W-:-:S13]  /*cd40*/  ISETP.NE.AND P1, PT, R65, 0x1, PT ;  /* 0x000000014100780c */ /* 0x000fda0003f25270 */
[----:B------:R-:W1:Y:S02]  /*cd50*/  @P1 LDC.64 R54, c[0x0][0x9e8] ;  /* 0x00027a00ff361b82 */ /* 0x000e640000000a00 */
[----:B-1----:R-:W-:-:S05]  /*cd60*/  @P1 IMAD.HI.U32 R54, R63, R54, RZ ;  /* 0x000000363f361227 */ /* 0x002fca00078e00ff */
[----:B------:R-:W-:-:S07]  /*cd70*/  @P1 SHF.R.U32.HI R63, RZ, R55, R54 ;  /* 0x00000037ff3f1219 */ /* 0x000fce0000011636 */
.L_x_1398:
[----:B------:R-:W-:Y:S05]  /*cd80*/  BSYNC B0 ;  /* 0x0000000000007941 */ /* 0x000fea0003800000 */
.L_x_1396:
[----:B------:R-:W-:-:S04]  /*cd90*/  IMAD R63, R63, R65, -R82 ;  /* 0x000000413f3f7224 */ /* 0x000fc800078e0a52 */
[----:B------:R-:W-:-:S05]  /*cda0*/  IMAD R63, R16, -0x2, R63 ;  /* 0xfffffffe103f7824 */ /* 0x000fca00078e023f */
[----:B------:R-:W-:Y:S02]  /*cdb0*/  VIADDMNMX R64, R63, R65, R64, PT ;  /* 0x000000413f407246 */ /* 0x000fe40003800140 */
[----:B------:R-:W-:-:S07]  /*cdc0*/  VIMNMX R66, R66, R63, !PT ;  /* 0x0000003f42427248 */ /* 0x000fce0007fe0100 */
.L_x_1395:
        /* <DEDUP_REMOVED lines=116> */
.L_x_1401:
[----:B------:R-:W-:-:S05]  /*d510*/  IMAD.U32 R4, RZ, RZ, UR53 ;  /* 0x00000035ff047e24 */ /* 0x000fca000f8e00ff */
[----:B------:R-:W-:-:S13]  /*d520*/  ISETP.NE.AND P2, PT, R4, 0x1, PT ;  /* 0x000000010400780c */ /* 0x000fda0003f45270 */
[----:B------:R-:W0:Y:S02]  /*d530*/  @P2 LDC.64 R12, c[0x0][0x9e8] ;  /* 0x00027a00ff0c2b82 */ /* 0x000e240000000a00 */
[----:B0-----:R-:W-:-:S05]  /*d540*/  @P2 IMAD.HI.U32 R12, R3, R12, RZ ;  /* 0x0000000c030c2227 */ /* 0x001fca00078e00ff */
[----:B------:R-:W-:-:S07]  /*d550*/  @P2 SHF.R.U32.HI R3, RZ, R13, R12 ;  /* 0x0000000dff032219 */ /* 0x000fce000001160c */
.L_x_1402:
[----:B------:R-:W-:Y:S05]  /*d560*/  BSYNC B0 ;  /* 0x0000000000007941 */ /* 0x000fea0003800000 */
.L_x_1400:
[----:B------:R-:W-:-:S04]  /*d570*/  IMAD R3, R3, R4, -R82 ;  /* 0x0000000403037224 */ /* 0x000fc800078e0a52 */
[----:B------:R-:W-:-:S05]  /*d580*/  IMAD R3, R16, -0x2, R3 ;  /* 0xfffffffe10037824 */ /* 0x000fca00078e0203 */
[----:B------:R-:W-:Y:S02]  /*d590*/  VIADDMNMX R48, R3, R4, R48, PT ;  /* 0x0000000403307246 */ /* 0x000fe40003800130 */
[----:B------:R-:W-:-:S07]  /*d5a0*/  VIMNMX R50, R50, R3, !PT ;  /* 0x0000000332327248 */ /* 0x000fce0007fe0100 */
.L_x_1399:
        /* <DEDUP_REMOVED lines=102> */
[----:B------:R-:W-:Y:S01]  /*dc10*/  FADD.FTZ R51, -R10, R5 ;  /* 0x000000050a337221 */ /* 0x000fe20000010100 */
        /* <DEDUP_REMOVED lines=21> */
[----:B------:R-:W-:Y:S01]  /*dd70*/  FFMA.FTZ R53, R53, R4, -R12 ;  /* 0x0000000435357223 */ /* 0x000fe2000001080c */
[----:B------:R-:W-:Y:S01]  /*dd80*/  FMNMX.FTZ R8, R31, R8, !PT ;  /* 0x000000081f087209 */ /* 0x000fe20007810000 */
[----:B------:R-:W-:Y:S01]  /*dd90*/  MUFU.EX2 R11, R11 ;  /* 0x0000000b000b7308 */ /* 0x000fe20000000800 */
[----:B------:R-:W-:-:S02]  /*dda0*/  FSEL R183, R32, -INF , !P5 ;  /* 0xff80000020b77808 */ /* 0x000fc40006800000 */
[----:B------:R-:W-:Y:S02]  /*ddb0*/  FMNMX.FTZ R8, R177, R8, !PT ;  /* 0x00000008b1087209 */ /* 0x000fe40007810000 */
[----:B------:R-:W-:Y:S02]  /*ddc0*/  ISETP.LT.OR P4, PT, R48, 0x3a, P4 ;  /* 0x0000003a3000780c */ /* 0x000fe40002781670 */
[----:B------:R-:W-:Y:S01]  /*ddd0*/  FMNMX.FTZ R8, R29, R8, !PT ;  /* 0x000000081d087209 */ /* 0x000fe20007810000 */
[----:B------:R-:W-:Y:S01]  /*dde0*/  MUFU.EX2 R180, R180 ;  /* 0x000000b400b47308 */ /* 0x000fe20000000800 */
[----:B------:R-:W-:Y:S02]  /*ddf0*/  ISETP.GT.AND P3, PT, R50, 0x41, P1 ;  /* 0x000000413200780c */ /* 0x000fe40000f64270 */
[----:B------:R-:W-:Y:S02]  /*de00*/  FMNMX.FTZ R8, R181, R8, !PT ;  /* 0x00000008b5087209 */ /* 0x000fe40007810000 */
[----:B------:R-:W-:-:S02]  /*de10*/  ISETP.LT.OR P2, PT, R48, 0x41, P2 ;  /* 0x000000413000780c */ /* 0x000fc40001741670 */
[----:B------:R-:W-:Y:S01]  /*de20*/  FSEL R179, R28, -INF , !P4 ;  /* 0xff8000001cb37808 */ /* 0x000fe20006000000 */
[----:B------:R-:W-:Y:S01]  /*de30*/  MUFU.EX2 R182, R182 ;  /* 0x000000b600b67308 */ /* 0x000fe20000000800 */
        /* <DEDUP_REMOVED lines=10> */
[----:B------:R-:W-:Y:S01]  /*dee0*/  FFMA.FTZ R27, R171, R4, -R12 ;  /* 0x00000004ab1b7223 */ /* 0x000fe2000001080c */
[----:B------:R-:W-:Y:S01]  /*def0*/  FMNMX.FTZ R8, R195, R8, !PT ;  /* 0x00000008c3087209 */ /* 0x000fe20007810000 */
[----:B------:R-:W-:Y:S01]  /*df00*/  MUFU.EX2 R176, R176 ;  /* 0x000000b000b07308 */ /* 0x000fe20000000800 */
[----:B------:R-:W-:Y:S02]  /*df10*/  ISETP.GT.AND P2, PT, R50, 0x50, P1 ;  /* 0x000000503200780c */ /* 0x000fe40000f44270 */
[----:B------:R-:W-:-:S02]  /*df20*/  FSEL R171, R36, -INF , !P5 ;  /* 0xff80000024ab7808 */ /* 0x000fc40006800000 */
[----:B------:R-:W-:Y:S02]  /*df30*/  ISETP.LT.OR P4, PT, R48, 0x4a, P4 ;  /* 0x0000004a3000780c */ /* 0x000fe40002781670 */
        /* <DEDUP_REMOVED lines=40> */
[----:B------:R-:W-:Y:S02]  /*e1c0*/  FSEL R45, R45, -INF , !P5 ;  /* 0xff8000002d2d7808 */ /* 0x000fe40006800000 */
        /* <DEDUP_REMOVED lines=14> */
[----:B------:R-:W-:Y:S02]  /*e2b0*/  ISETP.LT.OR P5, PT, R48, 0x79, P5 ;  /* 0x000000793000780c */ /* 0x000fe40002fa1670 */
[----:B------:R-:W-:-:S02]  /*e2c0*/  FSEL R77, R43, -INF , !P3 ;  /* 0xff8000002b4d7808 */ /* 0x000fc40005800000 */
[----:B------:R-:W-:Y:S01]  /*e2d0*/  FMNMX.FTZ R8, R81, R8, !PT ;  /* 0x0000000851087209 */ /* 0x000fe20007810000 */
[----:B------:R0:W-:Y:S01]  /*e2e0*/  MUFU.EX2 R43, R9 ;  /* 0x00000009002b7308 */ /* 0x0001e20000000800 */
[----:B------:R-:W-:Y:S02]  /*e2f0*/  ISETP.LT.OR P1, PT, R48, 0x7a, P1 ;  /* 0x0000007a3000780c */ /* 0x000fe40000f21670 */
[----:B------:R-:W-:Y:S02]  /*e300*/  FSEL R197, R46, -INF , !P5 ;  /* 0xff8000002ec57808 */ /* 0x000fe40006800000 */
[----:B------:R-:W-:Y:S02]  /*e310*/  FMNMX.FTZ R8, R77, R8, !PT ;  /* 0x000000084d087209 */ /* 0x000fe40007810000 */
[----:B------:R-:W-:Y:S01]  /*e320*/  FSEL R75, R47, -INF , !P1 ;  /* 0xff8000002f4b7808 */ /* 0x000fe20004800000 */
[----:B------:R-:W-:Y:S01]  /*e330*/  FFMA.FTZ R47, R73, R4, -R12 ;  /* 0x00000004492f7223 */ /* 0x000fe2000001080c */
[----:B------:R-:W-:Y:S01]  /*e340*/  FMNMX.FTZ R8, R197, R8, !PT ;  /* 0x00000008c5087209 */ /* 0x000fe20007810000 */
[----:B------:R-:W-:Y:S03]  /*e350*/  MUFU.EX2 R164, R164 ;  /* 0x000000a400a47308 */ /* 0x000fe60000000800 */
[----:B------:R-:W-:-:S05]  /*e360*/  FMNMX.FTZ R8, R75, R8, !PT ;  /* 0x000000084b087209 */ /* 0x000fca0007810000 */
[----:B0-----:R-:W0:Y:S01]  /*e370*/  SHFL.BFLY PT, R9, R8, 0x2, 0x1f ;  /* 0x0c401f0008097f89 */ /* 0x001e2200000e0000 */
        /* <DEDUP_REMOVED lines=118> */
[----:B----4-:R-:W-:-:S07]  /*eae0*/  FADD.FTZ R41, R37, R2 ;  /* 0x0000000225297221 */ /* 0x010fce0000010000 */
[----:B------:R2:W-:Y:S08]  /*eaf0*/  MUFU.EX2 R44, R45 ;  /* 0x0000002d002c7308 */ /* 0x0005f00000000800 */
[----:B------:R-:W3:Y:S01]  /*eb00*/  MUFU.EX2 R83, R83 ;  /* 0x0000005300537308 */ /* 0x000ee20000000800 */
[----:B--2---:R-:W-:Y:S01]  /*eb10*/  FADD.FTZ R45, R65, R0 ;  /* 0x00000000412d7221 */ /* 0x004fe20000010000 */
[----:B-----5:R-:W-:-:S03]  /*eb20*/  FADD.FTZ R0, R38, R41 ;  /* 0x0000002926007221 */ /* 0x020fc60000010000 */
[----:B------:R-:W-:Y:S01]  /*eb30*/  FADD.FTZ R2, R162, R45 ;  /* 0x0000002da2027221 */ /* 0x000fe20000010000 */
[----:B-1----:R-:W-:Y:S02]  /*eb40*/  FADD.FTZ R41, R163, R0 ;  /* 0x00000000a3297221 */ /* 0x002fe40000010000 */
[----:B------:R-:W1:Y:S01]  /*eb50*/  MUFU.EX2 R158, R158 ;  /* 0x0000009e009e7308 */ /* 0x000e620000000800 */
[----:B------:R-:W-:Y:S01]  /*eb60*/  FADD.FTZ R45, R67, R2 ;  /* 0x00000002432d7221 */ /* 0x000fe20000010000 */
[----:B0-----:R-:W-:-:S03]  /*eb70*/  FADD.FTZ R41, R40, R41 ;  /* 0x0000002928297221 */ /* 0x001fc60000010000 */
[----:B------:R-:W-:Y:S01]  /*eb80*/  FADD.FTZ R0, R156, R45 ;  /* 0x0000002d9c007221 */ /* 0x000fe20000010000 */
[----:B------:R-:W-:Y:S02]  /*eb90*/  FADD.FTZ R41, R42, R41 ;  /* 0x000000292a297221 */ /* 0x000fe40000010000 */
[----:B------:R-:W0:Y:S01]  /*eba0*/  MUFU.EX2 R55, R55 ;  /* 0x0000003700377308 */ /* 0x000e220000000800 */
[----:B------:R-:W-:Y:S01]  /*ebb0*/  FADD.FTZ R45, R61, R0 ;  /* 0x000000003d2d7221 */ /* 0x000fe20000010000 */
[----:B---3--:R-:W-:-:S04]  /*ebc0*/  FADD.FTZ R41, R83, R41 ;  /* 0x0000002953297221 */ /* 0x008fc80000010000 */
[----:B------:R-:W-:Y:S02]  /*ebd0*/  FADD.FTZ R41, R44, R41 ;  /* 0x000000292c297221 */ /* 0x000fe40000010000 */
        /* <DEDUP_REMOVED lines=22> */
.L_x_1403:
        /* <DEDUP_REMOVED lines=107> */
.L_x_1385:
[----:B------:R-:W-:Y:S06]  /*f3f0*/  BAR.ARV 0x8, 0x180 ;  /* 0x0206000000007b1d */ /* 0x000fec0000002000 */
[----:B------:R-:W-:Y:S05]  /*f400*/  @!P0 BRA `(.L_x_1405) ;  /* 0x0000000000048947 */ /* 0x000fea0003800000 */
[----:B------:R-:W-:Y:S01]  /*f410*/  BPT.TRAP 0x1 ;  /* 0x000000040000795c */ /* 0x000fe20000300000 */
.L_x_1405:
[----:B------:R-:W-:Y:S01]  /*f420*/  ULEA UR5, UR46, UR41, 0x3 ;  /* 0x000000292e057291 */ /* 0x000fe2000f8e183f */
[----:B------:R-:W-:-:S05]  /*f430*/  IMAD.U32 R5, RZ, RZ, UR47 ;  /* 0x0000002fff057e24 */ /* 0x000fca000f8e00ff */
[----:B------:R-:W-:-:S04]  /*f440*/  SHF.L.U32 R5, R5, 0x1f, RZ ;  /* 0x0000001f05057819 */ /* 0x000fc800000006ff */
[----:B------:R0:W1:Y:S01]  /*f450*/  SYNCS.PHASECHK.TRANS64.TRYWAIT P1, [UR5+0x28850], R5 ;  /* 0x02885005ff0075a7 */ /* 0x0000620008020145 */
[----:B------:R-:W-:Y:S05]  /*f460*/  @!P0 BRA `(.L_x_1406) ;  /* 0x0000000000048947 */ /* 0x000fea0003800000 */
[----:B------:R-:W-:Y:S01]  /*f470*/  BPT.TRAP 0x1 ;  /* 0x000000040000795c */ /* 0x000fe20000300000 */
.L_x_1406:
[----:B-1----:R-:W-:Y:S05]  /*f480*/  @P1 BRA `(.L_x_1407) ;  /* 0x0000000000081947 */ /* 0x002fea0003800000 */
[----:B------:R-:W1:Y:S02]  /*f490*/  SYNCS.PHASECHK.TRANS64.TRYWAIT P1, [UR5+0x28850], R5 ;  /* 0x02885005ff0075a7 */ /* 0x000e640008020145 */
[----:B-1----:R-:W-:Y:S05]  /*f4a0*/  @!P1 BRA `(.L_x_1408) ;  /* 0x00000088007c9947 */ /* 0x002fea0003800000 */
.L_x_1407:
[----:B------:R-:W-:Y:S01]  /*f4b0*/  UIADD3 UR41, UR41, 0x400, URZ ;  /* 0x0000040029297890 */ /* 0x000fe2000fffe03f */
[----:B------:R-:W-:Y:S01]  /*f4c0*/  WARPGROUP.ARRIVE ;  /* 0x00000000000079c5 */ /* 0x000fe20000000000 */
[----:B------:R-:W-:Y:S01]  /*f4d0*/  UMOV UR7, 0x40000040 ;  /* 0x4000004000077882 */ /* 0x000fe20000000000 */
[----:B01----:R-:W0:Y:S01]  /*f4e0*/  SHFL.BFLY PT, R5, R2, 0x2, 0x1f ;  /* 0x0c401f0002057f89 */ /* 0x003e2200000e0000 */
[----:B------:R-:W-:Y:S01]  /*f4f0*/  USHF.R.U32.HI UR41, URZ, 0x4, UR41 ;  /* 0x000000043f297899 */ /* 0x000fe20008011629 */
[----:B------:R-:W-:Y:S02]  /*f500*/  IMAD.MOV.U32 R11, RZ, RZ, RZ ;  /* 0x000000ffff0b7224 */ /* 0x000fe400078e00ff */
[----:B------:R-:W1:Y:S01]  /*f510*/  SHFL.BFLY PT, R7, R0, 0x2, 0x1f ;  /* 0x0c401f0000077f89 */ /* 0x000e6200000e0000 */
[----:B------:R-:W-:-:S04]  /*f520*/  ULOP3.LUT UR41, UR41, 0x3fff, URZ, 0xc0, !UPT ;  /* 0x00003fff29297892 */ /* 0x000fc8000f8ec03f */
[----:B------:R-:W-:-:S04]  /*f530*/  ULOP3.LUT UR4, UR41, 0x4000000, URZ, 0xfc, !UPT ;  /* 0x0400000029047892 */ /* 0x000fc8000f8efc3f */
[----:B------:R-:W-:-:S07]  /*f540*/  ULEA UR4, UR46, UR4, 0xb ;  /* 0x000000042e047291 */ /* 0x000fce000f8e583f */
[----:B------:R-:W-:Y:S02]  /*f550*/  UMOV UR6, UR4 ;  /* 0x0000000400067c82 */ /* 0x000fe40008000000 */
[----:B------:R-:W-:Y:S01]  /*f560*/  HGMMA.64x128x16.F32.BF16 R88, R180, gdesc[UR4].tnspB, R88, gsb0 ;  /* 0x41e00004b4587df0 */ /* 0x000fe20008001858 */
[----:B------:R-:W-:Y:S01]  /*f570*/  UIADD3 UR6, UR4, 0x80, URZ ;  /* 0x0000008004067890 */ /* 0x000fe2000fffe03f */
[----:B0-----:R-:W-:Y:S01]  /*f580*/  FADD.FTZ R5, R5, R2 ;  /* 0x0000000205057221 */ /* 0x001fe20000010000 */
[----:B------:R-:W-:Y:S01]  /*f590*/  UMOV UR7, 0x40000040 ;  /* 0x4000004000077882 */ /* 0x000fe20000000000 */
[----:B------:R-:W-:Y:S02]  /*f5a0*/  IMAD.MOV.U32 R2, RZ, RZ, -0x800000 ;  /* 0xff800000ff027424 */ /* 0x000fe400078e00ff */
[----:B-1----:R-:W-:Y:S01]  /*f5b0*/  FADD.FTZ R7, R7, R0 ;  /* 0x0000000007077221 */ /* 0x002fe20000010000 */
[----:B------:R-:W0:Y:S01]  /*f5c0*/  SHFL.BFLY PT, R6, R5, 0x1, 0x1f ;  /* 0x0c201f0005067f89 */ /* 0x000e2200000e0000 */
[----:B------:R-:W-:-:S03]  /*f5d0*/  IMAD.MOV.U32 R0, RZ, RZ, -0x800000 ;  /* 0xff800000ff007424 */ /* 0x000fc600078e00ff */
[----:B------:R-:W1:Y:S01]  /*f5e0*/  SHFL.BFLY PT, R8, R7, 0x1, 0x1f ;  /* 0x0c201f0007087f89 */ /* 0x000e6200000e0000 */
[----:B0-----:R-:W-:Y:S01]  /*f5f0*/  FADD.FTZ R13, R5, R6 ;  /* 0x00000006050d7221 */ /* 0x001fe20000010000 */
[----:B------:R-:W-:Y:S02]  /*f600*/  IMAD.MOV.U32 R6, RZ, RZ, RZ ;  /* 0x000000ffff067224 */ /* 0x000fe400078e00ff */
[----:B-1----:R-:W-:Y:S02]  /*f610*/  FADD.FTZ R14, R7, R8 ;  /* 0x00000008070e7221 */ /* 0x002fe40000010000 */
[----:B------:R-:W-:-:S03]  /*f620*/  FSETP.NE.FTZ.AND P1, PT, R13, RZ, PT ;  /* 0x000000ff0d00720b */ /* 0x000fc60003f35000 */
[----:B------:R-:W-:-:S10]  /*f630*/  FSETP.NE.FTZ.AND P2, PT, R14, RZ, PT ;  /* 0x000000ff0e00720b */ /* 0x000fd40003f55000 */
[----:B------:R-:W0:Y:S01]  /*f640*/  @P1 MUFU.LG2 R10, R13 ;  /* 0x0000000d000a1308 */ /* 0x000e220000000c00 */
[C---:B------:R-:W-:Y:S02]  /*f650*/  @P1 FMUL.FTZ R8, R4.reuse, 0.69314718246459960938 ;  /* 0x3f31721804081820 */ /* 0x040fe40000410000 */
[----:B------:R-:W-:-:S05]  /*f660*/  @P2 FMUL.FTZ R7, R4, 0.69314718246459960938 ;  /* 0x3f31721804072820 */ /* 0x000fca0000410000 */
        /* <DEDUP_REMOVED lines=44> */
.L_x_1409:
        /* <DEDUP_REMOVED lines=74> */
.L_x_1331:
[----:B------:R-:W0:Y:S01]  /*fdd0*/  S2R R4, SR_CgaCtaId ;  /* 0x0000000000047919 */ /* 0x000e220000008800 */
[----:B------:R-:W-:Y:S01]  /*fde0*/  MOV R3, 0x400 ;  /* 0x0000040000037802 */ /* 0x000fe20000000f00 */
[----:B------:R-:W-:Y:S01]  /*fdf0*/  BSSY B0, `(.L_x_1410) ;  /* 0x000020d000007945 */ /* 0x000fe20003800000 */
[----:B------:R-:W-:Y:S02]  /*fe00*/  BAR.SYNC.DEFER_BLOCKING 0x5, 0x180 ;  /* 0x0146000000007b1d */ /* 0x000fe40000010000 */
[----:B0-----:R-:W-:-:S05]  /*fe10*/  LEA R3, R4, R3, 0x18 ;  /* 0x0000000304037211 */ /* 0x001fca00078ec0ff */
[----:B------:R-:W0:Y:S02]  /*fe20*/  LDS.128 R4, [R3+0x288d0] ;  /* 0x0288d00003047984 */ /* 0x000e240000000c00 */
[----:B0-----:R-:W-:Y:S02]  /*fe30*/  R2UR UR5, R5 ;  /* 0x00000000050572ca */ /* 0x001fe400000e0000 */
[----:B------:R-:W-:Y:S02]  /*fe40*/  R2UR UR7, R6 ;  /* 0x00000000060772ca */ /* 0x000fe400000e0000 */
[----:B------:R-:W-:Y:S01]  /*fe50*/  R2UR UR6, R7 ;  /* 0x00000000070672ca */ /* 0x000fe200000e0000 */
[----:B------:R-:W-:Y:S06]  /*fe60*/  BAR.ARV 0x4, 0x180 ;  /* 0x0106000000007b1d */ /* 0x000fec0000002000 */
[----:B------:R-:W-:Y:S08]  /*fe70*/  @P0 BRA `(.L_x_1411) ;  /* 0x0000001400300947 */ /* 0x000ff00003800000 */
[----:B------:R-:W0:Y:S01]  /*fe80*/  S2R R4, SR_SWINHI ;  /* 0x0000000000047919 */ /* 0x000e220000002f00 */
[----:B------:R-:W-:Y:S01]  /*fe90*/  F2FP.BF16.F32.PACK_AB R128, R129, R128 ;  /* 0x000000808180723e */ /* 0x000fe200000010ff */
[----:B------:R-:W-:Y:S01]  /*fea0*/  ULDC.64 UR8, c[0x0][0xc00] ;  /* 0x0003000000087ab9 */ /* 0x000fe20000000a00 */
[----:B------:R-:W-:Y:S01]  /*feb0*/  F2FP.BF16.F32.PACK_AB R129, R131, R130 ;  /* 0x000000828381723e */ /* 0x000fe200000010ff */
[----:B------:R-:W-:Y:S01]  /*fec0*/  UISETP.NE.U32.AND UP0, UPT, UR8, URZ, UPT ;  /* 0x0000003f0800728c */ /* 0x000fe2000bf05070 */
[----:B------:R-:W-:Y:S01]  /*fed0*/  F2FP.BF16.F32.PACK_AB R136, R137, R136 ;  /* 0x000000888988723e */ /* 0x000fe200000010ff */
[----:B------:R-:W1:Y:S01]  /*fee0*/  LDC R49, c[0x0][0xbe8] ;  /* 0x0002fa00ff317b82 */ /* 0x000e620000000800 */
[----:B------:R-:W-:Y:S01]  /*fef0*/  F2FP.BF16.F32.PACK_AB R130, R133, R132 ;  /* 0x000000848582723e */ /* 0x000fe200000010ff */
[----:B------:R-:W-:Y:S01]  /*ff00*/  UISETP.NE.AND.EX UP0, UPT, UR9, URZ, UPT, UP0 ;  /* 0x0000003f0900728c */ /* 0x000fe2000bf05300 */
[----:B------:R-:W-:Y:S02]  /*ff10*/  F2FP.BF16.F32.PACK_AB R131, R135, R134 ;  /* 0x000000868783723e */ /* 0x000fe400000010ff */
[----:B------:R-:W-:Y:S01]  /*ff20*/  F2FP.BF16.F32.PACK_AB R137, R139, R138 ;  /* 0x0000008a8b89723e */ /* 0x000fe200000010ff */
[----:B------:R-:W-:Y:S01]  /*ff30*/  ULDC.64 UR8, c[0x0][0xc00] ;  /* 0x0003000000087ab9 */ /* 0x000fe20000000a00 */
[----:B------:R-:W-:Y:S01]  /*ff40*/  F2FP.BF16.F32.PACK_AB R144, R145, R144 ;  /* 0x000000909190723e */ /* 0x000fe200000010ff */
[----:B------:R-:W-:Y:S01]  /*ff50*/  UIMAD.WIDE UR8, UR36, 0x4, UR8 ;  /* 0x00000004240878a5 */ /* 0x000fe2000f8e0208 */
[----:B------:R-:W-:-:S02]  /*ff60*/  F2FP.BF16.F32.PACK_AB R138, R141, R140 ;  /* 0x0000008c8d8a723e */ /* 0x000fc400000010ff */
[----:B------:R-:W-:Y:S02]  /*ff70*/  F2FP.BF16.F32.PACK_AB R139, R143, R142 ;  /* 0x0000008e8f8b723e */ /* 0x000fe400000010ff */
[----:B------:R-:W-:Y:S02]  /*ff80*/  F2FP.BF16.F32.PACK_AB R145, R147, R146 ;  /* 0x000000929391723e */ /* 0x000fe400000010ff */
[----:B------:R-:W-:Y:S02]  /*ff90*/  F2FP.BF16.F32.PACK_AB R146, R149, R148 ;  /* 0x000000949592723e */ /* 0x000fe400000010ff */
[----:B------:R-:W-:Y:S02]  /*ffa0*/  F2FP.BF16.F32.PACK_AB R147, R151, R150 ;  /* 0x000000969793723e */ /* 0x000fe400000010ff */
[----:B------:R-:W-:Y:S02]  /*ffb0*/  MOV R20, R3 ;  /* 0x0000000300147202 */ /* 0x000fe40000000f00 */
[----:B0-----:R-:W-:-:S03]  /*ffc0*/  MOV R21, R4 ;  /* 0x0000000400157202 */ /* 0x001fc60000000f00 */
[----:B------:R-:W-:-:S03]  /*ffd0*/  IMAD.WIDE R4, R188, 0x2, R20 ;  /* 0x00000002bc047825 */ /* 0x000fc600078e0214 */
[C---:B------:R-:W-:Y:S02]  /*ffe0*/  IADD3 R33, P4, R4.reuse, 0x60, RZ ;  /* 0x0000006004217810 */ /* 0x040fe40007f9e0ff */
[C---:B------:R-:W-:Y:S02]  /*fff0*/  IADD3 R35, P3, R4.reuse, 0x4000, RZ ;  /* 0x0000400004237810 */ /* 0x040fe40007f7e0ff */
[----:B------:R-:W-:Y:S01]  /*10000*/  LOP3.LUT R7, R4, 0x380, RZ, 0xc0, !PT ;  /* 0x0000038004077812 */ /* 0x000fe200078ec0ff */
[--C-:B------:R-:W-:Y:S01]  /*10010*/  IMAD.X R15, RZ, RZ, R5.reuse, P4 ;  /* 0x000000ffff0f7224 */ /* 0x100fe200020e0605 */
[----:B------:R-:W-:Y:S01]  /*10020*/  LOP3.LUT R12, R33, 0x380, RZ, 0xc0, !PT ;  /* 0x00000380210c7812 */ /* 0x000fe200078ec0ff */
[----:B------:R-:W-:Y:S01]  /*10030*/  IMAD.X R13, RZ, RZ, R5, P3 ;  /* 0x000000ffff0d7224 */ /* 0x000fe200018e0605 */
[----:B------:R-:W-:Y:S02]  /*10040*/  LOP3.LUT R24, R35, 0x380, RZ, 0xc0, !PT ;  /* 0x0000038023187812 */ /* 0x000fe400078ec0ff */
[----:B------:R-:W-:-:S02]  /*10050*/  SHF.R.U64 R7, R7, 0x3, RZ ;  /* 0x0000000307077819 */ /* 0x000fc400000012ff */
[----:B------:R-:W-:Y:S02]  /*10060*/  SHF.R.U64 R12, R12, 0x3, RZ ;  /* 0x000000030c0c7819 */ /* 0x000fe400000012ff */
[C---:B------:R-:W-:Y:S02]  /*10070*/  IADD3 R31, P6, R4.reuse, 0x20, RZ ;  /* 0x00000020041f7810 */ /* 0x040fe40007fde0ff */
[C---:B------:R-:W-:Y:S02]  /*10080*/  IADD3 R10, P5, R4.reuse, 0x40, RZ ;  /* 0x00000040040a7810 */ /* 0x040fe40007fbe0ff */
[C---:B------:R-:W-:Y:S01]  /*10090*/  IADD3 R37, P2, R4.reuse, 0x4020, RZ ;  /* 0x0000402004257810 */ /* 0x040fe20007f5e0ff */
[--C-:B------:R-:W-:Y:S01]  /*100a0*/  IMAD.X R29, RZ, RZ, R5.reuse, P6 ;  /* 0x000000ffff1d7224 */ /* 0x100fe200030e0605 */
[C---:B------:R-:W-:Y:S01]  /*100b0*/  IADD3 R39, P1, R4.reuse, 0x4040, RZ ;  /* 0x0000404004277810 */ /* 0x040fe20007f3e0ff */
[--C-:B------:R-:W-:Y:S01]  /*100c0*/  IMAD.X R27, RZ, RZ, R5.reuse, P5 ;  /* 0x000000ffff1b7224 */ /* 0x100fe200028e0605 */
[----:B------:R-:W-:Y:S01]  /*100d0*/  IADD3 R41, P0, R4, 0x4060, RZ ;  /* 0x0000406004297810 */ /* 0x000fe20007f1e0ff */
[--C-:B------:R-:W-:Y:S01]  /*100e0*/  IMAD.X R11, RZ, RZ, R5.reuse, P2 ;  /* 0x000000ffff0b7224 */ /* 0x100fe200010e0605 */
[----:B------:R-:W-:Y:S01]  /*100f0*/  SHF.R.U64 R24, R24, 0x3, RZ ;  /* 0x0000000318187819 */ /* 0x000fe200000012ff */
[--C-:B------:R-:W-:Y:S01]  /*10100*/  IMAD.X R9, RZ, RZ, R5.reuse, P1 ;  /* 0x000000ffff097224 */ /* 0x100fe200008e0605 */
[----:B------:R-:W-:Y:S01]  /*10110*/  LOP3.LUT R4, R7, R4, RZ, 0x3c, !PT ;  /* 0x0000000407047212 */ /* 0x000fe200078e3cff */
[----:B------:R-:W-:Y:S01]  /*10120*/  IMAD.X R25, RZ, RZ, R5, P0 ;  /* 0x000000ffff197224 */ /* 0x000fe200000e0605 */
[----:B------:R-:W-:-:S02]  /*10130*/  LOP3.LUT R14, R12, R33, RZ, 0x3c, !PT ;  /* 0x000000210c0e7212 */ /* 0x000fc400078e3cff */
[----:B------:R-:W-:Y:S02]  /*10140*/  LOP3.LUT R12, R24, R35, RZ, 0x3c, !PT ;  /* 0x00000023180c7212 */ /* 0x000fe400078e3cff */
[----:B------:R-:W-:Y:S02]  /*10150*/  MOV R35, R4 ;  /* 0x0000000400237202 */ /* 0x000fe40000000f00 */
[----:B------:R-:W-:Y:S02]  /*10160*/  LOP3.LUT R7, R10, 0x380, RZ, 0xc0, !PT ;  /* 0x000003800a077812 */ /* 0x000fe400078ec0ff */
[----:B------:R-:W-:Y:S02]  /*10170*/  F2FP.BF16.F32.PACK_AB R4, R89, R8 ;  /* 0x000000085904723e */ /* 0x000fe400000010ff */
[----:B------:R-:W-:Y:S02]  /*10180*/  LOP3.LUT R6, R31, 0x380, RZ, 0xc0, !PT ;  /* 0x000003801f067812 */ /* 0x000fe400078ec0ff */
[----:B------:R-:W-:-:S02]  /*10190*/  LOP3.LUT R8, R37, 0x380, RZ, 0xc0, !PT ;  /* 0x0000038025087812 */ /* 0x000fc400078ec0ff */
[----:B------:R-:W-:Y:S02]  /*101a0*/  LOP3.LUT R24, R39, 0x380, RZ, 0xc0, !PT ;  /* 0x0000038027187812 */ /* 0x000fe400078ec0ff */
[----:B------:R-:W-:Y:S02]  /*101b0*/  SHF.R.U64 R7, R7, 0x3, RZ ;  /* 0x0000000307077819 */ /* 0x000fe400000012ff */
[----:B------:R-:W-:Y:S02]  /*101c0*/  SHF.R.U64 R6, R6, 0x3, RZ ;  /* 0x0000000306067819 */ /* 0x000fe400000012ff */
[----:B------:R-:W-:Y:S02]  /*101d0*/  LOP3.LUT R30, R41, 0x380, RZ, 0xc0, !PT ;  /* 0x00000380291e7812 */ /* 0x000fe400078ec0ff */
[----:B------:R-:W-:Y:S02]  /*101e0*/  SHF.R.U64 R8, R8, 0x3, RZ ;  /* 0x0000000308087819 */ /* 0x000fe400000012ff */
[----:B------:R-:W-:-:S02]  /*101f0*/  SHF.R.U64 R24, R24, 0x3, RZ ;  /* 0x0000000318187819 */ /* 0x000fc400000012ff */
[----:B------:R-:W-:Y:S02]  /*10200*/  LOP3.LUT R26, R7, R10, RZ, 0x3c, !PT ;  /* 0x0000000a071a7212 */ /* 0x000fe400078e3cff */
[----:B------:R-:W-:Y:S02]  /*10210*/  LOP3.LUT R28, R6, R31, RZ, 0x3c, !PT ;  /* 0x0000001f061c7212 */ /* 0x000fe400078e3cff */
[----:B------:R-:W-:Y:S02]  /*10220*/  SHF.R.U64 R30, R30, 0x3, RZ ;  /* 0x000000031e1e7819 */ /* 0x000fe400000012ff */
[----:B------:R-:W-:Y:S02]  /*10230*/  LOP3.LUT R10, R8, R37, RZ, 0x3c, !PT ;  /* 0x00000025080a7212 */ /* 0x000fe400078e3cff */
[----:B------:R-:W-:Y:S02]  /*10240*/  F2FP.BF16.F32.PACK_AB R5, R91, R90 ;  /* 0x0000005a5b05723e */ /* 0x000fe400000010ff */
[----:B------:R-:W-:-:S02]  /*10250*/  F2FP.BF16.F32.PACK_AB R6, R93, R92 ;  /* 0x0000005c5d06723e */ /* 0x000fc400000010ff */
[----:B------:R-:W-:Y:S01]  /*10260*/  F2FP.BF16.F32.PACK_AB R7, R95, R94 ;  /* 0x0000005e5f07723e */ /* 0x000fe200000010ff */
[----:B------:R-:W-:Y:S01]  /*10270*/  BAR.SYNC.DEFER_BLOCKING 0x1, 0x100 ;  /* 0x0044000000007b1d */ /* 0x000fe20000010000 */
[----:B------:R-:W-:Y:S02]  /*10280*/  LOP3.LUT R8, R24, R39, RZ, 0x3c, !PT ;  /* 0x0000002718087212 */ /* 0x000fe400078e3cff */
[----:B------:R-:W-:Y:S02]  /*10290*/  LOP3.LUT R24, R30, R41, RZ, 0x3c, !PT ;  /* 0x000000291e187212 */ /* 0x000fe400078e3cff */
[----:B------:R-:W-:Y:S02]  /*102a0*/  MOV R34, R28 ;  /* 0x0000001c00227202 */ /* 0x000fe40000000f00 */
[----:B------:R-:W-:Y:S02]  /*102b0*/  MOV R30, R10 ;  /* 0x0000000a001e7202 */ /* 0x000fe40000000f00 */
[----:B------:R-:W-:-:S02]  /*102c0*/  MOV R29, R8 ;  /* 0x00000008001d7202 */ /* 0x000fc40000000f00 */
[----:B------:R-:W-:Y:S02]  /*102d0*/  F2FP.BF16.F32.PACK_AB R8, R97, R96 ;  /* 0x000000606108723e */ /* 0x000fe400000010ff */
[----:B------:R-:W-:Y:S02]  /*102e0*/  F2FP.BF16.F32.PACK_AB R9, R99, R98 ;  /* 0x000000626309723e */ /* 0x000fe400000010ff */
[----:B------:R-:W-:Y:S02]  /*102f0*/  F2FP.BF16.F32.PACK_AB R10, R101, R100 ;  /* 0x00000064650a723e */ /* 0x000fe400000010ff */
[----:B------:R-:W-:Y:S02]  /*10300*/  F2FP.BF16.F32.PACK_AB R11, R103, R102 ;  /* 0x00000066670b723e */ /* 0x000fe400000010ff */
[----:B------:R-:W-:Y:S02]  /*10310*/  MOV R33, R26 ;  /* 0x0000001a00217202 */ /* 0x000fe40000000f00 */
[----:B------:R-:W-:-:S02]  /*10320*/  MOV R32, R14 ;  /* 0x0000000e00207202 */ /* 0x000fc40000000f00 */
[----:B------:R-:W-:Y:S01]  /*10330*/  MOV R31, R12 ;  /* 0x0000000c001f7202 */ /* 0x000fe20000000f00 */
[----:B------:R0:W-:Y:S01]  /*10340*/  STSM.16.M88.4 [R35], R4 ;  /* 0x0000000423007844 */ /* 0x0001e20000000200 */
[----:B------:R-:W-:Y:S02]  /*10350*/  F2FP.BF16.F32.PACK_AB R12, R113, R112 ;  /* 0x00000070710c723e */ /* 0x000fe400000010ff */
[----:B------:R-:W-:Y:S01]  /*10360*/  F2FP.BF16.F32.PACK_AB R13, R115, R114 ;  /* 0x00000072730d723e */ /* 0x000fe200000010ff */
[----:B------:R-:W-:Y:S01]  /*10370*/  STSM.16.M88.4 [R34], R8 ;  /* 0x0000000822007844 */ /* 0x000fe20000000200 */
[----:B------:R-:W-:Y:S02]  /*10380*/  F2FP.BF16.F32.PACK_AB R14, R117, R116 ;  /* 0x00000074750e723e */ /* 0x000fe400000010ff */
[----:B------:R-:W-:Y:S02]  /*10390*/  F2FP.BF16.F32.PACK_AB R15, R119, R118 ;  /* 0x00000076770f723e */ /* 0x000fe400000010ff */
[----:B------:R-:W-:-:S02]  /*103a0*/  MOV R28, R24 ;  /* 0x00000018001c7202 */ /* 0x000fc40000000f00 */
[----:B------:R-:W-:Y:S02]  /*103b0*/  F2FP.BF16.F32.PACK_AB R24, R121, R120 ;  /* 0x000000787918723e */ /* 0x000fe400000010ff */
[----:B------:R-:W-:Y:S02]  /*103c0*/  F2FP.BF16.F32.PACK_AB R25, R123, R122 ;  /* 0x0000007a7b19723e */ /* 0x000fe400000010ff */
[----:B------:R-:W-:Y:S02]  /*103d0*/  F2FP.BF16.F32.PACK_AB R26, R125, R124 ;  /* 0x0000007c7d1a723e */ /* 0x000fe400000010ff */
[----:B0-----:R-:W-:Y:S02]  /*103e0*/  F2FP.BF16.F32.PACK_AB R4, R105, R104 ;  /* 0x000000686904723e */ /* 0x001fe400000010ff */
[----:B------:R-:W-:Y:S02]  /*103f0*/  F2FP.BF16.F32.PACK_AB R5, R107, R106 ;  /* 0x0000006a6b05723e */ /* 0x000fe400000010ff */
[----:B------:R-:W-:-:S02]  /*10400*/  F2FP.BF16.F32.PACK_AB R6, R109, R108 ;  /* 0x0000006c6d06723e */ /* 0x000fc400000010ff */
[----:B------:R-:W-:Y:S02]  /*10410*/  F2FP.BF16.F32.PACK_AB R7, R111, R110 ;  /* 0x0000006e6f07723e */ /* 0x000fe400000010ff */
[----:B------:R-:W-:Y:S02]  /*10420*/  F2FP.BF16.F32.PACK_AB R27, R127, R126 ;  /* 0x0000007e7f1b723e */ /* 0x000fe400000010ff */
[----:B------:R-:W-:Y:S01]  /*10430*/  PLOP3.LUT P0, PT, PT, PT, UP0, 0x80, 0x0 ;  /* 0x000000000000781c */ /* 0x000fe20003f0f008 */
[----:B------:R0:W-:Y:S04]  /*10440*/  STSM.16.M88.4 [R33], R4 ;  /* 0x0000000421007844 */ /* 0x0001e80000000200 */
[----:B------:R2:W-:Y:S04]  /*10450*/  STSM.16.M88.4 [R32], R12 ;  /* 0x0000000c20007844 */ /* 0x0005e80000000200 */
[----:B------:R2:W-:Y:S04]  /*10460*/  STSM.16.M88.4 [R31], R24 ;  /* 0x000000181f007844 */ /* 0x0005e80000000200 */
[----:B------:R2:W-:Y:S04]  /*10470*/  STSM.16.M88.4 [R30], R128 ;  /* 0x000000801e007844 */ /* 0x0005e80000000200 */
[----:B------:R2:W-:Y:S01]  /*10480*/  STSM.16.M88.4 [R29], R136 ;  /* 0x000000881d007844 */ /* 0x0005e20000000200 */
[----:B0-----:R-:W-:-:S02]  /*10490*/  IMAD.U32 R4, RZ, RZ, UR8 ;  /* 0x00000008ff047e24 */ /* 0x001fc4000f8e00ff */
[----:B------:R-:W-:Y:S01]  /*104a0*/  IMAD.U32 R5, RZ, RZ, UR9 ;  /* 0x00000009ff057e24 */ /* 0x000fe2000f8e00ff */
[----:B------:R2:W-:Y:S01]  /*104b0*/  STSM.16.M88.4 [R28], R144 ;  /* 0x000000901c007844 */ /* 0x0005e20000000200 */
[----:B------:R-:W-:Y:S01]  /*104c0*/  ULDC.64 UR8, c[0x0][0xc08] ;  /* 0x0003020000087ab9 */ /* 0x000fe20000000a00 */
[----:B------:R-:W-:Y:S06]  /*104d0*/  BAR.SYNC.DEFER_BLOCKING 0x1, 0x100 ;  /* 0x0044000000007b1d */ /* 0x000fec0000010000 */
[----:B------:R-:W3:Y:S01]  /*104e0*/  @P0 LDG.E R6, desc[UR54][R4.64] ;  /* 0x0000003604060981 */ /* 0x000ee2000c1e1900 */
[----:B------:R-:W-:Y:S01]  /*104f0*/  UISETP.NE.U32.AND UP1, UPT, UR8, URZ, UPT ;  /* 0x0000003f0800728c */ /* 0x000fe2000bf25070 */
[----:B-1----:R-:W-:Y:S01]  /*10500*/  ISETP.NE.AND P1, PT, R49, 0x1, PT ;  /* 0x000000013100780c */ /* 0x002fe20003f25270 */
[----:B------:R-:W-:Y:S01]  /*10510*/  ULDC UR10, c[0x0][0xa88] ;  /* 0x0002a200000a7ab9 */ /* 0x000fe20000000800 */
[----:B------:R-:W-:Y:S01]  /*10520*/  UMOV UR4, URZ ;  /* 0x0000003f00047c82 */ /* 0x000fe20008000000 */
[----:B------:R-:W-:-:S06]  /*10530*/  UISETP.NE.AND.EX UP1, UPT, UR9, URZ, UPT, UP1 ;  /* 0x0000003f0900728c */ /* 0x000fcc000bf25310 */
[----:B------:R-:W-:-:S04]  /*10540*/  PLOP3.LUT P2, PT, PT, PT, UP1, 0x80, 0x0 ;  /* 0x000000000000781c */ /* 0x000fc80003f4f018 */
[----:B------:R-:W0:Y:S01]  /*10550*/  @P1 LDC R7, c[0x0][0xbec] ;  /* 0x0002fb00ff071b82 */ /* 0x000e220000000800 */
[----:B------:R-:W-:Y:S02]  /*10560*/  @UP1 ULDC.64 UR8, c[0x0][0xc08] ;  /* 0x0003020000081ab9 */ /* 0x000fe40000000a00 */
[----:B------:R-:W-:-:S05]  /*10570*/  @UP1 UIMAD.WIDE UR8, UR36, 0x4, UR8 ;  /* 0x00000004240818a5 */ /* 0x000fca000f8e0208 */
[----:B------:R-:W1:Y:S01]  /*10580*/  @P1 LDC R8, c[0x0][0xbf0] ;  /* 0x0002fc00ff081b82 */ /* 0x000e620000000800 */
[----:B------:R-:W-:Y:S02]  /*10590*/  IMAD.U32 R10, RZ, RZ, UR8 ;  /* 0x00000008ff0a7e24 */ /* 0x000fe4000f8e00ff */
[----:B------:R-:W-:Y:S01]  /*105a0*/  IMAD.U32 R11, RZ, RZ, UR9 ;  /* 0x00000009ff0b7e24 */ /* 0x000fe2000f8e00ff */
[----:B---3--:R-:W-:Y:S01]  /*105b0*/  @P0 R2UR UR4, R6 ;  /* 0x00000000060402ca */ /* 0x008fe200000e0000 */
[----:B------:R-:W-:-:S06]  /*105c0*/  IMAD.U32 R6, RZ, RZ, UR10 ;  /* 0x0000000aff067e24 */ /* 0x000fcc000f8e00ff */
[----:B------:R2:W5:Y:S01]  /*105d0*/  @P2 LDG.E R6, desc[UR54][R10.64] ;  /* 0x000000360a062981 */ /* 0x000562000c1e1900 */
[----:B01----:R-:W-:Y:S07]  /*105e0*/  @P2 BRA `(.L_x_1412) ;  /* 0x0000000000102947 */ /* 0x003fee0003800000 */
[----:B------:R-:W-:Y:S05]  /*105f0*/  @!P0 BRA `(.L_x_1412) ;  /* 0x00000000000c8947 */ /* 0x000fea0003800000 */
[----:B------:R-:W3:Y:S04]  /*10600*/  LDG.E R9, desc[UR54][R4.64] ;  /* 0x0000003604097981 */ /* 0x000ee8000c1e1900 */
[----:B-----5:R-:W3:Y:S02]  /*10610*/  LDG.E R6, desc[UR54][R4.64+0x4] ;  /* 0x0000043604067981 */ /* 0x020ee4000c1e1900 */
[----:B---3--:R-:W-:-:S07]  /*10620*/  IMAD.IADD R6, R6, 0x1, -R9 ;  /* 0x0000000106067824 */ /* 0x008fce00078e0a09 */
.L_x_1412:
[----:B------:R-:W-:Y:S01]  /*10630*/  USHF.R.S32.HI UR9, URZ, 0x1f, UR4 ;  /* 0x0000001f3f097899 */ /* 0x000fe20008011404 */
[----:B--2---:R-:W-:Y:S01]  /*10640*/  VIADD R10, R17, UR37 ;  /* 0x00000025110a7c36 */ /* 0x004fe20008000000 */
[----:B------:R-:W-:Y:S01]  /*10650*/  USHF.R.S32.HI UR16, URZ, 0x1f, UR42 ;  /* 0x0000001f3f107899 */ /* 0x000fe2000801142a */
[----:B------:R-:W-:Y:S01]  /*10660*/  VIADD R24, R187, UR37 ;  /* 0x00000025bb187c36 */ /* 0x000fe20008000000 */
[----:B------:R-:W-:Y:S01]  /*10670*/  ULDC.64 UR14, c[0x0][0xb90] ;  /* 0x0002e400000e7ab9 */ /* 0x000fe20000000a00 */
[----:B------:R-:W-:Y:S01]  /*10680*/  UMOV UR8, UR4 ;  /* 0x0000000400087c82 */ /* 0x000fe20008000000 */
[----:B------:R-:W-:Y:S01]  /*10690*/  UIMAD UR12, UR16, UR14, URZ ;  /* 0x0000000e100c72a4 */ /* 0x000fe2000f8e023f */
[----:B------:R-:W-:Y:S01]  /*106a0*/  @P1 IMAD.HI.U32 R5, R10, R7, RZ ;  /* 0x000000070a051227 */ /* 0x000fe200078e00ff */
[----:B------:R-:W-:Y:S01]  /*106b0*/  UIMAD.WIDE.U32 UR10, UR42, UR14, UR8 ;  /* 0x0000000e2a0a72a5 */ /* 0x000fe2000f8e0008 */
[----:B------:R-:W0:Y:S01]  /*106c0*/  @P1 LDC R53, c[0x0][0xbec] ;  /* 0x0002fb00ff351b82 */ /* 0x000e220000000800 */
[----:B------:R-:W-:Y:S01]  /*106d0*/  USHF.R.S32.HI UR8, URZ, 0x1f, UR36 ;  /* 0x0000001f3f087899 */ /* 0x000fe20008011424 */
[----:B------:R-:W-:Y:S01]  /*106e0*/  IMAD.MOV.U32 R4, RZ, RZ, R10 ;  /* 0x000000ffff047224 */ /* 0x000fe200078e000a */
[----:B------:R-:W-:Y:S01]  /*106f0*/  UIMAD UR12, UR42, UR15, UR12 ;  /* 0x0000000f2a0c72a4 */ /* 0x000fe2000f8e020c */
[----:B------:R-:W-:Y:S01]  /*10700*/  @P1 SHF.R.U32.HI R4, RZ, R8, R5 ;  /* 0x00000008ff041219 */ /* 0x000fe20000011605 */
[----:B------:R-:W-:Y:S01]  /*10710*/  USEL UR18, UR8, URZ, !UP0 ;  /* 0x0000003f08127287 */ /* 0x000fe2000c000000 */
[----:B------:R-:W-:Y:S01]  /*10720*/  IMAD R5, R184, 0x40, R18 ;  /* 0x00000040b8057824 */ /* 0x000fe200078e0212 */
[----:B------:R-:W-:Y:S01]  /*10730*/  ULDC.64 UR14, c[0x0][0xb98] ;  /* 0x0002e600000e7ab9 */ /* 0x000fe20000000a00 */
[----:B------:R-:W-:Y:S01]  /*10740*/  USEL UR17, UR36, URZ, !UP0 ;  /* 0x0000003f24117287 */ /* 0x000fe2000c000000 */
[----:B------:R-:W-:Y:S01]  /*10750*/  IMAD.MOV R8, RZ, RZ, -R4 ;  /* 0x000000ffff087224 */ /* 0x000fe200078e0a04 */
[----:B------:R-:W-:Y:S01]  /*10760*/  UIMAD UR8, UR18, UR14, URZ ;  /* 0x0000000e120872a4 */ /* 0x000fe2000f8e023f */
[----:B------:R-:W-:Y:S01]  /*10770*/  IMAD.WIDE R20, R5, 0x2, R20 ;  /* 0x0000000205147825 */ /* 0x000fe200078e0214 */
[----:B------:R-:W-:Y:S01]  /*10780*/  UIADD3 UR11, UR11, UR12, URZ ;  /* 0x0000000c0b0b7290 */ /* 0x000fe2000fffe03f */
[----:B------:R-:W-:Y:S01]  /*10790*/  SHF.R.S32.HI R5, RZ, 0x1f, R4 ;  /* 0x0000001fff057819 */ /* 0x000fe20000011404 */
[----:B------:R-:W-:Y:S01]  /*107a0*/  UIMAD UR8, UR17, UR15, UR8 ;  /* 0x0000000f110872a4 */ /* 0x000fe2000f8e0208 */
[----:B------:R-:W-:Y:S01]  /*107b0*/  IMAD R7, R49, R8, R10 ;  /* 0x0000000831077224 */ /* 0x000fe200078e020a */
[----:B------:R-:W-:Y:S01]  /*107c0*/  UIMAD.WIDE.U32 UR10, UR17, UR14, UR10 ;  /* 0x0000000e110a72a5 */ /* 0x000fe2000f8e000a */
[----:B------:R-:W-:Y:S01]  /*107d0*/  IADD3 R11, P3, R20, 0x2000, RZ ;  /* 0x00002000140b7810 */ /* 0x000fe20007f7e0ff */
[----:B-----5:R-:W-:Y:S01]  /*107e0*/  IMAD R51, R6, R49, RZ ;  /* 0x0000003106337224 */ /* 0x020fe200078e02ff */
[----:B------:R-:W-:Y:S01]  /*107f0*/  IADD3 R13, P0, R20, 0x1000, RZ ;  /* 0x00001000140d7810 */ /* 0x000fe20007f1e0ff */
[----:B------:R-:W-:Y:S01]  /*10800*/  IMAD.U32 R10, RZ, RZ, UR8 ;  /* 0x00000008ff0a7e24 */ /* 0x000fe2000f8e00ff */
[----:B------:R-:W-:Y:S01]  /*10810*/  SHF.R.S32.HI R8, RZ, 0x1f, R7 ;  /* 0x0000001fff087819 */ /* 0x000fe20000011407 */
[----:B------:R-:W-:Y:S01]  /*10820*/  ULDC.64 UR12, c[0x0][0xaa0] ;  /* 0x0002a800000c7ab9 */ /* 0x000fe20000000a00 */
[----:B------:R-:W-:-:S02]  /*10830*/  IADD3 R4, P2, R4, UR10, RZ ;  /* 0x0000000a04047c10 */ /* 0x000fc4000ff5e0ff */
[----:B------:R-:W-:Y:S02]  /*10840*/  LOP3.LUT R9, R11, 0x380, RZ, 0xc0, !PT ;  /* 0x000003800b097812 */ /* 0x000fe400078ec0ff */
[----:B------:R-:W-:Y:S01]  /*10850*/  IADD3.X R5, R5, UR11, R10, P2, !PT ;  /* 0x0000000b05057c10 */ /* 0x000fe200097fe40a */
[----:B------:R-:W-:Y:S01]  /*10860*/  ULDC.64 UR10, c[0x0][0xb88] ;  /* 0x0002e200000a7ab9 */ /* 0x000fe20000000a00 */
[----:B------:R-:W-:Y:S01]  /*10870*/  LOP3.LUT R12, R13, 0x380, RZ, 0xc0, !PT ;  /* 0x000003800d0c7812 */ /* 0x000fe200078ec0ff */
[----:B------:R-:W-:Y:S01]  /*10880*/  IMAD R10, R8, UR10, RZ ;  /* 0x0000000a080a7c24 */ /* 0x000fe2000f8e02ff */
[----:B------:R-:W-:Y:S01]  /*10890*/  SHF.R.U64 R8, R9, 0x3, RZ ;  /* 0x0000000309087819 */ /* 0x000fe200000012ff */
[C---:B------:R-:W-:Y:S01]  /*108a0*/  IMAD.WIDE.U32 R4, R7.reuse, UR10, R4 ;  /* 0x0000000a07047c25 */ /* 0x040fe2000f8e0004 */
[----:B------:R-:W-:Y:S02]  /*108b0*/  SHF.R.U64 R12, R12, 0x3, RZ ;  /* 0x000000030c0c7819 */ /* 0x000fe400000012ff */
[C---:B------:R-:W-:Y:S01]  /*108c0*/  IADD3 R41, P6, R20.reuse, 0x4000, RZ ;  /* 0x0000400014297810 */ /* 0x040fe20007fde0ff */
[----:B------:R-:W-:Y:S01]  /*108d0*/  IMAD R9, R7, UR11, R10 ;  /* 0x0000000b07097c24 */ /* 0x000fe2000f8e020a */
[----:B------:R-:W-:Y:S01]  /*108e0*/  ULDC.64 UR10, c[0x0][0xb50] ;  /* 0x0002d400000a7ab9 */ /* 0x000fe20000000a00 */
[----:B------:R-:W-:-:S02]  /*108f0*/  IADD3 R7, P2, R20, 0x3000, RZ ;  /* 0x0000300014077810 */ /* 0x000fc40007f5e0ff */
[----:B------:R-:W-:Y:S01]  /*10900*/  IMAD.IADD R9, R5, 0x1, R9 ;  /* 0x0000000105097824 */ /* 0x000fe200078e0209 */
[C---:B------:R-:W-:Y:S02]  /*10910*/  LEA R10, P4, R4.reuse, UR10, 0x2 ;  /* 0x0000000a040a7c11 */ /* 0x040fe4000f8810ff */
[----:B------:R-:W-:Y:S02]  /*10920*/  LOP3.LUT R5, R7, 0x380, RZ, 0xc0, !PT ;  /* 0x0000038007057812 */ /* 0x000fe400078ec0ff */
[----:B------:R-:W-:Y:S01]  /*10930*/  LEA.HI.X R14, R4, UR11, R9, 0x2, P4 ;  /* 0x0000000b040e7c11 */ /* 0x000fe2000a0f1409 */
[----:B------:R-:W-:Y:S01]  /*10940*/  SHFL.IDX PT, R44, R10, RZ, 0x1c1f ;  /* 0x001c1fff0a2c7589 */ /* 0x000fe200000e0000 */
[----:B------:R-:W-:Y:S01]  /*10950*/  SHF.R.U64 R4, R5, 0x3, RZ ;  /* 0x0000000305047819 */ /* 0x000fe200000012ff */
[--C-:B------:R-:W-:Y:S01]  /*10960*/  IMAD.X R5, RZ, RZ, R21.reuse, P2 ;  /* 0x000000ffff057224 */ /* 0x100fe200010e0615 */
[----:B------:R-:W-:Y:S01]  /*10970*/  LOP3.LUT R12, R12, R13, RZ, 0x3c, !PT ;  /* 0x0000000d0c0c7212 */ /* 0x000fe200078e3cff */
[----:B------:R-:W1:Y:S01]  /*10980*/  SHFL.IDX PT, R45, R14, RZ, 0x1c1f ;  /* 0x001c1fff0e2d7589 */ /* 0x000e6200000e0000 */
[----:B------:R-:W-:Y:S01]  /*10990*/  LOP3.LUT R4, R4, R7, RZ, 0x3c, !PT ;  /* 0x0000000704047212 */ /* 0x000fe200078e3cff */
[--C-:B------:R-:W-:Y:S01]  /*109a0*/  IMAD.X R13, RZ, RZ, R21.reuse, P0 ;  /* 0x000000ffff0d7224 */ /* 0x100fe200000e0615 */
[----:B------:R-:W-:Y:S01]  /*109b0*/  LOP3.LUT P0, RZ, R185, 0x3, RZ, 0xc0, !PT ;  /* 0x00000003b9ff7812 */ /* 0x000fe2000780c0ff */
[----:B------:R-:W-:Y:S01]  /*109c0*/  SHFL.IDX PT, R46, R10, 0x1, 0x1c1f ;  /* 0x003c1f000a2e7f89 */ /* 0x000fe200000e0000 */
[----:B------:R-:W-:Y:S01]  /*109d0*/  VIADD R7, R24, 0x8 ;  /* 0x0000000818077836 */ /* 0x000fe20000000000 */
[----:B------:R-:W-:Y:S01]  /*109e0*/  IADD3 R37, P5, R20, 0x5000, RZ ;  /* 0x0000500014257810 */ /* 0x000fe20007fbe0ff */
[----:B------:R-:W-:Y:S01]  /*109f0*/  IMAD.X R9, RZ, RZ, R21, P3 ;  /* 0x000000ffff097224 */ /* 0x000fe200018e0615 */
[----:B------:R-:W2:Y:S01]  /*10a00*/  SHFL.IDX PT, R47, R14, 0x1, 0x1c1f ;  /* 0x003c1f000e2f7f89 */ /* 0x000ea200000e0000 */
[----:B------:R-:W-:-:S02]  /*10a10*/  ISETP.GE.OR P2, PT, R24, R51, P0 ;  /* 0x000000331800720c */ /* 0x000fc40000746670 */
[----:B------:R-:W-:Y:S02]  /*10a20*/  ISETP.GE.OR P0, PT, R7, R51, P0 ;  /* 0x000000330700720c */ /* 0x000fe40000706670 */
[C---:B------:R-:W-:Y:S02]  /*10a30*/  IADD3 R33, P4, R20.reuse, 0x6000, RZ ;  /* 0x0000600014217810 */ /* 0x040fe40007f9e0ff */
[----:B------:R-:W-:Y:S02]  /*10a40*/  LOP3.LUT R15, R20, 0x380, RZ, 0xc0, !PT ;  /* 0x00000380140f7812 */ /* 0x000fe400078ec0ff */
[----:B------:R-:W-:Y:S02]  /*10a50*/  LOP3.LUT R40, R41, 0x380, RZ, 0xc0, !PT ;  /* 0x0000038029287812 */ /* 0x000fe400078ec0ff */
[----:B------:R-:W-:Y:S02]  /*10a60*/  LOP3.LUT R36, R37, 0x380, RZ, 0xc0, !PT ;  /* 0x0000038025247812 */ /* 0x000fe400078ec0ff */
[----:B------:R-:W-:-:S02]  /*10a70*/  LOP3.LUT R32, R33, 0x380, RZ, 0xc0, !PT ;  /* 0x0000038021207812 */ /* 0x000fc400078ec0ff */
[----:B------:R-:W-:Y:S01]  /*10a80*/  SHF.R.U64 R15, R15, 0x3, RZ ;  /* 0x000000030f0f7819 */ /* 0x000fe200000012ff */
[----:B-1----:R-:W-:Y:S01]  /*10a90*/  @!P2 ST.E desc[UR54][R44.64], R2 ;  /* 0x000000022c00a985 */ /* 0x002fe2000c101936 */
[----:B------:R-:W-:Y:S02]  /*10aa0*/  LOP3.LUT R8, R8, R11, RZ, 0x3c, !PT ;  /* 0x0000000b08087212 */ /* 0x000fe400078e3cff */
[----:B------:R-:W-:Y:S02]  /*10ab0*/  IADD3 R11, P3, R20, 0x7000, RZ ;  /* 0x00007000140b7810 */ /* 0x000fe40007f7e0ff */
[----:B------:R-:W-:Y:S02]  /*10ac0*/  SHF.R.U64 R40, R40, 0x3, RZ ;  /* 0x0000000328287819 */ /* 0x000fe400000012ff */
[----:B------:R-:W-:Y:S01]  /*10ad0*/  SHF.R.U64 R36, R36, 0x3, RZ ;  /* 0x0000000324247819 */ /* 0x000fe200000012ff */
[----:B--2---:R1:W-:Y:S01]  /*10ae0*/  @!P0 ST.E desc[UR54][R46.64], R0 ;  /* 0x000000002e008985 */ /* 0x0043e2000c101936 */
[----:B------:R-:W-:Y:S01]  /*10af0*/  SHF.R.U64 R32, R32, 0x3, RZ ;  /* 0x0000000320207819 */ /* 0x000fe200000012ff */
[----:B------:R-:W-:Y:S01]  /*10b00*/  IMAD.X R29, RZ, RZ, R21, P3 ;  /* 0x000000ffff1d7224 */ /* 0x000fe200018e0615 */
[----:B------:R-:W-:-:S02]  /*10b10*/  LOP3.LUT R20, R15, R20, RZ, 0x3c, !PT ;  /* 0x000000140f147212 */ /* 0x000fc400078e3cff */
[----:B------:R-:W-:Y:S01]  /*10b20*/  LOP3.LUT R40, R40, R41, RZ, 0x3c, !PT ;  /* 0x0000002928287212 */ /* 0x000fe200078e3cff */
[--C-:B------:R-:W-:Y:S01]  /*10b30*/  IMAD.X R41, RZ, RZ, R21.reuse, P6 ;  /* 0x000000ffff297224 */ /* 0x100fe200030e0615 */
[----:B------:R-:W-:Y:S01]  /*10b40*/  LOP3.LUT R36, R36, R37, RZ, 0x3c, !PT ;  /* 0x0000002524247212 */ /* 0x000fe200078e3cff */
[--C-:B------:R-:W-:Y:S01]  /*10b50*/  IMAD.X R37, RZ, RZ, R21.reuse, P5 ;  /* 0x000000ffff257224 */ /* 0x100fe200028e0615 */
[----:B------:R-:W-:Y:S01]  /*10b60*/  LOP3.LUT R32, R32, R33, RZ, 0x3c, !PT ;  /* 0x0000002120207212 */ /* 0x000fe200078e3cff */
[----:B------:R-:W-:Y:S01]  /*10b70*/  IMAD.X R33, RZ, RZ, R21, P4 ;  /* 0x000000ffff217224 */ /* 0x000fe200020e0615 */
[----:B------:R2:W5:Y:S01]  /*10b80*/  LD.E.128 R24, desc[UR54][R20.64] ;  /* 0x0000003614187980 */ /* 0x000562000c101d00 */
[----:B------:R-:W-:Y:S01]  /*10b90*/  UIMAD UR10, UR9, UR12, URZ ;  /* 0x0000000c090a72a4 */ /* 0x000fe2000f8e023f */
[----:B-1----:R-:W-:Y:S01]  /*10ba0*/  IMAD R0, R22, 0x20, R184 ;  /* 0x0000002016007824 */ /* 0x002fe200078e02b8 */
[----:B------:R-:W-:Y:S01]  /*10bb0*/  LOP3.LUT R6, R11, 0x380, RZ, 0xc0, !PT ;  /* 0x000003800b067812 */ /* 0x000fe200078ec0ff */
[----:B------:R-:W5:Y:S04]  /*10bc0*/  LD.E.128 R12, desc[UR54][R12.64] ;  /* 0x000000360c0c7980 */ /* 0x000f68000c101d00 */
[----:B------:R-:W5:Y:S01]  /*10bd0*/  LD.E.128 R40, desc[UR54][R40.64] ;  /* 0x0000003628287980 */ /* 0x000f62000c101d00 */
[----:B--2---:R-:W1:Y:S01]  /*10be0*/  @P1 LDC R21, c[0x0][0xbf0] ;  /* 0x0002fc00ff151b82 */ /* 0x004e620000000800 */
[----:B------:R-:W-:-:S02]  /*10bf0*/  UIMAD.WIDE.U32 UR8, UR4, UR12, URZ ;  /* 0x0000000c040872a5 */ /* 0x000fc4000f8e003f */
[----:B------:R-:W5:Y:S01]  /*10c00*/  LD.E.128 R36, desc[UR54][R36.64] ;  /* 0x0000003624247980 */ /* 0x000f62000c101d00 */
[----:B------:R-:W-:Y:S01]  /*10c10*/  UIMAD UR10, UR4, UR13, UR10 ;  /* 0x0000000d040a72a4 */ /* 0x000fe2000f8e020a */
[----:B------:R-:W-:Y:S01]  /*10c20*/  VIADD R44, R0, UR37 ;  /* 0x00000025002c7c36 */ /* 0x000fe20008000000 */
[----:B------:R-:W-:Y:S01]  /*10c30*/  SHF.R.U64 R6, R6, 0x3, RZ ;  /* 0x0000000306067819 */ /* 0x000fe200000012ff */
[----:B------:R-:W-:Y:S01]  /*10c40*/  ULDC.64 UR12, c[0x0][0xae8] ;  /* 0x0002ba00000c7ab9 */ /* 0x000fe20000000a00 */
[----:B------:R-:W-:Y:S01]  /*10c50*/  UIADD3 UR9, UR9, UR10, URZ ;  /* 0x0000000a09097290 */ /* 0x000fe2000fffe03f */
[----:B------:R-:W5:Y:S01]  /*10c60*/  LD.E.128 R32, desc[UR54][R32.64] ;  /* 0x0000003620207980 */ /* 0x000f62000c101d00 */
[----:B------:R-:W-:Y:S01]  /*10c70*/  UIMAD UR4, UR16, UR12, URZ ;  /* 0x0000000c100472a4 */ /* 0x000fe2000f8e023f */
[----:B0-----:R-:W-:Y:S01]  /*10c80*/  @P1 IMAD.HI.U32 R0, R44, R53, RZ ;  /* 0x000000352c001227 */ /* 0x001fe200078e00ff */
[----:B------:R-:W-:Y:S01]  /*10c90*/  UIMAD.WIDE.U32 UR8, UR42, UR12, UR8 ;  /* 0x0000000c2a0872a5 */ /* 0x000fe2000f8e0008 */
[----:B------:R-:W-:Y:S01]  /*10ca0*/  LOP3.LUT R28, R6, R11, RZ, 0x3c, !PT ;  /* 0x0000000b061c7212 */ /* 0x000fe200078e3cff */
[----:B------:R-:W-:Y:S01]  /*10cb0*/  UIMAD UR4, UR42, UR13, UR4 ;  /* 0x0000000d2a0472a4 */ /* 0x000fe2000f8e0204 */
[----:B------:R-:W-:Y:S01]  /*10cc0*/  IMAD.MOV.U32 R45, RZ, RZ, R44 ;  /* 0x000000ffff2d7224 */ /* 0x000fe200078e002c */
[----:B------:R-:W-:Y:S01]  /*10cd0*/  ULDC.64 UR10, c[0x0][0xaf0] ;  /* 0x0002bc00000a7ab9 */ /* 0x000fe20000000a00 */
[----:B------:R-:W5:Y:S01]  /*10ce0*/  LD.E.128 R8, desc[UR54][R8.64] ;  /* 0x0000003608087980 */ /* 0x000f62000c101d00 */
[----:B------:R-:W-:-:S02]  /*10cf0*/  UIADD3 UR9, UR9, UR4, URZ ;  /* 0x0000000409097290 */ /* 0x000fc4000fffe03f */
[----:B------:R-:W-:Y:S01]  /*10d00*/  UIMAD UR4, UR18, UR10, URZ ;  /* 0x0000000a120472a4 */ /* 0x000fe2000f8e023f */
[----:B------:R-:W5:Y:S01]  /*10d10*/  LD.E.128 R4, desc[UR54][R4.64] ;  /* 0x0000003604047980 */ /* 0x000f62000c101d00 */
[----:B------:R-:W-:Y:S02]  /*10d20*/  UIMAD.WIDE.U32 UR8, UR17, UR10, UR8 ;  /* 0x0000000a110872a5 */ /* 0x000fe4000f8e0008 */
[----:B------:R-:W-:Y:S01]  /*10d30*/  UIMAD UR4, UR17, UR11, UR4 ;  /* 0x0000000b110472a4 */ /* 0x000fe2000f8e0204 */
[----:B-1----:R-:W-:Y:S01]  /*10d40*/  @P1 SHF.R.U32.HI R45, RZ, R21, R0 ;  /* 0x00000015ff2d1219 */ /* 0x002fe20000011600 */
[----:B------:R-:W5:Y:S01]  /*10d50*/  LD.E.128 R28, desc[UR54][R28.64] ;  /* 0x000000361c1c7980 */ /* 0x000f62000c101d00 */
[----:B------:R-:W-:Y:S01]  /*10d60*/  ULDC.64 UR10, c[0x0][0xae0] ;  /* 0x0002b800000a7ab9 */ /* 0x000fe20000000a00 */
[----:B------:R-:W-:Y:S01]  /*10d70*/  UIADD3 UR4, UR9, UR4, URZ ;  /* 0x0000000409047290 */ /* 0x000fe2000fffe03f */
[--C-:B------:R-:W-:Y:S01]  /*10d80*/  SHF.R.S32.HI R0, RZ, 0x1f, R45.reuse ;  /* 0x0000001fff007819 */ /* 0x100fe2000001142d */
[----:B------:R-:W-:Y:S01]  /*10d90*/  IMAD.MOV R2, RZ, RZ, -R45 ;  /* 0x000000ffff027224 */ /* 0x000fe200078e0a2d */
[----:B------:R-:W-:Y:S01]  /*10da0*/  @!PT LDS RZ, [RZ] ;  /* 0x00000000fffff984 */ /* 0x000fe20000000800 */
[----:B------:R-:W-:Y:S01]  /*10db0*/  @!PT LDS RZ, [RZ] ;  /* 0x00000000fffff984 */ /* 0x000fe20000000800 */
[----:B------:R-:W-:Y:S01]  /*10dc0*/  @!PT LDS RZ, [RZ] ;  /* 0x00000000fffff984 */ /* 0x000fe20000000800 */
[----:B------:R-:W-:Y:S01]  /*10dd0*/  @!PT LDS RZ, [RZ] ;  /* 0x00000000fffff984 */ /* 0x000fe20000000800 */
[----:B------:R0:W-:Y:S06]  /*10de0*/  MEMBAR.ALL.CTA ;  /* 0x0000000000007992 */ /* 0x0001ec0000008000 */
[----:B0-----:R-:W0:Y:S01]  /*10df0*/  FENCE.VIEW.ASYNC.S ;  /* 0x00000000000073c6 */ /* 0x001e220000000000 */
[----:B------:R-:W-:-:S02]  /*10e00*/  IMAD.U32 R21, RZ, RZ, UR9 ;  /* 0x00000009ff157e24 */ /* 0x000fc4000f8e00ff */
[----:B------:R-:W-:Y:S02]  /*10e10*/  IMAD R0, R0, UR10, RZ ;  /* 0x0000000a00007c24 */ /* 0x000fe4000f8e02ff */
[----:B------:R-:W-:Y:S02]  /*10e20*/  IMAD R47, R49, R2, R44 ;  /* 0x00000002312f7224 */ /* 0x000fe400078e022c */
[----:B------:R-:W-:Y:S01]  /*10e30*/  IMAD.U32 R20, RZ, RZ, UR8 ;  /* 0x00000008ff147e24 */ /* 0x000fe2000f8e00ff */
[----:B------:R-:W-:Y:S01]  /*10e40*/  ULDC.64 UR8, c[0x0][0xad8] ;  /* 0x0002b60000087ab9 */ /* 0x000fe20000000a00 */
[----:B------:R-:W-:Y:S02]  /*10e50*/  IMAD.U32 R21, RZ, RZ, UR4 ;  /* 0x00000004ff157e24 */ /* 0x000fe4000f8e00ff */
[C---:B------:R-:W-:Y:S01]  /*10e60*/  IMAD R49, R45.reuse, UR11, R0 ;  /* 0x0000000b2d317c24 */ /* 0x040fe2000f8e0200 */
        /* <DEDUP_REMOVED lines=17> */
[----:B0-----:R0:W1:Y:S01]  /*10f80*/  SHFL.IDX PT, R20, R44, RZ, 0x181f ;  /* 0x00181fff2c147589 */ /* 0x00106200000e0000 */
        /* <DEDUP_REMOVED lines=10> */
[-C--:B0-2---:R-:W-:Y:S02]  /*11030*/  @!P2 LEA.HI.X R3, R18, R0.reuse, R190, 0x1, P4 ;  /* 0x000000001203a211 */ /* 0x085fe400020f0cbe */
[----:B------:R-:W-:-:S03]  /*11040*/  @!P3 LEA.HI.X R21, R19, R0, R189, 0x1, P5 ;  /* 0x000000001315b211 */ /* 0x000fc600028f0cbd */
[----:B-----5:R3:W-:Y:S04]  /*11050*/  @!P2 ST.E.128 desc[UR54][R2.64], R24 ;  /* 0x000000180200a985 */ /* 0x0207e8000c101d36 */
[----:B------:R3:W-:Y:S02]  /*11060*/  @!P3 ST.E.128 desc[UR54][R20.64], R40 ;  /* 0x000000281400b985 */ /* 0x0007e4000c101d36 */
.L_x_1414:
[----:B------:R-:W-:Y:S05]  /*11070*/  BSYNC B1 ;  /* 0x0000000000017941 */ /* 0x000fea0003800000 */
.L_x_1413:
        /* <DEDUP_REMOVED lines=9> */
[-C--:B0---4-:R-:W-:Y:S02]  /*11110*/  @!P3 LEA.HI.X R3, R18, R0.reuse, R190, 0x1, P0 ;  /* 0x000000001203b211 */ /* 0x091fe400000f0cbe */
[----:B------:R-:W-:-:S03]  /*11120*/  @!P4 LEA.HI.X R21, R19, R0, R189, 0x1, P2 ;  /* 0x000000001315c211 */ /* 0x000fc600010f0cbd */
[----:B-----5:R3:W-:Y:S04]  /*11130*/  @!P3 ST.E.128 desc[UR54][R2.64], R12 ;  /* 0x0000000c0200b985 */ /* 0x0207e8000c101d36 */
[----:B------:R3:W-:Y:S02]  /*11140*/  @!P4 ST.E.128 desc[UR54][R20.64], R36 ;  /* 0x000000241400c985 */ /* 0x0007e4000c101d36 */
.L_x_1416:
[----:B------:R-:W-:Y:S05]  /*11150*/  BSYNC B1 ;  /* 0x0000000000017941 */ /* 0x000fea0003800000 */
.L_x_1415:
[----:B----4-:R4:W0:Y:S01]  /*11160*/  SHFL.IDX PT, R0, R45, 0x2, 0x181f ;  /* 0x00581f002d007f89 */ /* 0x01082200000e0000 */
[----:B------:R-:W-:Y:S03]  /*11170*/  BSSY B1, `(.L_x_1417) ;  /* 0x000000c000017945 */ /* 0x000fe60003800000 */
[----:B---3-5:R4:W3:Y:S01]  /*11180*/  SHFL.IDX PT, R12, R44, 0x2, 0x181f ;  /* 0x00581f002c0c7f89 */ /* 0x0288e200000e0000 */
[----:B------:R-:W-:Y:S05]  /*11190*/  @P1 BRA `(.L_x_1418) ;  /* 0x0000000000241947 */ /* 0x000fea0003800000 */
[----:B------:R-:W-:Y:S02]  /*111a0*/  ULDC UR4, c[0x0][0xac8] ;  /* 0x0002b20000047ab9 */ /* 0x000fe40000000800 */
[----:B------:R-:W-:Y:S02]  /*111b0*/  ISETP.GE.AND P2, PT, R18, UR4, PT ;  /* 0x0000000412007c0c */ /* 0x000fe4000bf46270 */
[----:B------:R-:W-:-:S11]  /*111c0*/  ISETP.GE.AND P3, PT, R19, UR4, PT ;  /* 0x0000000413007c0c */ /* 0x000fd6000bf66270 */
[CC--:B---3--:R-:W-:Y:S02]  /*111d0*/  @!P2 LEA R2, P0, R18.reuse, R12.reuse, 0x1 ;  /* 0x0000000c1202a211 */ /* 0x0c8fe400078008ff */
[C---:B------:R-:W-:Y:S02]  /*111e0*/  @!P3 LEA R12, P1, R19.reuse, R12, 0x1 ;  /* 0x0000000c130cb211 */ /* 0x040fe400078208ff */
[-C--:B0-----:R-:W-:Y:S02]  /*111f0*/  @!P2 LEA.HI.X R3, R18, R0.reuse, R190, 0x1, P0 ;  /* 0x000000001203a211 */ /* 0x081fe400000f0cbe */
[----:B------:R-:W-:-:S03]  /*11200*/  @!P3 LEA.HI.X R13, R19, R0, R189, 0x1, P1 ;  /* 0x00000000130db211 */ /* 0x000fc600008f0cbd */
[----:B------:R0:W-:Y:S04]  /*11210*/  @!P2 ST.E.128 desc[UR54][R2.64], R8 ;  /* 0x000000080200a985 */ /* 0x0001e8000c101d36 */
[----:B------:R0:W-:Y:S02]  /*11220*/  @!P3 ST.E.128 desc[UR54][R12.64], R32 ;  /* 0x000000200c00b985 */ /* 0x0001e4000c101d36 */
.L_x_1418:
[----:B------:R-:W-:Y:S05]  /*11230*/  BSYNC B1 ;  /* 0x0000000000017941 */ /* 0x000fea0003800000 */
.L_x_1417:
[----:B0-----:R-:W-:Y:S01]  /*11240*/  VIADD R0, R46, 0x60 ;  /* 0x000000602e007836 */ /* 0x001fe20000000000 */
[----:B--2-4-:R-:W4:Y:S04]  /*11250*/  SHFL.IDX PT, R45, R45, 0x3, 0x181f ;  /* 0x00781f002d2d7f89 */ /* 0x014f2800000e0000 */
[----:B------:R-:W-:Y:S01]  /*11260*/  ISETP.GE.AND P0, PT, R0, R51, PT ;  /* 0x000000330000720c */ /* 0x000fe20003f06270 */
[----:B------:R-:W0:-:S12]  /*11270*/  SHFL.IDX PT, R44, R44, 0x3, 0x181f ;  /* 0x00781f002c2c7f89 */ /* 0x000e1800000e0000 */
[----:B------:R-:W-:Y:S05]  /*11280*/  @P0 BRA `(.L_x_1419) ;  /* 0x0000000c000c0947 */ /* 0x000fea0003800000 */
[----:B------:R-:W-:Y:S02]  /*11290*/  ULDC UR4, c[0x0][0xac8] ;  /* 0x0002b20000047ab9 */ /* 0x000fe40000000800 */
[----:B------:R-:W-:-:S13]  /*112a0*/  ISETP.GE.AND P1, PT, R18, UR4, PT ;  /* 0x0000000412007c0c */ /* 0x000fda000bf26270 */
[----:B0-----:R-:W-:-:S04]  /*112b0*/  @!P1 LEA R2, P0, R18, R44, 0x1 ;  /* 0x0000002c12029211 */ /* 0x001fc800078008ff */
[----:B----4-:R-:W-:Y:S02]  /*112c0*/  @!P1 LEA.HI.X R3, R18, R45, R190, 0x1, P0 ;  /* 0x0000002d12039211 */ /* 0x010fe400000f0cbe */
[----:B------:R-:W-:-:S03]  /*112d0*/  ISETP.GE.AND P0, PT, R19, UR4, PT ;  /* 0x0000000413007c0c */ /* 0x000fc6000bf06270 */
[----:B------:R0:W-:Y:S10]  /*112e0*/  @!P1 ST.E.128 desc[UR54][R2.64], R4 ;  /* 0x0000000402009985 */ /* 0x0001f4000c101d36 */
[----:B------:R-:W-:Y:S05]  /*112f0*/  @P0 BRA `(.L_x_1419) ;  /* 0x0000000800f00947 */ /* 0x000fea0003800000 */
[----:B0-----:R-:W-:-:S04]  /*11300*/  LEA R2, P0, R19, R44, 0x1 ;  /* 0x0000002c13027211 */ /* 0x001fc800078008ff */
[----:B------:R-:W-:-:S05]  /*11310*/  LEA.HI.X R3, R19, R45, R189, 0x1, P0 ;  /* 0x0000002d13037211 */ /* 0x000fca00000f0cbd */
[----:B------:R0:W-:Y:S01]  /*11320*/  ST.E.128 desc[UR54][R2.64], R28 ;  /* 0x0000001c02007985 */ /* 0x0001e2000c101d36 */
[----:B------:R-:W-:Y:S05]  /*11330*/  BRA `(.L_x_1419) ;  /* 0x0000000800e07947 */ /* 0x000fea0003800000 */
.L_x_1411:
        /* <DEDUP_REMOVED lines=8> */
[----:B------:R-:W-:Y:S02]  /*113c0*/  IMAD.U32 R2, RZ, RZ, UR8 ;  /* 0x00000008ff027e24 */ /* 0x000fe4000f8e00ff */
[----:B------:R-:W-:Y:S01]  /*113d0*/  IMAD.U32 R3, RZ, RZ, UR9 ;  /* 0x00000009ff037e24 */ /* 0x000fe2000f8e00ff */
[----:B------:R-:W-:Y:S02]  /*113e0*/  ULDC.64 UR8, c[0x0][0xc08] ;  /* 0x0003020000087ab9 */ /* 0x000fe40000000a00 */
[----:B------:R-:W-:Y:S01]  /*113f0*/  UISETP.NE.U32.AND UP1, UPT, UR8, URZ, UPT ;  /* 0x0000003f0800728c */ /* 0x000fe2000bf25070 */
[----:B------:R-:W-:Y:S02]  /*11400*/  IMAD.U32 R0, RZ, RZ, UR4 ;  /* 0x00000004ff007e24 */ /* 0x000fe4000f8e00ff */
[----:B------:R-:W2:Y:S01]  /*11410*/  @P2 LDG.E R6, desc[UR54][R2.64] ;  /* 0x0000003602062981 */ /* 0x000ea2000c1e1900 */
[----:B------:R-:W-:-:S06]  /*11420*/  UISETP.NE.AND.EX UP1, UPT, UR9, URZ, UPT, UP1 ;  /* 0x0000003f0900728c */ /* 0x000fcc000bf25310 */
        /* <DEDUP_REMOVED lines=11> */
[----:B--2---:R-:W-:Y:S01]  /*114e0*/  @P2 R2UR UR4, R6 ;  /* 0x00000000060422ca */ /* 0x004fe200000e0000 */
[----:B01----:R-:W-:-:S14]  /*114f0*/  @P3 BRA `(.L_x_1420) ;  /* 0x0000000000103947 */ /* 0x003fdc0003800000 */
[----:B------:R-:W-:Y:S05]  /*11500*/  @!P2 BRA `(.L_x_1420) ;  /* 0x00000000000ca947 */ /* 0x000fea0003800000 */
[----:B------:R-:W2:Y:S04]  /*11510*/  LDG.E R5, desc[UR54][R2.64] ;  /* 0x0000003602057981 */ /* 0x000ea8000c1e1900 */
[----:B-----5:R-:W2:Y:S02]  /*11520*/  LDG.E R0, desc[UR54][R2.64+0x4] ;  /* 0x0000043602007981 */ /* 0x020ea4000c1e1900 */
[----:B--2---:R-:W-:-:S07]  /*11530*/  IMAD.IADD R0, R0, 0x1, -R5 ;  /* 0x0000000100007824 */ /* 0x004fce00078e0a05 */
.L_x_1420:
[----:B------:R-:W-:Y:S01]  /*11540*/  USHF.R.S32.HI UR8, URZ, 0x1f, UR36 ;  /* 0x0000001f3f087899 */ /* 0x000fe20008011424 */
[----:B------:R-:W-:Y:S01]  /*11550*/  BSSY B1, `(.L_x_1421) ;  /* 0x000002e000017945 */ /* 0x000fe20003800000 */
[----:B------:R-:W-:Y:S02]  /*11560*/  USHF.R.S32.HI UR11, URZ, 0x1f, UR4 ;  /* 0x0000001f3f0b7899 */ /* 0x000fe40008011404 */
[----:B------:R-:W-:Y:S02]  /*11570*/  USEL UR13, UR36, URZ, !UP0 ;  /* 0x0000003f240d7287 */ /* 0x000fe4000c000000 */
[----:B------:R-:W-:Y:S01]  /*11580*/  USEL UR14, UR8, URZ, !UP0 ;  /* 0x0000003f080e7287 */ /* 0x000fe2000c000000 */
[----:B------:R-:W-:Y:S11]  /*11590*/  @P1 BRA `(.L_x_1422) ;  /* 0x0000000000a41947 */ /* 0x000ff60003800000 */
[----:B------:R-:W0:Y:S01]  /*115a0*/  S2R R3, SR_TID.X ;  /* 0x0000000000037919 */ /* 0x000e220000002100 */
[----:B------:R-:W1:Y:S01]  /*115b0*/  LDC R7, c[0x0][0xbe8] ;  /* 0x0002fa00ff077b82 */ /* 0x000e620000000800 */
[----:B------:R-:W-:Y:S02]  /*115c0*/  IMAD.U32 R4, RZ, RZ, UR37 ;  /* 0x00000025ff047e24 */ /* 0x000fe4000f8e00ff */
[----:B-1---5:R-:W-:-:S03]  /*115d0*/  IMAD R2, R0, R7, RZ ;  /* 0x0000000700027224 */ /* 0x022fc600078e02ff */
[----:B0-----:R-:W-:-:S04]  /*115e0*/  IADD3 R4, R4, -0x80, R3 ;  /* 0xffffff8004047810 */ /* 0x001fc80007ffe003 */
[----:B------:R-:W-:-:S13]  /*115f0*/  ISETP.GE.AND P1, PT, R4, R2, PT ;  /* 0x000000020400720c */ /* 0x000fda0003f26270 */
[----:B------:R-:W-:Y:S05]  /*11600*/  @P1 BRA `(.L_x_1422) ;  /* 0x0000000000881947 */ /* 0x000fea0003800000 */
[----:B------:R-:W-:Y:S01]  /*11610*/  ISETP.NE.AND P1, PT, R7, 0x1, PT ;  /* 0x000000010700780c */ /* 0x000fe20003f25270 */
[----:B------:R-:W-:Y:S01]  /*11620*/  ULDC.64 UR16, c[0x0][0xb90] ;  /* 0x0002e40000107ab9 */ /* 0x000fe20000000a00 */
[----:B------:R-:W-:Y:S01]  /*11630*/  UMOV UR8, UR4 ;  /* 0x0000000400087c82 */ /* 0x000fe20008000000 */
[----:B------:R-:W-:Y:S01]  /*11640*/  UIMAD UR10, UR12, UR16, URZ ;  /* 0x000000100c0a72a4 */ /* 0x000fe2000f8e023f */
[----:B------:R-:W-:Y:S01]  /*11650*/  IMAD.MOV.U32 R2, RZ, RZ, R4 ;  /* 0x000000ffff027224 */ /* 0x000fe200078e0004 */
[----:B------:R-:W-:Y:S02]  /*11660*/  UMOV UR9, UR11 ;  /* 0x0000000b00097c82 */ /* 0x000fe40008000000 */
[----:B------:R-:W-:Y:S02]  /*11670*/  UIMAD.WIDE.U32 UR8, UR42, UR16, UR8 ;  /* 0x000000102a0872a5 */ /* 0x000fe4000f8e0008 */
[----:B------:R-:W-:-:S03]  /*11680*/  UIMAD UR10, UR42, UR17, UR10 ;  /* 0x000000112a0a72a4 */ /* 0x000fc6000f8e020a */
[----:B------:R-:W-:Y:S01]  /*11690*/  ULDC.64 UR16, c[0x0][0xb98] ;  /* 0x0002e60000107ab9 */ /* 0x000fe20000000a00 */
[----:B------:R-:W0:Y:S01]  /*116a0*/  @P1 LDC R3, c[0x0][0xbec] ;  /* 0x0002fb00ff031b82 */ /* 0x000e220000000800 */
[----:B------:R-:W-:Y:S02]  /*116b0*/  UIADD3 UR9, UR9, UR10, URZ ;  /* 0x0000000a09097290 */ /* 0x000fe4000fffe03f */
[----:B------:R-:W-:Y:S02]  /*116c0*/  UIMAD UR10, UR14, UR16, URZ ;  /* 0x000000100e0a72a4 */ /* 0x000fe4000f8e023f */
[----:B------:R-:W-:Y:S02]  /*116d0*/  UIMAD.WIDE.U32 UR8, UR13, UR16, UR8 ;  /* 0x000000100d0872a5 */ /* 0x000fe4000f8e0008 */
[----:B------:R-:W-:Y:S01]  /*116e0*/  UIMAD UR10, UR13, UR17, UR10 ;  /* 0x000000110d0a72a4 */ /* 0x000fe2000f8e020a */
[----:B------:R-:W1:Y:S02]  /*116f0*/  @P1 LDC R6, c[0x0][0xbf0] ;  /* 0x0002fc00ff061b82 */ /* 0x000e640000000800 */
[----:B------:R-:W-:Y:S01]  /*11700*/  ULDC.64 UR16, c[0x0][0xb88] ;  /* 0x0002e20000107ab9 */ /* 0x000fe20000000a00 */
[----:B0-----:R-:W-:-:S05]  /*11710*/  @P1 IMAD.HI.U32 R3, R4, R3, RZ ;  /* 0x0000000304031227 */ /* 0x001fca00078e00ff */
[----:B-1----:R-:W-:Y:S01]  /*11720*/  @P1 SHF.R.U32.HI R2, RZ, R6, R3 ;  /* 0x00000006ff021219 */ /* 0x002fe20000011603 */
[----:B------:R-:W-:-:S03]  /*11730*/  IMAD.U32 R6, RZ, RZ, UR10 ;  /* 0x0000000aff067e24 */ /* 0x000fc6000f8e00ff */
[--C-:B------:R-:W-:Y:S01]  /*11740*/  SHF.R.S32.HI R3, RZ, 0x1f, R2.reuse ;  /* 0x0000001fff037819 */ /* 0x100fe20000011402 */
[----:B------:R-:W-:Y:S01]  /*11750*/  IMAD.MOV R5, RZ, RZ, -R2 ;  /* 0x000000ffff057224 */ /* 0x000fe200078e0a02 */
[----:B------:R-:W-:-:S03]  /*11760*/  IADD3 R2, P1, R2, UR8, RZ ;  /* 0x0000000802027c10 */ /* 0x000fc6000ff3e0ff */
[----:B------:R-:W-:Y:S01]  /*11770*/  IMAD R5, R7, R5, R4 ;  /* 0x0000000507057224 */ /* 0x000fe200078e0204 */
[----:B------:R-:W-:Y:S01]  /*11780*/  IADD3.X R3, R3, UR9, R6, P1, !PT ;  /* 0x0000000903037c10 */ /* 0x000fe20008ffe406 */
[----:B------:R-:W-:-:S03]  /*11790*/  ULDC.64 UR8, c[0x0][0xb50] ;  /* 0x0002d40000087ab9 */ /* 0x000fc60000000a00 */
[----:B------:R-:W-:Y:S01]  /*117a0*/  SHF.R.S32.HI R4, RZ, 0x1f, R5 ;  /* 0x0000001fff047819 */ /* 0x000fe20000011405 */
[----:B------:R-:W-:-:S04]  /*117b0*/  IMAD.WIDE.U32 R2, R5, UR16, R2 ;  /* 0x0000001005027c25 */ /* 0x000fc8000f8e0002 */
[----:B------:R-:W-:-:S04]  /*117c0*/  IMAD R4, R4, UR16, RZ ;  /* 0x0000001004047c24 */ /* 0x000fc8000f8e02ff */
[----:B------:R-:W-:Y:S01]  /*117d0*/  IMAD R7, R5, UR17, R4 ;  /* 0x0000001105077c24 */ /* 0x000fe2000f8e0204 */
[----:B------:R-:W-:-:S03]  /*117e0*/  LEA R4, P1, R2, UR8, 0x2 ;  /* 0x0000000802047c11 */ /* 0x000fc6000f8210ff */
[----:B------:R-:W-:-:S05]  /*117f0*/  IMAD.IADD R3, R3, 0x1, R7 ;  /* 0x0000000103037824 */ /* 0x000fca00078e0207 */
[----:B------:R-:W-:Y:S01]  /*11800*/  LEA.HI.X R5, R2, UR9, R3, 0x2, P1 ;  /* 0x0000000902057c11 */ /* 0x000fe200088f1403 */
[----:B------:R-:W-:-:S05]  /*11810*/  IMAD.MOV.U32 R3, RZ, RZ, -0x800000 ;  /* 0xff800000ff037424 */ /* 0x000fca00078e00ff */
[----:B------:R0:W-:Y:S02]  /*11820*/  STG.E desc[UR54][R4.64], R3 ;  /* 0x0000000304007986 */ /* 0x0001e4000c101936 */
.L_x_1422:
[----:B------:R-:W-:Y:S05]  /*11830*/  BSYNC B1 ;  /* 0x0000000000017941 */ /* 0x000fea0003800000 */
.L_x_1421:
[----:B0-----:R-:W0:Y:S01]  /*11840*/  @P0 LDC R3, c[0x0][0xbf0] ;  /* 0x0002fc00ff030b82 */ /* 0x001e220000000800 */
[----:B------:R-:W-:Y:S01]  /*11850*/  ULDC.64 UR16, c[0x0][0xaa0] ;  /* 0x0002a80000107ab9 */ /* 0x000fe20000000a00 */
[----:B------:R-:W-:Y:S01]  /*11860*/  IMAD R2, R22, 0x20, R184 ;  /* 0x0000002016027824 */ /* 0x000fe200078e02b8 */
[----:B------:R-:W-:Y:S01]  /*11870*/  UIMAD UR10, UR11, UR16, URZ ;  /* 0x000000100b0a72a4 */ /* 0x000fe2000f8e023f */
[----:B------:R-:W-:Y:S01]  /*11880*/  BSSY B1, `(.L_x_1423) ;  /* 0x0000039000017945 */ /* 0x000fe20003800000 */
[----:B------:R-:W-:Y:S01]  /*11890*/  UIMAD.WIDE.U32 UR8, UR4, UR16, URZ ;  /* 0x00000010040872a5 */ /* 0x000fe2000f8e003f */
[----:B------:R-:W-:Y:S01]  /*118a0*/  VIADD R6, R2, UR37 ;  /* 0x0000002502067c36 */ /* 0x000fe20008000000 */
[----:B------:R-:W-:-:S03]  /*118b0*/  UIMAD UR10, UR4, UR17, UR10 ;  /* 0x00000011040a72a4 */ /* 0x000fc6000f8e020a */
[----:B------:R-:W-:Y:S01]  /*118c0*/  ULDC.64 UR16, c[0x0][0xae8] ;  /* 0x0002ba0000107ab9 */ /* 0x000fe20000000a00 */
[----:B------:R-:W-:Y:S01]  /*118d0*/  UIADD3 UR9, UR9, UR10, URZ ;  /* 0x0000000a09097290 */ /* 0x000fe2000fffe03f */
[----:B------:R-:W-:Y:S01]  /*118e0*/  @P0 IMAD.HI.U32 R2, R6, R9, RZ ;  /* 0x0000000906020227 */ /* 0x000fe200078e00ff */
[----:B------:R-:W-:Y:S02]  /*118f0*/  UIMAD UR4, UR12, UR16, URZ ;  /* 0x000000100c0472a4 */ /* 0x000fe4000f8e023f */
[----:B------:R-:W-:Y:S01]  /*11900*/  UIMAD.WIDE.U32 UR8, UR42, UR16, UR8 ;  /* 0x000000102a0872a5 */ /* 0x000fe2000f8e0008 */
[----:B------:R-:W-:Y:S01]  /*11910*/  IMAD.MOV.U32 R5, RZ, RZ, R6 ;  /* 0x000000ffff057224 */ /* 0x000fe200078e0006 */
[----:B------:R-:W-:Y:S01]  /*11920*/  UIMAD UR4, UR42, UR17, UR4 ;  /* 0x000000112a0472a4 */ /* 0x000fe2000f8e0204 */
[----:B------:R-:W-:-:S03]  /*11930*/  ULDC.64 UR10, c[0x0][0xaf0] ;  /* 0x0002bc00000a7ab9 */ /* 0x000fc60000000a00 */
[----:B------:R-:W-:Y:S02]  /*11940*/  UIADD3 UR9, UR9, UR4, URZ ;  /* 0x0000000409097290 */ /* 0x000fe4000fffe03f */
[----:B------:R-:W-:Y:S01]  /*11950*/  UIMAD UR4, UR14, UR10, URZ ;  /* 0x0000000a0e0472a4 */ /* 0x000fe2000f8e023f */
[----:B0-----:R-:W-:Y:S01]  /*11960*/  @P0 SHF.R.U32.HI R5, RZ, R3, R2 ;  /* 0x00000003ff050219 */ /* 0x001fe20000011602 */
        /* <DEDUP_REMOVED lines=18> */
[----:B-----5:R-:W-:Y:S02]  /*11a90*/  IMAD R11, R0, R11, RZ ;  /* 0x0000000b000b7224 */ /* 0x020fe400078e02ff */
        /* <DEDUP_REMOVED lines=23> */
.L_x_1424:
[----:B------:R-:W-:Y:S05]  /*11c10*/  BSYNC B1 ;  /* 0x0000000000017941 */ /* 0x000fea0003800000 */
.L_x_1423:
        /* <DEDUP_REMOVED lines=13> */
.L_x_1426:
[----:B------:R-:W-:Y:S05]  /*11cf0*/  BSYNC B1 ;  /* 0x0000000000017941 */ /* 0x000fea0003800000 */
.L_x_1425:
        /* <DEDUP_REMOVED lines=13> */
.L_x_1428:
[----:B------:R-:W-:Y:S05]  /*11dd0*/  BSYNC B1 ;  /* 0x0000000000017941 */ /* 0x000fea0003800000 */
.L_x_1427:
[----:B0-----:R-:W-:Y:S01]  /*11de0*/  VIADD R0, R6, 0x60 ;  /* 0x0000006006007836 */ /* 0x001fe20000000000 */
[----:B--2-4-:R-:W0:Y:S04]  /*11df0*/  SHFL.IDX PT, R5, R5, 0x3, 0x181f ;  /* 0x00781f0005057f89 */ /* 0x014e2800000e0000 */
[----:B------:R-:W-:Y:S01]  /*11e00*/  ISETP.GE.AND P0, PT, R0, R11, PT ;  /* 0x0000000b0000720c */ /* 0x000fe20003f06270 */
[----:B-1-3--:R1:W2:-:S12]  /*11e10*/  SHFL.IDX PT, R2, R4, 0x3, 0x181f ;  /* 0x00781f0004027f89 */ /* 0x00a29800000e0000 */
[----:B-1----:R-:W-:Y:S05]  /*11e20*/  @P0 BRA `(.L_x_1419) ;  /* 0x0000000000240947 */ /* 0x002fea0003800000 */
[----:B------:R-:W-:Y:S02]  /*11e30*/  ULDC UR4, c[0x0][0xac8] ;  /* 0x0002b20000047ab9 */ /* 0x000fe40000000800 */
[----:B------:R-:W-:Y:S02]  /*11e40*/  ISETP.GE.AND P2, PT, R18, UR4, PT ;  /* 0x0000000412007c0c */ /* 0x000fe4000bf46270 */
[----:B------:R-:W-:-:S11]  /*11e50*/  ISETP.GE.AND P3, PT, R19, UR4, PT ;  /* 0x0000000413007c0c */ /* 0x000fd6000bf66270 */
[CC--:B--2---:R-:W-:Y:S02]  /*11e60*/  @!P2 LEA R6, P0, R18.reuse, R2.reuse, 0x1 ;  /* 0x000000021206a211 */ /* 0x0c4fe400078008ff */
[C---:B------:R-:W-:Y:S02]  /*11e70*/  @!P3 LEA R2, P1, R19.reuse, R2, 0x1 ;  /* 0x000000021302b211 */ /* 0x040fe400078208ff */
[-C--:B0-----:R-:W-:Y:S02]  /*11e80*/  @!P2 LEA.HI.X R7, R18, R5.reuse, R190, 0x1, P0 ;  /* 0x000000051207a211 */ /* 0x081fe400000f0cbe */
[----:B------:R-:W-:-:S03]  /*11e90*/  @!P3 LEA.HI.X R3, R19, R5, R189, 0x1, P1 ;  /* 0x000000051303b211 */ /* 0x000fc600008f0cbd */
[----:B------:R1:W-:Y:S04]  /*11ea0*/  @!P2 ST.E.128 desc[UR54][R6.64], RZ ;  /* 0x000000ff0600a985 */ /* 0x0003e8000c101d36 */
[----:B------:R1:W-:Y:S02]  /*11eb0*/  @!P3 ST.E.128 desc[UR54][R2.64], RZ ;  /* 0x000000ff0200b985 */ /* 0x0003e4000c101d36 */
.L_x_1419:
[----:B------:R-:W-:Y:S05]  /*11ec0*/  BSYNC B0 ;  /* 0x0000000000007941 */ /* 0x000fea0003800000 */
.L_x_1410:
[----:B------:R-:W-:Y:S02]  /*11ed0*/  ULDC UR4, c[0x0][0xc3c] ;  /* 0x00030f0000047ab9 */ /* 0x000fe40000000800 */
[----:B------:R-:W-:-:S06]  /*11ee0*/  UISETP.GE.AND UP0, UPT, UR6, UR4, UPT ;  /* 0x000000040600728c */ /* 0x000fcc000bf06270 */
[----:B------:R-:W-:-:S13]  /*11ef0*/  PLOP3.LUT P0, PT, PT, PT, UP0, 0x80, 0x0 ;  /* 0x000000000000781c */ /* 0x000fda0003f0f008 */
[----:B------:R-:W-:Y:S05]  /*11f00*/  @!P0 BRA `(.L_x_1429) ;  /* 0xfffffeec008c8947 */ /* 0x000fea000383ffff */
[----:B------:R-:W-:Y:S05]  /*11f10*/  EXIT ;  /* 0x000000000000794d */ /* 0x000fea0003800000 */
.L_x_1320:
        /* <DEDUP_REMOVED lines=9> */
[----:B-1----:R-:W0:Y:S08]  /*11fb0*/  S2UR UR5, SR_CgaCtaId ;  /* 0x00000000000579c3 */ /* 0x002e300000008800 */
[----:B------:R-:W-:Y:S06]  /*11fc0*/  BAR.SYNC.DEFER_BLOCKING 0x5, 0x180 ;  /* 0x0146000000007b1d */ /* 0x000fec0000010000 */
[----:B------:R-:W-:-:S02]  /*11fd0*/  UMOV UR4, 0x400 ;  /* 0x0000040000047882 */ /* 0x000fc40000000000 */
[----:B0-----:R-:W-:-:S09]  /*11fe0*/  ULEA UR4, UR5, UR4, 0x18 ;  /* 0x0000000405047291 */ /* 0x001fd2000f8ec03f */
[----:B------:R-:W0:Y:S01]  /*11ff0*/  LDS.128 R16, [UR4+0x288d0] ;  /* 0x0288d004ff107984 */ /* 0x000e220008000c00 */
[----:B------:R-:W-:Y:S06]  /*12000*/  BAR.ARV 0x4, 0x180 ;  /* 0x0106000000007b1d */ /* 0x000fec0000002000 */
[----:B------:R-:W-:Y:S05]  /*12010*/  BRA `(.L_x_1431) ;  /* 0x00000008008c7947 */ /* 0x000fea0003800000 */
.L_x_1430:
[----:B------:R-:W0:Y:S01]  /*12020*/  S2R R2, SR_TID.X ;  /* 0x0000000000027919 */ /* 0x000e220000002100 */
[----:B-1----:R-:W-:Y:S01]  /*12030*/  ULDC UR4, c[0x0][0xc3c] ;  /* 0x00030f0000047ab9 */ /* 0x002fe20000000800 */
        /* <DEDUP_REMOVED lines=15> */
[----:B--2---:R-:W0:Y:S02]  /*12130*/  SHFL.UP PT, R4, R0, 0x1, RZ ;  /* 0x0420000000047989 */ /* 0x004e2400000e00ff */
        /* <DEDUP_REMOVED lines=22> */
.L_x_1436:
        /* <DEDUP_REMOVED lines=12> */
.L_x_1435:
[----:B------:R-:W-:Y:S05]  /*12360*/  BSYNC B0 ;  /* 0x0000000000007941 */ /* 0x000fea0003800000 */
.L_x_1434:
        /* <DEDUP_REMOVED lines=17> */
[----:B------:R-:W-:-:S05]  /*12480*/  IMAD.IADD R4, R3, 0x1, R4 ;  /* 0x0000000103047824 */ /* 0x000fca00078e0204 */
[----:B------:R-:W-:-:S13]  /*12490*/  ISETP.GT.AND P6, PT, R4, UR6, PT ;  /* 0x0000000604007c0c */ /* 0x000fda000bfc4270 */
[----:B------:R-:W-:Y:S05]  /*124a0*/  @!P6 BRA `(.L_x_1436) ;  /* 0xfffffffc007ce947 */ /* 0x000fea000383ffff */
.L_x_1432:
[----:B------:R-:W-:-:S04]  /*124b0*/  IMAD.IADD R11, R4, 0x1, -R3 ;  /* 0x00000001040b7824 */ /* 0x000fc800078e0a03 */
[----:B------:R-:W-:-:S05]  /*124c0*/  IMAD R2, R6, UR5, R11 ;  /* 0x0000000506027c24 */ /* 0x000fca000f8e020b */
[----:B------:R-:W-:Y:S02]  /*124d0*/  ISETP.GT.AND P0, PT, R2, UR6, PT ;  /* 0x0000000602007c0c */ /* 0x000fe4000bf04270 */
[----:B------:R-:W0:Y:S11]  /*124e0*/  LDC.64 R2, c[0x0][0xc90] ;  /* 0x00032400ff027b82 */ /* 0x000e360000000a00 */
[----:B------:R-:W-:-:S04]  /*124f0*/  VOTE.ANY R8, PT, !P0 ;  /* 0x0000000000087806 */ /* 0x000fc800040e0100 */
[----:B------:R-:W1:Y:S02]  /*12500*/  POPC R13, R8 ;  /* 0x00000008000d7309 */ /* 0x000e640000000000 */
[----:B-1----:R-:W-:-:S04]  /*12510*/  VIADD R19, R13, UR4 ;  /* 0x000000040d137c36 */ /* 0x002fc80008000000 */
[----:B0-----:R-:W-:-:S05]  /*12520*/  IMAD.WIDE R2, R19, 0x4, R2 ;  /* 0x0000000413027825 */ /* 0x001fca00078e0202 */
[----:B------:R-:W2:Y:S01]  /*12530*/  LDG.E R7, desc[UR54][R2.64] ;  /* 0x0000003602077981 */ /* 0x000ea2000c1e1900 */
[----:B------:R-:W-:-:S03]  /*12540*/  ISETP.NE.AND P0, PT, R8, RZ, PT ;  /* 0x000000ff0800720c */ /* 0x000fc60003f05270 */
[----:B------:R-:W2:Y:S02]  /*12550*/  SHFL.IDX PT, R0, R0, R13, 0x1f ;  /* 0x00001f0d00007589 */ /* 0x000ea400000e0000 */
[----:B--2---:R-:W-:-:S05]  /*12560*/  IMAD R4, R0, R7, RZ ;  /* 0x0000000700047224 */ /* 0x004fca00078e02ff */
[----:B------:R-:W-:-:S04]  /*12570*/  IABS R12, R4 ;  /* 0x00000004000c7213 */ /* 0x000fc80000000000 */
[----:B------:R-:W0:Y:S08]  /*12580*/  I2F.RP R9, R12 ;  /* 0x0000000c00097306 */ /* 0x000e300000209400 */
[----:B0-----:R-:W0:Y:S02]  /*12590*/  MUFU.RCP R9, R9 ;  /* 0x0000000900097308 */ /* 0x001e240000001000 */
[----:B0-----:R-:W-:-:S06]  /*125a0*/  VIADD R10, R9, 0xffffffe ;  /* 0x0ffffffe090a7836 */ /* 0x001fcc0000000000 */
[----:B------:R0:W1:Y:S01]  /*125b0*/  F2I.FTZ.U32.TRUNC.NTZ R3, R10 ;  /* 0x0000000a00037305 */ /* 0x000062000021f000 */
[----:B------:R-:W-:Y:S05]  /*125c0*/  @!P0 BRA `(.L_x_1437) ;  /* 0x0000000000088947 */ /* 0x000fea0003800000 */
[----:B------:R-:W-:-:S05]  /*125d0*/  VIADD R9, R13, 0xffffffff ;  /* 0xffffffff0d097836 */ /* 0x000fca0000000000 */
[----:B------:R2:W3:Y:S02]  /*125e0*/  SHFL.IDX PT, R16, R6, R9, 0x1f ;  /* 0x00001f0906107589 */ /* 0x0004e400000e0000 */
.L_x_1437:
[----:B---3--:R-:W-:Y:S01]  /*125f0*/  IMAD R16, R16, UR5, R11 ;  /* 0x0000000510107c24 */ /* 0x008fe2000f8e020b */
[----:B------:R-:W-:Y:S01]  /*12600*/  IABS R2, R4 ;  /* 0x0000000400027213 */ /* 0x000fe20000000000 */
[----:B-12---:R-:W-:-:S03]  /*12610*/  IMAD.MOV R9, RZ, RZ, -R3 ;  /* 0x000000ffff097224 */ /* 0x006fc600078e0a03 */
[----:B------:R-:W-:Y:S01]  /*12620*/  IADD3 R11, -R16, UR6, RZ ;  /* 0x00000006100b7c10 */ /* 0x000fe2000fffe1ff */
[----:B------:R-:W-:Y:S02]  /*12630*/  IMAD.MOV R8, RZ, RZ, -R2 ;  /* 0x000000ffff087224 */ /* 0x000fe400078e0a02 */
[----:B------:R-:W-:Y:S01]  /*12640*/  IMAD R9, R9, R12, RZ ;  /* 0x0000000c09097224 */ /* 0x000fe200078e02ff */
        /* <DEDUP_REMOVED lines=17> */
[----:B------:R-:W-:-:S04]  /*12760*/  IMAD R13, R7, R2, RZ ;  /* 0x00000002070d7224 */ /* 0x000fc800078e02ff */
[----:B------:R-:W-:-:S05]  /*12770*/  IMAD.MOV R6, RZ, RZ, -R13 ;  /* 0x000000ffff067224 */ /* 0x000fca00078e0a0d */
[----:B------:R-:W-:Y:S01]  /*12780*/  VIADDMNMX R15, R6, UR5, R7, PT ;  /* 0x00000005060f7c46 */ /* 0x000fe2000b800107 */
[----:B------:R-:W-:-:S03]  /*12790*/  IMAD.MOV R7, RZ, RZ, -R2 ;  /* 0x000000ffff077224 */ /* 0x000fc600078e0a02 */
[----:B------:R-:W-:Y:S01]  /*127a0*/  IABS R8, R15 ;  /* 0x0000000f00087213 */ /* 0x000fe20000000000 */
[----:B------:R-:W-:Y:S01]  /*127b0*/  IMAD R4, R4, R7, R11 ;  /* 0x0000000704047224 */ /* 0x000fe200078e020b */
[----:B0-----:R-:W-:Y:S01]  /*127c0*/  IABS R10, R15 ;  /* 0x0000000f000a7213 */ /* 0x001fe20000000000 */
[----:B------:R-:W-:Y:S01]  /*127d0*/  IMAD.MOV R18, RZ, RZ, -R15 ;  /* 0x000000ffff127224 */ /* 0x000fe200078e0a0f */
[----:B------:R-:W0:Y:S02]  /*127e0*/  I2F.RP R6, R8 ;  /* 0x0000000800067306 */ /* 0x000e240000209400 */
[----:B------:R-:W-:-:S06]  /*127f0*/  IABS R9, R4 ;  /* 0x0000000400097213 */ /* 0x000fcc0000000000 */
[----:B0-----:R-:W0:Y:S02]  /*12800*/  MUFU.RCP R6, R6 ;  /* 0x0000000600067308 */ /* 0x001e240000001000 */
[----:B0-----:R-:W-:-:S06]  /*12810*/  VIADD R3, R6, 0xffffffe ;  /* 0x0ffffffe06037836 */ /* 0x001fcc0000000000 */
[----:B------:R-:W0:Y:S02]  /*12820*/  F2I.FTZ.U32.TRUNC.NTZ R3, R3 ;  /* 0x0000000300037305 */ /* 0x000e24000021f000 */
[----:B0-----:R-:W-:-:S04]  /*12830*/  IMAD.MOV R2, RZ, RZ, -R3 ;  /* 0x000000ffff027224 */ /* 0x001fc800078e0a03 */
[----:B------:R-:W-:Y:S02]  /*12840*/  IMAD.MOV.U32 R7, RZ, RZ, R2 ;  /* 0x000000ffff077224 */ /* 0x000fe400078e0002 */
[----:B------:R-:W-:Y:S02]  /*12850*/  IMAD.MOV.U32 R2, RZ, RZ, RZ ;  /* 0x000000ffff027224 */ /* 0x000fe400078e00ff */
[----:B------:R-:W-:-:S04]  /*12860*/  IMAD R7, R7, R8, RZ ;  /* 0x0000000807077224 */ /* 0x000fc800078e02ff */
[----:B------:R-:W-:-:S04]  /*12870*/  IMAD.HI.U32 R2, R3, R7, R2 ;  /* 0x0000000703027227 */ /* 0x000fc800078e0002 */
[----:B------:R-:W-:Y:S02]  /*12880*/  IMAD.MOV R3, RZ, RZ, -R10 ;  /* 0x000000ffff037224 */ /* 0x000fe400078e0a0a */
        /* <DEDUP_REMOVED lines=8> */
[----:B------:R-:W-:Y:S01]  /*12910*/  ISETP.GE.AND P2, PT, R3, RZ, PT ;  /* 0x000000ff0300720c */ /* 0x000fe20003f46270 */
[----:B------:R-:W-:-:S06]  /*12920*/  IMAD.IADD R3, R4, 0x1, R13 ;  /* 0x0000000104037824 */ /* 0x000fcc00078e020d */
[----:B------:R-:W-:-:S06]  /*12930*/  @P0 VIADD R2, R2, 0x1 ;  /* 0x0000000102020836 */ /* 0x000fcc0000000000 */
[----:B------:R-:W-:Y:S01]  /*12940*/  @!P2 IMAD.MOV R2, RZ, RZ, -R2 ;  /* 0x000000ffff02a224 */ /* 0x000fe200078e0a02 */
[----:B------:R-:W-:-:S04]  /*12950*/  @!P1 LOP3.LUT R2, RZ, R15, RZ, 0x33, !PT ;  /* 0x0000000fff029212 */ /* 0x000fc800078e33ff */
[----:B------:R-:W-:Y:S01]  /*12960*/  LOP3.LUT R17, RZ, R2, RZ, 0x33, !PT ;  /* 0x00000002ff117212 */ /* 0x000fe200078e33ff */
[----:B------:R-:W-:-:S04]  /*12970*/  IMAD R18, R2, R18, R3 ;  /* 0x0000001202127224 */ /* 0x000fc800078e0203 */
[----:B------:R-:W-:Y:S01]  /*12980*/  IMAD.IADD R17, R0, 0x1, R17 ;  /* 0x0000000100117824 */ /* 0x000fe200078e0211 */
[----:B------:R-:W-:Y:S06]  /*12990*/  BRA `(.L_x_1438) ;  /* 0x0000000000147947 */ /* 0x000fec0003800000 */
.L_x_1433:
[----:B------:R-:W-:Y:S01]  /*129a0*/  ULDC UR4, c[0x0][0xc3c] ;  /* 0x00030f0000047ab9 */ /* 0x000fe20000000800 */
[----:B------:R-:W-:Y:S02]  /*129b0*/  IMAD.MOV.U32 R17, RZ, RZ, RZ ;  /* 0x000000ffff117224 */ /* 0x000fe400078e00ff */
[----:B------:R-:W-:Y:S02]  /*129c0*/  IMAD.U32 R16, RZ, RZ, UR6 ;  /* 0x00000006ff107e24 */ /* 0x000fe4000f8e00ff */
[----:B------:R-:W-:Y:S02]  /*129d0*/  IMAD.MOV.U32 R18, RZ, RZ, RZ ;  /* 0x000000ffff127224 */ /* 0x000fe400078e00ff */
[----:B------:R-:W-:-:S07]  /*129e0*/  IMAD.U32 R19, RZ, RZ, UR4 ;  /* 0x00000004ff137e24 */ /* 0x000fce000f8e00ff */
.L_x_1438:
[----:B------:R-:W-:-:S13]  /*129f0*/  ISETP.NE.AND P0, PT, R5, RZ, PT ;  /* 0x000000ff0500720c */ /* 0x000fda0003f05270 */
[----:B------:R-:W0:Y:S01]  /*12a00*/  @!P0 S2R R3, SR_CgaCtaId ;  /* 0x0000000000038919 */ /* 0x000e220000008800 */
[----:B------:R-:W-:-:S04]  /*12a10*/  @!P0 MOV R0, 0x400 ;  /* 0x0000040000008802 */ /* 0x000fc80000000f00 */
[----:B0-----:R-:W-:-:S05]  /*12a20*/  @!P0 LEA R0, R3, R0, 0x18 ;  /* 0x0000000003008211 */ /* 0x001fca00078ec0ff */
[----:B------:R1:W-:Y:S01]  /*12a30*/  @!P0 STS.128 [R0+0x288d0], R16 ;  /* 0x0288d01000008388 */ /* 0x0003e20000000c00 */
[----:B------:R-:W-:Y:S06]  /*12a40*/  BAR.ARV 0x5, 0x180 ;  /* 0x0146000000007b1d */ /* 0x000fec0000002000 */
.L_x_1431:
        /* <DEDUP_REMOVED lines=12> */
[----:B------:R-:W-:Y:S01]  /*12b10*/  ULOP3.LUT UR36, UR43, 0x2, URZ, 0xfc, !UPT ;  /* 0x000000022b247892 */ /* 0x000fe2000f8efc3f */
[----:B------:R-:W-:Y:S01]  /*12b20*/  IMAD.MOV.U32 R24, RZ, RZ, RZ ;  /* 0x000000ffff187224 */ /* 0x000fe200078e00ff */
[----:B------:R-:W-:Y:S01]  /*12b30*/  ULDC UR37, c[0x0][0xc] ;  /* 0x0000030000257ab9 */ /* 0x000fe20000000800 */
[----:B--2---:R-:W-:-:S06]  /*12b40*/  ULEA UR4, UR5, UR4, 0x18 ;  /* 0x0000000405047291 */ /* 0x004fcc000f8ec03f */
[----:B------:R-:W-:Y:S01]  /*12b50*/  IMAD.U32 R22, RZ, RZ, UR4 ;  /* 0x00000004ff167e24 */ /* 0x000fe2000f8e00ff */
[C---:B0-----:R-:W-:Y:S01]  /*12b60*/  LOP3.LUT R4, R3.reuse, 0x7f, RZ, 0xc0, !PT ;  /* 0x0000007f03047812 */ /* 0x041fe200078ec0ff */
[C---:B------:R-:W-:Y:S02]  /*12b70*/  IMAD.SHL.U32 R30, R3.reuse, 0x8, RZ ;  /* 0x00000008031e7824 */ /* 0x040fe400078e00ff */
[----:B------:R-:W-:-:S03]  /*12b80*/  IMAD.SHL.U32 R2, R3, 0x10, RZ ;  /* 0x0000001003027824 */ /* 0x000fc600078e00ff */
[----:B-1----:R-:W-:Y:S02]  /*12b90*/  LOP3.LUT R0, R30, 0x1f8, RZ, 0xc0, !PT ;  /* 0x000001f81e007812 */ /* 0x002fe400078ec0ff */
[----:B------:R-:W-:Y:S02]  /*12ba0*/  LOP3.LUT R2, R2, 0x70, RZ, 0xc0, !PT ;  /* 0x0000007002027812 */ /* 0x000fe400078ec0ff */
[----:B------:R-:W-:Y:S02]  /*12bb0*/  LOP3.LUT R3, R0, 0x38, R3, 0x78, !PT ;  /* 0x0000003800037812 */ /* 0x000fe400078e7803 */
[----:B------:R-:W-:Y:S02]  /*12bc0*/  SHF.R.U32.HI R0, RZ, 0x3, R4 ;  /* 0x00000003ff007819 */ /* 0x000fe40000011604 */
[----:B------:R-:W-:Y:S02]  /*12bd0*/  LOP3.LUT R34, R3, 0x200, R30, 0xf8, !PT ;  /* 0x0000020003227812 */ /* 0x000fe400078ef81e */
[----:B------:R-:W-:-:S02]  /*12be0*/  LOP3.LUT R2, R0, R2, RZ, 0xfc, !PT ;  /* 0x0000000200027212 */ /* 0x000fc400078efcff */
[----:B------:R-:W-:Y:S01]  /*12bf0*/  LOP3.LUT R30, R30, 0x38, RZ, 0xc0, !PT ;  /* 0x000000381e1e7812 */ /* 0x000fe200078ec0ff */
[----:B------:R-:W-:-:S03]  /*12c00*/  IMAD R0, R34, 0x2, R22 ;  /* 0x0000000222007824 */ /* 0x000fc600078e0216 */
[----:B------:R-:W-:Y:S02]  /*12c10*/  LOP3.LUT R29, R30, 0x40, RZ, 0xfc, !PT ;  /* 0x000000401e1d7812 */ /* 0x000fe400078efcff */
[----:B------:R3:W-:Y:S05]  /*12c20*/  STL [R1+0x4], R0 ;  /* 0x0000040001007387 */ /* 0x0007ea0000100800 */
.L_x_1510:
[----:B------:R-:W-:Y:S05]  /*12c30*/  YIELD ;  /* 0x0000000000007946 */ /* 0x000fea0003800000 */
[----:B------:R-:W-:Y:S01]  /*12c40*/  ULDC.64 UR4, c[0x0][0xa28] ;  /* 0x00028a0000047ab9 */ /* 0x000fe20000000a00 */
[----:B------:R-:W-:Y:S01]  /*12c50*/  IMAD.MOV.U32 R37, RZ, RZ, RZ ;  /* 0x000000ffff257224 */ /* 0x000fe200078e00ff */
[----:B------:R-:W-:-:S04]  /*12c60*/  ISETP.NE.U32.AND P0, PT, RZ, UR4, PT ;  /* 0x00000004ff007c0c */ /* 0x000fc8000bf05070 */
[----:B------:R-:W-:Y:S01]  /*12c70*/  ISETP.NE.AND.EX P0, PT, RZ, UR5, PT, P0 ;  /* 0x00000005ff007c0c */ /* 0x000fe2000bf05300 */
[----:B------:R-:W-:-:S12]  /*12c80*/  ULDC.64 UR4, c[0x0][0xa18] ;  /* 0x0002860000047ab9 */ /* 0x000fd80000000a00 */
[----:B0-----:R-:W0:Y:S02]  /*12c90*/  @P0 LDC.64 R2, c[0x0][0xa28] ;  /* 0x00028a00ff020b82 */ /* 0x001e240000000a00 */
[----:B0-----:R-:W-:-:S05]  /*12ca0*/  @P0 IMAD.WIDE R2, R19, 0x4, R2 ;  /* 0x0000000413020825 */ /* 0x001fca00078e0202 */
[----:B------:R0:W5:Y:S01]  /*12cb0*/  @P0 LDG.E R37, desc[UR54][R2.64] ;  /* 0x0000003602250981 */ /* 0x000162000c1e1900 */
[----:B------:R-:W-:Y:S01]  /*12cc0*/  ISETP.NE.U32.AND P0, PT, RZ, UR4, PT ;  /* 0x00000004ff007c0c */ /* 0x000fe2000bf05070 */
[----:B---3--:R-:W-:Y:S01]  /*12cd0*/  IMAD.MOV.U32 R0, RZ, RZ, RZ ;  /* 0x000000ffff007224 */ /* 0x008fe200078e00ff */
[----:B------:R-:W-:Y:S02]  /*12ce0*/  LOP3.LUT R26, R26, 0xffffffdf, RZ, 0xc0, !PT ;  /* 0xffffffdf1a1a7812 */ /* 0x000fe400078ec0ff */
[----:B------:R-:W-:Y:S01]  /*12cf0*/  ISETP.NE.AND.EX P1, PT, RZ, UR5, PT, P0 ;  /* 0x00000005ff007c0c */ /* 0x000fe2000bf25300 */
[----:B------:R-:W-:Y:S02]  /*12d00*/  ULDC.64 UR4, c[0x0][0xa00] ;  /* 0x0002800000047ab9 */ /* 0x000fe40000000a00 */
[----:B------:R-:W-:Y:S01]  /*12d10*/  ISETP.NE.U32.AND P0, PT, RZ, UR4, PT ;  /* 0x00000004ff007c0c */ /* 0x000fe2000bf05070 */
[----:B0-----:R-:W0:Y:S03]  /*12d20*/  LDC.64 R2, c[0x0][0xa00] ;  /* 0x00028000ff027b82 */ /* 0x001e260000000a00 */
[----:B------:R-:W-:Y:S01]  /*12d30*/  ISETP.NE.AND.EX P2, PT, RZ, UR5, PT, P0 ;  /* 0x00000005ff007c0c */ /* 0x000fe2000bf45300 */
[----:B------:R-:W-:-:S05]  /*12d40*/  ULDC.64 UR4, c[0x0][0x418] ;  /* 0x0001060000047ab9 */ /* 0x000fca0000000a00 */
[----:B-1----:R-:W1:Y:S07]  /*12d50*/  @P1 LDC.64 R4, c[0x0][0xa18] ;  /* 0x00028600ff041b82 */ /* 0x002e6e0000000a00 */
[----:B------:R-:W-:Y:S01]  /*12d60*/  @P2 LOP3.LUT R26, R26, 0x20, RZ, 0xfc, !PT ;  /* 0x000000201a1a2812 */ /* 0x000fe200078efcff */
[----:B0-----:R-:W-:-:S05]  /*12d70*/  IMAD.WIDE R2, R19, 0x4, R2 ;  /* 0x0000000413027825 */ /* 0x001fca00078e0202 */
[----:B--2---:R-:W2:Y:S01]  /*12d80*/  @P2 LDG.E R0, desc[UR54][R2.64] ;  /* 0x0000003602002981 */ /* 0x004ea2000c1e1900 */
[----:B-1----:R-:W-:-:S05]  /*12d90*/  @P1 IMAD.WIDE R4, R19, 0x4, R4 ;  /* 0x0000000413041825 */ /* 0x002fca00078e0204 */
[----:B------:R0:W5:Y:S01]  /*12da0*/  @P1 LDG.E R31, desc[UR54][R4.64] ;  /* 0x00000036041f1981 */ /* 0x000162000c1e1900 */
[----:B------:R-:W-:-:S03]  /*12db0*/  UISETP.NE.U32.AND UP0, UPT, UR4, URZ, UPT ;  /* 0x0000003f0400728c */ /* 0x000fc6000bf05070 */
[----:B------:R-:W-:Y:S01]  /*12dc0*/  ULDC UR4, c[0x0][0x424] ;  /* 0x0001090000047ab9 */ /* 0x000fe20000000800 */
[----:B------:R-:W-:-:S03]  /*12dd0*/  UISETP.NE.AND.EX UP0, UPT, UR5, URZ, UPT, UP0 ;  /* 0x0000003f0500728c */ /* 0x000fc6000bf05300 */
[----:B------:R-:W-:Y:S01]  /*12de0*/  ULDC UR5, c[0x0][0x2f0] ;  /* 0x0000bc0000057ab9 */ /* 0x000fe20000000800 */
[----:B------:R-:W-:-:S04]  /*12df0*/  USEL UR4, UR4, 0x1, UP0 ;  /* 0x0000000104047887 */ /* 0x000fc80008000000 */
[----:B------:R-:W-:Y:S01]  /*12e00*/  UIMAD UR4, UR4, UR5, URZ ;  /* 0x00000005040472a4 */ /* 0x000fe2000f8e023f */
[----:B--2---:R1:W-:Y:S05]  /*12e10*/  STL [R1+0x8], R0 ;  /* 0x0000080001007387 */ /* 0x0043ea0000100800 */
[----:B-1----:R-:W-:Y:S01]  /*12e20*/  IMAD.U32 R0, RZ, RZ, UR4 ;  /* 0x00000004ff007e24 */ /* 0x002fe2000f8e00ff */
[----:B0-----:R-:W-:Y:S06]  /*12e30*/  @P1 BRA `(.L_x_1440) ;  /* 0x0000000000181947 */ /* 0x001fec0003800000 */
[----:B------:R-:W-:Y:S02]  /*12e40*/  ULDC UR4, c[0x0][0x288] ;  /* 0x0000a20000047ab9 */ /* 0x000fe40000000800 */
[----:B-----5:R-:W-:Y:S01]  /*12e50*/  IMAD.U32 R31, RZ, RZ, UR4 ;  /* 0x00000004ff1f7e24 */ /* 0x020fe2000f8e00ff */
[----:B------:R-:W-:Y:S06]  /*12e60*/  @!P2 BRA `(.L_x_1440) ;  /* 0x00000000000ca947 */ /* 0x000fec0003800000 */
[----:B------:R-:W2:Y:S04]  /*12e70*/  LDG.E R4, desc[UR54][R2.64] ;  /* 0x0000003602047981 */ /* 0x000ea8000c1e1900 */
[----:B------:R-:W2:Y:S02]  /*12e80*/  LDG.E R31, desc[UR54][R2.64+0x4] ;  /* 0x00000436021f7981 */ /* 0x000ea4000c1e1900 */
[----:B--2---:R-:W-:-:S07]  /*12e90*/  IMAD.IADD R31, R31, 0x1, -R4 ;  /* 0x000000011f1f7824 */ /* 0x004fce00078e0a04 */
.L_x_1440:
[----:B------:R-:W-:Y:S02]  /*12ea0*/  ULDC.64 UR4, c[0x0][0xa20] ;  /* 0x0002880000047ab9 */ /* 0x000fe40000000a00 */
[----:B------:R-:W-:-:S04]  /*12eb0*/  ISETP.NE.U32.AND P0, PT, RZ, UR4, PT ;  /* 0x00000004ff007c0c */ /* 0x000fc8000bf05070 */
[----:B------:R-:W-:-:S13]  /*12ec0*/  ISETP.NE.AND.EX P0, PT, RZ, UR5, PT, P0 ;  /* 0x00000005ff007c0c */ /* 0x000fda000bf05300 */
[----:B------:R-:W-:Y:S05]  /*12ed0*/  @!P0 BRA `(.L_x_1441) ;  /* 0x0000000000108947 */ /* 0x000fea0003800000 */
[----:B------:R-:W0:Y:S02]  /*12ee0*/  LDC.64 R2, c[0x0][0xa20] ;  /* 0x00028800ff027b82 */ /* 0x000e240000000a00 */
[----:B0-----:R-:W-:-:S05]  /*12ef0*/  IMAD.WIDE R2, R19, 0x4, R2 ;  /* 0x0000000413027825 */ /* 0x001fca00078e0202 */
[----:B------:R0:W5:Y:S01]  /*12f00*/  LDG.E R0, desc[UR54][R2.64] ;  /* 0x0000003602007981 */ /* 0x000162000c1e1900 */
[----:B------:R-:W-:Y:S05]  /*12f10*/  BRA `(.L_x_1442) ;  /* 0x0000000000247947 */ /* 0x000fea0003800000 */
.L_x_1441:
[----:B------:R-:W-:Y:S02]  /*12f20*/  ULDC.64 UR4, c[0x0][0xa08] ;  /* 0x0002820000047ab9 */ /* 0x000fe40000000a00 */
[----:B------:R-:W-:-:S04]  /*12f30*/  ISETP.NE.U32.AND P0, PT, RZ, UR4, PT ;  /* 0x00000004ff007c0c */ /* 0x000fc8000bf05070 */
[----:B------:R-:W-:-:S13]  /*12f40*/  ISETP.NE.AND.EX P0, PT, RZ, UR5, PT, P0 ;  /* 0x00000005ff007c0c */ /* 0x000fda000bf05300 */
[----:B------:R-:W-:Y:S05]  /*12f50*/  @!P0 BRA `(.L_x_1442) ;  /* 0x0000000000148947 */ /* 0x000fea0003800000 */
[----:B------:R-:W0:Y:S02]  /*12f60*/  LDC.64 R2, c[0x0][0xa08] ;  /* 0x00028200ff027b82 */ /* 0x000e240000000a00 */
[----:B0-----:R-:W-:-:S05]  /*12f70*/  IMAD.WIDE R2, R19, 0x4, R2 ;  /* 0x0000000413027825 */ /* 0x001fca00078e0202 */
[----:B------:R-:W2:Y:S04]  /*12f80*/  LDG.E R0, desc[UR54][R2.64] ;  /* 0x0000003602007981 */ /* 0x000ea8000c1e1900 */
[----:B------:R-:W2:Y:S02]  /*12f90*/  LDG.E R5, desc[UR54][R2.64+0x4] ;  /* 0x0000043602057981 */ /* 0x000ea4000c1e1900 */
[----:B--2---:R-:W-:-:S07]  /*12fa0*/  IMAD.IADD R0, R5, 0x1, -R0 ;  /* 0x0000000105007824 */ /* 0x004fce00078e0a00 */
.L_x_1442:
[----:B0-----:R-:W0:Y:S01]  /*12fb0*/  LDC R2, c[0x0][0x448] ;  /* 0x00011200ff027b82 */ /* 0x001e220000000800 */
[----:B------:R-:W-:Y:S01]  /*12fc0*/  IMAD.SHL.U32 R27, R17, 0x80, RZ ;  /* 0x00000080111b7824 */ /* 0x000fe200078e00ff */
[----:B------:R-:W-:Y:S01]  /*12fd0*/  LOP3.LUT R26, R26, 0xffffffef, RZ, 0xc0, !PT ;  /* 0xffffffef1a1a7812 */ /* 0x000fe200078ec0ff */
[----:B-----5:R-:W-:Y:S02]  /*12fe0*/  IMAD.IADD R35, R0, 0x1, -R37 ;  /* 0x0000000100237824 */ /* 0x020fe400078e0a25 */
[----:B------:R-:W-:Y:S01]  /*12ff0*/  VIADD R4, R27, 0x7f ;  /* 0x0000007f1b047836 */ /* 0x000fe20000000000 */
[----:B0-----:R-:W-:Y:S02]  /*13000*/  ISETP.NE.AND P2, PT, R2, 0x1, PT ;  /* 0x000000010200780c */ /* 0x001fe40003f45270 */
[----:B------:R-:W0:Y:S11]  /*13010*/  LDC.64 R2, c[0x0][0x9e0] ;  /* 0x00027800ff027b82 */ /* 0x000e360000000a00 */
[----:B------:R-:W1:Y:S01]  /*13020*/  @P2 LDC R5, c[0x0][0x44c] ;  /* 0x00011300ff052b82 */ /* 0x000e620000000800 */
[----:B------:R-:W-:-:S07]  /*13030*/  @P2 LOP3.LUT R26, R26, 0x10, RZ, 0xfc, !PT ;  /* 0x000000101a1a2812 */ /* 0x000fce00078efcff */
[----:B------:R-:W2:Y:S01]  /*13040*/  @P2 LDC R6, c[0x0][0x450] ;  /* 0x00011400ff062b82 */ /* 0x000ea20000000800 */
[----:B0-----:R-:W-:Y:S01]  /*13050*/  ISETP.GE.AND P1, PT, R3, 0x1, PT ;  /* 0x000000010300780c */ /* 0x001fe20003f26270 */
[----:B-1----:R-:W-:-:S05]  /*13060*/  @P2 IMAD.HI.U32 R5, R4, R5, RZ ;  /* 0x0000000504052227 */ /* 0x002fca00078e00ff */
[----:B--2---:R-:W-:Y:S02]  /*13070*/  @P2 SHF.R.U32.HI R4, RZ, R6, R5 ;  /* 0x00000006ff042219 */ /* 0x004fe40000011605 */
[----:B------:R-:W-:-:S05]  /*13080*/  IADD3 R5, R35, 0x1, -R31 ;  /* 0x0000000123057810 */ /* 0x000fca0007ffe81f */
[----:B------:R-:W-:-:S04]  /*13090*/  IMAD.IADD R7, R5, 0x1, R4 ;  /* 0x0000000105077824 */ /* 0x000fc800078e0204 */
[----:B------:R-:W-:Y:S01]  /*130a0*/  IMAD.IADD R2, R7, 0x1, R2 ;  /* 0x0000000107027824 */ /* 0x000fe200078e0202 */
[----:B------:R-:W-:Y:S06]  /*130b0*/  @!P1 BRA `(.L_x_1443) ;  /* 0x0000000000489947 */ /* 0x000fec0003800000 */
[C---:B------:R-:W-:Y:S01]  /*130c0*/  ISETP.GT.AND P0, PT, R7.reuse, RZ, PT ;  /* 0x000000ff0700720c */ /* 0x040fe20003f04270 */
[----:B------:R-:W-:Y:S01]  /*130d0*/  BSSY B0, `(.L_x_1444) ;  /* 0x000000e000007945 */ /* 0x000fe20003800000 */
[----:B------:R-:W-:-:S11]  /*130e0*/  VIADD R0, R7, 0xffffffff ;  /* 0xffffffff07007836 */ /* 0x000fd60000000000 */
[----:B------:R-:W-:Y:S05]  /*130f0*/  @P0 BRA `(.L_x_1445) ;  /* 0x00000000001c0947 */ /* 0x000fea0003800000 */
[----:B------:R-:W-:Y:S01]  /*13100*/  ISETP.NE.AND P0, PT, R3, 0x1, PT ;  /* 0x000000010300780c */ /* 0x000fe20003f05270 */
[----:B------:R-:W-:-:S12]  /*13110*/  IMAD.MOV R7, RZ, RZ, -R7 ;  /* 0x000000ffff077224 */ /* 0x000fd800078e0a07 */
[----:B------:R-:W0:Y:S02]  /*13120*/  @P0 LDC.64 R4, c[0x0][0x9e8] ;  /* 0x00027a00ff040b82 */ /* 0x000e240000000a00 */
[----:B0-----:R-:W-:-:S05]  /*13130*/  @P0 IMAD.HI.U32 R4, R7, R4, RZ ;  /* 0x0000000407040227 */ /* 0x001fca00078e00ff */
[----:B------:R-:W-:-:S04]  /*13140*/  @P0 SHF.R.U32.HI R7, RZ, R5, R4 ;  /* 0x00000005ff070219 */ /* 0x000fc80000011604 */
[----:B------:R-:W-:Y:S01]  /*13150*/  LOP3.LUT R0, RZ, R7, RZ, 0x33, !PT ;  /* 0x00000007ff007212 */ /* 0x000fe200078e33ff */
[----:B------:R-:W-:Y:S06]  /*13160*/  BRA `(.L_x_1446) ;  /* 0x0000000000107947 */ /* 0x000fec0003800000 */
.L_x_1445:
[----:B------:R-:W-:-:S13]  /*13170*/  ISETP.NE.AND P0, PT, R3, 0x1, PT ;  /* 0x000000010300780c */ /* 0x000fda0003f05270 */
[----:B------:R-:W0:Y:S02]  /*13180*/  @P0 LDC.64 R4, c[0x0][0x9e8] ;  /* 0x00027a00ff040b82 */ /* 0x000e240000000a00 */
[----:B0-----:R-:W-:-:S05]  /*13190*/  @P0 IMAD.HI.U32 R4, R0, R4, RZ ;  /* 0x0000000400040227 */ /* 0x001fca00078e00ff */
[----:B------:R-:W-:-:S07]  /*131a0*/  @P0 SHF.R.U32.HI R0, RZ, R5, R4 ;  /* 0x00000005ff000219 */ /* 0x000fce0000011604 */
.L_x_1446:
[----:B------:R-:W-:Y:S05]  /*131b0*/  BSYNC B0 ;  /* 0x0000000000007941 */ /* 0x000fea0003800000 */
.L_x_1444:
[----:B------:R-:W-:-:S05]  /*131c0*/  IMAD R5, R0, R3, R3 ;  /* 0x0000000300057224 */ /* 0x000fca00078e0203 */
[----:B------:R-:W-:-:S07]  /*131d0*/  VIMNMX R2, R2, R5, PT ;  /* 0x0000000502027248 */ /* 0x000fce0003fe0100 */
.L_x_1443:
[----:B------:R-:W0:Y:S01]  /*131e0*/  @P2 LDC R4, c[0x0][0x44c] ;  /* 0x00011300ff042b82 */ /* 0x000e220000000800 */
[----:B------:R-:W-:Y:S01]  /*131f0*/  VIADD R2, R2, 0x7f ;  /* 0x0000007f02027836 */ /* 0x000fe20000000000 */
[----:B------:R-:W-:Y:S01]  /*13200*/  ULDC UR4, c[0x0][0x9dc] ;  /* 0x0002770000047ab9 */ /* 0x000fe20000000800 */
[----:B------:R-:W-:-:S05]  /*13210*/  IMAD.MOV.U32 R0, RZ, RZ, R27 ;  /* 0x000000ffff007224 */ /* 0x000fca00078e001b */
[----:B------:R-:W1:Y:S01]  /*13220*/  @P2 LDC R5, c[0x0][0x450] ;  /* 0x00011400ff052b82 */ /* 0x000e620000000800 */
[----:B0-----:R-:W-:-:S05]  /*13230*/  @P2 IMAD.HI.U32 R4, R27, R4, RZ ;  /* 0x000000041b042227 */ /* 0x001fca00078e00ff */
[----:B-1----:R-:W-:Y:S02]  /*13240*/  @P2 SHF.R.U32.HI R0, RZ, R5, R4 ;  /* 0x00000005ff002219 */ /* 0x002fe40000011604 */
[----:B------:R-:W-:-:S04]  /*13250*/  SHF.R.S32.HI R5, RZ, 0x1f, R2 ;  /* 0x0000001fff057819 */ /* 0x000fc80000011402 */
[----:B------:R-:W-:Y:S01]  /*13260*/  LEA.HI R4, R5, R2, RZ, 0x7 ;  /* 0x0000000205047211 */ /* 0x000fe200078f38ff */
[----:B------:R-:W-:-:S03]  /*13270*/  VIADD R2, R35, 0x7f ;  /* 0x0000007f23027836 */ /* 0x000fc60000000000 */
[----:B------:R-:W-:Y:S02]  /*13280*/  SHF.R.S32.HI R4, RZ, 0x7, R4 ;  /* 0x00000007ff047819 */ /* 0x000fe40000011404 */
[----:B------:R-:W-:-:S04]  /*13290*/  SHF.R.S32.HI R5, RZ, 0x1f, R2 ;  /* 0x0000001fff057819 */ /* 0x000fc80000011402 */
[----:B------:R-:W-:Y:S02]  /*132a0*/  LEA.HI R5, R5, R2, RZ, 0x7 ;  /* 0x0000000205057211 */ /* 0x000fe400078f38ff */
[----:B------:R-:W-:Y:S02]  /*132b0*/  IADD3 R2, R0, R35, -R31 ;  /* 0x0000002300027210 */ /* 0x000fe40007ffe81f */
[----:B------:R-:W-:-:S03]  /*132c0*/  SHF.R.S32.HI R5, RZ, 0x7, R5 ;  /* 0x00000007ff057819 */ /* 0x000fc60000011405 */
[----:B------:R-:W-:Y:S01]  /*132d0*/  VIADD R0, R2, -UR4 ;  /* 0x8000000402007c36 */ /* 0x000fe20008000000 */
[----:B------:R-:W-:-:S05]  /*132e0*/  VIMNMX R23, R5, R4, PT ;  /* 0x0000000405177248 */ /* 0x000fca0003fe0100 */
[----:B------:R0:W-:Y:S01]  /*132f0*/  STL [R1+0x10], R23 ;  /* 0x0000101701007387 */ /* 0x0001e20000100800 */
[----:B------:R-:W-:Y:S05]  /*13300*/  @!P1 BRA `(.L_x_1447) ;  /* 0x0000000000449947 */ /* 0x000fea0003800000 */
[----:B------:R-:W-:Y:S01]  /*13310*/  ISETP.GT.AND P0, PT, R2, -0x1, PT ;  /* 0xffffffff0200780c */ /* 0x000fe20003f04270 */
[----:B------:R-:W-:-:S12]  /*13320*/  BSSY B0, `(.L_x_1448) ;  /* 0x000000d000007945 */ /* 0x000fd80003800000 */
[----:B------:R-:W-:Y:S05]  /*13330*/  @P0 BRA `(.L_x_1449) ;  /* 0x00000000001c0947 */ /* 0x000fea0003800000 */
[----:B------:R-:W-:Y:S02]  /*13340*/  ISETP.NE.AND P0, PT, R3, 0x1, PT ;  /* 0x000000010300780c */ /* 0x000fe40003f05270 */
[----:B------:R-:W-:-:S11]  /*13350*/  LOP3.LUT R7, RZ, R2, RZ, 0x33, !PT ;  /* 0x00000002ff077212 */ /* 0x000fd600078e33ff */
[----:B------:R-:W1:Y:S02]  /*13360*/  @P0 LDC.64 R4, c[0x0][0x9e8] ;  /* 0x00027a00ff040b82 */ /* 0x000e640000000a00 */
[----:B-1----:R-:W-:-:S05]  /*13370*/  @P0 IMAD.HI.U32 R4, R7, R4, RZ ;  /* 0x0000000407040227 */ /* 0x002fca00078e00ff */
[----:B------:R-:W-:-:S04]  /*13380*/  @P0 SHF.R.U32.HI R7, RZ, R5, R4 ;  /* 0x00000005ff070219 */ /* 0x000fc80000011604 */
[----:B------:R-:W-:Y:S01]  /*13390*/  LOP3.LUT R2, RZ, R7, RZ, 0x33, !PT ;  /* 0x00000007ff027212 */ /* 0x000fe200078e33ff */
[----:B------:R-:W-:Y:S06]  /*133a0*/  BRA `(.L_x_1450) ;  /* 0x0000000000107947 */ /* 0x000fec0003800000 */
.L_x_1449:
[----:B------:R-:W-:-:S13]  /*133b0*/  ISETP.NE.AND P0, PT, R3, 0x1, PT ;  /* 0x000000010300780c */ /* 0x000fda0003f05270 */
[----:B------:R-:W1:Y:S02]  /*133c0*/  @P0 LDC.64 R4, c[0x0][0x9e8] ;  /* 0x00027a00ff040b82 */ /* 0x000e640000000a00 */
[----:B-1----:R-:W-:-:S05]  /*133d0*/  @P0 IMAD.HI.U32 R4, R2, R4, RZ ;  /* 0x0000000402040227 */ /* 0x002fca00078e00ff */
[----:B------:R-:W-:-:S07]  /*133e0*/  @P0 SHF.R.U32.HI R2, RZ, R5, R4 ;  /* 0x00000005ff020219 */ /* 0x000fce0000011604 */
.L_x_1450:
[----:B------:R-:W-:Y:S05]  /*133f0*/  BSYNC B0 ;  /* 0x0000000000007941 */ /* 0x000fea0003800000 */
.L_x_1448:
[----:B------:R-:W-:-:S05]  /*13400*/  IMAD R3, R2, R3, RZ ;  /* 0x0000000302037224 */ /* 0x000fca00078e02ff */
[----:B------:R-:W-:-:S07]  /*13410*/  VIMNMX R0, R0, R3, !PT ;  /* 0x0000000300007248 */ /* 0x000fce0007fe0100 */
.L_x_1447:
[----:B------:R-:W-:Y:S01]  /*13420*/  SHF.R.S32.HI R3, RZ, 0x1f, R0 ;  /* 0x0000001fff037819 */ /* 0x000fe20000011400 */
[----:B------:R-:W-:Y:S03]  /*13430*/  BSSY B7, `(.L_x_1451) ;  /* 0x000037b000077945 */ /* 0x000fe60003800000 */
[----:B------:R-:W-:-:S04]  /*13440*/  LEA.HI R3, R3, R0, RZ, 0x7 ;  /* 0x0000000003037211 */ /* 0x000fc800078f38ff */
[----:B------:R-:W-:-:S04]  /*13450*/  SHF.R.S32.HI R3, RZ, 0x7, R3 ;  /* 0x00000007ff037819 */ /* 0x000fc80000011403 */
[----:B------:R-:W-:-:S04]  /*13460*/  VIMNMX R36, RZ, R3, !PT ;  /* 0x00000003ff247248 */ /* 0x000fc80007fe0100 */
[----:B------:R-:W-:-:S13]  /*13470*/  ISETP.GT.AND P0, PT, R23, R36, PT ;  /* 0x000000241700720c */ /* 0x000fda0003f04270 */
        /* <DEDUP_REMOVED lines=18> */
.L_x_1452:
        /* <DEDUP_REMOVED lines=8> */
[----:B------:R-:W-:Y:S02]  /*13620*/  IMAD.U32 R4, RZ, RZ, UR6 ;  /* 0x00000006ff047e24 */ /* 0x000fe4000f8e00ff */
[----:B------:R-:W1:Y:S01]  /*13630*/  LDC.64 R2, c[0x4][R2] ;  /* 0x0100000002027b82 */ /* 0x000e620000000a00 */
[----:B------:R-:W-:Y:S02]  /*13640*/  IMAD.U32 R5, RZ, RZ, UR7 ;  /* 0x00000007ff057e24 */ /* 0x000fe4000f8e00ff */
        /* <DEDUP_REMOVED lines=8> */
[----:B01----:R-:W-:Y:S05]  /*136d0*/  CALL.ABS.NOINC R2 ;  /* 0x0000000002007343 */ /* 0x003fea0003c00000 */
.L_x_1455:
[----:B------:R-:W-:Y:S05]  /*136e0*/  BSYNC B6 ;  /* 0x0000000000067941 */ /* 0x000fea0003800000 */
.L_x_1454:
        /* <DEDUP_REMOVED lines=10> */
[----:B------:R-:W-:Y:S01]  /*13790*/  MOV R13, RZ ;  /* 0x000000ff000d7202 */ /* 0x000fe20000000f00 */
[----:B------:R-:W-:Y:S02]  /*137a0*/  IMAD.U32 R5, RZ, RZ, UR7 ;  /* 0x00000007ff057e24 */ /* 0x000fe4000f8e00ff */
[----:B------:R-:W-:Y:S02]  /*137b0*/  IMAD.U32 R6, RZ, RZ, UR8 ;  /* 0x00000008ff067e24 */ /* 0x000fe4000f8e00ff */
[----:B------:R-:W-:-:S02]  /*137c0*/  IMAD.U32 R7, RZ, RZ, UR9 ;  /* 0x00000009ff077e24 */ /* 0x000fc4000f8e00ff */
[----:B------:R-:W-:Y:S02]  /*137d0*/  IMAD.U32 R10, RZ, RZ, UR4 ;  /* 0x00000004ff0a7e24 */ /* 0x000fe4000f8e00ff */
[----:B------:R-:W-:Y:S02]  /*137e0*/  IMAD.U32 R11, RZ, RZ, UR5 ;  /* 0x00000005ff0b7e24 */ /* 0x000fe4000f8e00ff */
[----:B------:R-:W-:Y:S02]  /*137f0*/  IMAD.MOV.U32 R8, RZ, RZ, 0x70 ;  /* 0x00000070ff087424 */ /* 0x000fe400078e00ff */
[----:B-1----:R-:W-:-:S07]  /*13800*/  IMAD.MOV.U32 R12, RZ, RZ, 0x1 ;  /* 0x00000001ff0c7424 */ /* 0x002fce00078e00ff */
[----:B------:R-:W-:-:S07]  /*13810*/  LEPC R20, `(.L_x_1458) ;  /* 0x000000001014794e */ /* 0x000fce0000000000 */
[----:B0-2---:R-:W-:Y:S05]  /*13820*/  CALL.ABS.NOINC R2 ;  /* 0x0000000002007343 */ /* 0x005fea0003c00000 */
.L_x_1458:
[----:B------:R0:W1:Y:S01]  /*13830*/  LDC.64 R2, c[0x4][R17] ;  /* 0x0100000011027b82 */ /* 0x0000620000000a00 */
[----:B------:R-:W-:Y:S01]  /*13840*/  ULDC.64 UR6, c[0x4][0x80] ;  /* 0x0100200000067ab9 */ /* 0x000fe20000000a00 */
[----:B------:R-:W-:Y:S01]  /*13850*/  ULDC.64 UR8, c[0x4][0x88] ;  /* 0x0100220000087ab9 */ /* 0x000fe20000000a00 */
[----:B------:R-:W-:Y:S01]  /*13860*/  ULDC.64 UR4, c[0x4][0x18] ;  /* 0x0100060000047ab9 */ /* 0x000fe20000000a00 */
[----:B------:R-:W-:Y:S02]  /*13870*/  IMAD.U32 R4, RZ, RZ, UR6 ;  /* 0x00000006ff047e24 */ /* 0x000fe4000f8e00ff */
[----:B------:R-:W-:Y:S02]  /*13880*/  IMAD.U32 R5, RZ, RZ, UR7 ;  /* 0x00000007ff057e24 */ /* 0x000fe4000f8e00ff */
[----:B------:R-:W-:Y:S02]  /*13890*/  IMAD.U32 R6, RZ, RZ, UR8 ;  /* 0x00000008ff067e24 */ /* 0x000fe4000f8e00ff */
[----:B------:R-:W-:-:S02]  /*138a0*/  IMAD.U32 R7, RZ, RZ, UR9 ;  /* 0x00000009ff077e24 */ /* 0x000fc4000f8e00ff */
[----:B------:R-:W-:Y:S02]  /*138b0*/  IMAD.U32 R10, RZ, RZ, UR4 ;  /* 0x00000004ff0a7e24 */ /* 0x000fe4000f8e00ff */
[----:B------:R-:W-:Y:S02]  /*138c0*/  IMAD.U32 R11, RZ, RZ, UR5 ;  /* 0x00000005ff0b7e24 */ /* 0x000fe4000f8e00ff */
[----:B------:R-:W-:Y:S02]  /*138d0*/  IMAD.MOV.U32 R8, RZ, RZ, 0x70 ;  /* 0x00000070ff087424 */ /* 0x000fe400078e00ff */
[----:B------:R-:W-:Y:S02]  /*138e0*/  IMAD.MOV.U32 R12, RZ, RZ, 0x1 ;  /* 0x00000001ff0c7424 */ /* 0x000fe400078e00ff */
[----:B0-----:R-:W-:-:S07]  /*138f0*/  IMAD.MOV.U32 R13, RZ, RZ, RZ ;  /* 0x000000ffff0d7224 */ /* 0x001fce00078e00ff */
[----:B------:R-:W-:-:S07]  /*13900*/  LEPC R20, `(.L_x_1457) ;  /* 0x000000001014794e */ /* 0x000fce0000000000 */
[----:B-1----:R-:W-:Y:S05]  /*13910*/  CALL.ABS.NOINC R2 ;  /* 0x0000000002007343 */ /* 0x002fea0003c00000 */
.L_x_1457:
[----:B------:R-:W-:Y:S05]  /*13920*/  BSYNC B6 ;  /* 0x0000000000067941 */ /* 0x000fea0003800000 */
.L_x_1456:
[----:B------:R-:W-:Y:S01]  /*13930*/  ULDC.64 UR4, c[0x0][0x9f8] ;  /* 0x00027e0000047ab9 */ /* 0x000fe20000000a00 */
[----:B------:R-:W-:Y:S01]  /*13940*/  IMAD.MOV.U32 R33, RZ, RZ, R19 ;  /* 0x000000ffff217224 */ /* 0x000fe200078e0013 */
[----:B------:R-:W-:Y:S01]  /*13950*/  ISETP.NE.U32.AND P0, PT, RZ, UR4, PT ;  /* 0x00000004ff007c0c */ /* 0x000fe2000bf05070 */
[----:B------:R-:W1:Y:S01]  /*13960*/  S2R R20, SR_TID.X ;  /* 0x0000000000147919 */ /* 0x000e620000002100 */
[----:B------:R-:W2:Y:S01]  /*13970*/  LDC R9, c[0x0][0x430] ;  /* 0x00010c00ff097b82 */ /* 0x000ea20000000800 */
[----:B------:R-:W3:Y:S01]  /*13980*/  S2R R17, SR_TID.X ;  /* 0x0000000000117919 */ /* 0x000ee20000002100 */
[----:B------:R-:W-:Y:S01]  /*13990*/  ISETP.NE.AND.EX P0, PT, RZ, UR5, PT, P0 ;  /* 0x00000005ff007c0c */ /* 0x000fe2000bf05300 */
[----:B------:R-:W-:Y:S01]  /*139a0*/  VIADD R25, R23, 0xffffffff ;  /* 0xffffffff17197836 */ /* 0x000fe20000000000 */
[----:B------:R-:W-:Y:S01]  /*139b0*/  LOP3.LUT R26, R26, 0xfffffff7, RZ, 0xc0, !PT ;  /* 0xfffffff71a1a7812 */ /* 0x000fe200078ec0ff */
[----:B------:R-:W-:-:S10]  /*139c0*/  ULDC UR4, c[0x0][0x2f4] ;  /* 0x0000bd0000047ab9 */ /* 0x000fd40000000800 */
[----:B------:R-:W4:Y:S02]  /*139d0*/  @P0 LDC.64 R2, c[0x0][0x9f8] ;  /* 0x00027e00ff020b82 */ /* 0x000f240000000a00 */
[----:B----4-:R-:W-:-:S05]  /*139e0*/  @P0 IMAD.WIDE R2, R19, 0x4, R2 ;  /* 0x0000000413020825 */ /* 0x010fca00078e0202 */
[----:B------:R4:W4:Y:S01]  /*139f0*/  @P0 LDG.E R33, desc[UR54][R2.64] ;  /* 0x0000003602210981 */ /* 0x000922000c1e1900 */
[----:B--2---:R-:W-:Y:S01]  /*13a00*/  ISETP.NE.AND P1, PT, R9, 0x1, PT ;  /* 0x000000010900780c */ /* 0x004fe20003f25270 */
[----:B-1----:R-:W-:Y:S01]  /*13a10*/  IMAD.SHL.U32 R20, R20, 0x10, RZ ;  /* 0x0000001014147824 */ /* 0x002fe200078e00ff */
[----:B---3--:R-:W-:Y:S01]  /*13a20*/  LOP3.LUT R17, R17, 0x7f, RZ, 0xc0, !PT ;  /* 0x0000007f11117812 */ /* 0x008fe200078ec0ff */
[----:B------:R-:W-:-:S03]  /*13a30*/  IMAD.SHL.U32 R8, R25, 0x80, RZ ;  /* 0x0000008019087824 */ /* 0x000fc600078e00ff */
[----:B------:R-:W-:Y:S02]  /*13a40*/  SHF.R.U32.HI R17, RZ, 0x3, R17 ;  /* 0x00000003ff117819 */ /* 0x000fe40000011611 */
[----:B------:R-:W-:-:S04]  /*13a50*/  LOP3.LUT R20, R20, 0x70, RZ, 0xc0, !PT ;  /* 0x0000007014147812 */ /* 0x000fc800078ec0ff */
[----:B------:R-:W-:Y:S01]  /*13a60*/  LOP3.LUT R0, R8, R17, R20, 0xfe, !PT ;  /* 0x0000001108007212 */ /* 0x000fe200078efe14 */
[----:B------:R-:W1:Y:S01]  /*13a70*/  @P1 LDC R7, c[0x0][0x434] ;  /* 0x00010d00ff071b82 */ /* 0x000e620000000800 */
[----:B------:R-:W-:Y:S02]  /*13a80*/  @P1 LOP3.LUT R26, R26, 0x8, RZ, 0xfc, !PT ;  /* 0x000000081a1a1812 */ /* 0x000fe400078efcff */
[C---:B------:R-:W-:Y:S01]  /*13a90*/  ISETP.GE.AND P0, PT, R0.reuse, R35, PT ;  /* 0x000000230000720c */ /* 0x040fe20003f06270 */
[----:B------:R-:W-:-:S04]  /*13aa0*/  IMAD.IADD R0, R0, 0x1, R37 ;  /* 0x0000000100007824 */ /* 0x000fc800078e0225 */
[----:B------:R-:W2:Y:S01]  /*13ab0*/  @P1 LDC R5, c[0x0][0x438] ;  /* 0x00010e00ff051b82 */ /* 0x000ea20000000800 */
[----:B------:R-:W-:-:S07]  /*13ac0*/  IMAD.MOV.U32 R4, RZ, RZ, R0 ;  /* 0x000000ffff047224 */ /* 0x000fce00078e0000 */
[----:B----4-:R-:W3:Y:S01]  /*13ad0*/  @!P0 LDC.64 R2, c[0x0][0x428] ;  /* 0x00010a00ff028b82 */ /* 0x010ee20000000a00 */
[----:B-1----:R-:W-:-:S05]  /*13ae0*/  @P1 IMAD.HI.U32 R6, R0, R7, RZ ;  /* 0x0000000700061227 */ /* 0x002fca00078e00ff */
[----:B--2---:R-:W-:-:S05]  /*13af0*/  @P1 SHF.R.U32.HI R4, RZ, R5, R6 ;  /* 0x00000005ff041219 */ /* 0x004fca0000011606 */
[----:B------:R-:W-:-:S04]  /*13b00*/  IMAD.MOV R5, RZ, RZ, -R4 ;  /* 0x000000ffff057224 */ /* 0x000fc800078e0a04 */
[----:B------:R-:W-:Y:S01]  /*13b10*/  IMAD R0, R9, R5, R0 ;  /* 0x0000000509007224 */ /* 0x000fe200078e0200 */
[----:B------:R-:W-:Y:S01]  /*13b20*/  @!P0 SHF.R.S32.HI R5, RZ, 0x1f, R4 ;  /* 0x0000001fff058819 */ /* 0x000fe20000011404 */
[----:B------:R-:W-:-:S05]  /*13b30*/  IMAD.U32 R9, RZ, RZ, UR36 ;  /* 0x00000024ff097e24 */ /* 0x000fca000f8e00ff */
[----:B------:R-:W-:Y:S02]  /*13b40*/  ISETP.NE.AND P2, PT, R9, 0x3, PT ;  /* 0x000000030900780c */ /* 0x000fe40003f45270 */
[----:B------:R-:W-:-:S11]  /*13b50*/  LOP3.LUT R26, R26, 0xfffffffb, RZ, 0xc0, !PT ;  /* 0xfffffffb1a1a7812 */ /* 0x000fd600078ec0ff */
[----:B------:R-:W-:-:S04]  /*13b60*/  @P2 LOP3.LUT R26, R26, 0x4, RZ, 0xfc, !PT ;  /* 0x000000041a1a2812 */ /* 0x000fc800078efcff */
[----:B------:R-:W-:Y:S01]  /*13b70*/  LOP3.LUT R26, R26, 0xfffffffd, RZ, 0xc0, !PT ;  /* 0xfffffffd1a1a7812 */ /* 0x000fe200078ec0ff */
[----:B------:R-:W-:Y:S01]  /*13b80*/  UMOV UR5, 0xffffffff ;  /* 0xffffffff00057882 */ /* 0x000fe20000000000 */
[----:B------:R-:W-:Y:S01]  /*13b90*/  SHF.R.S32.HI R6, RZ, 0x1f, R33 ;  /* 0x0000001fff067819 */ /* 0x000fe20000011421 */
[----:B---3--:R-:W-:-:S04]  /*13ba0*/  @!P0 IMAD.WIDE.U32 R4, R33, R2, R4 ;  /* 0x0000000221048225 */ /* 0x008fc800078e0004 */
[----:B------:R1:W-:Y:S02]  /*13bb0*/  STL [R1], R6 ;  /* 0x0000000601007387 */ /* 0x0003e40000100800 */
[----:B-1----:R-:W-:-:S04]  /*13bc0*/  @!P0 IMAD R6, R6, R2, RZ ;  /* 0x0000000206068224 */ /* 0x002fc800078e02ff */
[----:B------:R-:W-:Y:S02]  /*13bd0*/  @!P0 IMAD R7, R33, R3, R6 ;  /* 0x0000000321078224 */ /* 0x000fe400078e0206 */
[----:B------:R-:W1:Y:S02]  /*13be0*/  @!P0 LDC.64 R2, c[0x0][0x418] ;  /* 0x00010600ff028b82 */ /* 0x000e640000000a00 */
[----:B------:R-:W-:Y:S01]  /*13bf0*/  @!P0 IMAD.IADD R5, R5, 0x1, R7 ;  /* 0x0000000105058824 */ /* 0x000fe200078e0207 */
[----:B-1----:R-:W-:-:S04]  /*13c00*/  @!P0 LEA R2, P1, R4, R2, 0x2 ;  /* 0x0000000204028211 */ /* 0x002fc800078210ff */
[----:B------:R-:W-:Y:S01]  /*13c10*/  @!P0 LEA.HI.X R3, R4, R3, R5, 0x2, P1 ;  /* 0x0000000304038211 */ /* 0x000fe200008f1405 */
[----:B------:R-:W-:-:S06]  /*13c20*/  IMAD.MOV.U32 R4, RZ, RZ, RZ ;  /* 0x000000ffff047224 */ /* 0x000fcc00078e00ff */
[----:B------:R1:W5:Y:S01]  /*13c30*/  @!P0 LDG.E R4, desc[UR54][R2.64] ;  /* 0x0000003602048981 */ /* 0x000362000c1e1900 */
[----:B------:R-:W-:-:S13]  /*13c40*/  ISETP.GE.AND P0, PT, R30, UR4, PT ;  /* 0x000000041e007c0c */ /* 0x000fda000bf06270 */
[----:B------:R-:W-:Y:S02]  /*13c50*/  @P0 LOP3.LUT R26, R26, 0x2, RZ, 0xfc, !PT ;  /* 0x000000021a1a0812 */ /* 0x000fe400078efcff */
[----:B------:R-:W-:Y:S02]  /*13c60*/  ISETP.GE.AND P0, PT, R29, UR4, PT ;  /* 0x000000041d007c0c */ /* 0x000fe4000bf06270 */
[----:B------:R-:W-:-:S11]  /*13c70*/  LOP3.LUT R26, R26, 0xfffffffe, RZ, 0xc0, !PT ;  /* 0xfffffffe1a1a7812 */ /* 0x000fd600078ec0ff */
[----:B------:R-:W-:Y:S01]  /*13c80*/  @P0 LOP3.LUT R26, R26, 0x1, RZ, 0xfc, !PT ;  /* 0x000000011a1a0812 */ /* 0x000fe200078efcff */
[----:B-1----:R-:W-:Y:S06]  /*13c90*/  BRA.DIV UR5, `(.L_x_1459) ;  /* 0x0000004205987947 */ /* 0x002fec000b800000 */
.L_x_1527:
[----:B------:R-:W-:Y:S01]  /*13ca0*/  SHF.R.S32.HI R32, RZ, 0x1f, R18 ;  /* 0x0000001fff207819 */ /* 0x000fe20000011412 */
[----:B------:R-:W-:Y:S06]  /*13cb0*/  @!P2 BRA `(.L_x_1460) ;  /* 0x000000000004a947 */ /* 0x000fec0003800000 */
[----:B------:R-:W-:Y:S01]  /*13cc0*/  BPT.TRAP 0x1 ;  /* 0x000000040000795c */ /* 0x000fe20000300000 */
.L_x_1460:
        /* <DEDUP_REMOVED lines=20> */
[----:B0-----:R-:W-:Y:S01]  /*13e10*/  LEA.HI.X R23, R2, UR5, R7, 0x1, P0 ;  /* 0x0000000502177c11 */ /* 0x001fe200080f0c07 */
[----:B------:R-:W-:Y:S01]  /*13e20*/  IMAD R7, R24, 0x8, R22 ;  /* 0x0000000818077824 */ /* 0x000fe200078e0216 */
[----:B------:R-:W-:-:S04]  /*13e30*/  SHF.L.U32 R2, R28, 0x1f, RZ ;  /* 0x0000001f1c027819 */ /* 0x000fc800000006ff */
[----:B------:R-:W0:Y:S02]  /*13e40*/  SYNCS.PHASECHK.TRANS64.TRYWAIT P0, [R7+URZ+0x28840], R2 ;  /* 0x02884002070075a7 */ /* 0x000e24000800017f */
[----:B0-----:R-:W-:Y:S05]  /*13e50*/  @!P0 BRA `(.L_x_1462) ;  /* 0x00000040005c8947 */ /* 0x001fea0003800000 */
.L_x_1528:
[----:B------:R-:W-:Y:S05]  /*13e60*/  BSYNC B0 ;  /* 0x0000000000007941 */ /* 0x000fea0003800000 */
.L_x_1461:
        /* <DEDUP_REMOVED lines=21> */
[----:B------:R-:W-:Y:S01]  /*13fc0*/  IMAD.IADD R0, R3, 0x1, R0 ;  /* 0x0000000103007824 */ /* 0x000fe200078e0200 */
[----:B------:R-:W-:Y:S01]  /*13fd0*/  SHF.R.U32.HI R9, RZ, 0x3, R9 ;  /* 0x00000003ff097819 */ /* 0x000fe20000011609 */
[----:B------:R-:W-:-:S03]  /*13fe0*/  UMOV UR4, 0xffffffff ;  /* 0xffffffff00047882 */ /* 0x000fc60000000000 */
[----:B------:R-:W-:Y:S02]  /*13ff0*/  IADD3 R6, -R9, R35, -R8 ;  /* 0x0000002309067210 */ /* 0x000fe40007ffe908 */
[----:B------:R-:W-:Y:S02]  /*14000*/  LEA.HI.X R0, R2, UR5, R0, 0x1, P0 ;  /* 0x0000000502007c11 */ /* 0x000fe400080f0c00 */
        /* <DEDUP_REMOVED lines=81> */
.L_x_1546:
        /* <DEDUP_REMOVED lines=11> */
.L_x_1464:
        /* <DEDUP_REMOVED lines=11> */
.L_x_1465:
[----:B-1----:R1:W5:Y:S01]  /*14680*/  LDL.LU R2, [R1+0x8] ;  /* 0x0000080001027983 */ /* 0x0023620000300800 */
[----:B------:R1:W-:Y:S02]  /*14690*/  SYNCS.ARRIVE.TRANS64.A1T0 RZ, [R7+URZ+0x28830], RZ ;  /* 0x028830ff07ff79a7 */ /* 0x0003e4000810003f */
[----:B------:R-:W-:Y:S05]  /*146a0*/  WARPSYNC.ALL ;  /* 0x0000000000007948 */ /* 0x000fea0003800000 */
[----:B------:R-:W-:Y:S01]  /*146b0*/  ULDC.64 UR4, c[0x0][0x298] ;  /* 0x0000a60000047ab9 */ /* 0x000fe20000000a00 */
[----:B------:R-:W-:Y:S01]  /*146c0*/  BSSY B6, `(.L_x_1466) ;  /* 0x000001c000067945 */ /* 0x000fe20003800000 */
[----:B------:R-:W-:Y:S01]  /*146d0*/  BAR.SYNC.DEFER_BLOCKING 0x8, 0x180 ;  /* 0x0206000000007b1d */ /* 0x000fe20000010000 */
[----:B-----5:R-:W-:Y:S01]  /*146e0*/  SHF.R.S32.HI R0, RZ, 0x1f, R2 ;  /* 0x0000001fff007819 */ /* 0x020fe20000011402 */
[----:B0-----:R-:W-:-:S04]  /*146f0*/  IMAD.WIDE.U32 R4, R2, UR4, RZ ;  /* 0x0000000402047c25 */ /* 0x001fc8000f8e00ff */
[----:B------:R-:W-:Y:S01]  /*14700*/  IMAD R0, R0, UR4, RZ ;  /* 0x0000000400007c24 */ /* 0x000fe2000f8e02ff */
[----:B------:R0:W-:Y:S03]  /*14710*/  STL.64 [R1+0x8], R4 ;  /* 0x0000080401007387 */ /* 0x0001e60000100a00 */
[----:B------:R-:W-:Y:S02]  /*14720*/  IMAD R0, R2, UR5, R0 ;  /* 0x0000000502007c24 */ /* 0x000fe4000f8e0200 */
[----:B------:R-:W-:Y:S02]  /*14730*/  VIADD R2, R22, 0x10400 ;  /* 0x0001040016027836 */ /* 0x000fe40000000000 */
[----:B------:R-:W-:-:S03]  /*14740*/  IMAD.IADD R0, R5, 0x1, R0 ;  /* 0x0000000105007824 */ /* 0x000fc600078e0200 */
[----:B------:R-:W-:Y:S02]  /*14750*/  LOP3.LUT P0, RZ, R2, 0x3ff, RZ, 0xc0, !PT ;  /* 0x000003ff02ff7812 */ /* 0x000fe4000780c0ff */
[----:B------:R0:W-:Y:S11]  /*14760*/  STL [R1+0x14], R0 ;  /* 0x0000140001007387 */ /* 0x0001f60000100800 */
[----:B0-----:R-:W-:Y:S05]  /*14770*/  @!P0 BRA `(.L_x_1467) ;  /* 0x0000000000408947 */ /* 0x001fea0003800000 */
[----:B------:R-:W-:Y:S01]  /*14780*/  MOV R2, 0x0 ;  /* 0x0000000000027802 */ /* 0x000fe20000000f00 */
        /* <DEDUP_REMOVED lines=15> */
.L_x_1467:
[----:B------:R-:W-:Y:S05]  /*14880*/  BSYNC B6 ;  /* 0x0000000000067941 */ /* 0x000fea0003800000 */
.L_x_1466:
[----:B------:R-:W2:Y:S01]  /*14890*/  LDL.LU R2, [R1+0x14] ;  /* 0x0000140001027983 */ /* 0x000ea20000300800 */
[----:B------:R-:W0:Y:S01]  /*148a0*/  LDC R4, c[0x0][0x448] ;  /* 0x00011200ff047b82 */ /* 0x000e220000000800 */
[----:B------:R-:W-:Y:S02]  /*148b0*/  ULDC.64 UR4, c[0x0][0x2d8] ;  /* 0x0000b60000047ab9 */ /* 0x000fe40000000a00 */
[----:B------:R-:W3:Y:S01]  /*148c0*/  LDL.LU.64 R20, [R1+0x8] ;  /* 0x0000080001147983 */ /* 0x000ee20000300a00 */
[----:B------:R-:W-:Y:S01]  /*148d0*/  IMAD R0, R32, UR4, RZ ;  /* 0x0000000420007c24 */ /* 0x000fe2000f8e02ff */
[----:B------:R-:W-:Y:S02]  /*148e0*/  LOP3.LUT P5, RZ, R26, 0x20, RZ, 0xc0, !PT ;  /* 0x000000201aff7812 */ /* 0x000fe400078ac0ff */
[----:B------:R4:W5:Y:S01]  /*148f0*/  LDL R8, [R1+0x4] ;  /* 0x0000040001087983 */ /* 0x0009620000100800 */
[----:B------:R-:W-:Y:S01]  /*14900*/  IMAD R5, R18, UR5, R0 ;  /* 0x0000000512057c24 */ /* 0x000fe2000f8e0200 */
[----:B------:R-:W-:-:S02]  /*14910*/  SHF.R.S32.HI R0, RZ, 0x1f, R19 ;  /* 0x0000001fff007819 */ /* 0x000fc40000011413 */
[----:B-1----:R-:W-:Y:S02]  /*14920*/  SEL R7, R19, RZ, !P5 ;  /* 0x000000ff13077207 */ /* 0x002fe40006800000 */
[----:B------:R-:W-:Y:S02]  /*14930*/  SEL R0, R0, RZ, !P5 ;  /* 0x000000ff00007207 */ /* 0x000fe40006800000 */
[----:B0-----:R-:W-:-:S13]  /*14940*/  ISETP.NE.AND P6, PT, R4, 0x1, PT ;  /* 0x000000010400780c */ /* 0x001fda0003fc5270 */
[----:B------:R-:W0:Y:S01]  /*14950*/  @P6 LDC R4, c[0x0][0x44c] ;  /* 0x00011300ff046b82 */ /* 0x000e220000000800 */
[----:B--2---:R-:W-:Y:S02]  /*14960*/  IMAD.MOV.U32 R3, RZ, RZ, R2 ;  /* 0x000000ffff037224 */ /* 0x004fe400078e0002 */
[----:B---3--:R-:W-:Y:S01]  /*14970*/  IMAD.MOV.U32 R2, RZ, RZ, R20 ;  /* 0x000000ffff027224 */ /* 0x008fe200078e0014 */
[----:B------:R-:W1:Y:S03]  /*14980*/  S2R R21, SR_TID.X ;  /* 0x0000000000157919 */ /* 0x000e660000002100 */
[----:B------:R-:W-:Y:S01]  /*14990*/  IMAD.WIDE.U32 R2, R18, UR4, R2 ;  /* 0x0000000412027c25 */ /* 0x000fe2000f8e0002 */
[----:B------:R-:W2:Y:S01]  /*149a0*/  S2R R20, SR_TID.X ;  /* 0x0000000000147919 */ /* 0x000ea20000002100 */
[----:B------:R-:W-:Y:S02]  /*149b0*/  ULDC.64 UR4, c[0x0][0x2e0] ;  /* 0x0000b80000047ab9 */ /* 0x000fe40000000a00 */
[----:B------:R-:W-:-:S02]  /*149c0*/  IMAD R0, R0, UR4, RZ ;  /* 0x0000000400007c24 */ /* 0x000fc4000f8e02ff */
[----:B------:R-:W-:Y:S02]  /*149d0*/  IMAD.IADD R3, R3, 0x1, R5 ;  /* 0x0000000103037824 */ /* 0x000fe400078e0205 */
[C---:B------:R-:W-:Y:S02]  /*149e0*/  IMAD R5, R7.reuse, UR5, R0 ;  /* 0x0000000507057c24 */ /* 0x040fe4000f8e0200 */
[----:B------:R-:W3:Y:S01]  /*149f0*/  @P6 LDC R0, c[0x0][0x450] ;  /* 0x00011400ff006b82 */ /* 0x000ee20000000800 */
[----:B------:R-:W-:Y:S01]  /*14a00*/  IMAD.WIDE.U32 R2, R7, UR4, R2 ;  /* 0x0000000407027c25 */ /* 0x000fe2000f8e0002 */
[----:B------:R-:W-:-:S03]  /*14a10*/  ULDC.64 UR4, c[0x0][0x2d0] ;  /* 0x0000b40000047ab9 */ /* 0x000fc60000000a00 */
[----:B------:R-:W-:Y:S02]  /*14a20*/  IMAD.IADD R3, R3, 0x1, R5 ;  /* 0x0000000103037824 */ /* 0x000fe400078e0205 */
[----:B-1----:R-:W-:Y:S01]  /*14a30*/  IMAD.SHL.U32 R21, R21, 0x10, RZ ;  /* 0x0000001015157824 */ /* 0x002fe200078e00ff */
[----:B--2---:R-:W-:-:S04]  /*14a40*/  LOP3.LUT R20, R20, 0x7f, RZ, 0xc0, !PT ;  /* 0x0000007f14147812 */ /* 0x004fc800078ec0ff */
[----:B------:R-:W-:Y:S02]  /*14a50*/  LOP3.LUT R21, R21, 0x70, RZ, 0xc0, !PT ;  /* 0x0000007015157812 */ /* 0x000fe400078ec0ff */
[----:B------:R-:W-:-:S04]  /*14a60*/  SHF.R.U32.HI R20, RZ, 0x3, R20 ;  /* 0x00000003ff147819 */ /* 0x000fc80000011614 */
[----:B------:R-:W-:-:S05]  /*14a70*/  LOP3.LUT R20, R20, R21, RZ, 0xfc, !PT ;  /* 0x0000001514147212 */ /* 0x000fca00078efcff */
[----:B------:R-:W-:-:S04]  /*14a80*/  IMAD.IADD R6, R20, 0x1, R27 ;  /* 0x0000000114067824 */ /* 0x000fc800078e021b */
[----:B0-----:R-:W-:-:S04]  /*14a90*/  @P6 IMAD.HI.U32 R5, R6, R4, RZ ;  /* 0x0000000406056227 */ /* 0x001fc800078e00ff */
[----:B------:R-:W-:Y:S01]  /*14aa0*/  IMAD.MOV.U32 R4, RZ, RZ, R6 ;  /* 0x000000ffff047224 */ /* 0x000fe200078e0006 */
[----:B---3--:R-:W-:Y:S02]  /*14ab0*/  @P6 SHF.R.U32.HI R4, RZ, R0, R5 ;  /* 0x00000000ff046219 */ /* 0x008fe40000011605 */
[----:B------:R-:W0:Y:S03]  /*14ac0*/  LDC R5, c[0x0][0x448] ;  /* 0x00011200ff057b82 */ /* 0x000e260000000800 */
[----:B------:R-:W-:Y:S01]  /*14ad0*/  IMAD.MOV R0, RZ, RZ, -R4 ;  /* 0x000000ffff007224 */ /* 0x000fe200078e0a04 */
[----:B------:R-:W1:Y:S01]  /*14ae0*/  S2R R20, SR_TID.X ;  /* 0x0000000000147919 */ /* 0x000e620000002100 */
[----:B------:R-:W-:-:S04]  /*14af0*/  IMAD.WIDE.U32 R2, R4, UR4, R2 ;  /* 0x0000000404027c25 */ /* 0x000fc8000f8e0002 */
[----:B0-----:R-:W-:Y:S01]  /*14b00*/  IMAD R0, R5, R0, R6 ;  /* 0x0000000005007224 */ /* 0x001fe200078e0206 */
[----:B------:R-:W-:-:S05]  /*14b10*/  SHF.R.S32.HI R6, RZ, 0x1f, R4 ;  /* 0x0000001fff067819 */ /* 0x000fca0000011404 */
[----:B------:R-:W-:-:S04]  /*14b20*/  IMAD R6, R6, UR4, RZ ;  /* 0x0000000406067c24 */ /* 0x000fc8000f8e02ff */
        /* <DEDUP_REMOVED lines=8> */
[C---:B------:R-:W-:Y:S01]  /*14bb0*/  LEA R0, P0, R2.reuse, UR4, 0x1 ;  /* 0x0000000402007c11 */ /* 0x040fe2000f8008ff */
[----:B------:R-:W-:Y:S01]  /*14bc0*/  IMAD.IADD R3, R3, 0x1, R4 ;  /* 0x0000000103037824 */ /* 0x000fe200078e0204 */
[----:B------:R-:W-:Y:S02]  /*14bd0*/  ULDC UR4, c[0x0][0x2b8] ;  /* 0x0000ae0000047ab9 */ /* 0x000fe40000000800 */
[----:B------:R-:W-:Y:S02]  /*14be0*/  ISETP.GE.AND P1, PT, R29, UR4, PT ;  /* 0x000000041d007c0c */ /* 0x000fe4000bf26270 */
[----:B------:R-:W-:Y:S02]  /*14bf0*/  LEA.HI.X R4, R2, UR5, R3, 0x1, P0 ;  /* 0x0000000502047c11 */ /* 0x000fe400080f0c03 */
[----:B------:R-:W-:Y:S01]  /*14c00*/  ISETP.GE.AND P0, PT, R30, UR4, PT ;  /* 0x000000041e007c0c */ /* 0x000fe2000bf06270 */
[----:B------:R-:W-:Y:S01]  /*14c10*/  UMOV UR4, 0xffffffff ;  /* 0xffffffff00047882 */ /* 0x000fe20000000000 */
[----:B-1----:R-:W-:-:S04]  /*14c20*/  LOP3.LUT R20, R20, 0x7f, RZ, 0xc0, !PT ;  /* 0x0000007f14147812 */ /* 0x002fc800078ec0ff */
[----:B------:R-:W-:Y:S01]  /*14c30*/  SHF.R.U32.HI R9, RZ, 0x3, R20 ;  /* 0x00000003ff097819 */ /* 0x000fe20000011614 */
[----:B----4-:R-:W-:Y:S06]  /*14c40*/  BRA.DIV UR4, `(.L_x_1468) ;  /* 0x0000003e04c07947 */ /* 0x010fec000b800000 */
[----:B------:R-:W0:Y:S01]  /*14c50*/  SHFL.IDX PT, R14, R0, RZ, 0x181f ;  /* 0x00181fff000e7589 */ /* 0x000e2200000e0000 */
[----:B------:R-:W-:Y:S02]  /*14c60*/  IMAD R31, R31, R5, RZ ;  /* 0x000000051f1f7224 */ /* 0x000fe400078e02ff */
[----:B------:R-:W-:Y:S01]  /*14c70*/  IMAD.IADD R27, R9, 0x1, R27 ;  /* 0x00000001091b7824 */ /* 0x000fe200078e021b */
[----:B------:R-:W1:Y:S03]  /*14c80*/  SHFL.IDX PT, R2, R4, RZ, 0x181f ;  /* 0x00181fff04027589 */ /* 0x000e6600000e0000 */
[C---:B------:R-:W-:Y:S01]  /*14c90*/  VIADD R6, R27.reuse, 0x10 ;  /* 0x000000101b067836 */ /* 0x040fe20000000000 */
[----:B------:R-:W-:-:S13]  /*14ca0*/  ISETP.GE.AND P2, PT, R27, R31, PT ;  /* 0x0000001f1b00720c */ /* 0x000fda0003f46270 */
[----:B0-----:R-:W-:-:S05]  /*14cb0*/  @!P2 LEA R14, P3, R30, R14, 0x1 ;  /* 0x0000000e1e0ea211 */ /* 0x001fca00078608ff */
[----:B-1----:R-:W-:Y:S02]  /*14cc0*/  @!P2 IMAD.X R3, RZ, RZ, R2, P3 ;  /* 0x000000ffff03a224 */ /* 0x002fe400018e0602 */
[----:B------:R-:W-:Y:S02]  /*14cd0*/  @!P2 IMAD.MOV.U32 R2, RZ, RZ, R14 ;  /* 0x000000ffff02a224 */ /* 0x000fe400078e000e */
[----:B------:R-:W0:Y:S04]  /*14ce0*/  SHFL.IDX PT, R14, R0, 0x1, 0x181f ;  /* 0x00381f00000e7f89 */ /* 0x000e2800000e0000 */
[----:B-----5:R-:W-:Y:S04]  /*14cf0*/  @!P2 LDGSTS.E.BYPASS.LTC128B.128 [R8+0x10400], desc[UR54][R2.64], !P0 ;  /* 0x104000000208afae */ /* 0x020fe8000c101d76 */
[----:B------:R1:W-:Y:S01]  /*14d00*/  @!P2 LDGSTS.E.BYPASS.LTC128B.128 [R8+0x14400], desc[UR54][R2.64+0x80], !P1 ;  /* 0x144000800208afae */ /* 0x0003e2000c901d76 */
[----:B------:R-:W-:Y:S01]  /*14d10*/  ISETP.GE.AND P2, PT, R6, R31, PT ;  /* 0x0000001f0600720c */ /* 0x000fe20003f46270 */
[----:B------:R-:W-:-:S02]  /*14d20*/  VIADD R6, R27, 0x20 ;  /* 0x000000201b067836 */ /* 0x000fc40000000000 */
[----:B-1----:R-:W1:Y:S10]  /*14d30*/  SHFL.IDX PT, R2, R4, 0x1, 0x181f ;  /* 0x00381f0004027f89 */ /* 0x002e7400000e0000 */
[----:B0-----:R-:W-:-:S05]  /*14d40*/  @!P2 LEA R14, P3, R30, R14, 0x1 ;  /* 0x0000000e1e0ea211 */ /* 0x001fca00078608ff */
[----:B-1----:R-:W-:Y:S02]  /*14d50*/  @!P2 IMAD.X R5, RZ, RZ, R2, P3 ;  /* 0x000000ffff05a224 */ /* 0x002fe400018e0602 */
[----:B------:R-:W-:Y:S02]  /*14d60*/  @!P2 IMAD.MOV.U32 R2, RZ, RZ, R14 ;  /* 0x000000ffff02a224 */ /* 0x000fe400078e000e */
[----:B------:R-:W-:Y:S01]  /*14d70*/  @!P2 IMAD.MOV.U32 R3, RZ, RZ, R5 ;  /* 0x000000ffff03a224 */ /* 0x000fe200078e0005 */
[----:B------:R-:W0:Y:S04]  /*14d80*/  SHFL.IDX PT, R14, R0, 0x2, 0x181f ;  /* 0x00581f00000e7f89 */ /* 0x000e2800000e0000 */
[----:B------:R-:W-:Y:S04]  /*14d90*/  @!P2 LDGSTS.E.BYPASS.LTC128B.128 [R8+0x10c00], desc[UR54][R2.64], !P0 ;  /* 0x10c000000208afae */ /* 0x000fe8000c101d76 */
        /* <DEDUP_REMOVED lines=47> */
[----:B------:R-:W-:Y:S01]  /*15090*/  @!P2 IMAD.MOV.U32 R3, RZ, RZ, R5 ;  /* 0x000000ffff03a224 */ /* 0x000fe200078e0005 */
[----:B------:R1:W2:Y:S04]  /*150a0*/  SHFL.IDX PT, R14, R0, 0x7, 0x181f ;  /* 0x00f81f00000e7f89 */ /* 0x0002a800000e0000 */
[----:B------:R1:W-:Y:S04]  /*150b0*/  @!P2 LDGSTS.E.BYPASS.LTC128B.128 [R8+0x13400], desc[UR54][R2.64], !P0 ;  /* 0x134000000208afae */ /* 0x0003e8000c101d76 */
[----:B0-----:R1:W-:Y:S02]  /*150c0*/  @!P2 LDGSTS.E.BYPASS.LTC128B.128 [R8+0x17400], desc[UR54][R2.64+0x80], !P1 ;  /* 0x174000800208afae */ /* 0x0013e4000c901d76 */
.L_x_1563:
        /* <DEDUP_REMOVED lines=11> */
.L_x_1470:
[----:B------:R-:W-:Y:S05]  /*15180*/  BSYNC B0 ;  /* 0x0000000000007941 */ /* 0x000fea0003800000 */
.L_x_1469:
[----:B------:R-:W-:Y:S01]  /*15190*/  NOP ;  /* 0x0000000000007918 */ /* 0x000fe20000000000 */
[----:B------:R-:W-:-:S13]  /*151a0*/  PLOP3.LUT P0, PT, PT, PT, PT, 0x80, 0x0 ;  /* 0x000000000000781c */ /* 0x000fda0003f0f070 */
.L_x_1471:
        /* <DEDUP_REMOVED lines=14> */
[----:B0-----:R-:W3:Y:S01]  /*15290*/  LDL.LU R2, [R1+0x10] ;  /* 0x0000100001027983 */ /* 0x001ee20000300800 */
[----:B------:R0:W-:Y:S01]  /*152a0*/  SYNCS.ARRIVE.TRANS64.A1T0 RZ, [R22+URZ+0x28800], RZ ;  /* 0x028800ff16ff79a7 */ /* 0x0001e2000810003f */
[----:B------:R-:W-:Y:S01]  /*152b0*/  BSSY B0, `(.L_x_1472) ;  /* 0x0000005000007945 */ /* 0x000fe20003800000 */
[----:B------:R-:W1:Y:S01]  /*152c0*/  SYNCS.PHASECHK.TRANS64.TRYWAIT P1, [R22+URZ+0x28820], R3 ;  /* 0x02882003160075a7 */ /* 0x000e62000802017f */
[----:B---3--:R-:W-:-:S05]  /*152d0*/  VIADD R6, R2, 0xfffffffe ;  /* 0xfffffffe02067836 */ /* 0x008fca0000000000 */
[----:B------:R-:W-:Y:S01]  /*152e0*/  ISETP.GE.AND P0, PT, R6, R36, PT ;  /* 0x000000240600720c */ /* 0x000fe20003f06270 */
[----:B01----:R-:W-:-:S12]  /*152f0*/  @!P1 BRA `(.L_x_1473) ;  /* 0x0000004000949947 */ /* 0x003fd80003800000 */
.L_x_1564:
[----:B------:R-:W-:Y:S05]  /*15300*/  BSYNC B0 ;  /* 0x0000000000007941 */ /* 0x000fea0003800000 */
.L_x_1472:
[----:B------:R-:W-:Y:S04]  /*15310*/  BSSY B0, `(.L_x_1474) ;  /* 0x000010d000007945 */ /* 0x000fe80003800000 */
[----:B------:R-:W-:Y:S05]  /*15320*/  @!P0 BRA `(.L_x_1475) ;  /* 0x00000010002c8947 */ /* 0x000fea0003800000 */
[----:B------:R-:W-:Y:S01]  /*15330*/  ULDC UR4, c[0x0][0x2f4] ;  /* 0x0000bd0000047ab9 */ /* 0x000fe20000000800 */
[----:B------:R-:W-:Y:S01]  /*15340*/  IMAD.MOV.U32 R10, RZ, RZ, R24 ;  /* 0x000000ffff0a7224 */ /* 0x000fe200078e0018 */
[----:B------:R-:W-:Y:S01]  /*15350*/  ISETP.GE.AND P2, PT, R30, UR4, PT ;  /* 0x000000041e007c0c */ /* 0x000fe2000bf46270 */
[----:B------:R-:W-:Y:S01]  /*15360*/  IMAD.MOV.U32 R20, RZ, RZ, R28 ;  /* 0x000000ffff147224 */ /* 0x000fe200078e001c */
[----:B------:R-:W-:Y:S01]  /*15370*/  ISETP.GE.AND P1, PT, R29, UR4, PT ;  /* 0x000000041d007c0c */ /* 0x000fe2000bf26270 */
[----:B------:R-:W-:-:S12]  /*15380*/  IMAD.MOV.U32 R31, RZ, RZ, R25 ;  /* 0x000000ffff1f7224 */ /* 0x000fd800078e0019 */
.L_x_1488:
[----:B------:R-:W3:Y:S01]  /*15390*/  LDL R4, [R1] ;  /* 0x0000000001047983 */ /* 0x000ee20000100800 */
[----:B0-----:R-:W0:Y:S01]  /*153a0*/  LDC R3, c[0x0][0x430] ;  /* 0x00010c00ff037b82 */ /* 0x001e220000000800 */
[----:B------:R-:W1:Y:S01]  /*153b0*/  S2R R2, SR_TID.X ;  /* 0x0000000000027919 */ /* 0x000e620000002100 */
[----:B0-----:R-:W-:Y:S02]  /*153c0*/  ISETP.NE.AND P0, PT, R3, 0x1, PT ;  /* 0x000000010300780c */ /* 0x001fe40003f05270 */
[C---:B-1----:R-:W-:Y:S01]  /*153d0*/  LOP3.LUT R0, R2.reuse, 0x7f, RZ, 0xc0, !PT ;  /* 0x0000007f02007812 */ /* 0x042fe200078ec0ff */
[----:B------:R-:W-:-:S10]  /*153e0*/  IMAD.SHL.U32 R5, R2, 0x10, RZ ;  /* 0x0000001002057824 */ /* 0x000fd400078e00ff */
[----:B------:R-:W0:Y:S08]  /*153f0*/  @P0 LDC R3, c[0x0][0x438] ;  /* 0x00010e00ff030b82 */ /* 0x000e300000000800 */
[----:B------:R-:W1:Y:S01]  /*15400*/  @P0 LDC R2, c[0x0][0x434] ;  /* 0x00010d00ff020b82 */ /* 0x000e620000000800 */
[----:B------:R-:W-:Y:S02]  /*15410*/  SHF.R.U32.HI R0, RZ, 0x3, R0 ;  /* 0x00000003ff007819 */ /* 0x000fe40000011600 */
[----:B------:R-:W-:-:S03]  /*15420*/  LOP3.LUT R5, R5, 0x70, RZ, 0xc0, !PT ;  /* 0x0000007005057812 */ /* 0x000fc600078ec0ff */
[----:B------:R-:W-:-:S05]  /*15430*/  IMAD R0, R6, 0x80, R0 ;  /* 0x0000008006007824 */ /* 0x000fca00078e0200 */
[----:B------:R-:W-:Y:S01]  /*15440*/  IADD3 R7, R5, R0, R37 ;  /* 0x0000000005077210 */ /* 0x000fe20007ffe025 */
[----:B------:R-:W-:Y:S05]  /*15450*/  YIELD ;  /* 0x0000000000007946 */ /* 0x000fea0003800000 */
[----:B------:R-:W-:Y:S01]  /*15460*/  IMAD.MOV.U32 R8, RZ, RZ, R7 ;  /* 0x000000ffff087224 */ /* 0x000fe200078e0007 */
[----:B------:R-:W-:Y:S01]  /*15470*/  ULDC.64 UR4, c[0x0][0x428] ;  /* 0x00010a0000047ab9 */ /* 0x000fe20000000a00 */
[----:B-1----:R-:W-:-:S05]  /*15480*/  @P0 IMAD.HI.U32 R0, R7, R2, RZ ;  /* 0x0000000207000227 */ /* 0x002fca00078e00ff */
[----:B0-----:R-:W-:-:S04]  /*15490*/  @P0 SHF.R.U32.HI R8, RZ, R3, R0 ;  /* 0x00000003ff080219 */ /* 0x001fc80000011600 */
[--C-:B------:R-:W-:Y:S01]  /*154a0*/  SHF.R.S32.HI R3, RZ, 0x1f, R8.reuse ;  /* 0x0000001fff037819 */ /* 0x100fe20000011408 */
[----:B------:R-:W-:-:S04]  /*154b0*/  IMAD.MOV.U32 R2, RZ, RZ, R8 ;  /* 0x000000ffff027224 */ /* 0x000fc800078e0008 */
[----:B------:R-:W-:-:S04]  /*154c0*/  IMAD.WIDE.U32 R2, R33, UR4, R2 ;  /* 0x0000000421027c25 */ /* 0x000fc8000f8e0002 */
[----:B---3--:R-:W-:-:S04]  /*154d0*/  IMAD R0, R4, UR4, RZ ;  /* 0x0000000404007c24 */ /* 0x008fc8000f8e02ff */
[----:B------:R-:W-:Y:S01]  /*154e0*/  IMAD R5, R33, UR5, R0 ;  /* 0x0000000521057c24 */ /* 0x000fe2000f8e0200 */
[----:B------:R-:W-:Y:S02]  /*154f0*/  ULDC.64 UR4, c[0x0][0x418] ;  /* 0x0001060000047ab9 */ /* 0x000fe40000000a00 */
[----:B------:R-:W-:Y:S01]  /*15500*/  LEA R4, P0, R2, UR4, 0x2 ;  /* 0x0000000402047c11 */ /* 0x000fe2000f8010ff */
[----:B------:R-:W-:Y:S01]  /*15510*/  IMAD.IADD R3, R5, 0x1, R3 ;  /* 0x0000000105037824 */ /* 0x000fe200078e0203 */
[----:B------:R-:W-:-:S04]  /*15520*/  ULDC UR4, c[0x0][0x430] ;  /* 0x00010c0000047ab9 */ /* 0x000fc80000000800 */
[----:B------:R-:W-:-:S05]  /*15530*/  LEA.HI.X R5, R2, UR5, R3, 0x2, P0 ;  /* 0x0000000502057c11 */ /* 0x000fca00080f1403 */
[----:B------:R0:W3:Y:S01]  /*15540*/  LDG.E R0, desc[UR54][R4.64] ;  /* 0x0000003604007981 */ /* 0x0000e2000c1e1900 */
[----:B------:R-:W-:Y:S02]  /*15550*/  IMAD.U32 R9, RZ, RZ, UR36 ;  /* 0x00000024ff097e24 */ /* 0x000fe4000f8e00ff */
[----:B------:R-:W-:-:S03]  /*15560*/  VIADD R24, R10, 0x1 ;  /* 0x000000010a187836 */ /* 0x000fc60000000000 */
[----:B------:R-:W-:Y:S01]  /*15570*/  ISETP.NE.AND P3, PT, R9, 0x3, PT ;  /* 0x000000030900780c */ /* 0x000fe20003f65270 */
[----:B------:R-:W-:Y:S01]  /*15580*/  IMAD.MOV R2, RZ, RZ, -R8 ;  /* 0x000000ffff027224 */ /* 0x000fe200078e0a08 */
[----:B------:R-:W-:-:S03]  /*15590*/  ISETP.NE.AND P0, PT, R24, 0x2, PT ;  /* 0x000000021800780c */ /* 0x000fc60003f05270 */
[----:B0-----:R-:W-:Y:S01]  /*155a0*/  IMAD R4, R2, UR4, R7 ;  /* 0x0000000402047c24 */ /* 0x001fe2000f8e0207 */
[----:B------:R-:W-:Y:S01]  /*155b0*/  SEL R28, RZ, 0x1, P0 ;  /* 0x00000001ff1c7807 */ /* 0x000fe20000000000 */
[----:B------:R-:W-:Y:S01]  /*155c0*/  IMAD.MOV.U32 R25, RZ, RZ, R6 ;  /* 0x000000ffff197224 */ /* 0x000fe200078e0006 */
[----:B------:R-:W-:Y:S02]  /*155d0*/  SEL R24, R24, RZ, P0 ;  /* 0x000000ff18187207 */ /* 0x000fe40000000000 */
[----:B------:R-:W-:Y:S02]  /*155e0*/  LOP3.LUT R28, R20, R28, RZ, 0x3c, !PT ;  /* 0x0000001c141c7212 */ /* 0x000fe400078e3cff */
[----:B---3--:R-:W-:Y:S01]  /*155f0*/  SHF.R.S32.HI R27, RZ, 0x1f, R0 ;  /* 0x0000001fff1b7819 */ /* 0x008fe20000011400 */
[----:B------:R-:W-:Y:S06]  /*15600*/  @!P3 BRA `(.L_x_1476) ;  /* 0x000000000004b947 */ /* 0x000fec0003800000 */
[----:B------:R-:W-:Y:S01]  /*15610*/  BPT.TRAP 0x1 ;  /* 0x000000040000795c */ /* 0x000fe20000300000 */
.L_x_1476:
[----:B------:R-:W-:Y:S01]  /*15620*/  IMAD R6, R24, 0x8, R22 ;  /* 0x0000000818067824 */ /* 0x000fe200078e0216 */
[----:B------:R-:W-:Y:S01]  /*15630*/  SHF.L.U32 R3, R28, 0x1f, RZ ;  /* 0x0000001f1c037819 */ /* 0x000fe200000006ff */
[----:B------:R-:W-:Y:S03]  /*15640*/  BSSY B1, `(.L_x_1477) ;  /* 0x0000003000017945 */ /* 0x000fe60003800000 */
[----:B------:R-:W0:Y:S02]  /*15650*/  SYNCS.PHASECHK.TRANS64.TRYWAIT P0, [R6+URZ+0x28840], R3 ;  /* 0x02884003060075a7 */ /* 0x000e24000800017f */
[----:B0-----:R-:W-:Y:S05]  /*15660*/  @!P0 BRA `(.L_x_1478) ;  /* 0x0000003c00cc8947 */ /* 0x001fea0003800000 */
.L_x_1565:
[----:B------:R-:W-:Y:S05]  /*15670*/  BSYNC B1 ;  /* 0x0000000000017941 */ /* 0x000fea0003800000 */
.L_x_1477:
        /* <DEDUP_REMOVED lines=71> */
.L_x_1583:
        /* <DEDUP_REMOVED lines=9> */
.L_x_1480:
        /* <DEDUP_REMOVED lines=11> */
.L_x_1481:
[----:B------:R1:W-:Y:S01]  /*15c30*/  SYNCS.ARRIVE.TRANS64.A1T0 RZ, [R6+URZ+0x28830], RZ ;  /* 0x028830ff06ff79a7 */ /* 0x0003e2000810003f */
[----:B------:R-:W-:Y:S05]  /*15c40*/  @!P4 BRA `(.L_x_1482) ;  /* 0x000000000004c947 */ /* 0x000fea0003800000 */
[----:B------:R-:W-:Y:S01]  /*15c50*/  BPT.TRAP 0x1 ;  /* 0x000000040000795c */ /* 0x000fe20000300000 */
.L_x_1482:
[----:B------:R-:W-:Y:S01]  /*15c60*/  SHF.L.U32 R2, R20, 0x1f, RZ ;  /* 0x0000001f14027819 */ /* 0x000fe200000006ff */
[----:B-1----:R-:W-:Y:S01]  /*15c70*/  IMAD R6, R10, 0x8, R22 ;  /* 0x000000080a067824 */ /* 0x002fe200078e0216 */
[----:B------:R-:W-:Y:S03]  /*15c80*/  BSSY B1, `(.L_x_1483) ;  /* 0x0000003000017945 */ /* 0x000fe60003800000 */
[----:B------:R-:W1:Y:S02]  /*15c90*/  SYNCS.PHASECHK.TRANS64.TRYWAIT P0, [R6+URZ+0x28860], R2 ;  /* 0x02886002060075a7 */ /* 0x000e64000800017f */
[----:B-1----:R-:W-:Y:S05]  /*15ca0*/  @!P0 BRA `(.L_x_1484) ;  /* 0x00000040009c8947 */ /* 0x002fea0003800000 */
.L_x_1584:
[----:B------:R-:W-:Y:S05]  /*15cb0*/  BSYNC B1 ;  /* 0x0000000000017941 */ /* 0x000fea0003800000 */
.L_x_1483:
[----:B------:R-:W3:Y:S01]  /*15cc0*/  S2R R3, SR_TID.X ;  /* 0x0000000000037919 */ /* 0x000ee20000002100 */
[----:B------:R-:W-:Y:S01]  /*15cd0*/  UMOV UR4, 0xffffffff ;  /* 0xffffffff00047882 */ /* 0x000fe20000000000 */
[----:B------:R-:W-:Y:S02]  /*15ce0*/  IMAD R8, R31, -0x80, R35 ;  /* 0xffffff801f087824 */ /* 0x000fe400078e0223 */
[----:B0-----:R-:W-:Y:S01]  /*15cf0*/  IMAD R7, R10, 0x4000, R34 ;  /* 0x000040000a077824 */ /* 0x001fe200078e0222 */
[----:B---3--:R-:W-:-:S04]  /*15d00*/  LOP3.LUT R3, R3, 0x7f, RZ, 0xc0, !PT ;  /* 0x0000007f03037812 */ /* 0x008fc800078ec0ff */
[----:B------:R-:W-:-:S05]  /*15d10*/  SHF.R.U32.HI R3, RZ, 0x3, R3 ;  /* 0x00000003ff037819 */ /* 0x000fca0000011603 */
[----:B------:R-:W-:Y:S01]  /*15d20*/  IMAD.IADD R8, R8, 0x1, -R3 ;  /* 0x0000000108087824 */ /* 0x000fe200078e0a03 */
[----:B------:R-:W-:Y:S06]  /*15d30*/  BRA.DIV UR4, `(.L_x_1485) ;  /* 0x00000042048c7947 */ /* 0x000fec000b800000 */
[----:B-1----:R-:W0:Y:S01]  /*15d40*/  SHFL.IDX PT, R2, R17, RZ, 0x181f ;  /* 0x00181fff11027589 */ /* 0x002e2200000e0000 */
[----:B------:R-:W-:-:S03]  /*15d50*/  IMAD R7, R7, 0x2, R22 ;  /* 0x0000000207077824 */ /* 0x000fc600078e0216 */
[----:B------:R-:W1:Y:S04]  /*15d60*/  SHFL.IDX PT, R3, R23, RZ, 0x181f ;  /* 0x00181fff17037589 */ /* 0x000e6800000e0000 */
[----:B--2---:R-:W-:Y:S01]  /*15d70*/  SHFL.IDX PT, R14, R17, 0x7, 0x181f ;  /* 0x00f81f00110e7f89 */ /* 0x004fe200000e0000 */
        /* <DEDUP_REMOVED lines=49> */
[----:B0-----:R-:W-:-:S05]  /*16090*/  IADD3 R2, P0, R2, R5, RZ ;  /* 0x0000000502027210 */ /* 0x001fca0007f1e0ff */
[----:B-1----:R-:W-:Y:S01]  /*160a0*/  IMAD.X R3, RZ, RZ, R3, P0 ;  /* 0x000000ffff037224 */ /* 0x002fe200000e0603 */
[----:B------:R-:W-:-:S13]  /*160b0*/  ISETP.LT.OR P0, PT, R8, 0x61, P2 ;  /* 0x000000610800780c */ /* 0x000fda0001701670 */
[----:B------:R0:W-:Y:S01]  /*160c0*/  LDGSTS.E.BYPASS.LTC128B.128 [R7+0x3400], desc[UR54][R2.64], !P0 ;  /* 0x0340000002077fae */ /* 0x0001e2000c101d76 */
[----:B------:R-:W-:-:S13]  /*160d0*/  ISETP.LT.OR P0, PT, R8, 0x61, P1 ;  /* 0x000000610800780c */ /* 0x000fda0000f01670 */
[----:B--2---:R0:W-:Y:S02]  /*160e0*/  LDGSTS.E.BYPASS.LTC128B.128 [R7+0x7400], desc[UR54][R2.64+0x80], !P0 ;  /* 0x0740008002077fae */ /* 0x0041e4000c101d76 */
.L_x_1602:
        /* <DEDUP_REMOVED lines=29> */
.L_x_1486:
        /* <DEDUP_REMOVED lines=11> */
.L_x_1487:
[C---:B------:R-:W-:Y:S01]  /*16370*/  ISETP.GT.AND P0, PT, R25.reuse, R36, PT ;  /* 0x000000241900720c */ /* 0x040fe20003f04270 */
[----:B------:R0:W-:Y:S01]  /*16380*/  SYNCS.ARRIVE.TRANS64.A1T0 RZ, [R6+URZ+0x28850], RZ ;  /* 0x028850ff06ff79a7 */ /* 0x0001e2000810003f */
[----:B------:R-:W-:Y:S02]  /*16390*/  IMAD.MOV.U32 R10, RZ, RZ, R24 ;  /* 0x000000ffff0a7224 */ /* 0x000fe400078e0018 */
[----:B------:R-:W-:Y:S02]  /*163a0*/  IMAD.MOV.U32 R20, RZ, RZ, R28 ;  /* 0x000000ffff147224 */ /* 0x000fe400078e001c */
[----:B------:R-:W-:Y:S02]  /*163b0*/  IMAD.MOV.U32 R31, RZ, RZ, R25 ;  /* 0x000000ffff1f7224 */ /* 0x000fe400078e0019 */
[----:B0-----:R-:W-:-:S05]  /*163c0*/  VIADD R6, R25, 0xffffffff ;  /* 0xffffffff19067836 */ /* 0x001fca0000000000 */
[----:B------:R-:W-:Y:S05]  /*163d0*/  @P0 BRA `(.L_x_1488) ;  /* 0xffffffec00ec0947 */ /* 0x000fea000383ffff */
.L_x_1475:
[----:B------:R-:W-:Y:S05]  /*163e0*/  BSYNC B0 ;  /* 0x0000000000007941 */ /* 0x000fea0003800000 */
.L_x_1474:
        /* <DEDUP_REMOVED lines=17> */
.L_x_1490:
[----:B------:R-:W-:Y:S05]  /*16500*/  BSYNC B0 ;  /* 0x0000000000007941 */ /* 0x000fea0003800000 */
.L_x_1489:
[----:B------:R-:W-:-:S05]  /*16510*/  IMAD.U32 R0, RZ, RZ, UR36 ;  /* 0x00000024ff007e24 */ /* 0x000fca000f8e00ff */
[----:B------:R-:W-:-:S13]  /*16520*/  ISETP.NE.AND P0, PT, R0, 0x3, PT ;  /* 0x000000030000780c */ /* 0x000fda0003f05270 */
[----:B------:R-:W-:Y:S05]  /*16530*/  @!P0 BRA `(.L_x_1491) ;  /* 0x0000000000048947 */ /* 0x000fea0003800000 */
[----:B------:R-:W-:Y:S01]  /*16540*/  BPT.TRAP 0x1 ;  /* 0x000000040000795c */ /* 0x000fe20000300000 */
.L_x_1491:
[----:B------:R-:W-:Y:S01]  /*16550*/  IMAD R0, R24, 0x8, R22 ;  /* 0x0000000818007824 */ /* 0x000fe200078e0216 */
[----:B0-----:R-:W-:Y:S01]  /*16560*/  SHF.L.U32 R3, R28, 0x1f, RZ ;  /* 0x0000001f1c037819 */ /* 0x001fe200000006ff */
[----:B------:R-:W-:Y:S01]  /*16570*/  BSSY B0, `(.L_x_1492) ;  /* 0x0000004000007945 */ /* 0x000fe20003800000 */
[----:B------:R-:W-:Y:S02]  /*16580*/  IMAD R6, R25, -0x80, R35 ;  /* 0xffffff8019067824 */ /* 0x000fe400078e0223 */
[----:B------:R-:W0:Y:S02]  /*16590*/  SYNCS.PHASECHK.TRANS64.TRYWAIT P0, [R0+URZ+0x28860], R3 ;  /* 0x02886003000075a7 */ /* 0x000e24000800017f */
[----:B0-----:R-:W-:Y:S05]  /*165a0*/  @!P0 BRA `(.L_x_1493) ;  /* 0x0000004000f88947 */ /* 0x001fea0003800000 */
.L_x_1603:
[----:B------:R-:W-:Y:S05]  /*165b0*/  BSYNC B0 ;  /* 0x0000000000007941 */ /* 0x000fea0003800000 */
.L_x_1492:
        /* <DEDUP_REMOVED lines=70> */
.L_x_1621:
        /* <DEDUP_REMOVED lines=11> */
.L_x_1495:
        /* <DEDUP_REMOVED lines=11> */
.L_x_1496:
[----:B------:R0:W-:Y:S01]  /*16b80*/  SYNCS.ARRIVE.TRANS64.A1T0 RZ, [R0+URZ+0x28850], RZ ;  /* 0x028850ff00ff79a7 */ /* 0x0001e2000810003f */
[----:B------:R-:W-:-:S05]  /*16b90*/  VIADD R24, R24, 0x1 ;  /* 0x0000000118187836 */ /* 0x000fca0000000000 */
[----:B------:R-:W-:-:S04]  /*16ba0*/  ISETP.NE.AND P0, PT, R24, 0x2, PT ;  /* 0x000000021800780c */ /* 0x000fc80003f05270 */
[----:B------:R-:W-:Y:S02]  /*16bb0*/  SEL R3, RZ, 0x1, P0 ;  /* 0x00000001ff037807 */ /* 0x000fe40000000000 */
[----:B------:R-:W-:Y:S02]  /*16bc0*/  SEL R24, R24, RZ, P0 ;  /* 0x000000ff18187207 */ /* 0x000fe40000000000 */
[----:B0-----:R-:W-:-:S07]  /*16bd0*/  LOP3.LUT R28, R28, R3, RZ, 0x3c, !PT ;  /* 0x000000031c1c7212 */ /* 0x001fce00078e3cff */
.L_x_1453:
[----:B------:R-:W-:Y:S05]  /*16be0*/  BSYNC B7 ;  /* 0x0000000000077941 */ /* 0x000fea0003800000 */
.L_x_1451:
[----:B------:R-:W-:-:S13]  /*16bf0*/  LOP3.LUT P0, RZ, R26, 0x40, RZ, 0xc0, !PT ;  /* 0x000000401aff7812 */ /* 0x000fda000780c0ff */
[----:B------:R-:W-:Y:S05]  /*16c00*/  @!P0 BRA `(.L_x_1497) ;  /* 0x0000000000248947 */ /* 0x000fea0003800000 */
[----:B------:R-:W-:Y:S05]  /*16c10*/  WARPSYNC.ALL ;  /* 0x0000000000007948 */ /* 0x000fea0003800000 */
[----:B------:R-:W1:Y:S08]  /*16c20*/  S2UR UR5, SR_CgaCtaId ;  /* 0x00000000000579c3 */ /* 0x000e700000008800 */
[----:B------:R-:W-:Y:S06]  /*16c30*/  BAR.SYNC.DEFER_BLOCKING 0x5, 0x180 ;  /* 0x0146000000007b1d */ /* 0x000fec0000010000 */
[----:B------:R-:W-:-:S02]  /*16c40*/  UMOV UR4, 0x400 ;  /* 0x0000040000047882 */ /* 0x000fc40000000000 */
[----:B-1----:R-:W-:-:S06]  /*16c50*/  ULEA UR4, UR5, UR4, 0x18 ;  /* 0x0000000405047291 */ /* 0x002fcc000f8ec03f */
[----:B------:R-:W-:-:S05]  /*16c60*/  IMAD.U32 R22, RZ, RZ, UR4 ;  /* 0x00000004ff167e24 */ /* 0x000fca000f8e00ff */
[----:B------:R3:W4:Y:S01]  /*16c70*/  LDS.128 R16, [R22+0x288d0] ;  /* 0x0288d00016107984 */ /* 0x0007220000000c00 */
[----:B------:R-:W-:Y:S06]  /*16c80*/  BAR.ARV 0x4, 0x180 ;  /* 0x0106000000007b1d */ /* 0x000fec0000002000 */
[----:B------:R-:W-:Y:S05]  /*16c90*/  BRA `(.L_x_1498) ;  /* 0x0000000800cc7947 */ /* 0x000fea0003800000 */
.L_x_1497:
        /* <DEDUP_REMOVED lines=36> */
.L_x_1631:
[----:B------:R-:W-:Y:S02]  /*16ee0*/  ULDC UR4, c[0x0][0xc38] ;  /* 0x00030e0000047ab9 */ /* 0x000fe40000000800 */
[----:B------:R-:W-:-:S04]  /*16ef0*/  IMAD.U32 R7, RZ, RZ, UR4 ;  /* 0x00000004ff077e24 */ /* 0x000fc8000f8e00ff */
[----:B--2---:R-:W-:-:S04]  /*16f00*/  IMAD R3, R14, R7, RZ ;  /* 0x000000070e037224 */ /* 0x004fc800078e02ff */
[----:B------:R-:W-:-:S05]  /*16f10*/  IMAD.IADD R8, R0, 0x1, R3 ;  /* 0x0000000100087824 */ /* 0x000fca00078e0203 */
[----:B------:R-:W-:-:S13]  /*16f20*/  ISETP.GT.AND P6, PT, R8, R5, PT ;  /* 0x000000050800720c */ /* 0x000fda0003fc4270 */
[----:B------:R-:W-:Y:S05]  /*16f30*/  @P6 BRA `(.L_x_1500) ;  /* 0x00000000009c6947 */ /* 0x000fea0003800000 */
.L_x_1505:
        /* <DEDUP_REMOVED lines=14> */
.L_x_1503:
[----:B------:R-:W-:Y:S05]  /*17020*/  BSYNC B0 ;  /* 0x0000000000007941 */ /* 0x000fea0003800000 */
.L_x_1502:
[----:B------:R-:W-:-:S03]  /*17030*/  UMOV UR4, 0xffffffff ;  /* 0xffffffff00047882 */ /* 0x000fc60000000000 */
[----:B------:R-:W-:Y:S05]  /*17040*/  BRA.DIV UR4, `(.L_x_1504) ;  /* 0x0000004a04047947 */ /* 0x000fea000b800000 */
[----:B-----5:R-:W3:Y:S02]  /*17050*/  SHFL.UP PT, R14, R4, 0x1, RZ ;  /* 0x04200000040e7989 */ /* 0x020ee400000e00ff */
[----:B---3--:R-:W-:-:S05]  /*17060*/  SEL R13, R14, RZ, P1 ;  /* 0x000000ff0e0d7207 */ /* 0x008fca0000800000 */
[----:B------:R-:W-:-:S05]  /*17070*/  IMAD.IADD R13, R4, 0x1, R13 ;  /* 0x00000001040d7824 */ /* 0x000fca00078e020d */
[----:B------:R-:W3:Y:S02]  /*17080*/  SHFL.UP PT, R14, R13, 0x2, RZ ;  /* 0x044000000d0e7989 */ /* 0x000ee400000e00ff */
[----:B---3--:R-:W-:-:S05]  /*17090*/  SEL R0, R14, RZ, P2 ;  /* 0x000000ff0e007207 */ /* 0x008fca0001000000 */
[----:B------:R-:W-:-:S05]  /*170a0*/  IMAD.IADD R0, R13, 0x1, R0 ;  /* 0x000000010d007824 */ /* 0x000fca00078e0200 */
        /* <DEDUP_REMOVED lines=10> */
.L_x_1639:
[----:B------:R-:W-:Y:S02]  /*17150*/  ULDC UR4, c[0x0][0xc38] ;  /* 0x00030e0000047ab9 */ /* 0x000fe40000000800 */
[----:B------:R-:W-:-:S04]  /*17160*/  IMAD.U32 R7, RZ, RZ, UR4 ;  /* 0x00000004ff077e24 */ /* 0x000fc8000f8e00ff */
[----:B--2---:R-:W-:-:S04]  /*17170*/  IMAD R3, R14, R7, RZ ;  /* 0x000000070e037224 */ /* 0x004fc800078e02ff */
[----:B------:R-:W-:-:S05]  /*17180*/  IMAD.IADD R8, R3, 0x1, R8 ;  /* 0x0000000103087824 */ /* 0x000fca00078e0208 */
[----:B------:R-:W-:-:S13]  /*17190*/  ISETP.GT.AND P6, PT, R8, R5, PT ;  /* 0x000000050800720c */ /* 0x000fda0003fc4270 */
[----:B------:R-:W-:Y:S05]  /*171a0*/  @!P6 BRA `(.L_x_1505) ;  /* 0xfffffffc0064e947 */ /* 0x000fea000383ffff */
.L_x_1500:
        /* <DEDUP_REMOVED lines=8> */
.L_x_1643:
[----:B------:R-:W-:Y:S01]  /*17230*/  ISETP.NE.AND P0, PT, R0, RZ, PT ;  /* 0x000000ff0000720c */ /* 0x000fe20003f05270 */
[----:B------:R-:W-:-:S12]  /*17240*/  IMAD.MOV.U32 R14, RZ, RZ, RZ ;  /* 0x000000ffff0e7224 */ /* 0x000fd800078e00ff */
[----:B------:R-:W-:Y:S05]  /*17250*/  @!P0 BRA `(.L_x_1507) ;  /* 0x0000000000108947 */ /* 0x000fea0003800000 */
[----:B------:R-:W-:Y:S01]  /*17260*/  UMOV UR4, 0xffffffff ;  /* 0xffffffff00047882 */ /* 0x000fe20000000000 */
[----:B------:R-:W-:Y:S02]  /*17270*/  VIADD R12, R8, 0xffffffff ;  /* 0xffffffff080c7836 */ /* 0x000fe40000000000 */
[----:B------:R-:W-:Y:S05]  /*17280*/  BRA.DIV UR4, `(.L_x_1508) ;  /* 0x0000004a04787947 */ /* 0x000fea000b800000 */
[----:B------:R4:W0:Y:S02]  /*17290*/  SHFL.IDX PT, R14, R6, R12, 0x1f ;  /* 0x00001f0c060e7589 */ /* 0x00082400000e0000 */
.L_x_1507:
[----:B------:R-:W5:Y:S01]  /*172a0*/  LDC.64 R2, c[0x0][0xc90] ;  /* 0x00032400ff027b82 */ /* 0x000f620000000a00 */
[----:B------:R-:W-:-:S04]  /*172b0*/  IMAD.IADD R19, R8, 0x1, R19 ;  /* 0x0000000108137824 */ /* 0x000fc800078e0213 */
[----:B-----5:R-:W-:-:S05]  /*172c0*/  IMAD.WIDE R2, R19, 0x4, R2 ;  /* 0x0000000413027825 */ /* 0x020fca00078e0202 */
[----:B-1--4-:R1:W3:Y:S01]  /*172d0*/  LDG.E R6, desc[UR54][R2.64] ;  /* 0x0000003602067981 */ /* 0x0122e2000c1e1900 */
[----:B0-----:R-:W-:-:S04]  /*172e0*/  IMAD R16, R14, R7, R16 ;  /* 0x000000070e107224 */ /* 0x001fc800078e0210 */
[----:B------:R-:W-:Y:S02]  /*172f0*/  IMAD.IADD R5, R5, 0x1, -R16 ;  /* 0x0000000105057824 */ /* 0x000fe400078e0a10 */
[----:B-1----:R-:W-:Y:S02]  /*17300*/  IMAD.MOV.U32 R2, RZ, RZ, RZ ;  /* 0x000000ffff027224 */ /* 0x002fe400078e00ff */
[----:B---3--:R-:W-:-:S05]  /*17310*/  IMAD R0, R4, R6, RZ ;  /* 0x0000000604007224 */ /* 0x008fca00078e02ff */
[----:B--2---:R-:W-:-:S04]  /*17320*/  IABS R8, R0 ;  /* 0x0000000000087213 */ /* 0x004fc80000000000 */
[----:B------:R-:W0:Y:S08]  /*17330*/  I2F.RP R9, R8 ;  /* 0x0000000800097306 */ /* 0x000e300000209400 */
[----:B0-----:R-:W0:Y:S02]  /*17340*/  MUFU.RCP R9, R9 ;  /* 0x0000000900097308 */ /* 0x001e240000001000 */
[----:B0-----:R-:W-:Y:S01]  /*17350*/  VIADD R10, R9, 0xffffffe ;  /* 0x0ffffffe090a7836 */ /* 0x001fe20000000000 */
[----:B------:R-:W-:-:S05]  /*17360*/  IABS R9, R0 ;  /* 0x0000000000097213 */ /* 0x000fca0000000000 */
[----:B------:R-:W0:Y:S01]  /*17370*/  F2I.FTZ.U32.TRUNC.NTZ R3, R10 ;  /* 0x0000000a00037305 */ /* 0x000e22000021f000 */
[----:B------:R-:W-:Y:S02]  /*17380*/  IMAD.MOV R9, RZ, RZ, -R9 ;  /* 0x000000ffff097224 */ /* 0x000fe400078e0a09 */
[----:B0-----:R-:W-:-:S04]  /*17390*/  IMAD.MOV R11, RZ, RZ, -R3 ;  /* 0x000000ffff0b7224 */ /* 0x001fc800078e0a03 */
[----:B------:R-:W-:-:S04]  /*173a0*/  IMAD R11, R11, R8, RZ ;  /* 0x000000080b0b7224 */ /* 0x000fc800078e02ff */
[----:B------:R-:W-:Y:S01]  /*173b0*/  IMAD.HI.U32 R2, R3, R11, R2 ;  /* 0x0000000b03027227 */ /* 0x000fe200078e0002 */
[----:B------:R-:W-:-:S05]  /*173c0*/  IABS R3, R5 ;  /* 0x0000000500037213 */ /* 0x000fca0000000000 */
        /* <DEDUP_REMOVED lines=12> */
[----:B------:R-:W-:Y:S02]  /*17490*/  IMAD R8, R6, R2, RZ ;  /* 0x0000000206087224 */ /* 0x000fe400078e02ff */
[----:B------:R-:W-:Y:S02]  /*174a0*/  IMAD.MOV R2, RZ, RZ, -R2 ;  /* 0x000000ffff027224 */ /* 0x000fe400078e0a02 */
[----:B------:R-:W-:Y:S02]  /*174b0*/  IMAD.MOV R3, RZ, RZ, -R8 ;  /* 0x000000ffff037224 */ /* 0x000fe400078e0a08 */
[----:B------:R-:W-:Y:S02]  /*174c0*/  IMAD R11, R0, R2, R5 ;  /* 0x00000002000b7224 */ /* 0x000fe400078e0205 */
[----:B------:R-:W-:Y:S01]  /*174d0*/  IMAD.MOV.U32 R2, RZ, RZ, RZ ;  /* 0x000000ffff027224 */ /* 0x000fe200078e00ff */
[----:B------:R-:W-:-:S04]  /*174e0*/  VIADDMNMX R6, R3, R7, R6, PT ;  /* 0x0000000703067246 */ /* 0x000fc80003800106 */
[----:B------:R-:W-:-:S04]  /*174f0*/  IABS R7, R6 ;  /* 0x0000000600077213 */ /* 0x000fc80000000000 */
[----:B------:R-:W0:Y:S08]  /*17500*/  I2F.RP R9, R7 ;  /* 0x0000000700097306 */ /* 0x000e300000209400 */
[----:B0-----:R-:W0:Y:S02]  /*17510*/  MUFU.RCP R9, R9 ;  /* 0x0000000900097308 */ /* 0x001e240000001000 */
[----:B0-----:R-:W-:-:S06]  /*17520*/  VIADD R3, R9, 0xffffffe ;  /* 0x0ffffffe09037836 */ /* 0x001fcc0000000000 */
[----:B------:R-:W0:Y:S02]  /*17530*/  F2I.FTZ.U32.TRUNC.NTZ R3, R3 ;  /* 0x0000000300037305 */ /* 0x000e24000021f000 */
[----:B0-----:R-:W-:-:S04]  /*17540*/  IMAD.MOV R0, RZ, RZ, -R3 ;  /* 0x000000ffff007224 */ /* 0x001fc800078e0a03 */
[----:B------:R-:W-:Y:S01]  /*17550*/  IMAD R5, R0, R7, RZ ;  /* 0x0000000700057224 */ /* 0x000fe200078e02ff */
[----:B------:R-:W-:-:S03]  /*17560*/  IABS R0, R6 ;  /* 0x0000000600007213 */ /* 0x000fc60000000000 */
[----:B------:R-:W-:Y:S01]  /*17570*/  IMAD.HI.U32 R2, R3, R5, R2 ;  /* 0x0000000503027227 */ /* 0x000fe200078e0002 */
[----:B------:R-:W-:-:S03]  /*17580*/  IABS R5, R11 ;  /* 0x0000000b00057213 */ /* 0x000fc60000000000 */
[----:B------:R-:W-:Y:S02]  /*17590*/  IMAD.MOV R0, RZ, RZ, -R0 ;  /* 0x000000ffff007224 */ /* 0x000fe400078e0a00 */
[----:B------:R-:W-:-:S04]  /*175a0*/  IMAD.HI.U32 R2, R2, R5, RZ ;  /* 0x0000000502027227 */ /* 0x000fc800078e00ff */
[----:B------:R-:W-:Y:S02]  /*175b0*/  IMAD R0, R2, R0, R5 ;  /* 0x0000000002007224 */ /* 0x000fe400078e0205 */
[----:B------:R-:W-:-:S03]  /*175c0*/  IMAD.IADD R3, R11, 0x1, R8 ;  /* 0x000000010b037824 */ /* 0x000fc600078e0208 */
        /* <DEDUP_REMOVED lines=9> */
[----:B------:R-:W-:Y:S01]  /*17660*/  @!P1 LOP3.LUT R2, RZ, R6, RZ, 0x33, !PT ;  /* 0x00000006ff029212 */ /* 0x000fe200078e33ff */
[----:B------:R-:W-:-:S03]  /*17670*/  IMAD.MOV R6, RZ, RZ, -R6 ;  /* 0x000000ffff067224 */ /* 0x000fc600078e0a06 */
[----:B------:R-:W-:Y:S01]  /*17680*/  LOP3.LUT R17, RZ, R2, RZ, 0x33, !PT ;  /* 0x00000002ff117212 */ /* 0x000fe200078e33ff */
[----:B------:R-:W-:-:S04]  /*17690*/  IMAD R18, R2, R6, R3 ;  /* 0x0000000602127224 */ /* 0x000fc800078e0203 */
[----:B------:R-:W-:Y:S01]  /*176a0*/  IMAD.IADD R17, R4, 0x1, R17 ;  /* 0x0000000104117824 */ /* 0x000fe200078e0211 */
[----:B------:R-:W-:Y:S06]  /*176b0*/  BRA `(.L_x_1509) ;  /* 0x00000000001c7947 */ /* 0x000fec0003800000 */
.L_x_1501:
[----:B------:R-:W-:Y:S01]  /*176c0*/  UMOV UR4, URZ ;  /* 0x0000003f00047c82 */ /* 0x000fe20008000000 */
[----:B------:R-:W-:Y:S01]  /*176d0*/  UMOV UR5, URZ ;  /* 0x0000003f00057c82 */ /* 0x000fe20008000000 */
[----:B------:R-:W-:Y:S01]  /*176e0*/  ULDC UR6, c[0x0][0xc3c] ;  /* 0x00030f0000067ab9 */ /* 0x000fe20000000800 */
[----:B------:R-:W-:Y:S02]  /*176f0*/  IMAD.MOV.U32 R16, RZ, RZ, R5 ;  /* 0x000000ffff107224 */ /* 0x000fe400078e0005 */
[----:B------:R-:W-:Y:S02]  /*17700*/  IMAD.U32 R17, RZ, RZ, UR4 ;  /* 0x00000004ff117e24 */ /* 0x000fe4000f8e00ff */
[----:B------:R-:W-:Y:S02]  /*17710*/  IMAD.U32 R18, RZ, RZ, UR5 ;  /* 0x00000005ff127e24 */ /* 0x000fe4000f8e00ff */
[----:B------:R-:W-:-:S07]  /*17720*/  IMAD.U32 R19, RZ, RZ, UR6 ;  /* 0x00000006ff137e24 */ /* 0x000fce000f8e00ff */
.L_x_1509:
[----:B------:R-:W2:Y:S01]  /*17730*/  S2R R0, SR_TID.X ;  /* 0x0000000000007919 */ /* 0x000ea20000002100 */
        /* <DEDUP_REMOVED lines=9> */
.L_x_1498:
[----:B------:R-:W-:Y:S02]  /*177d0*/  ULDC UR4, c[0x0][0xc3c] ;  /* 0x00030f0000047ab9 */ /* 0x000fe40000000800 */
[----:B----4-:R-:W-:-:S13]  /*177e0*/  ISETP.GE.AND P0, PT, R19, UR4, PT ;  /* 0x0000000413007c0c */ /* 0x010fda000bf06270 */
[----:B------:R-:W-:Y:S05]  /*177f0*/  @!P0 BRA `(.L_x_1510) ;  /* 0xffffffb4000c8947 */ /* 0x000fea000383ffff */
[----:B------:R-:W-:Y:S05]  /*17800*/  BSYNC B8 ;  /* 0x0000000000087941 */ /* 0x000fea0003800000 */
.L_x_1439:
[----:B-1----:R-:W4:Y:S01]  /*17810*/  LDL.LU R0, [R1+0x18] ;  /* 0x0000180001007983 */ /* 0x002f220000300800 */
[----:B------:R-:W-:Y:S01]  /*17820*/  BSSY B0, `(.L_x_1511) ;  /* 0x000000b000007945 */ /* 0x000fe20003800000 */
[----:B------:R-:W1:Y:S01]  /*17830*/  S2R R5, SR_CgaCtaId ;  /* 0x0000000000057919 */ /* 0x000e620000008800 */
[----:B----4-:R-:W-:-:S05]  /*17840*/  VIADD R0, R0, 0x1 ;  /* 0x0000000100007836 */ /* 0x010fca0000000000 */
        /* <DEDUP_REMOVED lines=8> */
.L_x_1646:
[----:B------:R-:W-:Y:S05]  /*178d0*/  BSYNC B0 ;  /* 0x0000000000007941 */ /* 0x000fea0003800000 */
.L_x_1511:
[----:B------:R-:W-:-:S03]  /*178e0*/  UMOV UR4, 0xffffffff ;  /* 0xffffffff00047882 */ /* 0x000fc60000000000 */
[----:B------:R-:W-:Y:S05]  /*178f0*/  BRA.DIV UR4, `(.L_x_1513) ;  /* 0x0000004604147947 */ /* 0x000fea000b800000 */
[----:B-1----:R-:W1:Y:S02]  /*17900*/  S2R R0, SR_TID.X ;  /* 0x0000000000007919 */ /* 0x002e640000002100 */
[----:B-1----:R-:W-:-:S04]  /*17910*/  SHF.R.U32.HI R0, RZ, 0x5, R0 ;  /* 0x00000005ff007819 */ /* 0x002fc80000011600 */
[----:B------:R-:W-:-:S05]  /*17920*/  LOP3.LUT R0, R0, 0x3, RZ, 0xc0, !PT ;  /* 0x0000000300007812 */ /* 0x000fca00078ec0ff */
[----:B------:R1:W4:Y:S02]  /*17930*/  SHFL.IDX PT, R14, R0, RZ, 0x1f ;  /* 0x00001fff000e7589 */ /* 0x00032400000e0000 */
.L_x_1649:
[----:B----4-:R-:W-:Y:S01]  /*17940*/  ISETP.NE.AND P0, PT, R14, RZ, PT ;  /* 0x000000ff0e00720c */ /* 0x010fe20003f05270 */
[----:B------:R-:W-:-:S12]  /*17950*/  BSSY B0, `(.L_x_1514) ;  /* 0x0000024000007945 */ /* 0x000fd80003800000 */
[----:B------:R-:W-:Y:S05]  /*17960*/  @P0 BRA `(.L_x_1515) ;  /* 0x0000000000880947 */ /* 0x000fea0003800000 */
[----:B------:R-:W-:-:S03]  /*17970*/  UMOV UR4, 0xffffffff ;  /* 0xffffffff00047882 */ /* 0x000fc60000000000 */
[----:B------:R-:W-:Y:S05]  /*17980*/  BRA.DIV UR4, `(.L_x_1516) ;  /* 0x0000004604247947 */ /* 0x000fea000b800000 */
[----:B------:R-:W-:-:S13]  /*17990*/  ELECT P6, URZ, PT ;  /* 0x00000000003f782f */ /* 0x000fda00038c0000 */
.L_x_1652:
[----:B------:R-:W-:Y:S05]  /*179a0*/  @!P6 BRA `(.L_x_1515) ;  /* 0x000000000078e947 */ /* 0x000fea0003800000 */
[----:B------:R-:W-:-:S06]  /*179b0*/  ULOP3.LUT UR4, UR43, 0x2, URZ, 0xfc, !UPT ;  /* 0x000000022b047892 */ /* 0x000fcc000f8efc3f */
[----:B-1----:R-:W-:-:S05]  /*179c0*/  IMAD.U32 R0, RZ, RZ, UR4 ;  /* 0x00000004ff007e24 */ /* 0x002fca000f8e00ff */
[----:B------:R-:W-:-:S13]  /*179d0*/  ISETP.NE.AND P0, PT, R0, 0x3, PT ;  /* 0x000000030000780c */ /* 0x000fda0003f05270 */
[----:B------:R-:W-:Y:S05]  /*179e0*/  @!P0 BRA `(.L_x_1517) ;  /* 0x0000000000048947 */ /* 0x000fea0003800000 */
[----:B------:R-:W-:Y:S01]  /*179f0*/  BPT.TRAP 0x1 ;  /* 0x000000040000795c */ /* 0x000fe20000300000 */
.L_x_1517:
[----:B------:R-:W-:Y:S01]  /*17a00*/  IMAD R5, R24, 0x8, R7 ;  /* 0x0000000818057824 */ /* 0x000fe200078e0207 */
[----:B------:R-:W-:Y:S01]  /*17a10*/  SHF.L.U32 R0, R28, 0x1f, RZ ;  /* 0x0000001f1c007819 */ /* 0x000fe200000006ff */
[----:B------:R-:W-:-:S03]  /*17a20*/  VIADD R24, R24, 0x1 ;  /* 0x0000000118187836 */ /* 0x000fc60000000000 */
[----:B------:R-:W1:Y:S02]  /*17a30*/  SYNCS.PHASECHK.TRANS64.TRYWAIT P1, [R5+URZ+0x28840], R0 ;  /* 0x02884000050075a7 */ /* 0x000e64000802017f */
[----:B------:R-:W-:-:S04]  /*17a40*/  ISETP.NE.AND P2, PT, R24, 0x2, PT ;  /* 0x000000021800780c */ /* 0x000fc80003f45270 */
[----:B------:R-:W-:Y:S01]  /*17a50*/  SEL R3, RZ, 0x1, P2 ;  /* 0x00000001ff037807 */ /* 0x000fe20001000000 */
[----:B-1----:R-:W-:Y:S08]  /*17a60*/  @!P1 BRA `(.L_x_1518) ;  /* 0x00000044000c9947 */ /* 0x002ff00003800000 */
.L_x_1653:
[----:B------:R-:W-:Y:S02]  /*17a70*/  SEL R24, R24, RZ, P2 ;  /* 0x000000ff18187207 */ /* 0x000fe40001000000 */
[----:B------:R-:W-:Y:S01]  /*17a80*/  LOP3.LUT R2, R28, R3, RZ, 0x3c, !PT ;  /* 0x000000031c027212 */ /* 0x000fe200078e3cff */
[----:B------:R-:W-:Y:S06]  /*17a90*/  @!P0 BRA `(.L_x_1519) ;  /* 0x0000000000048947 */ /* 0x000fec0003800000 */
[----:B------:R-:W-:Y:S01]  /*17aa0*/  BPT.TRAP 0x1 ;  /* 0x000000040000795c */ /* 0x000fe20000300000 */
.L_x_1519:
[----:B------:R-:W-:Y:S01]  /*17ab0*/  IMAD R3, R24, 0x8, R7 ;  /* 0x0000000818037824 */ /* 0x000fe200078e0207 */
[----:B------:R-:W-:-:S04]  /*17ac0*/  SHF.L.U32 R2, R2, 0x1f, RZ ;  /* 0x0000001f02027819 */ /* 0x000fc800000006ff */
[----:B------:R-:W4:Y:S02]  /*17ad0*/  SYNCS.PHASECHK.TRANS64.TRYWAIT P1, [R3+URZ+0x28840], R2 ;  /* 0x02884002030075a7 */ /* 0x000f24000802017f */
[----:B----4-:R-:W-:Y:S05]  /*17ae0*/  @!P1 BRA `(.L_x_1520) ;  /* 0x0000004400009947 */ /* 0x010fea0003800000 */
.L_x_1654:
[----:B------:R-:W-:Y:S05]  /*17af0*/  @!P0 BRA `(.L_x_1521) ;  /* 0x0000000000048947 */ /* 0x000fea0003800000 */
[----:B------:R-:W-:Y:S01]  /*17b00*/  BPT.TRAP 0x1 ;  /* 0x000000040000795c */ /* 0x000fe20000300000 */
.L_x_1521:
[----:B------:R-:W5:Y:S02]  /*17b10*/  SYNCS.PHASECHK.TRANS64.TRYWAIT P1, [R5+URZ+0x28860], R0 ;  /* 0x02886000050075a7 */ /* 0x000f64000802017f */
[----:B-----5:R-:W-:Y:S05]  /*17b20*/  @!P1 BRA `(.L_x_1522) ;  /* 0x0000004400049947 */ /* 0x020fea0003800000 */
.L_x_1655:
[----:B------:R-:W-:Y:S05]  /*17b30*/  @!P0 BRA `(.L_x_1523) ;  /* 0x0000000000048947 */ /* 0x000fea0003800000 */
[----:B------:R-:W-:Y:S01]  /*17b40*/  BPT.TRAP 0x1 ;  /* 0x000000040000795c */ /* 0x000fe20000300000 */
.L_x_1523:
[----:B------:R0:W0:Y:S02]  /*17b50*/  SYNCS.PHASECHK.TRANS64.TRYWAIT P0, [R3+URZ+0x28860], R2 ;  /* 0x02886002030075a7 */ /* 0x000024000800017f */
[----:B0-----:R-:W-:Y:S05]  /*17b60*/  @!P0 NANOSLEEP.SYNCS 0x989680 ;  /* 0x009896800000895d */ /* 0x001fea0003900000 */
[----:B------:R-:W0:Y:S02]  /*17b70*/  @!P0 SYNCS.PHASECHK.TRANS64 P0, [R3+URZ+0x28860], R2 ;  /* 0x02886002030085a7 */ /* 0x000e24000800007f */
[----:B0-----:R-:W-:Y:S05]  /*17b80*/  @!P0 BRA `(.L_x_1523) ;  /* 0xfffffffc00f08947 */ /* 0x001fea000383ffff */
.L_x_1515:
[----:B------:R-:W-:Y:S05]  /*17b90*/  BSYNC B0 ;  /* 0x0000000000007941 */ /* 0x000fea0003800000 */
.L_x_1514:
[----:B------:R-:W-:Y:S05]  /*17ba0*/  EXIT ;  /* 0x000000000000794d */ /* 0x000fea0003800000 */
.L_x_1333:
[----:B0-----:R-:W-:-:S04]  /*17bb0*/  IMAD.U32 R3, RZ, RZ, UR41 ;  /* 0x00000029ff037e24 */ /* 0x001fc8000f8e00ff */
[----:B------:R0:W1:Y:S03]  /*17bc0*/  SYNCS.PHASECHK.TRANS64.TRYWAIT P1, [R3+URZ+0x28800], R0 ;  /* 0x02880000030075a7 */ /* 0x000066000802017f */
[----:B-1----:R-:W-:Y:S05]  /*17bd0*/  @!P1 NANOSLEEP.SYNCS 0x989680 ;  /* 0x009896800000995d */ /* 0x002fea0003900000 */
[----:B------:R-:W1:Y:S02]  /*17be0*/  @!P1 SYNCS.PHASECHK.TRANS64 P1, [R3+URZ+0x28800], R0 ;  /* 0x02880000030095a7 */ /* 0x000e64000802007f */
[----:B-1----:R-:W-:Y:S05]  /*17bf0*/  @!P1 BRA `(.L_x_1333) ;  /* 0xfffffffc00ec9947 */ /* 0x002fea000383ffff */
[----:B------:R-:W-:Y:S05]  /*17c00*/  BRA `(.L_x_1524) ;  /* 0xfffffe9c00d47947 */ /* 0x000fea000383ffff */
.L_x_1337:
[----:B-1----:R1:W2:Y:S02]  /*17c10*/  SYNCS.PHASECHK.TRANS64.TRYWAIT P1, [R9+URZ+0x28830], R0 ;  /* 0x02883000090075a7 */ /* 0x0022a4000802017f */
[----:B--2---:R-:W-:Y:S05]  /*17c20*/  @!P1 NANOSLEEP.SYNCS 0x989680 ;  /* 0x009896800000995d */ /* 0x004fea0003900000 */
[----:B------:R-:W2:Y:S02]  /*17c30*/  @!P1 SYNCS.PHASECHK.TRANS64 P1, [R9+URZ+0x28830], R0 ;  /* 0x02883000090095a7 */ /* 0x000ea4000802007f */
[----:B--2---:R-:W-:Y:S05]  /*17c40*/  @!P1 BRA `(.L_x_1337) ;  /* 0xfffffffc00f09947 */ /* 0x004fea000383ffff */
[----:B------:R-:W-:Y:S05]  /*17c50*/  BRA `(.L_x_1336) ;  /* 0xfffffe9c00f07947 */ /* 0x000fea000383ffff */
.L_x_1354:
[----:B-1----:R-:W-:-:S04]  /*17c60*/  IMAD.U32 R4, RZ, RZ, UR6 ;  /* 0x00000006ff047e24 */ /* 0x002fc8000f8e00ff */
[----:B------:R1:W2:Y:S03]  /*17c70*/  SYNCS.PHASECHK.TRANS64.TRYWAIT P1, [R4+URZ+0x28830], R3 ;  /* 0x02883003040075a7 */ /* 0x0002a6000802017f */
[----:B--2---:R-:W-:Y:S05]  /*17c80*/  @!P1 NANOSLEEP.SYNCS 0x989680 ;  /* 0x009896800000995d */ /* 0x004fea0003900000 */
[----:B------:R-:W2:Y:S02]  /*17c90*/  @!P1 SYNCS.PHASECHK.TRANS64 P1, [R4+URZ+0x28830], R3 ;  /* 0x02883003040095a7 */ /* 0x000ea4000802007f */
[----:B--2---:R-:W-:Y:S05]  /*17ca0*/  @!P1 BRA `(.L_x_1354) ;  /* 0xfffffffc00ec9947 */ /* 0x004fea000383ffff */
[----:B------:R-:W-:Y:S05]  /*17cb0*/  BRA `(.L_x_1351) ;  /* 0xfffffed800c87947 */ /* 0x000fea000383ffff */
.L_x_1358:
[----:B-1----:R-:W-:-:S04]  /*17cc0*/  IMAD.U32 R4, RZ, RZ, UR6 ;  /* 0x00000006ff047e24 */ /* 0x002fc8000f8e00ff */
[----:B------:R1:W2:Y:S03]  /*17cd0*/  SYNCS.PHASECHK.TRANS64.TRYWAIT P1, [R4+URZ+0x28850], R3 ;  /* 0x02885003040075a7 */ /* 0x0002a6000802017f */
[----:B--2---:R-:W-:Y:S05]  /*17ce0*/  @!P1 NANOSLEEP.SYNCS 0x989680 ;  /* 0x009896800000995d */ /* 0x004fea0003900000 */
[----:B------:R-:W2:Y:S02]  /*17cf0*/  @!P1 SYNCS.PHASECHK.TRANS64 P1, [R4+URZ+0x28850], R3 ;  /* 0x02885003040095a7 */ /* 0x000ea4000802007f */
[----:B--2---:R-:W-:Y:S05]  /*17d00*/  @!P1 BRA `(.L_x_1358) ;  /* 0xfffffffc00ec9947 */ /* 0x004fea000383ffff */
[----:B------:R-:W-:Y:S05]  /*17d10*/  BRA `(.L_x_1355) ;  /* 0xfffffedc00947947 */ /* 0x000fea000383ffff */
.L_x_1377:
[----:B-1----:R-:W-:-:S04]  /*17d20*/  IMAD.U32 R4, RZ, RZ, UR6 ;  /* 0x00000006ff047e24 */ /* 0x002fc8000f8e00ff */
[----:B------:R1:W2:Y:S03]  /*17d30*/  SYNCS.PHASECHK.TRANS64.TRYWAIT P1, [R4+URZ+0x28830], R3 ;  /* 0x02883003040075a7 */ /* 0x0002a6000802017f */
[----:B--2---:R-:W-:Y:S05]  /*17d40*/  @!P1 NANOSLEEP.SYNCS 0x989680 ;  /* 0x009896800000995d */ /* 0x004fea0003900000 */
[----:B------:R-:W2:Y:S02]  /*17d50*/  @!P1 SYNCS.PHASECHK.TRANS64 P1, [R4+URZ+0x28830], R3 ;  /* 0x02883003040095a7 */ /* 0x000ea4000802007f */
[----:B--2---:R-:W-:Y:S05]  /*17d60*/  @!P1 BRA `(.L_x_1377) ;  /* 0xfffffffc00ec9947 */ /* 0x004fea000383ffff */
[----:B------:R-:W-:Y:S05]  /*17d70*/  BRA `(.L_x_1374) ;  /* 0xffffff1400907947 */ /* 0x000fea000383ffff */
.L_x_1381:
[----:B-1----:R-:W-:-:S04]  /*17d80*/  IMAD.U32 R4, RZ, RZ, UR6 ;  /* 0x00000006ff047e24 */ /* 0x002fc8000f8e00ff */
[----:B------:R1:W2:Y:S03]  /*17d90*/  SYNCS.PHASECHK.TRANS64.TRYWAIT P1, [R4+URZ+0x28850], R3 ;  /* 0x02885003040075a7 */ /* 0x0002a6000802017f */
[----:B--2---:R-:W-:Y:S05]  /*17da0*/  @!P1 NANOSLEEP.SYNCS 0x989680 ;  /* 0x009896800000995d */ /* 0x004fea0003900000 */
[----:B------:R-:W2:Y:S02]  /*17db0*/  @!P1 SYNCS.PHASECHK.TRANS64 P1, [R4+URZ+0x28850], R3 ;  /* 0x02885003040095a7 */ /* 0x000ea4000802007f */
[----:B--2---:R-:W-:Y:S05]  /*17dc0*/  @!P1 BRA `(.L_x_1381) ;  /* 0xfffffffc00ec9947 */ /* 0x004fea000383ffff */
[----:B------:R-:W-:Y:S05]  /*17dd0*/  BRA `(.L_x_1378) ;  /* 0xffffff18005c7947 */ /* 0x000fea000383ffff */
.L_x_1389:
[----:B-1----:R-:W-:-:S04]  /*17de0*/  IMAD.U32 R4, RZ, RZ, UR6 ;  /* 0x00000006ff047e24 */ /* 0x002fc8000f8e00ff */
[----:B------:R1:W2:Y:S03]  /*17df0*/  SYNCS.PHASECHK.TRANS64.TRYWAIT P1, [R4+URZ+0x28830], R3 ;  /* 0x02883003040075a7 */ /* 0x0002a6000802017f */
[----:B--2---:R-:W-:Y:S05]  /*17e00*/  @!P1 NANOSLEEP.SYNCS 0x989680 ;  /* 0x009896800000995d */ /* 0x004fea0003900000 */
[----:B------:R-:W2:Y:S02]  /*17e10*/  @!P1 SYNCS.PHASECHK.TRANS64 P1, [R4+URZ+0x28830], R3 ;  /* 0x02883003040095a7 */ /* 0x000ea4000802007f */
[----:B--2---:R-:W-:Y:S05]  /*17e20*/  @!P1 BRA `(.L_x_1389) ;  /* 0xfffffffc00ec9947 */ /* 0x004fea000383ffff */
[----:B------:R-:W-:Y:S05]  /*17e30*/  BRA `(.L_x_1386) ;  /* 0xffffff3c00847947 */ /* 0x000fea000383ffff */
.L_x_1393:
[----:B-1----:R-:W-:-:S04]  /*17e40*/  IMAD.U32 R4, RZ, RZ, UR6 ;  /* 0x00000006ff047e24 */ /* 0x002fc8000f8e00ff */
[----:B------:R1:W2:Y:S03]  /*17e50*/  SYNCS.PHASECHK.TRANS64.TRYWAIT P1, [R4+URZ+0x28850], R3 ;  /* 0x02885003040075a7 */ /* 0x0002a6000802017f */
[----:B--2---:R-:W-:Y:S05]  /*17e60*/  @!P1 NANOSLEEP.SYNCS 0x989680 ;  /* 0x009896800000995d */ /* 0x004fea0003900000 */
[----:B------:R-:W2:Y:S02]  /*17e70*/  @!P1 SYNCS.PHASECHK.TRANS64 P1, [R4+URZ+0x28850], R3 ;  /* 0x02885003040095a7 */ /* 0x000ea4000802007f */
[----:B--2---:R-:W-:Y:S05]  /*17e80*/  @!P1 BRA `(.L_x_1393) ;  /* 0xfffffffc00ec9947 */ /* 0x004fea000383ffff */
[----:B------:R-:W-:Y:S05]  /*17e90*/  BRA `(.L_x_1390) ;  /* 0xffffff4000447947 */ /* 0x000fea000383ffff */
.L_x_1408:
[----:B-1----:R-:W-:-:S04]  /*17ea0*/  IMAD.U32 R6, RZ, RZ, UR5 ;  /* 0x00000005ff067e24 */ /* 0x002fc8000f8e00ff */
[----:B------:R1:W2:Y:S03]  /*17eb0*/  SYNCS.PHASECHK.TRANS64.TRYWAIT P1, [R6+URZ+0x28850], R5 ;  /* 0x02885005060075a7 */ /* 0x0002a6000802017f */
[----:B--2---:R-:W-:Y:S05]  /*17ec0*/  @!P1 NANOSLEEP.SYNCS 0x989680 ;  /* 0x009896800000995d */ /* 0x004fea0003900000 */
[----:B------:R-:W2:Y:S02]  /*17ed0*/  @!P1 SYNCS.PHASECHK.TRANS64 P1, [R6+URZ+0x28850], R5 ;  /* 0x02885005060095a7 */ /* 0x000ea4000802007f */
[----:B--2---:R-:W-:Y:S05]  /*17ee0*/  @!P1 BRA `(.L_x_1408) ;  /* 0xfffffffc00ec9947 */ /* 0x004fea000383ffff */
[----:B------:R-:W-:Y:S05]  /*17ef0*/  BRA `(.L_x_1407) ;  /* 0xffffff74006c7947 */ /* 0x000fea000383ffff */
.L_x_1459:
        /* <DEDUP_REMOVED lines=8> */
[----:B0----5:R-:W-:Y:S05]  /*17f80*/  WARPSYNC.COLLECTIVE R15, `(.L_x_1526) ;  /* 0x000000000f087348 */ /* 0x021fea0003c00000 */
[----:B------:R1:W2:Y:S02]  /*17f90*/  SHFL.IDX P6, R14, R13, R12, R11 ;  /* 0x0000000c0d0e7389 */ /* 0x0002a400000c000b */
[----:B012--5:R-:W-:Y:S01]  /*17fa0*/  ENDCOLLECTIVE ;  /* 0x000000000000791b */ /* 0x027fe20003800000 */
.L_x_1526:
[----:B------:R-:W-:Y:S05]  /*17fb0*/  BSYNC B0 ;  /* 0x0000000000007941 */ /* 0x000fea0003800000 */
.L_x_1525:
[----:B------:R-:W-:Y:S05]  /*17fc0*/  BRA `(.L_x_1527) ;  /* 0xffffffbc00347947 */ /* 0x000fea000383ffff */
.L_x_1462:
[----:B0-----:R0:W1:Y:S02]  /*17fd0*/  SYNCS.PHASECHK.TRANS64.TRYWAIT P0, [R7+URZ+0x28840], R2 ;  /* 0x02884002070075a7 */ /* 0x001064000800017f */
[----:B-1----:R-:W-:Y:S05]  /*17fe0*/  @!P0 NANOSLEEP.SYNCS 0x989680 ;  /* 0x009896800000895d */ /* 0x002fea0003900000 */
[----:B------:R-:W1:Y:S02]  /*17ff0*/  @!P0 SYNCS.PHASECHK.TRANS64 P0, [R7+URZ+0x28840], R2 ;  /* 0x02884002070085a7 */ /* 0x000e64000800007f */
[----:B-1----:R-:W-:Y:S05]  /*18000*/  @!P0 BRA `(.L_x_1462) ;  /* 0xfffffffc00f08947 */ /* 0x002fea000383ffff */
[----:B------:R-:W-:Y:S05]  /*18010*/  BRA `(.L_x_1528) ;  /* 0xffffffbc00907947 */ /* 0x000fea000383ffff */
.L_x_1463:
        /* <DEDUP_REMOVED lines=8> */
.L_x_1530:
[----:B------:R-:W-:Y:S05]  /*180a0*/  BSYNC B0 ;  /* 0x0000000000007941 */ /* 0x000fea0003800000 */
.L_x_1529:
        /* <DEDUP_REMOVED lines=9> */
.L_x_1531:
[----:B------:R-:W-:Y:S02]  /*18140*/  IMAD.MOV.U32 R13, RZ, RZ, R0 ;  /* 0x000000ffff0d7224 */ /* 0x000fe400078e0000 */
[----:B------:R-:W-:Y:S02]  /*18150*/  IMAD.MOV.U32 R12, RZ, RZ, 0x1 ;  /* 0x00000001ff0c7424 */ /* 0x000fe400078e00ff */
[----:B------:R-:W-:-:S07]  /*18160*/  IMAD.MOV.U32 R3, RZ, RZ, R14 ;  /* 0x000000ffff037224 */ /* 0x000fce00078e000e */
[----:B------:R-:W-:Y:S05]  /*18170*/  WARPSYNC.COLLECTIVE R15, `(.L_x_1532) ;  /* 0x000000000f087348 */ /* 0x000fea0003c00000 */
[----:B------:R0:W1:Y:S02]  /*18180*/  SHFL.IDX P6, R14, R13, R12, R11 ;  /* 0x0000000c0d0e7389 */ /* 0x00006400000c000b */
[----:B01----:R-:W-:Y:S01]  /*18190*/  ENDCOLLECTIVE ;  /* 0x000000000000791b */ /* 0x003fe20003800000 */
.L_x_1532:
        /* <DEDUP_REMOVED lines=16> */
.L_x_1533:
[----:B------:R-:W-:Y:S02]  /*182a0*/  @P1 IMAD R8, R5, 0x2, R22 ;  /* 0x0000000205081824 */ /* 0x000fe400078e0216 */
[----:B------:R-:W-:Y:S02]  /*182b0*/  IMAD.MOV.U32 R13, RZ, RZ, R0 ;  /* 0x000000ffff0d7224 */ /* 0x000fe400078e0000 */
[----:B------:R-:W-:Y:S02]  /*182c0*/  IMAD.MOV.U32 R12, RZ, RZ, 0x2 ;  /* 0x00000002ff0c7424 */ /* 0x000fe400078e00ff */
[----:B------:R-:W-:-:S07]  /*182d0*/  IMAD.MOV.U32 R3, RZ, RZ, R14 ;  /* 0x000000ffff037224 */ /* 0x000fce00078e000e */
[----:B------:R-:W-:Y:S05]  /*182e0*/  WARPSYNC.COLLECTIVE R15, `(.L_x_1534) ;  /* 0x000000000f087348 */ /* 0x000fea0003c00000 */
[----:B------:R0:W1:Y:S02]  /*182f0*/  SHFL.IDX P6, R14, R13, R12, R11 ;  /* 0x0000000c0d0e7389 */ /* 0x00006400000c000b */
[----:B01----:R-:W-:Y:S01]  /*18300*/  ENDCOLLECTIVE ;  /* 0x000000000000791b */ /* 0x003fe20003800000 */
.L_x_1534:
        /* <DEDUP_REMOVED lines=16> */
.L_x_1535:
[----:B------:R-:W-:Y:S02]  /*18410*/  @P1 IMAD R8, R5, 0x2, R22 ;  /* 0x0000000205081824 */ /* 0x000fe400078e0216 */
[----:B------:R-:W-:Y:S02]  /*18420*/  IMAD.MOV.U32 R13, RZ, RZ, R0 ;  /* 0x000000ffff0d7224 */ /* 0x000fe400078e0000 */
[----:B------:R-:W-:Y:S02]  /*18430*/  IMAD.MOV.U32 R12, RZ, RZ, 0x3 ;  /* 0x00000003ff0c7424 */ /* 0x000fe400078e00ff */
[----:B------:R-:W-:-:S07]  /*18440*/  IMAD.MOV.U32 R3, RZ, RZ, R14 ;  /* 0x000000ffff037224 */ /* 0x000fce00078e000e */
[----:B------:R-:W-:Y:S05]  /*18450*/  WARPSYNC.COLLECTIVE R15, `(.L_x_1536) ;  /* 0x000000000f087348 */ /* 0x000fea0003c00000 */
[----:B------:R0:W1:Y:S02]  /*18460*/  SHFL.IDX P6, R14, R13, R12, R11 ;  /* 0x0000000c0d0e7389 */ /* 0x00006400000c000b */
[----:B01----:R-:W-:Y:S01]  /*18470*/  ENDCOLLECTIVE ;  /* 0x000000000000791b */ /* 0x003fe20003800000 */
.L_x_1536:
        /* <DEDUP_REMOVED lines=16> */
.L_x_1537:
[----:B------:R-:W-:Y:S02]  /*18580*/  @P1 IMAD R8, R5, 0x2, R22 ;  /* 0x0000000205081824 */ /* 0x000fe400078e0216 */
[----:B------:R-:W-:Y:S02]  /*18590*/  IMAD.MOV.U32 R13, RZ, RZ, R0 ;  /* 0x000000ffff0d7224 */ /* 0x000fe400078e0000 */
[----:B------:R-:W-:Y:S02]  /*185a0*/  IMAD.MOV.U32 R12, RZ, RZ, 0x4 ;  /* 0x00000004ff0c7424 */ /* 0x000fe400078e00ff */
[----:B------:R-:W-:-:S07]  /*185b0*/  IMAD.MOV.U32 R3, RZ, RZ, R14 ;  /* 0x000000ffff037224 */ /* 0x000fce00078e000e */
[----:B------:R-:W-:Y:S05]  /*185c0*/  WARPSYNC.COLLECTIVE R15, `(.L_x_1538) ;  /* 0x000000000f087348 */ /* 0x000fea0003c00000 */
[----:B------:R0:W1:Y:S02]  /*185d0*/  SHFL.IDX P6, R14, R13, R12, R11 ;  /* 0x0000000c0d0e7389 */ /* 0x00006400000c000b */
[----:B01----:R-:W-:Y:S01]  /*185e0*/  ENDCOLLECTIVE ;  /* 0x000000000000791b */ /* 0x003fe20003800000 */
.L_x_1538:
        /* <DEDUP_REMOVED lines=16> */
.L_x_1539:
[----:B------:R-:W-:Y:S02]  /*186f0*/  @P1 IMAD R8, R5, 0x2, R22 ;  /* 0x0000000205081824 */ /* 0x000fe400078e0216 */
[----:B------:R-:W-:Y:S02]  /*18700*/  IMAD.MOV.U32 R13, RZ, RZ, R0 ;  /* 0x000000ffff0d7224 */ /* 0x000fe400078e0000 */
[----:B------:R-:W-:Y:S02]  /*18710*/  IMAD.MOV.U32 R12, RZ, RZ, 0x5 ;  /* 0x00000005ff0c7424 */ /* 0x000fe400078e00ff */
[----:B------:R-:W-:-:S07]  /*18720*/  IMAD.MOV.U32 R3, RZ, RZ, R14 ;  /* 0x000000ffff037224 */ /* 0x000fce00078e000e */
[----:B------:R-:W-:Y:S05]  /*18730*/  WARPSYNC.COLLECTIVE R15, `(.L_x_1540) ;  /* 0x000000000f087348 */ /* 0x000fea0003c00000 */
[----:B------:R0:W1:Y:S02]  /*18740*/  SHFL.IDX P6, R14, R13, R12, R11 ;  /* 0x0000000c0d0e7389 */ /* 0x00006400000c000b */
[----:B01----:R-:W-:Y:S01]  /*18750*/  ENDCOLLECTIVE ;  /* 0x000000000000791b */ /* 0x003fe20003800000 */
.L_x_1540:
        /* <DEDUP_REMOVED lines=16> */
.L_x_1541:
[----:B------:R-:W-:Y:S02]  /*18860*/  @P1 IMAD R8, R5, 0x2, R22 ;  /* 0x0000000205081824 */ /* 0x000fe400078e0216 */
[----:B------:R-:W-:Y:S02]  /*18870*/  IMAD.MOV.U32 R13, RZ, RZ, R0 ;  /* 0x000000ffff0d7224 */ /* 0x000fe400078e0000 */
[----:B------:R-:W-:Y:S02]  /*18880*/  IMAD.MOV.U32 R12, RZ, RZ, 0x6 ;  /* 0x00000006ff0c7424 */ /* 0x000fe400078e00ff */
[----:B------:R-:W-:-:S07]  /*18890*/  IMAD.MOV.U32 R3, RZ, RZ, R14 ;  /* 0x000000ffff037224 */ /* 0x000fce00078e000e */
[----:B------:R-:W-:Y:S05]  /*188a0*/  WARPSYNC.COLLECTIVE R15, `(.L_x_1542) ;  /* 0x000000000f087348 */ /* 0x000fea0003c00000 */
[----:B------:R0:W1:Y:S02]  /*188b0*/  SHFL.IDX P6, R14, R13, R12, R11 ;  /* 0x0000000c0d0e7389 */ /* 0x00006400000c000b */
[----:B01----:R-:W-:Y:S01]  /*188c0*/  ENDCOLLECTIVE ;  /* 0x000000000000791b */ /* 0x003fe20003800000 */
.L_x_1542:
        /* <DEDUP_REMOVED lines=16> */
.L_x_1543:
[----:B------:R-:W-:Y:S02]  /*189d0*/  @P1 IMAD R8, R5, 0x2, R22 ;  /* 0x0000000205081824 */ /* 0x000fe400078e0216 */
[----:B------:R-:W-:Y:S02]  /*189e0*/  IMAD.MOV.U32 R13, RZ, RZ, R0 ;  /* 0x000000ffff0d7224 */ /* 0x000fe400078e0000 */
[----:B------:R-:W-:Y:S02]  /*189f0*/  IMAD.MOV.U32 R12, RZ, RZ, 0x7 ;  /* 0x00000007ff0c7424 */ /* 0x000fe400078e00ff */
[----:B------:R-:W-:-:S07]  /*18a00*/  IMAD.MOV.U32 R3, RZ, RZ, R14 ;  /* 0x000000ffff037224 */ /* 0x000fce00078e000e */
[----:B------:R-:W-:Y:S05]  /*18a10*/  WARPSYNC.COLLECTIVE R15, `(.L_x_1544) ;  /* 0x000000000f087348 */ /* 0x000fea0003c00000 */
[----:B------:R0:W1:Y:S02]  /*18a20*/  SHFL.IDX P6, R14, R13, R12, R11 ;  /* 0x0000000c0d0e7389 */ /* 0x00006400000c000b */
[----:B01----:R-:W-:Y:S01]  /*18a30*/  ENDCOLLECTIVE ;  /* 0x000000000000791b */ /* 0x003fe20003800000 */
.L_x_1544:
        /* <DEDUP_REMOVED lines=10> */
.L_x_1545:
[----:B------:R-:W-:Y:S01]  /*18ae0*/  @!PT LDS RZ, [RZ] ;  /* 0x00000000fffff984 */ /* 0x000fe20000000800 */
[----:B------:R-:W-:Y:S01]  /*18af0*/  @!PT LDS RZ, [RZ] ;  /* 0x00000000fffff984 */ /* 0x000fe20000000800 */
[----:B------:R-:W-:Y:S01]  /*18b00*/  @!PT LDS RZ, [RZ] ;  /* 0x00000000fffff984 */ /* 0x000fe20000000800 */
[----:B------:R-:W-:Y:S04]  /*18b10*/  @P1 LDGSTS.E.BYPASS.LTC128B.128 [R8+0x1b400], desc[UR54][R2.64], !P3 ;  /* 0x1b40000002081fae */ /* 0x000fe8000d901d76 */
[----:B------:R0:W-:Y:S02]  /*18b20*/  @P1 LDGSTS.E.BYPASS.LTC128B.128 [R8+0x1f400], desc[UR54][R2.64+0x80], !P2 ;  /* 0x1f40008002081fae */ /* 0x0001e4000d101d76 */
[----:B0-----:R-:W-:Y:S01]  /*18b30*/  IMAD.MOV.U32 R2, RZ, RZ, R14 ;  /* 0x000000ffff027224 */ /* 0x001fe200078e000e */
[----:B------:R-:W-:Y:S06]  /*18b40*/  BRA `(.L_x_1546) ;  /* 0xffffffb800747947 */ /* 0x000fec000383ffff */
.L_x_1468:
[----:B------:R-:W-:Y:S02]  /*18b50*/  IMAD.MOV.U32 R13, RZ, RZ, R4 ;  /* 0x000000ffff0d7224 */ /* 0x000fe400078e0004 */
[----:B------:R-:W-:Y:S02]  /*18b60*/  IMAD.MOV.U32 R12, RZ, RZ, RZ ;  /* 0x000000ffff0c7224 */ /* 0x000fe400078e00ff */
[----:B------:R-:W-:Y:S02]  /*18b70*/  IMAD.MOV.U32 R11, RZ, RZ, 0x181f ;  /* 0x0000181fff0b7424 */ /* 0x000fe400078e00ff */
[----:B------:R-:W-:Y:S02]  /*18b80*/  IMAD.MOV.U32 R15, RZ, RZ, -0x1 ;  /* 0xffffffffff0f7424 */ /* 0x000fe400078e00ff */
[----:B------:R-:W-:Y:S02]  /*18b90*/  IMAD R31, R31, R5, RZ ;  /* 0x000000051f1f7224 */ /* 0x000fe400078e02ff */
[----:B------:R-:W-:-:S07]  /*18ba0*/  IMAD.IADD R27, R9, 0x1, R27 ;  /* 0x00000001091b7824 */ /* 0x000fce00078e021b */
[----:B-----5:R-:W-:Y:S05]  /*18bb0*/  WARPSYNC.COLLECTIVE R15, `(.L_x_1547) ;  /* 0x000000000f087348 */ /* 0x020fea0003c00000 */
[----:B------:R0:W1:Y:S02]  /*18bc0*/  SHFL.IDX P6, R14, R13, R12, R11 ;  /* 0x0000000c0d0e7389 */ /* 0x00006400000c000b */
[----:B01---5:R-:W-:Y:S01]  /*18bd0*/  ENDCOLLECTIVE ;  /* 0x000000000000791b */ /* 0x023fe20003800000 */
.L_x_1547:
[C---:B------:R-:W-:Y:S01]  /*18be0*/  VIADD R6, R27.reuse, 0x10 ;  /* 0x000000101b067836 */ /* 0x040fe20000000000 */
[----:B------:R-:W-:Y:S01]  /*18bf0*/  ISETP.GE.AND P2, PT, R27, R31, PT ;  /* 0x0000001f1b00720c */ /* 0x000fe20003f46270 */
[----:B------:R-:W-:Y:S02]  /*18c00*/  IMAD.MOV.U32 R13, RZ, RZ, R0 ;  /* 0x000000ffff0d7224 */ /* 0x000fe400078e0000 */
[----:B------:R-:W-:-:S10]  /*18c10*/  IMAD.MOV.U32 R2, RZ, RZ, R14 ;  /* 0x000000ffff027224 */ /* 0x000fd400078e000e */
[----:B------:R-:W-:Y:S05]  /*18c20*/  WARPSYNC.COLLECTIVE R15, `(.L_x_1548) ;  /* 0x000000000f087348 */ /* 0x000fea0003c00000 */
[----:B------:R0:W1:Y:S02]  /*18c30*/  SHFL.IDX P6, R14, R13, R12, R11 ;  /* 0x0000000c0d0e7389 */ /* 0x00006400000c000b */
[----:B01----:R-:W-:Y:S01]  /*18c40*/  ENDCOLLECTIVE ;  /* 0x000000000000791b */ /* 0x003fe20003800000 */
.L_x_1548:
        /* <DEDUP_REMOVED lines=8> */
.L_x_1549:
[----:B------:R-:W-:Y:S01]  /*18cd0*/  @!PT LDS RZ, [RZ] ;  /* 0x00000000fffff984 */ /* 0x000fe20000000800 */
[----:B------:R-:W-:Y:S01]  /*18ce0*/  @!PT LDS RZ, [RZ] ;  /* 0x00000000fffff984 */ /* 0x000fe20000000800 */
[----:B------:R-:W-:Y:S01]  /*18cf0*/  @!PT LDS RZ, [RZ] ;  /* 0x00000000fffff984 */ /* 0x000fe20000000800 */
[----:B------:R-:W-:Y:S04]  /*18d00*/  @!P2 LDGSTS.E.BYPASS.LTC128B.128 [R8+0x10400], desc[UR54][R2.64], !P0 ;  /* 0x104000000208afae */ /* 0x000fe8000c101d76 */
[----:B------:R0:W-:Y:S01]  /*18d10*/  @!P2 LDGSTS.E.BYPASS.LTC128B.128 [R8+0x14400], desc[UR54][R2.64+0x80], !P1 ;  /* 0x144000800208afae */ /* 0x0001e2000c901d76 */
[----:B------:R-:W-:Y:S01]  /*18d20*/  ISETP.GE.AND P2, PT, R6, R31, PT ;  /* 0x0000001f0600720c */ /* 0x000fe20003f46270 */
[----:B------:R-:W-:Y:S02]  /*18d30*/  VIADD R6, R27, 0x20 ;  /* 0x000000201b067836 */ /* 0x000fe40000000000 */
[----:B------:R-:W-:Y:S02]  /*18d40*/  IMAD.MOV.U32 R13, RZ, RZ, R0 ;  /* 0x000000ffff0d7224 */ /* 0x000fe400078e0000 */
[----:B0-----:R-:W-:-:S08]  /*18d50*/  IMAD.MOV.U32 R2, RZ, RZ, R14 ;  /* 0x000000ffff027224 */ /* 0x001fd000078e000e */
[----:B------:R-:W-:Y:S05]  /*18d60*/  WARPSYNC.COLLECTIVE R15, `(.L_x_1550) ;  /* 0x000000000f087348 */ /* 0x000fea0003c00000 */
[----:B------:R0:W1:Y:S02]  /*18d70*/  SHFL.IDX P6, R14, R13, R12, R11 ;  /* 0x0000000c0d0e7389 */ /* 0x00006400000c000b */
[----:B01----:R-:W-:Y:S01]  /*18d80*/  ENDCOLLECTIVE ;  /* 0x000000000000791b */ /* 0x003fe20003800000 */
.L_x_1550:
        /* <DEDUP_REMOVED lines=8> */
.L_x_1551:
[----:B------:R-:W-:-:S05]  /*18e10*/  @!P2 IMAD.MOV.U32 R3, RZ, RZ, R5 ;  /* 0x000000ffff03a224 */ /* 0x000fca00078e0005 */
        /* <DEDUP_REMOVED lines=12> */
.L_x_1552:
        /* <DEDUP_REMOVED lines=8> */
.L_x_1553:
        /* <DEDUP_REMOVED lines=13> */
.L_x_1554:
        /* <DEDUP_REMOVED lines=8> */
.L_x_1555:
        /* <DEDUP_REMOVED lines=13> */
.L_x_1556:
        /* <DEDUP_REMOVED lines=8> */
.L_x_1557:
        /* <DEDUP_REMOVED lines=13> */
.L_x_1558:
        /* <DEDUP_REMOVED lines=8> */
.L_x_1559:
[----:B------:R-:W-:-:S05]  /*19350*/  @!P2 IMAD.MOV.U32 R3, RZ, RZ, R5 ;  /* 0x000000ffff03a224 */ /* 0x000fca00078e0005 */
        /* <DEDUP_REMOVED lines=11> */
.L_x_1560:
        /* <DEDUP_REMOVED lines=8> */
.L_x_1561:
        /* <DEDUP_REMOVED lines=11> */
.L_x_1562:
[----:B------:R-:W-:Y:S05]  /*19540*/  BRA `(.L_x_1563) ;  /* 0xffffffb800e07947 */ /* 0x000fea000383ffff */
.L_x_1473:
[----:B0-----:R0:W1:Y:S02]  /*19550*/  SYNCS.PHASECHK.TRANS64.TRYWAIT P1, [R22+URZ+0x28820], R3 ;  /* 0x02882003160075a7 */ /* 0x001064000802017f */
[----:B-1----:R-:W-:Y:S05]  /*19560*/  @!P1 NANOSLEEP.SYNCS 0x989680 ;  /* 0x009896800000995d */ /* 0x002fea0003900000 */
[----:B------:R-:W1:Y:S02]  /*19570*/  @!P1 SYNCS.PHASECHK.TRANS64 P1, [R22+URZ+0x28820], R3 ;  /* 0x02882003160095a7 */ /* 0x000e64000802007f */
[----:B-1----:R-:W-:Y:S05]  /*19580*/  @!P1 BRA `(.L_x_1473) ;  /* 0xfffffffc00f09947 */ /* 0x002fea000383ffff */
[----:B------:R-:W-:Y:S05]  /*19590*/  BRA `(.L_x_1564) ;  /* 0xffffffbc00587947 */ /* 0x000fea000383ffff */
.L_x_1478:
[----:B0-----:R0:W1:Y:S02]  /*195a0*/  SYNCS.PHASECHK.TRANS64.TRYWAIT P0, [R6+URZ+0x28840], R3 ;  /* 0x02884003060075a7 */ /* 0x001064000800017f */
[----:B-1----:R-:W-:Y:S05]  /*195b0*/  @!P0 NANOSLEEP.SYNCS 0x989680 ;  /* 0x009896800000895d */ /* 0x002fea0003900000 */
[----:B------:R-:W1:Y:S02]  /*195c0*/  @!P0 SYNCS.PHASECHK.TRANS64 P0, [R6+URZ+0x28840], R3 ;  /* 0x02884003060085a7 */ /* 0x000e64000800007f */
[----:B-1----:R-:W-:Y:S05]  /*195d0*/  @!P0 BRA `(.L_x_1478) ;  /* 0xfffffffc00f08947 */ /* 0x002fea000383ffff */
[----:B------:R-:W-:Y:S05]  /*195e0*/  BRA `(.L_x_1565) ;  /* 0xffffffc000207947 */ /* 0x000fea000383ffff */
.L_x_1479:
[----:B------:R-:W-:Y:S01]  /*195f0*/  BSSY B1, `(.L_x_1566) ;  /* 0x0000008000017945 */ /* 0x000fe20003800000 */
[----:B------:R-:W-:Y:S02]  /*19600*/  IMAD.MOV.U32 R13, RZ, RZ, R9 ;  /* 0x000000ffff0d7224 */ /* 0x000fe400078e0009 */
[----:B------:R-:W-:Y:S02]  /*19610*/  IMAD.MOV.U32 R12, RZ, RZ, RZ ;  /* 0x000000ffff0c7224 */ /* 0x000fe400078e00ff */
[----:B------:R-:W-:Y:S02]  /*19620*/  IMAD.MOV.U32 R11, RZ, RZ, 0x181f ;  /* 0x0000181fff0b7424 */ /* 0x000fe400078e00ff */
[----:B------:R-:W-:-:S07]  /*19630*/  IMAD.MOV.U32 R15, RZ, RZ, -0x1 ;  /* 0xffffffffff0f7424 */ /* 0x000fce00078e00ff */
[----:B--2---:R-:W-:Y:S05]  /*19640*/  WARPSYNC.COLLECTIVE R15, `(.L_x_1567) ;  /* 0x000000000f087348 */ /* 0x004fea0003c00000 */
[----:B--2---:R0:W1:Y:S02]  /*19650*/  SHFL.IDX P6, R14, R13, R12, R11 ;  /* 0x0000000c0d0e7389 */ /* 0x00406400000c000b */
[----:B01----:R-:W-:Y:S01]  /*19660*/  ENDCOLLECTIVE ;  /* 0x000000000000791b */ /* 0x003fe20003800000 */
.L_x_1567:
[----:B------:R-:W-:Y:S05]  /*19670*/  BSYNC B1 ;  /* 0x0000000000017941 */ /* 0x000fea0003800000 */
.L_x_1566:
        /* <DEDUP_REMOVED lines=9> */
.L_x_1568:
[----:B------:R-:W-:Y:S02]  /*19710*/  IMAD R8, R8, 0x2, R22 ;  /* 0x0000000208087824 */ /* 0x000fe400078e0216 */
[----:B------:R-:W-:Y:S02]  /*19720*/  IMAD.MOV.U32 R13, RZ, RZ, R9 ;  /* 0x000000ffff0d7224 */ /* 0x000fe400078e0009 */
[----:B------:R-:W-:Y:S02]  /*19730*/  IMAD.MOV.U32 R12, RZ, RZ, 0x1 ;  /* 0x00000001ff0c7424 */ /* 0x000fe400078e00ff */
[----:B------:R-:W-:-:S07]  /*19740*/  IMAD.MOV.U32 R2, RZ, RZ, R14 ;  /* 0x000000ffff027224 */ /* 0x000fce00078e000e */
[----:B------:R-:W-:Y:S05]  /*19750*/  WARPSYNC.COLLECTIVE R15, `(.L_x_1569) ;  /* 0x000000000f087348 */ /* 0x000fea0003c00000 */
[----:B------:R0:W1:Y:S02]  /*19760*/  SHFL.IDX P6, R14, R13, R12, R11 ;  /* 0x0000000c0d0e7389 */ /* 0x00006400000c000b */
[----:B01----:R-:W-:Y:S01]  /*19770*/  ENDCOLLECTIVE ;  /* 0x000000000000791b */ /* 0x003fe20003800000 */
.L_x_1569:
        /* <DEDUP_REMOVED lines=12> */
.L_x_1570:
[----:B------:R-:W-:Y:S02]  /*19840*/  IMAD.MOV.U32 R13, RZ, RZ, R9 ;  /* 0x000000ffff0d7224 */ /* 0x000fe400078e0009 */
[----:B------:R-:W-:Y:S02]  /*19850*/  IMAD.MOV.U32 R12, RZ, RZ, 0x2 ;  /* 0x00000002ff0c7424 */ /* 0x000fe400078e00ff */
[----:B------:R-:W-:-:S07]  /*19860*/  IMAD.MOV.U32 R2, RZ, RZ, R14 ;  /* 0x000000ffff027224 */ /* 0x000fce00078e000e */
[----:B------:R-:W-:Y:S05]  /*19870*/  WARPSYNC.COLLECTIVE R15, `(.L_x_1571) ;  /* 0x000000000f087348 */ /* 0x000fea0003c00000 */
[----:B------:R0:W1:Y:S02]  /*19880*/  SHFL.IDX P6, R14, R13, R12, R11 ;  /* 0x0000000c0d0e7389 */ /* 0x00006400000c000b */
[----:B01----:R-:W-:Y:S01]  /*19890*/  ENDCOLLECTIVE ;  /* 0x000000000000791b */ /* 0x003fe20003800000 */
.L_x_1571:
        /* <DEDUP_REMOVED lines=12> */
.L_x_1572:
[----:B------:R-:W-:Y:S02]  /*19960*/  IMAD.MOV.U32 R13, RZ, RZ, R9 ;  /* 0x000000ffff0d7224 */ /* 0x000fe400078e0009 */
[----:B------:R-:W-:Y:S02]  /*19970*/  IMAD.MOV.U32 R12, RZ, RZ, 0x3 ;  /* 0x00000003ff0c7424 */ /* 0x000fe400078e00ff */
[----:B------:R-:W-:-:S07]  /*19980*/  IMAD.MOV.U32 R2, RZ, RZ, R14 ;  /* 0x000000ffff027224 */ /* 0x000fce00078e000e */
[----:B------:R-:W-:Y:S05]  /*19990*/  WARPSYNC.COLLECTIVE R15, `(.L_x_1573) ;  /* 0x000000000f087348 */ /* 0x000fea0003c00000 */
[----:B------:R0:W1:Y:S02]  /*199a0*/  SHFL.IDX P6, R14, R13, R12, R11 ;  /* 0x0000000c0d0e7389 */ /* 0x00006400000c000b */
[----:B01----:R-:W-:Y:S01]  /*199b0*/  ENDCOLLECTIVE ;  /* 0x000000000000791b */ /* 0x003fe20003800000 */
.L_x_1573:
        /* <DEDUP_REMOVED lines=12> */
.L_x_1574:
[----:B------:R-:W-:Y:S01]  /*19a80*/  IMAD.MOV.U32 R13, RZ, RZ, R9 ;  /* 0x000000ffff0d7224 */ /* 0x000fe200078e0009 */
[----:B------:R-:W-:Y:S01]  /*19a90*/  MOV R12, 0x4 ;  /* 0x00000004000c7802 */ /* 0x000fe20000000f00 */
[----:B------:R-:W-:-:S07]  /*19aa0*/  IMAD.MOV.U32 R2, RZ, RZ, R14 ;  /* 0x000000ffff027224 */ /* 0x000fce00078e000e */
[----:B------:R-:W-:Y:S05]  /*19ab0*/  WARPSYNC.COLLECTIVE R15, `(.L_x_1575) ;  /* 0x000000000f087348 */ /* 0x000fea0003c00000 */
[----:B------:R0:W1:Y:S02]  /*19ac0*/  SHFL.IDX P6, R14, R13, R12, R11 ;  /* 0x0000000c0d0e7389 */ /* 0x00006400000c000b */
[----:B01----:R-:W-:Y:S01]  /*19ad0*/  ENDCOLLECTIVE ;  /* 0x000000000000791b */ /* 0x003fe20003800000 */
.L_x_1575:
        /* <DEDUP_REMOVED lines=12> */
.L_x_1576:
[----:B------:R-:W-:Y:S02]  /*19ba0*/  IMAD.MOV.U32 R13, RZ, RZ, R9 ;  /* 0x000000ffff0d7224 */ /* 0x000fe400078e0009 */
[----:B------:R-:W-:Y:S02]  /*19bb0*/  IMAD.MOV.U32 R12, RZ, RZ, 0x5 ;  /* 0x00000005ff0c7424 */ /* 0x000fe400078e00ff */
[----:B------:R-:W-:-:S07]  /*19bc0*/  IMAD.MOV.U32 R2, RZ, RZ, R14 ;  /* 0x000000ffff027224 */ /* 0x000fce00078e000e */
[----:B------:R-:W-:Y:S05]  /*19bd0*/  WARPSYNC.COLLECTIVE R15, `(.L_x_1577) ;  /* 0x000000000f087348 */ /* 0x000fea0003c00000 */
[----:B------:R0:W1:Y:S02]  /*19be0*/  SHFL.IDX P6, R14, R13, R12, R11 ;  /* 0x0000000c0d0e7389 */ /* 0x00006400000c000b */
[----:B01----:R-:W-:Y:S01]  /*19bf0*/  ENDCOLLECTIVE ;  /* 0x000000000000791b */ /* 0x003fe20003800000 */
.L_x_1577:
        /* <DEDUP_REMOVED lines=12> */
.L_x_1578:
[----:B------:R-:W-:Y:S02]  /*19cc0*/  IMAD.MOV.U32 R13, RZ, RZ, R9 ;  /* 0x000000ffff0d7224 */ /* 0x000fe400078e0009 */
[----:B------:R-:W-:Y:S02]  /*19cd0*/  IMAD.MOV.U32 R12, RZ, RZ, 0x6 ;  /* 0x00000006ff0c7424 */ /* 0x000fe400078e00ff */
[----:B------:R-:W-:-:S07]  /*19ce0*/  IMAD.MOV.U32 R2, RZ, RZ, R14 ;  /* 0x000000ffff027224 */ /* 0x000fce00078e000e */
[----:B------:R-:W-:Y:S05]  /*19cf0*/  WARPSYNC.COLLECTIVE R15, `(.L_x_1579) ;  /* 0x000000000f087348 */ /* 0x000fea0003c00000 */
[----:B------:R0:W1:Y:S02]  /*19d00*/  SHFL.IDX P6, R14, R13, R12, R11 ;  /* 0x0000000c0d0e7389 */ /* 0x00006400000c000b */
[----:B01----:R-:W-:Y:S01]  /*19d10*/  ENDCOLLECTIVE ;  /* 0x000000000000791b */ /* 0x003fe20003800000 */
.L_x_1579:
        /* <DEDUP_REMOVED lines=12> */
.L_x_1580:
[----:B------:R-:W-:Y:S02]  /*19de0*/  IMAD.MOV.U32 R13, RZ, RZ, R9 ;  /* 0x000000ffff0d7224 */ /* 0x000fe400078e0009 */
[----:B------:R-:W-:Y:S02]  /*19df0*/  IMAD.MOV.U32 R12, RZ, RZ, 0x7 ;  /* 0x00000007ff0c7424 */ /* 0x000fe400078e00ff */
[----:B------:R-:W-:-:S07]  /*19e00*/  IMAD.MOV.U32 R2, RZ, RZ, R14 ;  /* 0x000000ffff027224 */ /* 0x000fce00078e000e */
[----:B------:R-:W-:Y:S05]  /*19e10*/  WARPSYNC.COLLECTIVE R15, `(.L_x_1581) ;  /* 0x000000000f087348 */ /* 0x000fea0003c00000 */
[----:B------:R0:W1:Y:S02]  /*19e20*/  SHFL.IDX P6, R14, R13, R12, R11 ;  /* 0x0000000c0d0e7389 */ /* 0x00006400000c000b */
[----:B01----:R-:W-:Y:S01]  /*19e30*/  ENDCOLLECTIVE ;  /* 0x000000000000791b */ /* 0x003fe20003800000 */
.L_x_1581:
        /* <DEDUP_REMOVED lines=12> */
.L_x_1582:
[----:B------:R-:W-:Y:S01]  /*19f00*/  IMAD.MOV.U32 R2, RZ, RZ, R14 ;  /* 0x000000ffff027224 */ /* 0x000fe200078e000e */
[----:B------:R-:W-:Y:S06]  /*19f10*/  BRA `(.L_x_1583) ;  /* 0xffffffb800f47947 */ /* 0x000fec000383ffff */
.L_x_1484:
[----:B-1----:R1:W3:Y:S02]  /*19f20*/  SYNCS.PHASECHK.TRANS64.TRYWAIT P0, [R6+URZ+0x28860], R2 ;  /* 0x02886002060075a7 */ /* 0x0022e4000800017f */
[----:B---3--:R-:W-:Y:S05]  /*19f30*/  @!P0 NANOSLEEP.SYNCS 0x989680 ;  /* 0x009896800000895d */ /* 0x008fea0003900000 */
[----:B------:R-:W3:Y:S02]  /*19f40*/  @!P0 SYNCS.PHASECHK.TRANS64 P0, [R6+URZ+0x28860], R2 ;  /* 0x02886002060085a7 */ /* 0x000ee4000800007f */
[----:B---3--:R-:W-:Y:S05]  /*19f50*/  @!P0 BRA `(.L_x_1484) ;  /* 0xfffffffc00f08947 */ /* 0x008fea000383ffff */
[----:B------:R-:W-:Y:S05]  /*19f60*/  BRA `(.L_x_1584) ;  /* 0xffffffbc00507947 */ /* 0x000fea000383ffff */
.L_x_1485:
[----:B------:R-:W-:Y:S01]  /*19f70*/  BSSY B1, `(.L_x_1585) ;  /* 0x0000008000017945 */ /* 0x000fe20003800000 */
[----:B------:R-:W-:Y:S02]  /*19f80*/  IMAD.MOV.U32 R13, RZ, RZ, R23 ;  /* 0x000000ffff0d7224 */ /* 0x000fe400078e0017 */
[----:B------:R-:W-:Y:S02]  /*19f90*/  IMAD.MOV.U32 R12, RZ, RZ, RZ ;  /* 0x000000ffff0c7224 */ /* 0x000fe400078e00ff */
[----:B------:R-:W-:Y:S02]  /*19fa0*/  IMAD.MOV.U32 R11, RZ, RZ, 0x181f ;  /* 0x0000181fff0b7424 */ /* 0x000fe400078e00ff */
[----:B------:R-:W-:-:S07]  /*19fb0*/  IMAD.MOV.U32 R15, RZ, RZ, -0x1 ;  /* 0xffffffffff0f7424 */ /* 0x000fce00078e00ff */
[----:B-12---:R-:W-:Y:S05]  /*19fc0*/  WARPSYNC.COLLECTIVE R15, `(.L_x_1586) ;  /* 0x000000000f087348 */ /* 0x006fea0003c00000 */
[----:B--2---:R0:W2:Y:S02]  /*19fd0*/  SHFL.IDX P6, R14, R13, R12, R11 ;  /* 0x0000000c0d0e7389 */ /* 0x0040a400000c000b */
[----:B012---:R-:W-:Y:S01]  /*19fe0*/  ENDCOLLECTIVE ;  /* 0x000000000000791b */ /* 0x007fe20003800000 */
.L_x_1586:
[----:B------:R-:W-:Y:S05]  /*19ff0*/  BSYNC B1 ;  /* 0x0000000000017941 */ /* 0x000fea0003800000 */
.L_x_1585:
        /* <DEDUP_REMOVED lines=9> */
.L_x_1587:
[----:B------:R-:W-:Y:S02]  /*1a090*/  IMAD.MOV.U32 R13, RZ, RZ, R23 ;  /* 0x000000ffff0d7224 */ /* 0x000fe400078e0017 */
[----:B------:R-:W-:Y:S02]  /*1a0a0*/  IMAD.MOV.U32 R12, RZ, RZ, 0x1 ;  /* 0x00000001ff0c7424 */ /* 0x000fe400078e00ff */
[----:B------:R-:W-:-:S07]  /*1a0b0*/  IMAD.MOV.U32 R2, RZ, RZ, R14 ;  /* 0x000000ffff027224 */ /* 0x000fce00078e000e */
[----:B------:R-:W-:Y:S05]  /*1a0c0*/  WARPSYNC.COLLECTIVE R15, `(.L_x_1588) ;  /* 0x000000000f087348 */ /* 0x000fea0003c00000 */
[----:B------:R0:W1:Y:S02]  /*1a0d0*/  SHFL.IDX P6, R14, R13, R12, R11 ;  /* 0x0000000c0d0e7389 */ /* 0x00006400000c000b */
[----:B01----:R-:W-:Y:S01]  /*1a0e0*/  ENDCOLLECTIVE ;  /* 0x000000000000791b */ /* 0x003fe20003800000 */
.L_x_1588:
        /* <DEDUP_REMOVED lines=14> */
.L_x_1589:
[----:B------:R-:W-:Y:S02]  /*1a1d0*/  IMAD.MOV.U32 R13, RZ, RZ, R23 ;  /* 0x000000ffff0d7224 */ /* 0x000fe400078e0017 */
[----:B------:R-:W-:Y:S02]  /*1a1e0*/  IMAD.MOV.U32 R12, RZ, RZ, 0x2 ;  /* 0x00000002ff0c7424 */ /* 0x000fe400078e00ff */
[----:B------:R-:W-:-:S07]  /*1a1f0*/  IMAD.MOV.U32 R2, RZ, RZ, R14 ;  /* 0x000000ffff027224 */ /* 0x000fce00078e000e */
[----:B------:R-:W-:Y:S05]  /*1a200*/  WARPSYNC.COLLECTIVE R15, `(.L_x_1590) ;  /* 0x000000000f087348 */ /* 0x000fea0003c00000 */
[----:B------:R0:W1:Y:S02]  /*1a210*/  SHFL.IDX P6, R14, R13, R12, R11 ;  /* 0x0000000c0d0e7389 */ /* 0x00006400000c000b */
[----:B01----:R-:W-:Y:S01]  /*1a220*/  ENDCOLLECTIVE ;  /* 0x000000000000791b */ /* 0x003fe20003800000 */
.L_x_1590:
        /* <DEDUP_REMOVED lines=14> */
.L_x_1591:
[----:B------:R-:W-:Y:S02]  /*1a310*/  IMAD.MOV.U32 R13, RZ, RZ, R23 ;  /* 0x000000ffff0d7224 */ /* 0x000fe400078e0017 */
[----:B------:R-:W-:Y:S02]  /*1a320*/  IMAD.MOV.U32 R12, RZ, RZ, 0x3 ;  /* 0x00000003ff0c7424 */ /* 0x000fe400078e00ff */
[----:B------:R-:W-:-:S07]  /*1a330*/  IMAD.MOV.U32 R2, RZ, RZ, R14 ;  /* 0x000000ffff027224 */ /* 0x000fce00078e000e */
[----:B------:R-:W-:Y:S05]  /*1a340*/  WARPSYNC.COLLECTIVE R15, `(.L_x_1592) ;  /* 0x000000000f087348 */ /* 0x000fea0003c00000 */
[----:B------:R0:W1:Y:S02]  /*1a350*/  SHFL.IDX P6, R14, R13, R12, R11 ;  /* 0x0000000c0d0e7389 */ /* 0x00006400000c000b */
[----:B01----:R-:W-:Y:S01]  /*1a360*/  ENDCOLLECTIVE ;  /* 0x000000000000791b */ /* 0x003fe20003800000 */
.L_x_1592:
        /* <DEDUP_REMOVED lines=14> */
.L_x_1593:
[----:B------:R-:W-:Y:S02]  /*1a450*/  IMAD.MOV.U32 R13, RZ, RZ, R23 ;  /* 0x000000ffff0d7224 */ /* 0x000fe400078e0017 */
[----:B------:R-:W-:Y:S02]  /*1a460*/  IMAD.MOV.U32 R12, RZ, RZ, 0x4 ;  /* 0x00000004ff0c7424 */ /* 0x000fe400078e00ff */
[----:B------:R-:W-:-:S07]  /*1a470*/  IMAD.MOV.U32 R2, RZ, RZ, R14 ;  /* 0x000000ffff027224 */ /* 0x000fce00078e000e */
[----:B------:R-:W-:Y:S05]  /*1a480*/  WARPSYNC.COLLECTIVE R15, `(.L_x_1594) ;  /* 0x000000000f087348 */ /* 0x000fea0003c00000 */
[----:B------:R0:W1:Y:S02]  /*1a490*/  SHFL.IDX P6, R14, R13, R12, R11 ;  /* 0x0000000c0d0e7389 */ /* 0x00006400000c000b */
[----:B01----:R-:W-:Y:S01]  /*1a4a0*/  ENDCOLLECTIVE ;  /* 0x000000000000791b */ /* 0x003fe20003800000 */
.L_x_1594:
        /* <DEDUP_REMOVED lines=14> */
.L_x_1595:
[----:B------:R-:W-:Y:S02]  /*1a590*/  IMAD.MOV.U32 R13, RZ, RZ, R23 ;  /* 0x000000ffff0d7224 */ /* 0x000fe400078e0017 */
[----:B------:R-:W-:Y:S02]  /*1a5a0*/  IMAD.MOV.U32 R12, RZ, RZ, 0x5 ;  /* 0x00000005ff0c7424 */ /* 0x000fe400078e00ff */
[----:B------:R-:W-:-:S07]  /*1a5b0*/  IMAD.MOV.U32 R2, RZ, RZ, R14 ;  /* 0x000000ffff027224 */ /* 0x000fce00078e000e */
[----:B------:R-:W-:Y:S05]  /*1a5c0*/  WARPSYNC.COLLECTIVE R15, `(.L_x_1596) ;  /* 0x000000000f087348 */ /* 0x000fea0003c00000 */
[----:B------:R0:W1:Y:S02]  /*1a5d0*/  SHFL.IDX P6, R14, R13, R12, R11 ;  /* 0x0000000c0d0e7389 */ /* 0x00006400000c000b */
[----:B01----:R-:W-:Y:S01]  /*1a5e0*/  ENDCOLLECTIVE ;  /* 0x000000000000791b */ /* 0x003fe20003800000 */
.L_x_1596:
        /* <DEDUP_REMOVED lines=14> */
.L_x_1597:
[----:B------:R-:W-:Y:S02]  /*1a6d0*/  IMAD.MOV.U32 R13, RZ, RZ, R23 ;  /* 0x000000ffff0d7224 */ /* 0x000fe400078e0017 */
[----:B------:R-:W-:Y:S02]  /*1a6e0*/  IMAD.MOV.U32 R12, RZ, RZ, 0x6 ;  /* 0x00000006ff0c7424 */ /* 0x000fe400078e00ff */
[----:B------:R-:W-:-:S07]  /*1a6f0*/  IMAD.MOV.U32 R2, RZ, RZ, R14 ;  /* 0x000000ffff027224 */ /* 0x000fce00078e000e */
[----:B------:R-:W-:Y:S05]  /*1a700*/  WARPSYNC.COLLECTIVE R15, `(.L_x_1598) ;  /* 0x000000000f087348 */ /* 0x000fea0003c00000 */
[----:B------:R0:W1:Y:S02]  /*1a710*/  SHFL.IDX P6, R14, R13, R12, R11 ;  /* 0x0000000c0d0e7389 */ /* 0x00006400000c000b */
[----:B01----:R-:W-:Y:S01]  /*1a720*/  ENDCOLLECTIVE ;  /* 0x000000000000791b */ /* 0x003fe20003800000 */
.L_x_1598:
        /* <DEDUP_REMOVED lines=14> */
.L_x_1599:
[----:B------:R-:W-:Y:S02]  /*1a810*/  IMAD.MOV.U32 R13, RZ, RZ, R23 ;  /* 0x000000ffff0d7224 */ /* 0x000fe400078e0017 */
[----:B------:R-:W-:Y:S02]  /*1a820*/  IMAD.MOV.U32 R12, RZ, RZ, 0x7 ;  /* 0x00000007ff0c7424 */ /* 0x000fe400078e00ff */
[----:B------:R-:W-:-:S07]  /*1a830*/  IMAD.MOV.U32 R2, RZ, RZ, R14 ;  /* 0x000000ffff027224 */ /* 0x000fce00078e000e */
[----:B------:R-:W-:Y:S05]  /*1a840*/  WARPSYNC.COLLECTIVE R15, `(.L_x_1600) ;  /* 0x000000000f087348 */ /* 0x000fea0003c00000 */
[----:B------:R0:W1:Y:S02]  /*1a850*/  SHFL.IDX P6, R14, R13, R12, R11 ;  /* 0x0000000c0d0e7389 */ /* 0x00006400000c000b */
[----:B01----:R-:W-:Y:S01]  /*1a860*/  ENDCOLLECTIVE ;  /* 0x000000000000791b */ /* 0x003fe20003800000 */
.L_x_1600:
        /* <DEDUP_REMOVED lines=13> */
.L_x_1601:
[----:B------:R-:W-:Y:S01]  /*1a940*/  @!PT LDS RZ, [RZ] ;  /* 0x00000000fffff984 */ /* 0x000fe20000000800 */
[----:B------:R-:W-:Y:S01]  /*1a950*/  @!PT LDS RZ, [RZ] ;  /* 0x00000000fffff984 */ /* 0x000fe20000000800 */
[----:B------:R-:W-:Y:S01]  /*1a960*/  @!PT LDS RZ, [RZ] ;  /* 0x00000000fffff984 */ /* 0x000fe20000000800 */
[----:B------:R1:W-:Y:S01]  /*1a970*/  LDGSTS.E.BYPASS.LTC128B.128 [R7+0x7400], desc[UR54][R2.64+0x80], !P0 ;  /* 0x0740008002077fae */ /* 0x0003e2000c101d76 */
[----:B------:R-:W-:Y:S05]  /*1a980*/  BRA `(.L_x_1602) ;  /* 0xffffffb400d87947 */ /* 0x000fea000383ffff */
.L_x_1493:
[----:B0-----:R0:W1:Y:S02]  /*1a990*/  SYNCS.PHASECHK.TRANS64.TRYWAIT P0, [R0+URZ+0x28860], R3 ;  /* 0x02886003000075a7 */ /* 0x001064000800017f */
[----:B-1----:R-:W-:Y:S05]  /*1a9a0*/  @!P0 NANOSLEEP.SYNCS 0x989680 ;  /* 0x009896800000895d */ /* 0x002fea0003900000 */
[----:B------:R-:W1:Y:S02]  /*1a9b0*/  @!P0 SYNCS.PHASECHK.TRANS64 P0, [R0+URZ+0x28860], R3 ;  /* 0x02886003000085a7 */ /* 0x000e64000800007f */
[----:B-1----:R-:W-:Y:S05]  /*1a9c0*/  @!P0 BRA `(.L_x_1493) ;  /* 0xfffffffc00f08947 */ /* 0x002fea000383ffff */
[----:B------:R-:W-:Y:S05]  /*1a9d0*/  BRA `(.L_x_1603) ;  /* 0xffffffb800f47947 */ /* 0x000fea000383ffff */
.L_x_1494:
        /* <DEDUP_REMOVED lines=8> */
.L_x_1605:
[----:B------:R-:W-:Y:S05]  /*1aa60*/  BSYNC B0 ;  /* 0x0000000000007941 */ /* 0x000fea0003800000 */
.L_x_1604:
        /* <DEDUP_REMOVED lines=9> */
.L_x_1606:
[----:B------:R-:W-:Y:S01]  /*1ab00*/  ULDC UR4, c[0x0][0x2f4] ;  /* 0x0000bd0000047ab9 */ /* 0x000fe20000000800 */
[----:B------:R-:W-:Y:S01]  /*1ab10*/  IMAD R4, R9, 0x2, R22 ;  /* 0x0000000209047824 */ /* 0x000fe200078e0216 */
[----:B------:R-:W-:Y:S02]  /*1ab20*/  ISETP.GE.AND P1, PT, R30, UR4, PT ;  /* 0x000000041e007c0c */ /* 0x000fe4000bf26270 */
[----:B------:R-:W-:Y:S02]  /*1ab30*/  ISETP.GE.AND P0, PT, R29, UR4, PT ;  /* 0x000000041d007c0c */ /* 0x000fe4000bf06270 */
[C---:B------:R-:W-:Y:S02]  /*1ab40*/  ISETP.LT.OR P3, PT, R6.reuse, 0x1, P1 ;  /* 0x000000010600780c */ /* 0x040fe40000f61670 */
[----:B------:R-:W-:Y:S01]  /*1ab50*/  ISETP.LT.OR P4, PT, R6, 0x1, P0 ;  /* 0x000000010600780c */ /* 0x000fe20000781670 */
[----:B------:R-:W-:Y:S02]  /*1ab60*/  IMAD.MOV.U32 R13, RZ, RZ, R23 ;  /* 0x000000ffff0d7224 */ /* 0x000fe400078e0017 */
[----:B------:R-:W-:Y:S01]  /*1ab70*/  IMAD.MOV.U32 R12, RZ, RZ, 0x1 ;  /* 0x00000001ff0c7424 */ /* 0x000fe200078e00ff */
[----:B------:R-:W-:-:S13]  /*1ab80*/  IADD3 R2, P2, R14, R5, RZ ;  /* 0x000000050e027210 */ /* 0x000fda0007f5e0ff */
[----:B------:R-:W-:Y:S05]  /*1ab90*/  WARPSYNC.COLLECTIVE R15, `(.L_x_1607) ;  /* 0x000000000f087348 */ /* 0x000fea0003c00000 */
[----:B------:R0:W1:Y:S02]  /*1aba0*/  SHFL.IDX P6, R14, R13, R12, R11 ;  /* 0x0000000c0d0e7389 */ /* 0x00006400000c000b */
[----:B01----:R-:W-:Y:S01]  /*1abb0*/  ENDCOLLECTIVE ;  /* 0x000000000000791b */ /* 0x003fe20003800000 */
.L_x_1607:
        /* <DEDUP_REMOVED lines=13> */
.L_x_1608:
[----:B------:R-:W-:Y:S02]  /*1ac90*/  IMAD.MOV.U32 R13, RZ, RZ, R23 ;  /* 0x000000ffff0d7224 */ /* 0x000fe400078e0017 */
[----:B------:R-:W-:Y:S02]  /*1aca0*/  IMAD.MOV.U32 R12, RZ, RZ, 0x2 ;  /* 0x00000002ff0c7424 */ /* 0x000fe400078e00ff */
[----:B------:R-:W-:-:S07]  /*1acb0*/  IMAD.MOV.U32 R10, RZ, RZ, R14 ;  /* 0x000000ffff0a7224 */ /* 0x000fce00078e000e */
[----:B------:R-:W-:Y:S05]  /*1acc0*/  WARPSYNC.COLLECTIVE R15, `(.L_x_1609) ;  /* 0x000000000f087348 */ /* 0x000fea0003c00000 */
[----:B------:R0:W1:Y:S02]  /*1acd0*/  SHFL.IDX P6, R14, R13, R12, R11 ;  /* 0x0000000c0d0e7389 */ /* 0x00006400000c000b */
[----:B01----:R-:W-:Y:S01]  /*1ace0*/  ENDCOLLECTIVE ;  /* 0x000000000000791b */ /* 0x003fe20003800000 */
.L_x_1609:
[----:B------:R-:W-:-:S05]  /*1acf0*/  IADD3 R2, P2, R10, R5, RZ ;  /* 0x000000050a027210 */ /* 0x000fca0007f5e0ff */
[----:B------:R-:W-:-:S05]  /*1ad00*/  IMAD.X R3, RZ, RZ, R7, P2 ;  /* 0x000000ffff037224 */ /* 0x000fca00010e0607 */
[----:B------:R-:W-:Y:S01]  /*1ad10*/  @!PT LDS RZ, [RZ] ;  /* 0x00000000fffff984 */ /* 0x000fe20000000800 */
[----:B------:R-:W-:Y:S01]  /*1ad20*/  @!PT LDS RZ, [RZ] ;  /* 0x00000000fffff984 */ /* 0x000fe20000000800 */
[----:B------:R-:W-:Y:S01]  /*1ad30*/  @!PT LDS RZ, [RZ] ;  /* 0x00000000fffff984 */ /* 0x000fe20000000800 */
[----:B------:R0:W-:Y:S01]  /*1ad40*/  LDGSTS.E.BYPASS.LTC128B.128 [R4+0xc00], desc[UR54][R2.64], !P3 ;  /* 0x00c0000002047fae */ /* 0x0001e2000d901d76 */
[----:B------:R-:W-:Y:S01]  /*1ad50*/  IMAD.MOV.U32 R13, RZ, RZ, R17 ;  /* 0x000000ffff0d7224 */ /* 0x000fe200078e0011 */
[C---:B------:R-:W-:Y:S02]  /*1ad60*/  ISETP.LT.OR P3, PT, R6.reuse, 0x21, P1 ;  /* 0x000000210600780c */ /* 0x040fe40000f61670 */
[----:B------:R0:W-:Y:S01]  /*1ad70*/  LDGSTS.E.BYPASS.LTC128B.128 [R4+0x4c00], desc[UR54][R2.64+0x80], !P4 ;  /* 0x04c0008002047fae */ /* 0x0001e2000e101d76 */
[----:B------:R-:W-:Y:S01]  /*1ad80*/  ISETP.LT.OR P4, PT, R6, 0x21, P0 ;  /* 0x000000210600780c */ /* 0x000fe20000781670 */
[----:B------:R-:W-:-:S12]  /*1ad90*/  IMAD.MOV.U32 R8, RZ, RZ, R14 ;  /* 0x000000ffff087224 */ /* 0x000fd800078e000e */
[----:B0-----:R-:W-:Y:S05]  /*1ada0*/  WARPSYNC.COLLECTIVE R15, `(.L_x_1610) ;  /* 0x000000000f087348 */ /* 0x001fea0003c00000 */
[----:B------:R1:W2:Y:S02]  /*1adb0*/  SHFL.IDX P6, R14, R13, R12, R11 ;  /* 0x0000000c0d0e7389 */ /* 0x0002a400000c000b */
[----:B012---:R-:W-:Y:S01]  /*1adc0*/  ENDCOLLECTIVE ;  /* 0x000000000000791b */ /* 0x007fe20003800000 */
.L_x_1610:
[----:B------:R-:W-:Y:S02]  /*1add0*/  IMAD.MOV.U32 R13, RZ, RZ, R23 ;  /* 0x000000ffff0d7224 */ /* 0x000fe400078e0017 */
[----:B------:R-:W-:Y:S01]  /*1ade0*/  IMAD.MOV.U32 R12, RZ, RZ, 0x3 ;  /* 0x00000003ff0c7424 */ /* 0x000fe200078e00ff */
[----:B------:R-:W-:-:S13]  /*1adf0*/  IADD3 R2, P2, R14, R5, RZ ;  /* 0x000000050e027210 */ /* 0x000fda0007f5e0ff */
[----:B------:R-:W-:Y:S05]  /*1ae00*/  WARPSYNC.COLLECTIVE R15, `(.L_x_1611) ;  /* 0x000000000f087348 */ /* 0x000fea0003c00000 */
[----:B------:R0:W1:Y:S02]  /*1ae10*/  SHFL.IDX P6, R14, R13, R12, R11 ;  /* 0x0000000c0d0e7389 */ /* 0x00006400000c000b */
[----:B01----:R-:W-:Y:S01]  /*1ae20*/  ENDCOLLECTIVE ;  /* 0x000000000000791b */ /* 0x003fe20003800000 */
.L_x_1611:
        /* <DEDUP_REMOVED lines=13> */
.L_x_1612:
[----:B------:R-:W-:Y:S02]  /*1af00*/  IMAD.MOV.U32 R13, RZ, RZ, R23 ;  /* 0x000000ffff0d7224 */ /* 0x000fe400078e0017 */
[----:B------:R-:W-:Y:S01]  /*1af10*/  IMAD.MOV.U32 R12, RZ, RZ, 0x4 ;  /* 0x00000004ff0c7424 */ /* 0x000fe200078e00ff */
[----:B------:R-:W-:-:S13]  /*1af20*/  IADD3 R2, P2, R14, R5, RZ ;  /* 0x000000050e027210 */ /* 0x000fda0007f5e0ff */
[----:B------:R-:W-:Y:S05]  /*1af30*/  WARPSYNC.COLLECTIVE R15, `(.L_x_1613) ;  /* 0x000000000f087348 */ /* 0x000fea0003c00000 */
[----:B------:R0:W1:Y:S02]  /*1af40*/  SHFL.IDX P6, R14, R13, R12, R11 ;  /* 0x0000000c0d0e7389 */ /* 0x00006400000c000b */
[----:B01----:R-:W-:Y:S01]  /*1af50*/  ENDCOLLECTIVE ;  /* 0x000000000000791b */ /* 0x003fe20003800000 */
.L_x_1613:
        /* <DEDUP_REMOVED lines=13> */
.L_x_1614:
[----:B------:R-:W-:Y:S02]  /*1b030*/  IMAD.MOV.U32 R13, RZ, RZ, R23 ;  /* 0x000000ffff0d7224 */ /* 0x000fe400078e0017 */
[----:B------:R-:W-:Y:S02]  /*1b040*/  IMAD.MOV.U32 R12, RZ, RZ, 0x5 ;  /* 0x00000005ff0c7424 */ /* 0x000fe400078e00ff */
[----:B------:R-:W-:-:S07]  /*1b050*/  IMAD.MOV.U32 R10, RZ, RZ, R14 ;  /* 0x000000ffff0a7224 */ /* 0x000fce00078e000e */
[----:B------:R-:W-:Y:S05]  /*1b060*/  WARPSYNC.COLLECTIVE R15, `(.L_x_1615) ;  /* 0x000000000f087348 */ /* 0x000fea0003c00000 */
[----:B------:R0:W1:Y:S02]  /*1b070*/  SHFL.IDX P6, R14, R13, R12, R11 ;  /* 0x0000000c0d0e7389 */ /* 0x00006400000c000b */
[----:B01----:R-:W-:Y:S01]  /*1b080*/  ENDCOLLECTIVE ;  /* 0x000000000000791b */ /* 0x003fe20003800000 */
.L_x_1615:
        /* <DEDUP_REMOVED lines=14> */
.L_x_1616:
[----:B------:R-:W-:Y:S02]  /*1b170*/  IMAD.MOV.U32 R13, RZ, RZ, R23 ;  /* 0x000000ffff0d7224 */ /* 0x000fe400078e0017 */
[----:B------:R-:W-:Y:S01]  /*1b180*/  IMAD.MOV.U32 R12, RZ, RZ, 0x6 ;  /* 0x00000006ff0c7424 */ /* 0x000fe200078e00ff */
[----:B------:R-:W-:-:S13]  /*1b190*/  IADD3 R2, P2, R14, R5, RZ ;  /* 0x000000050e027210 */ /* 0x000fda0007f5e0ff */
[----:B------:R-:W-:Y:S05]  /*1b1a0*/  WARPSYNC.COLLECTIVE R15, `(.L_x_1617) ;  /* 0x000000000f087348 */ /* 0x000fea0003c00000 */
[----:B------:R0:W1:Y:S02]  /*1b1b0*/  SHFL.IDX P6, R14, R13, R12, R11 ;  /* 0x0000000c0d0e7389 */ /* 0x00006400000c000b */
[----:B01----:R-:W-:Y:S01]  /*1b1c0*/  ENDCOLLECTIVE ;  /* 0x000000000000791b */ /* 0x003fe20003800000 */
.L_x_1617:
        /* <DEDUP_REMOVED lines=13> */
.L_x_1618:
[----:B------:R-:W-:Y:S02]  /*1b2a0*/  IMAD.MOV.U32 R13, RZ, RZ, R23 ;  /* 0x000000ffff0d7224 */ /* 0x000fe400078e0017 */
[----:B------:R-:W-:Y:S02]  /*1b2b0*/  IMAD.MOV.U32 R12, RZ, RZ, 0x7 ;  /* 0x00000007ff0c7424 */ /* 0x000fe400078e00ff */
[----:B------:R-:W-:-:S07]  /*1b2c0*/  IMAD.MOV.U32 R10, RZ, RZ, R14 ;  /* 0x000000ffff0a7224 */ /* 0x000fce00078e000e */
[----:B------:R-:W-:Y:S05]  /*1b2d0*/  WARPSYNC.COLLECTIVE R15, `(.L_x_1619) ;  /* 0x000000000f087348 */ /* 0x000fea0003c00000 */
[----:B------:R0:W1:Y:S02]  /*1b2e0*/  SHFL.IDX P6, R14, R13, R12, R11 ;  /* 0x0000000c0d0e7389 */ /* 0x00006400000c000b */
[----:B01----:R-:W-:Y:S01]  /*1b2f0*/  ENDCOLLECTIVE ;  /* 0x000000000000791b */ /* 0x003fe20003800000 */
.L_x_1619:
        /* <DEDUP_REMOVED lines=12> */
.L_x_1620:
[----:B------:R-:W-:Y:S05]  /*1b3c0*/  BRA `(.L_x_1621) ;  /* 0xffffffb400947947 */ /* 0x000fea000383ffff */
.L_x_1499:
        /* <DEDUP_REMOVED lines=8> */
.L_x_1623:
[----:B------:R-:W-:Y:S05]  /*1b450*/  BSYNC B0 ;  /* 0x0000000000007941 */ /* 0x000fea0003800000 */
.L_x_1622:
[----:B------:R-:W-:Y:S02]  /*1b460*/  IMAD.MOV.U32 R13, RZ, RZ, R16 ;  /* 0x000000ffff0d7224 */ /* 0x000fe400078e0010 */
[----:B------:R-:W-:Y:S02]  /*1b470*/  IMAD.MOV.U32 R12, RZ, RZ, 0x1 ;  /* 0x00000001ff0c7424 */ /* 0x000fe400078e00ff */
[----:B------:R-:W-:Y:S02]  /*1b480*/  IMAD.MOV.U32 R11, RZ, RZ, 0x1f ;  /* 0x0000001fff0b7424 */ /* 0x000fe400078e00ff */
[----:B------:R-:W-:Y:S02]  /*1b490*/  IMAD.MOV.U32 R15, RZ, RZ, -0x1 ;  /* 0xffffffffff0f7424 */ /* 0x000fe400078e00ff */
[----:B------:R-:W-:Y:S02]  /*1b4a0*/  IMAD.IADD R7, R19, 0x1, R8 ;  /* 0x0000000113077824 */ /* 0x000fe400078e0208 */
[----:B------:R-:W-:-:S07]  /*1b4b0*/  IMAD.MOV.U32 R5, RZ, RZ, R14 ;  /* 0x000000ffff057224 */ /* 0x000fce00078e000e */
[----:B------:R-:W-:Y:S05]  /*1b4c0*/  WARPSYNC.COLLECTIVE R15, `(.L_x_1624) ;  /* 0x000000000f087348 */ /* 0x000fea0003c00000 */
[----:B------:R0:W1:Y:S02]  /*1b4d0*/  SHFL.IDX P6, R14, R13, R12, R11 ;  /* 0x0000000c0d0e7389 */ /* 0x00006400000c000b */
[----:B01----:R-:W-:Y:S01]  /*1b4e0*/  ENDCOLLECTIVE ;  /* 0x000000000000791b */ /* 0x003fe20003800000 */
.L_x_1624:
        /* <DEDUP_REMOVED lines=11> */
[C---:B------:R-:W-:Y:S01]  /*1b5a0*/  ISETP.GE.U32.AND P5, PT, R8.reuse, 0x10, PT ;  /* 0x000000100800780c */ /* 0x040fe20003fa6070 */
[----:B--2---:R-:W-:Y:S01]  /*1b5b0*/  @!P1 IMAD.MOV.U32 R4, RZ, RZ, R2 ;  /* 0x000000ffff049224 */ /* 0x004fe200078e0002 */
[----:B------:R-:W-:-:S03]  /*1b5c0*/  ISETP.NE.AND P1, PT, R8, RZ, PT ;  /* 0x000000ff0800720c */ /* 0x000fc60003f25270 */
[----:B------:R-:W-:-:S10]  /*1b5d0*/  IMAD.MOV.U32 R13, RZ, RZ, R4 ;  /* 0x000000ffff0d7224 */ /* 0x000fd400078e0004 */
[----:B------:R-:W-:Y:S05]  /*1b5e0*/  WARPSYNC.COLLECTIVE R15, `(.L_x_1625) ;  /* 0x000000000f087348 */ /* 0x000fea0003c00000 */
[----:B------:R0:W1:Y:S02]  /*1b5f0*/  SHFL.UP P6, R14, R13, R12, R11 ;  /* 0x0400000c0d0e7389 */ /* 0x00006400000c000b */
[----:B01----:R-:W-:Y:S01]  /*1b600*/  ENDCOLLECTIVE ;  /* 0x000000000000791b */ /* 0x003fe20003800000 */
.L_x_1625:
[----:B------:R-:W-:Y:S01]  /*1b610*/  IMAD.MOV.U32 R12, RZ, RZ, 0x2 ;  /* 0x00000002ff0c7424 */ /* 0x000fe200078e00ff */
[----:B------:R-:W-:-:S05]  /*1b620*/  SEL R7, R14, RZ, P1 ;  /* 0x000000ff0e077207 */ /* 0x000fca0000800000 */
[----:B------:R-:W-:-:S04]  /*1b630*/  IMAD.IADD R6, R4, 0x1, R7 ;  /* 0x0000000104067824 */ /* 0x000fc800078e0207 */
[----:B------:R-:W-:-:S07]  /*1b640*/  IMAD.MOV.U32 R13, RZ, RZ, R6 ;  /* 0x000000ffff0d7224 */ /* 0x000fce00078e0006 */
[----:B------:R-:W-:Y:S05]  /*1b650*/  WARPSYNC.COLLECTIVE R15, `(.L_x_1626) ;  /* 0x000000000f087348 */ /* 0x000fea0003c00000 */
[----:B------:R0:W1:Y:S02]  /*1b660*/  SHFL.UP P6, R14, R13, R12, R11 ;  /* 0x0400000c0d0e7389 */ /* 0x00006400000c000b */
[----:B01----:R-:W-:Y:S01]  /*1b670*/  ENDCOLLECTIVE ;  /* 0x000000000000791b */ /* 0x003fe20003800000 */
.L_x_1626:
[----:B------:R-:W-:Y:S01]  /*1b680*/  IMAD.MOV.U32 R12, RZ, RZ, 0x4 ;  /* 0x00000004ff0c7424 */ /* 0x000fe200078e00ff */
[----:B------:R-:W-:-:S05]  /*1b690*/  SEL R7, R14, RZ, P2 ;  /* 0x000000ff0e077207 */ /* 0x000fca0001000000 */
[----:B------:R-:W-:-:S04]  /*1b6a0*/  IMAD.IADD R7, R6, 0x1, R7 ;  /* 0x0000000106077824 */ /* 0x000fc800078e0207 */
[----:B------:R-:W-:-:S07]  /*1b6b0*/  IMAD.MOV.U32 R13, RZ, RZ, R7 ;  /* 0x000000ffff0d7224 */ /* 0x000fce00078e0007 */
[----:B------:R-:W-:Y:S05]  /*1b6c0*/  WARPSYNC.COLLECTIVE R15, `(.L_x_1627) ;  /* 0x000000000f087348 */ /* 0x000fea0003c00000 */
[----:B------:R0:W1:Y:S02]  /*1b6d0*/  SHFL.UP P6, R14, R13, R12, R11 ;  /* 0x0400000c0d0e7389 */ /* 0x00006400000c000b */
[----:B01----:R-:W-:Y:S01]  /*1b6e0*/  ENDCOLLECTIVE ;  /* 0x000000000000791b */ /* 0x003fe20003800000 */
.L_x_1627:
[----:B------:R-:W-:Y:S01]  /*1b6f0*/  IMAD.MOV.U32 R12, RZ, RZ, 0x8 ;  /* 0x00000008ff0c7424 */ /* 0x000fe200078e00ff */
[----:B------:R-:W-:-:S05]  /*1b700*/  SEL R2, R14, RZ, P3 ;  /* 0x000000ff0e027207 */ /* 0x000fca0001800000 */
[----:B------:R-:W-:-:S04]  /*1b710*/  IMAD.IADD R2, R7, 0x1, R2 ;  /* 0x0000000107027824 */ /* 0x000fc800078e0202 */
[----:B------:R-:W-:-:S07]  /*1b720*/  IMAD.MOV.U32 R13, RZ, RZ, R2 ;  /* 0x000000ffff0d7224 */ /* 0x000fce00078e0002 */
[----:B------:R-:W-:Y:S05]  /*1b730*/  WARPSYNC.COLLECTIVE R15, `(.L_x_1628) ;  /* 0x000000000f087348 */ /* 0x000fea0003c00000 */
[----:B------:R0:W1:Y:S02]  /*1b740*/  SHFL.UP P6, R14, R13, R12, R11 ;  /* 0x0400000c0d0e7389 */ /* 0x00006400000c000b */
[----:B01----:R-:W-:Y:S01]  /*1b750*/  ENDCOLLECTIVE ;  /* 0x000000000000791b */ /* 0x003fe20003800000 */
.L_x_1628:
[----:B------:R-:W-:Y:S01]  /*1b760*/  IMAD.MOV.U32 R12, RZ, RZ, 0x10 ;  /* 0x00000010ff0c7424 */ /* 0x000fe200078e00ff */
[----:B------:R-:W-:-:S05]  /*1b770*/  SEL R3, R14, RZ, P4 ;  /* 0x000000ff0e037207 */ /* 0x000fca0002000000 */
[----:B------:R-:W-:-:S04]  /*1b780*/  IMAD.IADD R3, R2, 0x1, R3 ;  /* 0x0000000102037824 */ /* 0x000fc800078e0203 */
[----:B------:R-:W-:-:S07]  /*1b790*/  IMAD.MOV.U32 R13, RZ, RZ, R3 ;  /* 0x000000ffff0d7224 */ /* 0x000fce00078e0003 */
[----:B------:R-:W-:Y:S05]  /*1b7a0*/  WARPSYNC.COLLECTIVE R15, `(.L_x_1629) ;  /* 0x000000000f087348 */ /* 0x000fea0003c00000 */
[----:B------:R0:W1:Y:S02]  /*1b7b0*/  SHFL.UP P6, R14, R13, R12, R11 ;  /* 0x0400000c0d0e7389 */ /* 0x00006400000c000b */
[----:B01----:R-:W-:Y:S01]  /*1b7c0*/  ENDCOLLECTIVE ;  /* 0x000000000000791b */ /* 0x003fe20003800000 */
.L_x_1629:
        /* <DEDUP_REMOVED lines=8> */
.L_x_1630:
[----:B------:R-:W-:Y:S05]  /*1b850*/  BRA `(.L_x_1631) ;  /* 0xffffffb400a07947 */ /* 0x000fea000383ffff */
.L_x_1504:
[----:B------:R-:W-:Y:S01]  /*1b860*/  BSSY B0, `(.L_x_1632) ;  /* 0x0000008000007945 */ /* 0x000fe20003800000 */
[----:B-----5:R-:W-:Y:S02]  /*1b870*/  IMAD.MOV.U32 R13, RZ, RZ, R4 ;  /* 0x000000ffff0d7224 */ /* 0x020fe400078e0004 */
[----:B------:R-:W-:Y:S02]  /*1b880*/  IMAD.MOV.U32 R12, RZ, RZ, 0x1 ;  /* 0x00000001ff0c7424 */ /* 0x000fe400078e00ff */
[----:B------:R-:W-:Y:S02]  /*1b890*/  IMAD.MOV.U32 R11, RZ, RZ, RZ ;  /* 0x000000ffff0b7224 */ /* 0x000fe400078e00ff */
[----:B------:R-:W-:-:S07]  /*1b8a0*/  IMAD.MOV.U32 R15, RZ, RZ, -0x1 ;  /* 0xffffffffff0f7424 */ /* 0x000fce00078e00ff */
[----:B012---:R-:W-:Y:S05]  /*1b8b0*/  WARPSYNC.COLLECTIVE R15, `(.L_x_1633) ;  /* 0x000000000f087348 */ /* 0x007fea0003c00000 */
[----:B------:R3:W4:Y:S02]  /*1b8c0*/  SHFL.UP P6, R14, R13, R12, R11 ;  /* 0x0400000c0d0e7389 */ /* 0x00072400000c000b */
[----:B01234-:R-:W-:Y:S01]  /*1b8d0*/  ENDCOLLECTIVE ;  /* 0x000000000000791b */ /* 0x01ffe20003800000 */
.L_x_1633:
[----:B------:R-:W-:Y:S05]  /*1b8e0*/  BSYNC B0 ;  /* 0x0000000000007941 */ /* 0x000fea0003800000 */
.L_x_1632:
[----:B------:R-:W-:Y:S01]  /*1b8f0*/  SEL R13, R14, RZ, P1 ;  /* 0x000000ff0e0d7207 */ /* 0x000fe20000800000 */
[----:B------:R-:W-:Y:S02]  /*1b900*/  IMAD.MOV.U32 R12, RZ, RZ, 0x2 ;  /* 0x00000002ff0c7424 */ /* 0x000fe400078e00ff */
[----:B------:R-:W-:Y:S02]  /*1b910*/  IMAD.MOV.U32 R11, RZ, RZ, RZ ;  /* 0x000000ffff0b7224 */ /* 0x000fe400078e00ff */
[----:B------:R-:W-:Y:S02]  /*1b920*/  IMAD.IADD R13, R4, 0x1, R13 ;  /* 0x00000001040d7824 */ /* 0x000fe400078e020d */
[----:B------:R-:W-:-:S07]  /*1b930*/  IMAD.MOV.U32 R15, RZ, RZ, -0x1 ;  /* 0xffffffffff0f7424 */ /* 0x000fce00078e00ff */
[----:B------:R-:W-:Y:S05]  /*1b940*/  WARPSYNC.COLLECTIVE R15, `(.L_x_1634) ;  /* 0x000000000f087348 */ /* 0x000fea0003c00000 */
[----:B------:R0:W1:Y:S02]  /*1b950*/  SHFL.UP P6, R14, R13, R12, R11 ;  /* 0x0400000c0d0e7389 */ /* 0x00006400000c000b */
[----:B01----:R-:W-:Y:S01]  /*1b960*/  ENDCOLLECTIVE ;  /* 0x000000000000791b */ /* 0x003fe20003800000 */
.L_x_1634:
[----:B------:R-:W-:Y:S01]  /*1b970*/  IMAD.MOV.U32 R12, RZ, RZ, 0x4 ;  /* 0x00000004ff0c7424 */ /* 0x000fe200078e00ff */
[----:B------:R-:W-:-:S05]  /*1b980*/  SEL R0, R14, RZ, P2 ;  /* 0x000000ff0e007207 */ /* 0x000fca0001000000 */
[----:B------:R-:W-:-:S04]  /*1b990*/  IMAD.IADD R0, R13, 0x1, R0 ;  /* 0x000000010d007824 */ /* 0x000fc800078e0200 */
[----:B------:R-:W-:-:S07]  /*1b9a0*/  IMAD.MOV.U32 R13, RZ, RZ, R0 ;  /* 0x000000ffff0d7224 */ /* 0x000fce00078e0000 */
[----:B------:R-:W-:Y:S05]  /*1b9b0*/  WARPSYNC.COLLECTIVE R15, `(.L_x_1635) ;  /* 0x000000000f087348 */ /* 0x000fea0003c00000 */
[----:B------:R0:W1:Y:S02]  /*1b9c0*/  SHFL.UP P6, R14, R13, R12, R11 ;  /* 0x0400000c0d0e7389 */ /* 0x00006400000c000b */
[----:B01----:R-:W-:Y:S01]  /*1b9d0*/  ENDCOLLECTIVE ;  /* 0x000000000000791b */ /* 0x003fe20003800000 */
.L_x_1635:
[----:B------:R-:W-:Y:S01]  /*1b9e0*/  IMAD.MOV.U32 R12, RZ, RZ, 0x8 ;  /* 0x00000008ff0c7424 */ /* 0x000fe200078e00ff */
[----:B------:R-:W-:-:S05]  /*1b9f0*/  SEL R3, R14, RZ, P3 ;  /* 0x000000ff0e037207 */ /* 0x000fca0001800000 */
[----:B------:R-:W-:-:S04]  /*1ba00*/  IMAD.IADD R2, R0, 0x1, R3 ;  /* 0x0000000100027824 */ /* 0x000fc800078e0203 */
[----:B------:R-:W-:-:S07]  /*1ba10*/  IMAD.MOV.U32 R13, RZ, RZ, R2 ;  /* 0x000000ffff0d7224 */ /* 0x000fce00078e0002 */
[----:B------:R-:W-:Y:S05]  /*1ba20*/  WARPSYNC.COLLECTIVE R15, `(.L_x_1636) ;  /* 0x000000000f087348 */ /* 0x000fea0003c00000 */
[----:B------:R0:W1:Y:S02]  /*1ba30*/  SHFL.UP P6, R14, R13, R12, R11 ;  /* 0x0400000c0d0e7389 */ /* 0x00006400000c000b */
[----:B01----:R-:W-:Y:S01]  /*1ba40*/  ENDCOLLECTIVE ;  /* 0x000000000000791b */ /* 0x003fe20003800000 */
.L_x_1636:
[----:B------:R-:W-:Y:S01]  /*1ba50*/  IMAD.MOV.U32 R12, RZ, RZ, 0x10 ;  /* 0x00000010ff0c7424 */ /* 0x000fe200078e00ff */
[----:B------:R-:W-:-:S05]  /*1ba60*/  SEL R3, R14, RZ, P4 ;  /* 0x000000ff0e037207 */ /* 0x000fca0002000000 */
[----:B------:R-:W-:-:S04]  /*1ba70*/  IMAD.IADD R3, R2, 0x1, R3 ;  /* 0x0000000102037824 */ /* 0x000fc800078e0203 */
[----:B------:R-:W-:-:S07]  /*1ba80*/  IMAD.MOV.U32 R13, RZ, RZ, R3 ;  /* 0x000000ffff0d7224 */ /* 0x000fce00078e0003 */
[----:B------:R-:W-:Y:S05]  /*1ba90*/  WARPSYNC.COLLECTIVE R15, `(.L_x_1637) ;  /* 0x000000000f087348 */ /* 0x000fea0003c00000 */
[----:B------:R0:W1:Y:S02]  /*1baa0*/  SHFL.UP P6, R14, R13, R12, R11 ;  /* 0x0400000c0d0e7389 */ /* 0x00006400000c000b */
[----:B01----:R-:W-:Y:S01]  /*1bab0*/  ENDCOLLECTIVE ;  /* 0x000000000000791b */ /* 0x003fe20003800000 */
.L_x_1637:
        /* <DEDUP_REMOVED lines=8> */
.L_x_1638:
[----:B------:R-:W-:Y:S05]  /*1bb40*/  BRA `(.L_x_1639) ;  /* 0xffffffb400807947 */ /* 0x000fea000383ffff */
.L_x_1506:
[----:B------:R-:W-:Y:S01]  /*1bb50*/  BSSY B0, `(.L_x_1640) ;  /* 0x0000006000007945 */ /* 0x000fe20003800000 */
[----:B------:R-:W-:Y:S01]  /*1bb60*/  PLOP3.LUT P6, PT, P6, PT, PT, 0x8, 0x0 ;  /* 0x000000000000781c */ /* 0x000fe200037ce170 */
[----:B------:R-:W-:-:S12]  /*1bb70*/  IMAD.MOV.U32 R15, RZ, RZ, -0x1 ;  /* 0xffffffffff0f7424 */ /* 0x000fd800078e00ff */
[----:B01----:R-:W-:Y:S05]  /*1bb80*/  WARPSYNC.COLLECTIVE R15, `(.L_x_1641) ;  /* 0x000000000f087348 */ /* 0x003fea0003c00000 */
[----:B------:R-:W-:Y:S01]  /*1bb90*/  VOTE.ANY R14, PT, P6 ;  /* 0x00000000000e7806 */ /* 0x000fe200030e0100 */
[----:B01----:R-:W-:Y:S06]  /*1bba0*/  ENDCOLLECTIVE ;  /* 0x000000000000791b */ /* 0x003fec0003800000 */
.L_x_1641:
[----:B------:R-:W-:Y:S05]  /*1bbb0*/  BSYNC B0 ;  /* 0x0000000000007941 */ /* 0x000fea0003800000 */
.L_x_1640:
        /* <DEDUP_REMOVED lines=9> */
.L_x_1642:
[----:B------:R-:W-:Y:S01]  /*1bc50*/  IMAD.MOV.U32 R4, RZ, RZ, R14 ;  /* 0x000000ffff047224 */ /* 0x000fe200078e000e */
[----:B------:R-:W-:Y:S06]  /*1bc60*/  BRA `(.L_x_1643) ;  /* 0xffffffb400707947 */ /* 0x000fec000383ffff */
.L_x_1508:
[----:B------:R-:W-:Y:S01]  /*1bc70*/  BSSY B0, `(.L_x_1644) ;  /* 0x0000007000007945 */ /* 0x000fe20003800000 */
[----:B------:R-:W-:Y:S02]  /*1bc80*/  IMAD.MOV.U32 R13, RZ, RZ, R6 ;  /* 0x000000ffff0d7224 */ /* 0x000fe400078e0006 */
[----:B------:R-:W-:Y:S02]  /*1bc90*/  IMAD.MOV.U32 R11, RZ, RZ, 0x1f ;  /* 0x0000001fff0b7424 */ /* 0x000fe400078e00ff */
[----:B------:R-:W-:-:S07]  /*1bca0*/  IMAD.MOV.U32 R15, RZ, RZ, -0x1 ;  /* 0xffffffffff0f7424 */ /* 0x000fce00078e00ff */
[----:B0123--:R-:W-:Y:S05]  /*1bcb0*/  WARPSYNC.COLLECTIVE R15, `(.L_x_1645) ;  /* 0x000000000f087348 */ /* 0x00ffea0003c00000 */
[----:B------:R4:W0:Y:S02]  /*1bcc0*/  SHFL.IDX P6, R14, R13, R12, R11 ;  /* 0x0000000c0d0e7389 */ /* 0x00082400000c000b */
[----:B01234-:R-:W-:Y:S01]  /*1bcd0*/  ENDCOLLECTIVE ;  /* 0x000000000000791b */ /* 0x01ffe20003800000 */
.L_x_1645:
[----:B------:R-:W-:Y:S05]  /*1bce0*/  BSYNC B0 ;  /* 0x0000000000007941 */ /* 0x000fea0003800000 */
.L_x_1644:
[----:B------:R-:W-:Y:S05]  /*1bcf0*/  BRA `(.L_x_1507) ;  /* 0xffffffb400687947 */ /* 0x000fea000383ffff */
.L_x_1512:
[----:B-1----:R1:W4:Y:S02]  /*1bd00*/  SYNCS.PHASECHK.TRANS64.TRYWAIT P0, [R7+URZ+0x28820], R0 ;  /* 0x02882000070075a7 */ /* 0x002324000800017f */
[----:B----4-:R-:W-:Y:S05]  /*1bd10*/  @!P0 NANOSLEEP.SYNCS 0x989680 ;  /* 0x009896800000895d */ /* 0x010fea0003900000 */
[----:B------:R-:W4:Y:S02]  /*1bd20*/  @!P0 SYNCS.PHASECHK.TRANS64 P0, [R7+URZ+0x28820], R0 ;  /* 0x02882000070085a7 */ /* 0x000f24000800007f */
[----:B----4-:R-:W-:Y:S05]  /*1bd30*/  @!P0 BRA `(.L_x_1512) ;  /* 0xfffffffc00f08947 */ /* 0x010fea000383ffff */
[----:B------:R-:W-:Y:S05]  /*1bd40*/  BRA `(.L_x_1646) ;  /* 0xffffffb800e07947 */ /* 0x000fea000383ffff */
.L_x_1513:
[----:B------:R-:W4:Y:S01]  /*1bd50*/  S2R R2, SR_TID.X ;  /* 0x0000000000027919 */ /* 0x000f220000002100 */
[----:B------:R-:W-:Y:S01]  /*1bd60*/  BSSY B0, `(.L_x_1647) ;  /* 0x000000a000007945 */ /* 0x000fe20003800000 */
[----:B------:R-:W-:Y:S02]  /*1bd70*/  IMAD.MOV.U32 R12, RZ, RZ, RZ ;  /* 0x000000ffff0c7224 */ /* 0x000fe400078e00ff */
[----:B------:R-:W-:Y:S02]  /*1bd80*/  IMAD.MOV.U32 R11, RZ, RZ, 0x1f ;  /* 0x0000001fff0b7424 */ /* 0x000fe400078e00ff */
[----:B------:R-:W-:Y:S01]  /*1bd90*/  IMAD.MOV.U32 R15, RZ, RZ, -0x1 ;  /* 0xffffffffff0f7424 */ /* 0x000fe200078e00ff */
[----:B----4-:R-:W-:-:S04]  /*1bda0*/  SHF.R.U32.HI R2, RZ, 0x5, R2 ;  /* 0x00000005ff027819 */ /* 0x010fc80000011602 */
[----:B------:R-:W-:-:S05]  /*1bdb0*/  LOP3.LUT R2, R2, 0x3, RZ, 0xc0, !PT ;  /* 0x0000000302027812 */ /* 0x000fca00078ec0ff */
[----:B------:R-:W-:-:S07]  /*1bdc0*/  IMAD.MOV.U32 R13, RZ, RZ, R2 ;  /* 0x000000ffff0d7224 */ /* 0x000fce00078e0002 */
[----:B0123--:R-:W-:Y:S05]  /*1bdd0*/  WARPSYNC.COLLECTIVE R15, `(.L_x_1648) ;  /* 0x000000000f087348 */ /* 0x00ffea0003c00000 */
[----:B------:R4:W0:Y:S02]  /*1bde0*/  SHFL.IDX P6, R14, R13, R12, R11 ;  /* 0x0000000c0d0e7389 */ /* 0x00082400000c000b */
[----:B01234-:R-:W-:Y:S01]  /*1bdf0*/  ENDCOLLECTIVE ;  /* 0x000000000000791b */ /* 0x01ffe20003800000 */
.L_x_1648:
[----:B------:R-:W-:Y:S05]  /*1be00*/  BSYNC B0 ;  /* 0x0000000000007941 */ /* 0x000fea0003800000 */
.L_x_1647:
[----:B------:R-:W-:Y:S05]  /*1be10*/  BRA `(.L_x_1649) ;  /* 0xffffffb800c87947 */ /* 0x000fea000383ffff */
.L_x_1516:
[----:B------:R-:W-:Y:S01]  /*1be20*/  BSSY B1, `(.L_x_1650) ;  /* 0x0000006000017945 */ /* 0x000fe20003800000 */
[----:B------:R-:W-:-:S07]  /*1be30*/  IMAD.MOV.U32 R15, RZ, RZ, -0x1 ;  /* 0xffffffffff0f7424 */ /* 0x000fce00078e00ff */
[----:B0123--:R-:W-:Y:S05]  /*1be40*/  WARPSYNC.COLLECTIVE R15, `(.L_x_1651) ;  /* 0x000000000f0c7348 */ /* 0x00ffea0003c00000 */
[----:B------:R-:W-:Y:S02]  /*1be50*/  ELECT P6, UR62, PT ;  /* 0x00000000003e782f */ /* 0x000fe400038c0000 */
[----:B------:R-:W-:Y:S01]  /*1be60*/  MOV R14, UR62 ;  /* 0x0000003e000e7c02 */ /* 0x000fe20008000f00 */
[----:B0123--:R-:W-:Y:S10]  /*1be70*/  ENDCOLLECTIVE ;  /* 0x000000000000791b */ /* 0x00fff40003800000 */
.L_x_1651:
[----:B------:R-:W-:Y:S05]  /*1be80*/  BSYNC B1 ;  /* 0x0000000000017941 */ /* 0x000fea0003800000 */
.L_x_1650:
[----:B------:R-:W-:Y:S05]  /*1be90*/  BRA `(.L_x_1652) ;  /* 0xffffffb800c07947 */ /* 0x000fea000383ffff */
.L_x_1518:
[----:B-1----:R1:W4:Y:S02]  /*1bea0*/  SYNCS.PHASECHK.TRANS64.TRYWAIT P1, [R5+URZ+0x28840], R0 ;  /* 0x02884000050075a7 */ /* 0x002324000802017f */
[----:B----4-:R-:W-:Y:S05]  /*1beb0*/  @!P1 NANOSLEEP.SYNCS 0x989680 ;  /* 0x009896800000995d */ /* 0x010fea0003900000 */
[----:B------:R-:W4:Y:S02]  /*1bec0*/  @!P1 SYNCS.PHASECHK.TRANS64 P1, [R5+URZ+0x28840], R0 ;  /* 0x02884000050095a7 */ /* 0x000f24000802007f */
[----:B----4-:R-:W-:Y:S05]  /*1bed0*/  @!P1 BRA `(.L_x_1518) ;  /* 0xfffffffc00f09947 */ /* 0x010fea000383ffff */
[----:B------:R-:W-:Y:S05]  /*1bee0*/  BRA `(.L_x_1653) ;  /* 0xffffffb800e07947 */ /* 0x000fea000383ffff */
.L_x_1520:
[----:B----4-:R4:W0:Y:S02]  /*1bef0*/  SYNCS.PHASECHK.TRANS64.TRYWAIT P1, [R3+URZ+0x28840], R2 ;  /* 0x02884002030075a7 */ /* 0x010824000802017f */
[----:B0-----:R-:W-:Y:S05]  /*1bf00*/  @!P1 NANOSLEEP.SYNCS 0x989680 ;  /* 0x009896800000995d */ /* 0x001fea0003900000 */
[----:B------:R-:W0:Y:S02]  /*1bf10*/  @!P1 SYNCS.PHASECHK.TRANS64 P1, [R3+URZ+0x28840], R2 ;  /* 0x02884002030095a7 */ /* 0x000e24000802007f */
[----:B0-----:R-:W-:Y:S05]  /*1bf20*/  @!P1 BRA `(.L_x_1520) ;  /* 0xfffffffc00f09947 */ /* 0x001fea000383ffff */
[----:B------:R-:W-:Y:S05]  /*1bf30*/  BRA `(.L_x_1654) ;  /* 0xffffffb800ec7947 */ /* 0x000fea000383ffff */
.L_x_1522:
[----:B------:R0:W0:Y:S02]  /*1bf40*/  SYNCS.PHASECHK.TRANS64.TRYWAIT P1, [R5+URZ+0x28860], R0 ;  /* 0x02886000050075a7 */ /* 0x000024000802017f */
[----:B0-----:R-:W-:Y:S05]  /*1bf50*/  @!P1 NANOSLEEP.SYNCS 0x989680 ;  /* 0x009896800000995d */ /* 0x001fea0003900000 */
[----:B------:R-:W0:Y:S02]  /*1bf60*/  @!P1 SYNCS.PHASECHK.TRANS64 P1, [R5+URZ+0x28860], R0 ;  /* 0x02886000050095a7 */ /* 0x000e24000802007f */
[----:B0-----:R-:W-:Y:S05]  /*1bf70*/  @!P1 BRA `(.L_x_1522) ;  /* 0xfffffffc00f09947 */ /* 0x001fea000383ffff */
[----:B------:R-:W-:Y:S05]  /*1bf80*/  BRA `(.L_x_1655) ;  /* 0xffffffb800e87947 */ /* 0x000fea000383ffff */
.L_x_1656:
        /* <DEDUP_REMOVED lines=15> */
.L_x_3482:


//--------------------- .text._ZN7cutlass13device_kernelIN5flash11enable_sm90INS1_16FlashAttnFwdSm90INS1_25CollectiveMainloopFwdSm90ILi2EN4cute5tupleIJNS5_1CILi1EEES8_S8_EEENS6_IJNS7_ILi128EEESA_SA_EEELi128ENS_10bfloat16_tEfNS_4arch4Sm90ELb0ELb1ELb1ELb1ELb1ELb1ELb0ELb1ELb1ELb1ELb0ELb0EEENS1_21CollectiveEpilogueFwdISB_S9_SC_SE_Li256ELb1ELb1ELb0ELb0EEENS1_36VarlenDynamicPersistentTileSchedulerILi128ELi128ELi256ELi128ELb0ELb1ELb1ELb1ELb0ELb1EEEEEEEEEvNT_6ParamsE --------------------------
	.section	.text._ZN7cutlass13device_kernelIN5flash11enable_sm90INS1_16FlashAttnFwdSm90INS1_25CollectiveMainloopFwdSm90ILi2EN4cute5tupleIJNS5_1CILi1EEES8_S8_EEENS6_IJNS7_ILi128EEESA_SA_EEELi128ENS_10bfloat16_tEfNS_4arch4Sm90ELb0ELb1ELb1ELb1ELb1ELb1ELb0ELb1ELb1ELb1ELb0ELb0EEENS1_21CollectiveEpilogueFwdISB_S9_SC_SE_Li256ELb1ELb1ELb0ELb0EEENS1_36VarlenDynamicPersistentTileSchedulerILi128ELi128ELi256ELi128ELb0ELb1ELb1ELb1ELb0ELb1EEEEEEEEEvNT_6ParamsE,"ax",@progbits
	.align	128
.text._ZN7cutlass13device_kernelIN5flash11enable_sm90INS1_16FlashAttnFwdSm90INS1_25CollectiveMainloopFwdSm90ILi2EN4cute5tupleIJNS5_1CILi1EEES8_S8_EEENS6_IJNS7_ILi128EEESA_SA_EEELi128ENS_10bfloat16_tEfNS_4arch4Sm90ELb0ELb1ELb1ELb1ELb1ELb1ELb0ELb1ELb1ELb1ELb0ELb0EEENS1_21CollectiveEpilogueFwdISB_S9_SC_SE_Li256ELb1ELb1ELb0ELb0EEENS1_36VarlenDynamicPersistentTileSchedulerILi128ELi128ELi256ELi128ELb0ELb1ELb1ELb1ELb0ELb1EEEEEEEEEvNT_6ParamsE:
        .type           _ZN7cutlass13device_kernelIN5flash11enable_sm90INS1_16FlashAttnFwdSm90INS1_25CollectiveMainloopFwdSm90ILi2EN4cute5tupleIJNS5_1CILi1EEES8_S8_EEENS6_IJNS7_ILi128EEESA_SA_EEELi128ENS_10bfloat16_tEfNS_4arch4Sm90ELb0ELb1ELb1ELb1ELb1ELb1ELb0ELb1ELb1ELb1ELb0ELb0EEENS1_21CollectiveEpilogueFwdISB_S9_SC_SE_Li256ELb1ELb1ELb0ELb0EEENS1_36VarlenDynamicPersistentTileSchedulerILi128ELi128ELi256ELi128ELb0ELb1ELb1ELb1ELb0ELb1EEEEEEEEEvNT_6ParamsE,@function
        .size           _ZN7cutlass13device_kernelIN5flash11enable_sm90INS1_16FlashAttnFwdSm90INS1_25CollectiveMainloopFwdSm90ILi2EN4cute5tupleIJNS5_1CILi1EEES8_S8_EEENS6_IJNS7_ILi128EEESA_SA_EEELi128ENS_10bfloat16_tEfNS_4arch4Sm90ELb0ELb1ELb1ELb1ELb1ELb1ELb0ELb1ELb1ELb1ELb0ELb0EEENS1_21CollectiveEpilogueFwdISB_S9_SC_SE_Li256ELb1ELb1ELb0ELb0EEENS1_36VarlenDynamicPersistentTileSchedulerILi128ELi128ELi256ELi128ELb0ELb1ELb1ELb1ELb0ELb1EEEEEEEEEvNT_6ParamsE,(.L_x_3483 - _ZN7cutlass13device_kernelIN5flash11enable_sm90INS1_16FlashAttnFwdSm90INS1_25CollectiveMainloopFwdSm90ILi2EN4cute5tupleIJNS5_1CILi1EEES8_S8_EEENS6_IJNS7_ILi128EEESA_SA_EEELi128ENS_10bfloat16_tEfNS_4arch4Sm90ELb0ELb1ELb1ELb1ELb1ELb1ELb0ELb1ELb1ELb1ELb0ELb0EEENS1_21CollectiveEpilogueFwdISB_S9_SC_SE_Li256ELb1ELb1ELb0ELb0EEENS1_36VarlenDynamicPersistentTileSchedulerILi128ELi128ELi256ELi128ELb0ELb1ELb1ELb1ELb0ELb1EEEEEEEEEvNT_6ParamsE)
        .other          _ZN7cutlass13device_kernelIN5flash11enable_sm90INS1_16FlashAttnFwdSm90INS1_25CollectiveMainloopFwdSm90ILi2EN4cute5tupleIJNS5_1CILi1EEES8_S8_EEENS6_IJNS7_ILi128EEESA_SA_EEELi128ENS_10bfloat16_tEfNS_4arch4Sm90ELb0ELb1ELb1ELb1ELb1ELb1ELb0ELb1ELb1ELb1ELb0ELb0EEENS1_21CollectiveEpilogueFwdISB_S9_SC_SE_Li256ELb1ELb1ELb0ELb0EEENS1_36VarlenDynamicPersistentTileSchedulerILi128ELi128ELi256ELi128ELb0ELb1ELb1ELb1ELb0ELb1EEEEEEEEEvNT_6ParamsE,@"STO_CUDA_ENTRY STV_DEFAULT"
_ZN7cutlass13device_kernelIN5flash11enable_sm90INS1_16FlashAttnFwdSm90INS1_25CollectiveMainloopFwdSm90ILi2EN4cute5tupleIJNS5_1CILi1EEES8_S8_EEENS6_IJNS7_ILi128EEESA_SA_EEELi128ENS_10bfloat16_tEfNS_4arch4Sm90ELb0ELb1ELb1ELb1ELb1ELb1ELb0ELb1ELb1ELb1ELb0ELb0EEENS1_21CollectiveEpilogueFwdISB_S9_SC_SE_Li256ELb1ELb1ELb0ELb0EEENS1_36VarlenDynamicPersistentTileSchedulerILi128ELi128ELi256ELi128ELb0ELb1ELb1ELb1ELb0ELb1EEEEEEEEEvNT_6ParamsE:
[----:B------:R-:W0:Y:S02]  /*0000*/  LDC R1, c[0x0][0x28] ;  /* 0x00000a00ff017b82 */ /* 0x000e240000000800 */
[----:B0-----:R-:W-:Y:S01]  /*0010*/  VIADD R1, R1, 0xffffffd0 ;  /* 0xffffffd001017836 */ /* 0x001fe20000000000 */
[----:B------:R-:W0:Y:S01]  /*0020*/  S2R R0, SR_TID.X ;  /* 0x0000000000007919 */ /* 0x000e220000002100 */
[----:B------:R-:W-:Y:S01]  /*0030*/  ELECT P0, URZ, PT ;  /* 0x00000000003f782f */ /* 0x000fe20003800000 */
[----:B------:R-:W-:Y:S01]  /*0040*/  BSSY B0, `(.L_x_1657) ;  /* 0x000000e000007945 */ /* 0x000fe20003800000 */
[--C-:B0-----:R-:W-:Y:S02]  /*0050*/  SHF.R.U32.HI R2, RZ, 0x5, R0.reuse ;  /* 0x00000005ff027819 */ /* 0x101fe40000011600 */
[----:B------:R-:W-:-:S03]  /*0060*/  SHF.R.U32.HI R4, RZ, 0x7, R0 ;  /* 0x00000007ff047819 */ /* 0x000fc60000011600 */
        /* <DEDUP_REMOVED lines=11> */
.L_x_1658:
[----:B------:R-:W-:Y:S05]  /*0120*/  BSYNC B0 ;  /* 0x0000000000007941 */ /* 0x000fea0003800000 */
.L_x_1657:
[----:B------:R-:W-:Y:S01]  /*0130*/  VOTEU.ANY UP0, P0 ;  /* 0x00000000003f7886 */ /* 0x000fe20000000100 */
[----:B------:R-:W0:Y:S01]  /*0140*/  SHFL.IDX PT, R4, R4, RZ, 0x1f ;  /* 0x00001fff04047589 */ /* 0x000e2200000e0000 */
[----:B------:R-:W-:Y:S01]  /*0150*/  UMOV UR4, 0x80 ;  /* 0x0000008000047882 */ /* 0x000fe20000000000 */
[----:B------:R-:W-:Y:S01]  /*0160*/  UMOV UR7, 0x100 ;  /* 0x0000010000077882 */ /* 0x000fe20000000000 */
[----:B------:R-:W-:Y:S01]  /*0170*/  VOTEU.ANY UP1, P0 ;  /* 0x00000000003f7886 */ /* 0x000fe20000020100 */
[----:B------:R-:W1:Y:S01]  /*0180*/  @UP0 S2UR UR8, SR_CgaCtaId ;  /* 0x00000000000809c3 */ /* 0x000e620000008800 */
[----:B------:R-:W2:Y:S01]  /*0190*/  SHFL.IDX PT, R3, R2, RZ, 0x1f ;  /* 0x00001fff02037589 */ /* 0x000ea200000e0000 */
[----:B------:R-:W-:Y:S01]  /*01a0*/  @UP0 UMOV UR6, 0x400 ;  /* 0x0000040000060882 */ /* 0x000fe20000000000 */
[----:B------:R-:W-:-:S04]  /*01b0*/  @UP0 UIADD3 UR4, -UR4, 0x100000, URZ ;  /* 0x0010000004040890 */ /* 0x000fc8000fffe13f */
[----:B------:R-:W-:Y:S02]  /*01c0*/  @UP0 USHF.L.U32 UR5, UR4, 0xb, URZ ;  /* 0x0000000b04050899 */ /* 0x000fe4000800063f */
[----:B------:R-:W-:Y:S01]  /*01d0*/  @UP0 USHF.L.U32 UR4, UR4, 0x1, URZ ;  /* 0x0000000104040899 */ /* 0x000fe2000800063f */
[----:B------:R-:W-:Y:S01]  /*01e0*/  VOTEU.ANY UP2, P0 ;  /* 0x00000000003f7886 */ /* 0x000fe20000040100 */
[----:B0-----:R-:W-:Y:S01]  /*01f0*/  R2UR UR9, R4 ;  /* 0x00000000040972ca */ /* 0x001fe200000e0000 */
[----:B-1----:R-:W-:Y:S01]  /*0200*/  @UP0 ULEA UR8, UR8, UR6, 0x18 ;  /* 0x0000000608080291 */ /* 0x002fe2000f8ec03f */
[----:B--2---:R-:W-:Y:S01]  /*0210*/  ISETP.NE.AND P1, PT, R3, RZ, PT ;  /* 0x000000ff0300720c */ /* 0x004fe20003f25270 */
[----:B------:R-:W-:-:S04]  /*0220*/  @UP0 UIADD3 UR6, -UR7, 0x100000, URZ ;  /* 0x0010000007060890 */ /* 0x000fc8000fffe13f */
[----:B------:R-:W-:Y:S02]  /*0230*/  @UP0 USHF.L.U32 UR7, UR6, 0xb, URZ ;  /* 0x0000000b06070899 */ /* 0x000fe4000800063f */
[----:B------:R-:W-:-:S04]  /*0240*/  @UP0 USHF.L.U32 UR6, UR6, 0x1, URZ ;  /* 0x0000000106060899 */ /* 0x000fc8000800063f */
[----:B------:R-:W-:Y:S01]  /*0250*/  UISETP.NE.AND UP0, UPT, UR9, URZ, UPT ;  /* 0x0000003f0900728c */ /* 0x000fe2000bf05270 */
[----:B------:R-:W0:Y:S02]  /*0260*/  FENCE.VIEW.ASYNC.S ;  /* 0x00000000000073c6 */ /* 0x000e240000000000 */
[----:B0-----:R0:W1:Y:S05]  /*0270*/  @UP1 SYNCS.EXCH.64 URZ, [UR8+0x28800], UR4 ;  /* 0x02880004083f15b2 */ /* 0x00106a0008000100 */
[----:B------:R0:W2:Y:S01]  /*0280*/  @UP2 SYNCS.EXCH.64 URZ, [UR8+0x28820], UR6 ;  /* 0x02882006083f25b2 */ /* 0x0000a20008000100 */
        /* <DEDUP_REMOVED lines=17> */
[----:B------:R3:W0:Y:S02]  /*03a0*/  SYNCS.EXCH.64 URZ, [UR8+0x28848], UR6 ;  /* 0x02884806083f75b2 */ /* 0x0006240008000100 */
[----:B---3--:R-:W-:Y:S01]  /*03b0*/  NOP ;  /* 0x0000000000007918 */ /* 0x008fe20000000000 */
.L_x_1659:
[----:B------:R-:W3:Y:S01]  /*03c0*/  SHFL.IDX PT, R3, R2, RZ, 0x1f ;  /* 0x00001fff02037589 */ /* 0x000ee200000e0000 */
[----:B------:R-:W-:Y:S01]  /*03d0*/  NOP ;  /* 0x0000000000007918 */ /* 0x000fe20000000000 */
[----:B---3--:R-:W-:-:S13]  /*03e0*/  ISETP.NE.AND P0, PT, R3, RZ, PT ;  /* 0x000000ff0300720c */ /* 0x008fda0003f05270 */
        /* <DEDUP_REMOVED lines=17> */
[----:B------:R3:W0:Y:S02]  /*0500*/  SYNCS.EXCH.64 URZ, [UR8+0x28868], UR6 ;  /* 0x02886806083f75b2 */ /* 0x0006240008000100 */
[----:B---3--:R-:W-:Y:S01]  /*0510*/  NOP ;  /* 0x0000000000007918 */ /* 0x008fe20000000000 */
.L_x_1660:
[----:B------:R-:W3:Y:S01]  /*0520*/  SHFL.IDX PT, R3, R2, RZ, 0x1f ;  /* 0x00001fff02037589 */ /* 0x000ee200000e0000 */
[----:B------:R-:W-:Y:S01]  /*0530*/  NOP ;  /* 0x0000000000007918 */ /* 0x000fe20000000000 */
[----:B---3--:R-:W-:-:S13]  /*0540*/  ISETP.NE.AND P0, PT, R3, RZ, PT ;  /* 0x000000ff0300720c */ /* 0x008fda0003f05270 */
        /* <DEDUP_REMOVED lines=13> */
[----:B------:R3:W0:Y:S02]  /*0620*/  SYNCS.EXCH.64 URZ, [UR6+0x28888], UR4 ;  /* 0x02888804063f75b2 */ /* 0x0006240008000100 */
[----:B---3--:R-:W-:Y:S01]  /*0630*/  NOP ;  /* 0x0000000000007918 */ /* 0x008fe20000000000 */
.L_x_1661:
        /* <DEDUP_REMOVED lines=22> */
.L_x_1662:
        /* <DEDUP_REMOVED lines=22> */
.L_x_1663:
[----:B------:R-:W-:Y:S01]  /*0900*/  PLOP3.LUT P0, PT, PT, PT, UP0, 0x80, 0x0 ;  /* 0x000000000000781c */ /* 0x000fe20003f0f008 */
[----:B------:R-:W-:Y:S01]  /*0910*/  UMOV UR36, 0x1 ;  /* 0x0000000100247882 */ /* 0x000fe20000000000 */
[----:B------:R-:W-:Y:S01]  /*0920*/  NOP ;  /* 0x0000000000007918 */ /* 0x000fe20000000000 */
[----:B------:R-:W-:Y:S01]  /*0930*/  USEL UR36, UR36, 0x2, !UP0 ;  /* 0x0000000224247887 */ /* 0x000fe2000c000000 */
[----:B------:R-:W-:Y:S01]  /*0940*/  BSSY B9, `(.L_x_1664) ;  /* 0x00025be000097945 */ /* 0x000fe20003800000 */
[----:B------:R-:W-:Y:S01]  /*0950*/  ULDC.64 UR54, c[0x0][0x208] ;  /* 0x0000820000367ab9 */ /* 0x000fe20000000a00 */
[----:B012-4-:R-:W-:Y:S07]  /*0960*/  BAR.SYNC.DEFER_BLOCKING 0x0 ;  /* 0x0000000000007b1d */ /* 0x017fee0000010000 */
[----:B------:R-:W-:Y:S05]  /*0970*/  @!P0 BRA `(.L_x_1665) ;  /* 0x000001e800248947 */ /* 0x000fea0003800000 */
.L_x_1666:
[----:B------:R-:W-:-:S08]  /*0980*/  NOP ;  /* 0x0000000000007918 */ /* 0x000fd00000000000 */
[----:B------:R-:W0:Y:S02]  /*0990*/  USETMAXREG.TRY_ALLOC.CTAPOOL UP0, 0xe8 ;  /* 0x000000e8000079c8 */ /* 0x000e240008000600 */
[----:B0-----:R-:W-:-:S13]  /*09a0*/  PLOP3.LUT P0, PT, PT, PT, UP0, 0x80, 0x0 ;  /* 0x000000000000781c */ /* 0x001fda0003f0f008 */
[----:B------:R-:W-:Y:S05]  /*09b0*/  @!P0 BRA `(.L_x_1666) ;  /* 0xfffffffc00f08947 */ /* 0x000fea000383ffff */
[----:B------:R-:W-:Y:S01]  /*09c0*/  SHF.R.U32.HI R2, RZ, 0x7, R0 ;  /* 0x00000007ff027819 */ /* 0x000fe20000011600 */
[----:B------:R-:W0:Y:S08]  /*09d0*/  S2UR UR38, SR_CgaCtaId ;  /* 0x00000000002679c3 */ /* 0x000e300000008800 */
[----:B------:R-:W-:Y:S06]  /*09e0*/  BAR.ARV 0x8, 0x180 ;  /* 0x0206000000007b1d */ /* 0x000fec0000002000 */
[----:B------:R-:W-:Y:S01]  /*09f0*/  ISETP.NE.AND P0, PT, R2, 0x1, PT ;  /* 0x000000010200780c */ /* 0x000fe20003f05270 */
[----:B------:R-:W-:-:S12]  /*0a00*/  UMOV UR4, 0x400 ;  /* 0x0000040000047882 */ /* 0x000fd80000000000 */
[----:B------:R-:W-:Y:S06]  /*0a10*/  @!P0 BAR.ARV 0x9, 0x100 ;  /* 0x0244000000008b1d */ /* 0x000fec0000002000 */
[----:B0-----:R-:W-:Y:S02]  /*0a20*/  ULEA UR4, UR38, UR4, 0x18 ;  /* 0x0000000426047291 */ /* 0x001fe4000f8ec03f */
[----:B------:R-:W-:Y:S04]  /*0a30*/  BAR.SYNC.DEFER_BLOCKING 0x5, 0x180 ;  /* 0x0146000000007b1d */ /* 0x000fe80000010000 */
[----:B------:R-:W-:-:S02]  /*0a40*/  IMAD.U32 R18, RZ, RZ, UR4 ;  /* 0x00000004ff127e24 */ /* 0x000fc4000f8e00ff */
[----:B------:R-:W-:-:S03]  /*0a50*/  ULDC UR4, c[0x0][0xc3c] ;  /* 0x00030f0000047ab9 */ /* 0x000fc60000000800 */
[----:B------:R-:W0:Y:S01]  /*0a60*/  LDS.128 R40, [R18+0x288d0] ;  /* 0x0288d00012287984 */ /* 0x000e220000000c00 */
[----:B------:R-:W-:Y:S06]  /*0a70*/  BAR.ARV 0x4, 0x180 ;  /* 0x0106000000007b1d */ /* 0x000fec0000002000 */
[----:B0-----:R-:W-:-:S13]  /*0a80*/  ISETP.GE.AND P0, PT, R43, UR4, PT ;  /* 0x000000042b007c0c */ /* 0x001fda000bf06270 */
[----:B------:R-:W-:Y:S05]  /*0a90*/  @P0 BRA `(.L_x_1667) ;  /* 0x0000025800a00947 */ /* 0x000fea0003800000 */
[----:B------:R-:W-:Y:S01]  /*0aa0*/  VIADD R226, R0, 0xffffff80 ;  /* 0xffffff8000e27836 */ /* 0x000fe20000000000 */
[----:B------:R-:W-:Y:S01]  /*0ab0*/  R2UR UR40, R18 ;  /* 0x00000000122872ca */ /* 0x000fe200000e0000 */
[----:B------:R-:W-:Y:S01]  /*0ac0*/  IMAD.MOV.U32 R19, RZ, RZ, RZ ;  /* 0x000000ffff137224 */ /* 0x000fe200078e00ff */
[----:B------:R-:W-:Y:S01]  /*0ad0*/  ULOP3.LUT UR39, UR36, 0x1, URZ, 0xfc, !UPT ;  /* 0x0000000124277892 */ /* 0x000fe2000f8efc3f */
[----:B------:R-:W-:Y:S01]  /*0ae0*/  IMAD.MOV.U32 R192, RZ, RZ, RZ ;  /* 0x000000ffffc07224 */ /* 0x000fe200078e00ff */
[----:B------:R-:W-:Y:S01]  /*0af0*/  SHF.R.S32.HI R3, RZ, 0x1f, R226 ;  /* 0x0000001fff037819 */ /* 0x000fe200000114e2 */
[----:B------:R-:W-:Y:S01]  /*0b00*/  IMAD.MOV.U32 R187, RZ, RZ, RZ ;  /* 0x000000ffffbb7224 */ /* 0x000fe200078e00ff */
[----:B------:R-:W-:Y:S01]  /*0b10*/  UMOV UR37, URZ ;  /* 0x0000003f00257c82 */ /* 0x000fe20008000000 */
[----:B------:R-:W-:Y:S01]  /*0b20*/  IMAD.MOV.U32 R184, RZ, RZ, RZ ;  /* 0x000000ffffb87224 */ /* 0x000fe200078e00ff */
[CC--:B------:R-:W-:Y:S02]  /*0b30*/  LEA.HI R5, R3.reuse, R226.reuse, RZ, 0x7 ;  /* 0x000000e203057211 */ /* 0x0c0fe400078f38ff */
[----:B------:R-:W-:-:S02]  /*0b40*/  LEA.HI R2, R3, R226, RZ, 0x5 ;  /* 0x000000e203027211 */ /* 0x000fc400078f28ff */
[----:B------:R-:W-:Y:S01]  /*0b50*/  LOP3.LUT R211, R5, 0xffffff80, RZ, 0xc0, !PT ;  /* 0xffffff8005d37812 */ /* 0x000fe200078ec0ff */
[----:B------:R-:W-:Y:S01]  /*0b60*/  UIADD3 UR40, UR40, 0x10400, URZ ;  /* 0x0001040028287890 */ /* 0x000fe2000fffe03f */
[CC--:B------:R-:W-:Y:S01]  /*0b70*/  LEA.HI R0, R3.reuse, R226.reuse, RZ, 0x4 ;  /* 0x000000e203007211 */ /* 0x0c0fe200078f20ff */
[----:B------:R-:W-:Y:S01]  /*0b80*/  IMAD.SHL.U32 R2, R2, 0x20, RZ ;  /* 0x0000002002027824 */ /* 0x000fe200078e00ff */
[----:B------:R-:W-:Y:S01]  /*0b90*/  LEA.HI R10, R3, R226, RZ, 0x2 ;  /* 0x000000e2030a7211 */ /* 0x000fe200078f10ff */
[----:B------:R-:W-:Y:S01]  /*0ba0*/  IMAD.IADD R211, R226, 0x1, -R211 ;  /* 0x00000001e2d37824 */ /* 0x000fe200078e0ad3 */
[----:B------:R-:W-:Y:S02]  /*0bb0*/  LOP3.LUT R7, R0, 0x3fffff0, RZ, 0xc0, !PT ;  /* 0x03fffff000077812 */ /* 0x000fe400078ec0ff */
[----:B------:R-:W-:Y:S02]  /*0bc0*/  LOP3.LUT R2, R2, 0xfffffc00, RZ, 0xc0, !PT ;  /* 0xfffffc0002027812 */ /* 0x000fe400078ec0ff */
[----:B------:R-:W-:Y:S01]  /*0bd0*/  SHF.R.S32.HI R4, RZ, 0x1f, R211 ;  /* 0x0000001fff047819 */ /* 0x000fe200000114d3 */
[----:B------:R-:W-:Y:S01]  /*0be0*/  IMAD.IADD R7, R226, 0x1, -R7 ;  /* 0x00000001e2077824 */ /* 0x000fe200078e0a07 */
[----:B------:R-:W-:-:S02]  /*0bf0*/  LOP3.LUT R13, R10, 0xfffffffc, RZ, 0xc0, !PT ;  /* 0xfffffffc0a0d7812 */ /* 0x000fc400078ec0ff */
[----:B------:R-:W-:Y:S02]  /*0c00*/  LEA.HI R6, R4, R211, RZ, 0x2 ;  /* 0x000000d304067211 */ /* 0x000fe400078f10ff */
[----:B------:R-:W-:Y:S01]  /*0c10*/  SHF.R.S32.HI R218, RZ, 0x7, R5 ;  /* 0x00000007ffda7819 */ /* 0x000fe20000011405 */
[----:B------:R-:W-:Y:S01]  /*0c20*/  IMAD.IADD R13, R226, 0x1, -R13 ;  /* 0x00000001e20d7824 */ /* 0x000fe200078e0a0d */
[--C-:B------:R-:W-:Y:S02]  /*0c30*/  SHF.R.S32.HI R8, RZ, 0x2, R6.reuse ;  /* 0x00000002ff087819 */ /* 0x100fe40000011406 */
[----:B------:R-:W-:Y:S02]  /*0c40*/  SHF.R.S32.HI R9, RZ, 0x1f, R6 ;  /* 0x0000001fff097819 */ /* 0x000fe40000011406 */
[----:B------:R-:W-:Y:S02]  /*0c50*/  LEA.HI R188, R3, R226, RZ, 0x3 ;  /* 0x000000e203bc7211 */ /* 0x000fe400078f18ff */
[----:B------:R-:W-:-:S02]  /*0c60*/  LEA.HI R9, R9, R8, RZ, 0x3 ;  /* 0x0000000809097211 */ /* 0x000fc400078f18ff */
[----:B------:R-:W-:Y:S02]  /*0c70*/  LEA.HI R4, R4, R211, RZ, 0x5 ;  /* 0x000000d304047211 */ /* 0x000fe400078f28ff */
[----:B------:R-:W-:Y:S01]  /*0c80*/  LOP3.LUT R11, R9, 0xfffffff8, RZ, 0xc0, !PT ;  /* 0xfffffff8090b7812 */ /* 0x000fe200078ec0ff */
[----:B------:R-:W-:Y:S01]  /*0c90*/  IMAD R9, R7, 0x40, R2 ;  /* 0x0000004007097824 */ /* 0x000fe200078e0202 */
[----:B------:R-:W-:Y:S02]  /*0ca0*/  SHF.R.S32.HI R7, RZ, 0x4, R0 ;  /* 0x00000004ff077819 */ /* 0x000fe40000011400 */
[----:B------:R-:W-:Y:S01]  /*0cb0*/  LEA.HI R5, R5, R218, RZ, 0x1 ;  /* 0x000000da05057211 */ /* 0x000fe200078f08ff */
[----:B------:R-:W-:Y:S01]  /*0cc0*/  IMAD.IADD R11, R8, 0x1, -R11 ;  /* 0x00000001080b7824 */ /* 0x000fe200078e0a0b */
[----:B------:R-:W-:Y:S02]  /*0cd0*/  LEA.HI R0, R0, R7, RZ, 0x1 ;  /* 0x0000000700007211 */ /* 0x000fe400078f08ff */
[----:B------:R-:W-:-:S02]  /*0ce0*/  LEA.HI R3, R3, R226, RZ, 0x6 ;  /* 0x000000e203037211 */ /* 0x000fc400078f30ff */
[----:B------:R-:W-:Y:S02]  /*0cf0*/  LOP3.LUT R207, R188, 0xfffffff8, RZ, 0xc0, !PT ;  /* 0xfffffff8bccf7812 */ /* 0x000fe400078ec0ff */
[----:B------:R-:W-:Y:S01]  /*0d00*/  LOP3.LUT R0, R0, 0x1ffffffe, RZ, 0xc0, !PT ;  /* 0x1ffffffe00007812 */ /* 0x000fe200078ec0ff */
[----:B------:R-:W-:Y:S01]  /*0d10*/  IMAD.SHL.U32 R3, R3, 0x8, RZ ;  /* 0x0000000803037824 */ /* 0x000fe200078e00ff */
[----:B------:R-:W-:Y:S01]  /*0d20*/  SHF.R.S32.HI R188, RZ, 0x3, R188 ;  /* 0x00000003ffbc7819 */ /* 0x000fe200000114bc */
[----:B------:R-:W-:Y:S01]  /*0d30*/  IMAD.IADD R207, R226, 0x1, -R207 ;  /* 0x00000001e2cf7824 */ /* 0x000fe200078e0acf */
[----:B------:R-:W-:Y:S01]  /*0d40*/  SHF.R.S32.HI R4, RZ, 0x5, R4 ;  /* 0x00000005ff047819 */ /* 0x000fe20000011404 */
[----:B------:R-:W-:Y:S01]  /*0d50*/  IMAD.IADD R0, R7, 0x1, -R0 ;  /* 0x0000000107007824 */ /* 0x000fe200078e0a00 */
[----:B------:R-:W-:Y:S01]  /*0d60*/  LEA.HI R2, R13, R13, RZ, 0x1 ;  /* 0x0000000d0d027211 */ /* 0x000fe200078f08ff */
[----:B------:R-:W-:Y:S01]  /*0d70*/  IMAD.SHL.U32 R222, R188, 0x40, RZ ;  /* 0x00000040bcde7824 */ /* 0x000fe200078e00ff */
[----:B------:R-:W-:Y:S01]  /*0d80*/  LOP3.LUT R5, R5, 0x3fffffe, RZ, 0xc0, !PT ;  /* 0x03fffffe05057812 */ /* 0x000fe200078ec0ff */
[----:B------:R-:W-:Y:S01]  /*0d90*/  IMAD R4, R4, 0x10, R11 ;  /* 0x0000001004047824 */ /* 0x000fe200078e020b */
[----:B------:R-:W-:Y:S01]  /*0da0*/  LOP3.LUT R2, R2, 0x1ffffffe, RZ, 0xc0, !PT ;  /* 0x1ffffffe02027812 */ /* 0x000fe200078ec0ff */
[----:B------:R-:W-:Y:S01]  /*0db0*/  VIADD R217, R188, 0x20 ;  /* 0x00000020bcd97836 */ /* 0x000fe20000000000 */
[----:B------:R-:W-:Y:S01]  /*0dc0*/  LOP3.LUT R204, R3, 0xfffffe00, RZ, 0xc0, !PT ;  /* 0xfffffe0003cc7812 */ /* 0x000fe200078ec0ff */
[----:B------:R-:W-:Y:S01]  /*0dd0*/  IMAD.IADD R5, R218, 0x1, -R5 ;  /* 0x00000001da057824 */ /* 0x000fe200078e0a05 */
[----:B------:R-:W-:Y:S01]  /*0de0*/  LOP3.LUT R3, R222, 0x1c0, RZ, 0xc0, !PT ;  /* 0x000001c0de037812 */ /* 0x000fe200078ec0ff */
[----:B------:R-:W-:Y:S01]  /*0df0*/  VIADD R216, R188, 0x40 ;  /* 0x00000040bcd87836 */ /* 0x000fe20000000000 */
[----:B------:R-:W-:Y:S01]  /*0e00*/  LOP3.LUT R6, R6, 0x7ffffffc, RZ, 0xc0, !PT ;  /* 0x7ffffffc06067812 */ /* 0x000fe200078ec0ff */
[----:B------:R-:W-:Y:S01]  /*0e10*/  VIADD R215, R188, 0x60 ;  /* 0x00000060bcd77836 */ /* 0x000fe20000000000 */
[----:B------:R-:W-:Y:S01]  /*0e20*/  SHF.R.U32.HI R203, RZ, 0x3, R3 ;  /* 0x00000003ffcb7819 */ /* 0x000fe20000011603 */
[----:B------:R-:W-:Y:S01]  /*0e30*/  IMAD R220, R0, 0x8, R9 ;  /* 0x0000000800dc7824 */ /* 0x000fe200078e0209 */
[----:B------:R-:W-:Y:S01]  /*0e40*/  SHF.R.S32.HI R221, RZ, 0x1f, R188 ;  /* 0x0000001fffdd7819 */ /* 0x000fe200000114bc */
[----:B------:R-:W-:-:S02]  /*0e50*/  IMAD.SHL.U32 R16, R207, 0x8, RZ ;  /* 0x00000008cf107824 */ /* 0x000fc400078e00ff */
[----:B------:R-:W-:Y:S01]  /*0e60*/  IMAD.IADD R0, R13, 0x1, -R2 ;  /* 0x000000010d007824 */ /* 0x000fe200078e0a02 */
[----:B------:R-:W-:Y:S01]  /*0e70*/  SHF.R.S32.HI R2, RZ, 0x1f, R217 ;  /* 0x0000001fff027819 */ /* 0x000fe200000114d9 */
[----:B------:R-:W-:Y:S01]  /*0e80*/  IMAD R219, R5, 0x40, R4 ;  /* 0x0000004005db7824 */ /* 0x000fe200078e0204 */
[----:B------:R-:W-:Y:S01]  /*0e90*/  SHF.R.S32.HI R5, RZ, 0x1f, R216 ;  /* 0x0000001fff057819 */ /* 0x000fe200000114d8 */
[----:B------:R-:W-:Y:S01]  /*0ea0*/  IMAD.SHL.U32 R199, R217, 0x40, RZ ;  /* 0x00000040d9c77824 */ /* 0x000fe200078e00ff */
[----:B------:R-:W-:Y:S01]  /*0eb0*/  SHF.R.S32.HI R4, RZ, 0x1f, R215 ;  /* 0x0000001fff047819 */ /* 0x000fe200000114d7 */
[----:B------:R-:W-:Y:S01]  /*0ec0*/  IMAD.SHL.U32 R197, R216, 0x40, RZ ;  /* 0x00000040d8c57824 */ /* 0x000fe200078e00ff */
[----:B------:R-:W-:Y:S01]  /*0ed0*/  LOP3.LUT R206, R3, 0x38, R16, 0xf8, !PT ;  /* 0x0000003803ce7812 */ /* 0x000fe200078ef810 */
[----:B------:R-:W-:Y:S01]  /*0ee0*/  IMAD.SHL.U32 R196, R215, 0x40, RZ ;  /* 0x00000040d7c47824 */ /* 0x000fe200078e00ff */
[----:B------:R-:W-:Y:S01]  /*0ef0*/  LEA.HI R3, R2, R217, RZ, 0x3 ;  /* 0x000000d902037211 */ /* 0x000fe200078f18ff */
[----:B------:R-:W-:Y:S01]  /*0f00*/  IMAD.SHL.U32 R22, R207, 0x4, RZ ;  /* 0x00000004cf167824 */ /* 0x000fe200078e00ff */
[----:B------:R-:W-:Y:S01]  /*0f10*/  LEA.HI R5, R5, R216, RZ, 0x3 ;  /* 0x000000d805057211 */ /* 0x000fe200078f18ff */
[----:B------:R-:W-:Y:S01]  /*0f20*/  VIADD R2, R16, 0x40 ;  /* 0x0000004010027836 */ /* 0x000fe20000000000 */
[----:B------:R-:W-:Y:S01]  /*0f30*/  LEA.HI R4, R4, R215, RZ, 0x3 ;  /* 0x000000d704047211 */ /* 0x000fe200078f18ff */
[----:B------:R-:W-:Y:S01]  /*0f40*/  IMAD.SHL.U32 R3, R3, 0x40, RZ ;  /* 0x0000004003037824 */ /* 0x000fe200078e00ff */
[----:B------:R-:W-:Y:S01]  /*0f50*/  LOP3.LUT R199, R199, 0x1c0, RZ, 0xc0, !PT ;  /* 0x000001c0c7c77812 */ /* 0x000fe200078ec0ff */
[----:B------:R-:W-:Y:S01]  /*0f60*/  IMAD.SHL.U32 R5, R5, 0x40, RZ ;  /* 0x0000004005057824 */ /* 0x000fe200078e00ff */
[----:B------:R-:W-:Y:S01]  /*0f70*/  LOP3.LUT R197, R197, 0x1c0, RZ, 0xc0, !PT ;  /* 0x000001c0c5c57812 */ /* 0x000fe200078ec0ff */
[----:B------:R-:W-:Y:S01]  /*0f80*/  IMAD.SHL.U32 R4, R4, 0x40, RZ ;  /* 0x0000004004047824 */ /* 0x000fe200078e00ff */
[----:B------:R-:W-:Y:S01]  /*0f90*/  LOP3.LUT R196, R196, 0x1c0, RZ, 0xc0, !PT ;  /* 0x000001c0c4c47812 */ /* 0x000fe200078ec0ff */
[----:B------:R-:W-:Y:S01]  /*0fa0*/  VIADD R186, R22, 0x20 ;  /* 0x0000002016ba7836 */ /* 0x000fe20000000000 */
[----:B------:R-:W-:Y:S01]  /*0fb0*/  SHF.R.U32.HI R225, RZ, 0x3, R199 ;  /* 0x00000003ffe17819 */ /* 0x000fe200000116c7 */
[----:B------:R-:W-:Y:S01]  /*0fc0*/  IMAD.IADD R191, R211, 0x1, -R6 ;  /* 0x00000001d3bf7824 */ /* 0x000fe200078e0a06 */
[----:B------:R-:W-:Y:S01]  /*0fd0*/  LOP3.LUT R7, R199, 0x38, R16, 0xf8, !PT ;  /* 0x00000038c7077812 */ /* 0x000fe200078ef810 */
[----:B------:R-:W-:Y:S01]  /*0fe0*/  IMAD R195, R0, 0x8, R219 ;  /* 0x0000000800c37824 */ /* 0x000fe200078e02db */
[----:B------:R-:W-:-:S02]  /*0ff0*/  SHF.R.U32.HI R224, RZ, 0x3, R197 ;  /* 0x00000003ffe07819 */ /* 0x000fc400000116c5 */
[----:B------:R-:W-:Y:S02]  /*1000*/  LOP3.LUT R8, R197, 0x38, R16, 0xf8, !PT ;  /* 0x00000038c5087812 */ /* 0x000fe400078ef810 */
[----:B------:R-:W-:Y:S02]  /*1010*/  SHF.R.U32.HI R223, RZ, 0x3, R196 ;  /* 0x00000003ffdf7819 */ /* 0x000fe400000116c4 */
[----:B------:R-:W-:Y:S02]  /*1020*/  LOP3.LUT R9, R196, 0x38, R16, 0xf8, !PT ;  /* 0x00000038c4097812 */ /* 0x000fe400078ef810 */
[----:B------:R-:W-:Y:S02]  /*1030*/  LOP3.LUT R202, R3, 0xfffffe00, RZ, 0xc0, !PT ;  /* 0xfffffe0003ca7812 */ /* 0x000fe400078ec0ff */
[----:B------:R-:W-:Y:S02]  /*1040*/  LOP3.LUT R201, R5, 0xfffffe00, RZ, 0xc0, !PT ;  /* 0xfffffe0005c97812 */ /* 0x000fe400078ec0ff */
[----:B------:R-:W-:-:S02]  /*1050*/  LOP3.LUT R200, R4, 0xfffffe00, RZ, 0xc0, !PT ;  /* 0xfffffe0004c87812 */ /* 0x000fc400078ec0ff */
[----:B------:R-:W-:Y:S02]  /*1060*/  LOP3.LUT R206, R204, R206, R203, 0xf6, !PT ;  /* 0x000000ceccce7212 */ /* 0x000fe400078ef6cb */
[----:B------:R-:W-:Y:S02]  /*1070*/  LOP3.LUT R7, R202, R7, R225, 0xf6, !PT ;  /* 0x00000007ca077212 */ /* 0x000fe400078ef6e1 */
[----:B------:R-:W-:Y:S02]  /*1080*/  LOP3.LUT R8, R201, R8, R224, 0xf6, !PT ;  /* 0x00000008c9087212 */ /* 0x000fe400078ef6e0 */
[----:B------:R-:W-:Y:S02]  /*1090*/  LOP3.LUT R9, R200, R9, R223, 0xf6, !PT ;  /* 0x00000009c8097212 */ /* 0x000fe400078ef6df */
[----:B------:R-:W-:Y:S02]  /*10a0*/  SHF.R.S32.HI R23, RZ, 0x1f, R22 ;  /* 0x0000001fff177819 */ /* 0x000fe40000011416 */
[----:B------:R-:W-:-:S02]  /*10b0*/  SHF.R.S32.HI R17, RZ, 0x1f, R16 ;  /* 0x0000001fff117819 */ /* 0x000fc40000011410 */
[----:B------:R-:W-:Y:S02]  /*10c0*/  SHF.R.S32.HI R185, RZ, 0x1f, R2 ;  /* 0x0000001fffb97819 */ /* 0x000fe40000011402 */
[----:B------:R-:W-:Y:S02]  /*10d0*/  SHF.R.S32.HI R210, RZ, 0x1f, R186 ;  /* 0x0000001fffd27819 */ /* 0x000fe400000114ba */
[----:B------:R-:W-:Y:S02]  /*10e0*/  LEA R205, R206, UR40, 0x1 ;  /* 0x00000028cecd7c11 */ /* 0x000fe4000f8e08ff */
[----:B------:R-:W-:Y:S02]  /*10f0*/  LEA R214, R7, UR40, 0x1 ;  /* 0x0000002807d67c11 */ /* 0x000fe4000f8e08ff */
[----:B------:R-:W-:Y:S02]  /*1100*/  LEA R213, R8, UR40, 0x1 ;  /* 0x0000002808d57c11 */ /* 0x000fe4000f8e08ff */
[----:B------:R-:W-:-:S07]  /*1110*/  LEA R212, R9, UR40, 0x1 ;  /* 0x0000002809d47c11 */ /* 0x000fce000f8e08ff */
.L_x_1949:
[----:B------:R-:W-:Y:S05]  /*1120*/  YIELD ;  /* 0x0000000000007946 */ /* 0x000fea0003800000 */
[----:B------:R-:W-:Y:S01]  /*1130*/  ULDC.64 UR4, c[0x0][0xa28] ;  /* 0x00028a0000047ab9 */ /* 0x000fe20000000a00 */
[----:B0---4-:R-:W0:Y:S01]  /*1140*/  LDC.64 R6, c[0x0][0xa08] ;  /* 0x00028200ff067b82 */ /* 0x011e220000000a00 */
[----:B------:R-:W-:Y:S01]  /*1150*/  ISETP.NE.U32.AND P1, PT, RZ, UR4, PT ;  /* 0x00000004ff007c0c */ /* 0x000fe2000bf25070 */
[----:B------:R-:W-:Y:S02]  /*1160*/  IMAD.MOV.U32 R3, RZ, RZ, RZ ;  /* 0x000000ffff037224 */ /* 0x000fe400078e00ff */
[----:B------:R-:W-:Y:S01]  /*1170*/  IMAD.MOV.U32 R29, RZ, RZ, RZ ;  /* 0x000000ffff1d7224 */ /* 0x000fe200078e00ff */
[----:B------:R-:W-:Y:S01]  /*1180*/  ISETP.NE.AND.EX P1, PT, RZ, UR5, PT, P1 ;  /* 0x00000005ff007c0c */ /* 0x000fe2000bf25310 */
[----:B------:R-:W-:-:S02]  /*1190*/  ULDC.64 UR4, c[0x0][0xa18] ;  /* 0x0002860000047ab9 */ /* 0x000fc40000000a00 */
[----:B------:R-:W-:-:S04]  /*11a0*/  ISETP.NE.U32.AND P2, PT, RZ, UR4, PT ;  /* 0x00000004ff007c0c */ /* 0x000fc8000bf45070 */
[----:B------:R-:W-:Y:S01]  /*11b0*/  ISETP.NE.AND.EX P2, PT, RZ, UR5, PT, P2 ;  /* 0x00000005ff007c0c */ /* 0x000fe2000bf45320 */
[----:B------:R-:W-:Y:S02]  /*11c0*/  ULDC.64 UR4, c[0x0][0xa08] ;  /* 0x0002820000047ab9 */ /* 0x000fe40000000a00 */
[----:B------:R-:W-:-:S03]  /*11d0*/  ISETP.NE.U32.AND P0, PT, RZ, UR4, PT ;  /* 0x00000004ff007c0c */ /* 0x000fc6000bf05070 */
[----:B-1----:R-:W1:Y:S01]  /*11e0*/  @P1 LDC.64 R4, c[0x0][0xa28] ;  /* 0x00028a00ff041b82 */ /* 0x002e620000000a00 */
[----:B------:R-:W-:Y:S01]  /*11f0*/  ISETP.NE.AND.EX P0, PT, RZ, UR5, PT, P0 ;  /* 0x00000005ff007c0c */ /* 0x000fe2000bf05300 */
[----:B0-----:R-:W-:-:S06]  /*1200*/  IMAD.WIDE R10, R43, 0x4, R6 ;  /* 0x000000042b0a7825 */ /* 0x001fcc00078e0206 */
[----:B------:R-:W0:Y:S01]  /*1210*/  @P2 LDC.64 R8, c[0x0][0xa18] ;  /* 0x00028600ff082b82 */ /* 0x000e220000000a00 */
[----:B------:R-:W-:Y:S02]  /*1220*/  ULDC UR4, c[0x0][0x288] ;  /* 0x0000a20000047ab9 */ /* 0x000fe40000000800 */
[----:B------:R-:W-:Y:S01]  /*1230*/  IMAD.U32 R189, RZ, RZ, UR4 ;  /* 0x00000004ffbd7e24 */ /* 0x000fe2000f8e00ff */
[----:B------:R-:W-:Y:S02]  /*1240*/  ULDC.64 UR4, c[0x0][0x418] ;  /* 0x0001060000047ab9 */ /* 0x000fe40000000a00 */
[----:B--2---:R2:W5:Y:S01]  /*1250*/  @P0 LDG.E R29, desc[UR54][R10.64] ;  /* 0x000000360a1d0981 */ /* 0x004562000c1e1900 */
[----:B-1----:R-:W-:-:S05]  /*1260*/  @P1 IMAD.WIDE R4, R43, 0x4, R4 ;  /* 0x000000042b041825 */ /* 0x002fca00078e0204 */
[----:B------:R2:W5:Y:S01]  /*1270*/  @P1 LDG.E R3, desc[UR54][R4.64] ;  /* 0x0000003604031981 */ /* 0x000562000c1e1900 */
[----:B0-----:R-:W-:-:S05]  /*1280*/  @P2 IMAD.WIDE R6, R43, 0x4, R8 ;  /* 0x000000042b062825 */ /* 0x001fca00078e0208 */
        /* <DEDUP_REMOVED lines=9> */
[----:B------:R-:W-:Y:S01]  /*1320*/  IMAD.U32 R28, RZ, RZ, UR4 ;  /* 0x00000004ff1c7e24 */ /* 0x000fe2000f8e00ff */
[----:B--2---:R-:W-:Y:S06]  /*1330*/  @P2 BRA `(.L_x_1668) ;  /* 0x0000000000242947 */ /* 0x004fec0003800000 */
        /* <DEDUP_REMOVED lines=8> */
[----:B--2---:R-:W-:-:S07]  /*13c0*/  IADD3 R189, -R189, R0, RZ ;  /* 0x00000000bdbd7210 */ /* 0x004fce0007ffe1ff */
.L_x_1668:
[----:B------:R-:W-:Y:S01]  /*13d0*/  ULDC.64 UR4, c[0x0][0xa20] ;  /* 0x0002880000047ab9 */ /* 0x000fe20000000a00 */
[----:B------:R-:W-:Y:S01]  /*13e0*/  IMAD.MOV.U32 R208, RZ, RZ, R42 ;  /* 0x000000ffffd07224 */ /* 0x000fe200078e002a */
[----:B------:R-:W-:Y:S01]  /*13f0*/  ISETP.NE.U32.AND P1, PT, RZ, UR4, PT ;  /* 0x00000004ff007c0c */ /* 0x000fe2000bf25070 */
[----:B------:R-:W-:-:S03]  /*1400*/  IMAD.MOV.U32 R209, RZ, RZ, R43 ;  /* 0x000000ffffd17224 */ /* 0x000fc600078e002b */
[----:B------:R-:W-:-:S13]  /*1410*/  ISETP.NE.AND.EX P1, PT, RZ, UR5, PT, P1 ;  /* 0x00000005ff007c0c */ /* 0x000fda000bf25310 */
[----:B------:R-:W-:Y:S05]  /*1420*/  @!P1 BRA `(.L_x_1669) ;  /* 0x0000000000109947 */ /* 0x000fea0003800000 */
[----:B------:R-:W0:Y:S02]  /*1430*/  LDC.64 R4, c[0x0][0xa20] ;  /* 0x00028800ff047b82 */ /* 0x000e240000000a00 */
[----:B0-----:R-:W-:-:S05]  /*1440*/  IMAD.WIDE R4, R43, 0x4, R4 ;  /* 0x000000042b047825 */ /* 0x001fca00078e0204 */
[----:B------:R0:W5:Y:S01]  /*1450*/  LDG.E R28, desc[UR54][R4.64] ;  /* 0x00000036041c7981 */ /* 0x000162000c1e1900 */
[----:B------:R-:W-:Y:S05]  /*1460*/  BRA `(.L_x_1670) ;  /* 0x0000000000107947 */ /* 0x000fea0003800000 */
.L_x_1669:
[----:B------:R-:W-:Y:S05]  /*1470*/  @!P0 BRA `(.L_x_1670) ;  /* 0x00000000000c8947 */ /* 0x000fea0003800000 */
[----:B------:R-:W2:Y:S04]  /*1480*/  LDG.E R5, desc[UR54][R10.64] ;  /* 0x000000360a057981 */ /* 0x000ea8000c1e1900 */
[----:B------:R-:W2:Y:S02]  /*1490*/  LDG.E R28, desc[UR54][R10.64+0x4] ;  /* 0x000004360a1c7981 */ /* 0x000ea4000c1e1900 */
[----:B--2---:R-:W-:-:S07]  /*14a0*/  IMAD.IADD R28, R28, 0x1, -R5 ;  /* 0x000000011c1c7824 */ /* 0x004fce00078e0a05 */
.L_x_1670:
[----:B------:R-:W-:Y:S01]  /*14b0*/  ULDC.64 UR4, c[0x0][0xa10] ;  /* 0x0002840000047ab9 */ /* 0x000fe20000000a00 */
[----:B------:R-:W1:Y:S01]  /*14c0*/  LDC R8, c[0x0][0x448] ;  /* 0x00011200ff087b82 */ /* 0x000e620000000800 */
[----:B------:R-:W-:-:S04]  /*14d0*/  ISETP.NE.U32.AND P0, PT, RZ, UR4, PT ;  /* 0x00000004ff007c0c */ /* 0x000fc8000bf05070 */
[----:B------:R-:W-:Y:S01]  /*14e0*/  ISETP.NE.AND.EX P0, PT, RZ, UR5, PT, P0 ;  /* 0x00000005ff007c0c */ /* 0x000fe2000bf05300 */
[----:B------:R-:W-:Y:S02]  /*14f0*/  ULDC.64 UR4, c[0x0][0xa30] ;  /* 0x00028c0000047ab9 */ /* 0x000fe40000000a00 */
[----:B------:R-:W-:Y:S01]  /*1500*/  ISETP.NE.U32.AND P1, PT, RZ, UR4, PT ;  /* 0x00000004ff007c0c */ /* 0x000fe2000bf25070 */
[----:B-----5:R-:W-:Y:S01]  /*1510*/  IMAD.MOV.U32 R24, RZ, RZ, R28 ;  /* 0x000000ffff187224 */ /* 0x020fe200078e001c */
[----:B------:R-:W2:Y:S02]  /*1520*/  LDC.64 R12, c[0x0][0x9e0] ;  /* 0x00027800ff0c7b82 */ /* 0x000ea40000000a00 */
[----:B------:R-:W-:-:S06]  /*1530*/  ISETP.NE.AND.EX P1, PT, RZ, UR5, PT, P1 ;  /* 0x00000005ff007c0c */ /* 0x000fcc000bf25310 */
[----:B0-----:R-:W0:Y:S08]  /*1540*/  @P0 LDC.64 R4, c[0x0][0xa10] ;  /* 0x00028400ff040b82 */ /* 0x001e300000000a00 */
[----:B------:R-:W3:Y:S01]  /*1550*/  @P1 LDC.64 R6, c[0x0][0xa30] ;  /* 0x00028c00ff061b82 */ /* 0x000ee20000000a00 */
[----:B0-----:R-:W-:-:S05]  /*1560*/  @P0 IMAD.WIDE R4, R43, 0x4, R4 ;  /* 0x000000042b040825 */ /* 0x001fca00078e0204 */
[----:B------:R-:W4:Y:S04]  /*1570*/  @P0 LDG.E R0, desc[UR54][R4.64] ;  /* 0x0000003604000981 */ /* 0x000f28000c1e1900 */
[----:B------:R-:W4:Y:S01]  /*1580*/  @P0 LDG.E R9, desc[UR54][R4.64+0x4] ;  /* 0x0000043604090981 */ /* 0x000f22000c1e1900 */
[----:B---3--:R-:W-:-:S05]  /*1590*/  @P1 IMAD.WIDE R6, R43, 0x4, R6 ;  /* 0x000000042b061825 */ /* 0x008fca00078e0206 */
[----:B------:R0:W5:Y:S01]  /*15a0*/  @P1 LDG.E R24, desc[UR54][R6.64] ;  /* 0x0000003606181981 */ /* 0x000162000c1e1900 */
[----:B-1----:R-:W-:Y:S01]  /*15b0*/  ISETP.NE.AND P1, PT, R8, 0x1, PT ;  /* 0x000000010800780c */ /* 0x002fe20003f25270 */
[----:B------:R-:W-:Y:S01]  /*15c0*/  IMAD.SHL.U32 R193, R41, 0x80, RZ ;  /* 0x0000008029c17824 */ /* 0x000fe200078e00ff */
[----:B--2---:R-:W-:Y:S01]  /*15d0*/  ISETP.GE.AND P2, PT, R13, 0x1, PT ;  /* 0x000000010d00780c */ /* 0x004fe20003f46270 */
[----:B------:R-:W-:-:S10]  /*15e0*/  IMAD.IADD R10, R28, 0x1, -R3 ;  /* 0x000000011c0a7824 */ /* 0x000fd400078e0a03 */
[----:B------:R-:W1:Y:S08]  /*15f0*/  @P1 LDC R11, c[0x0][0x44c] ;  /* 0x00011300ff0b1b82 */ /* 0x000e700000000800 */
[----:B------:R-:W2:Y:S01]  /*1600*/  @P1 LDC R8, c[0x0][0x450] ;  /* 0x00011400ff081b82 */ /* 0x000ea20000000800 */
[----:B----4-:R-:W-:Y:S02]  /*1610*/  @P0 IMAD.IADD R25, R9, 0x1, -R0 ;  /* 0x0000000109190824 */ /* 0x010fe400078e0a00 */
[----:B------:R-:W-:-:S02]  /*1620*/  VIADD R0, R193, 0x7f ;  /* 0x0000007fc1007836 */ /* 0x000fc40000000000 */
[----:B------:R-:W-:Y:S02]  /*1630*/  IMAD.IADD R190, R10, 0x1, R25 ;  /* 0x000000010abe7824 */ /* 0x000fe400078e0219 */
[----:B-1----:R-:W-:-:S03]  /*1640*/  @P1 IMAD.HI.U32 R3, R0, R11, RZ ;  /* 0x0000000b00031227 */ /* 0x002fc600078e00ff */
[C---:B------:R-:W-:Y:S01]  /*1650*/  IADD3 R5, R190.reuse, 0x1, -R189 ;  /* 0x00000001be057810 */ /* 0x040fe20007ffe8bd */
[----:B------:R-:W-:Y:S01]  /*1660*/  IMAD.MOV.U32 R4, RZ, RZ, R0 ;  /* 0x000000ffff047224 */ /* 0x000fe200078e0000 */
[----:B--2---:R-:W-:Y:S01]  /*1670*/  @P1 SHF.R.U32.HI R4, RZ, R8, R3 ;  /* 0x00000008ff041219 */ /* 0x004fe20000011603 */
[----:B------:R-:W-:-:S04]  /*1680*/  VIADD R0, R190, 0x7f ;  /* 0x0000007fbe007836 */ /* 0x000fc80000000000 */
[----:B0-----:R-:W-:Y:S01]  /*1690*/  IMAD.IADD R7, R5, 0x1, R4 ;  /* 0x0000000105077824 */ /* 0x001fe200078e0204 */
[----:B------:R-:W-:-:S04]  /*16a0*/  SHF.R.S32.HI R3, RZ, 0x1f, R0 ;  /* 0x0000001fff037819 */ /* 0x000fc80000011400 */
[----:B------:R-:W-:Y:S01]  /*16b0*/  LEA.HI R3, R3, R0, RZ, 0x7 ;  /* 0x0000000003037211 */ /* 0x000fe200078f38ff */
[----:B------:R-:W-:-:S03]  /*16c0*/  IMAD.IADD R0, R7, 0x1, R12 ;  /* 0x0000000107007824 */ /* 0x000fc600078e020c */
[----:B------:R-:W-:Y:S01]  /*16d0*/  SHF.R.S32.HI R96, RZ, 0x7, R3 ;  /* 0x00000007ff607819 */ /* 0x000fe20000011403 */
        /* <DEDUP_REMOVED lines=12> */
.L_x_1673:
[----:B------:R-:W-:-:S13]  /*17a0*/  ISETP.NE.AND P0, PT, R13, 0x1, PT ;  /* 0x000000010d00780c */ /* 0x000fda0003f05270 */
[----:B------:R-:W0:Y:S02]  /*17b0*/  @P0 LDC.64 R4, c[0x0][0x9e8] ;  /* 0x00027a00ff040b82 */ /* 0x000e240000000a00 */
[----:B0-----:R-:W-:-:S05]  /*17c0*/  @P0 IMAD.HI.U32 R4, R3, R4, RZ ;  /* 0x0000000403040227 */ /* 0x001fca00078e00ff */
[----:B------:R-:W-:-:S07]  /*17d0*/  @P0 SHF.R.U32.HI R3, RZ, R5, R4 ;  /* 0x00000005ff030219 */ /* 0x000fce0000011604 */
.L_x_1674:
[----:B------:R-:W-:Y:S05]  /*17e0*/  BSYNC B0 ;  /* 0x0000000000007941 */ /* 0x000fea0003800000 */
.L_x_1672:
[----:B------:R-:W-:-:S05]  /*17f0*/  IMAD R3, R3, R13, R13 ;  /* 0x0000000d03037224 */ /* 0x000fca00078e020d */
[----:B------:R-:W-:-:S07]  /*1800*/  VIMNMX R0, R0, R3, PT ;  /* 0x0000000300007248 */ /* 0x000fce0003fe0100 */
.L_x_1671:
[----:B------:R-:W0:Y:S01]  /*1810*/  @P1 LDC R4, c[0x0][0x44c] ;  /* 0x00011300ff041b82 */ /* 0x000e220000000800 */
[----:B------:R-:W-:Y:S01]  /*1820*/  IMAD.IADD R95, R190, 0x1, -R189 ;  /* 0x00000001be5f7824 */ /* 0x000fe200078e0abd */
[----:B------:R-:W-:-:S06]  /*1830*/  ULDC UR4, c[0x0][0x9dc] ;  /* 0x0002770000047ab9 */ /* 0x000fcc0000000800 */
[----:B------:R-:W1:Y:S01]  /*1840*/  @P1 LDC R6, c[0x0][0x450] ;  /* 0x00011400ff061b82 */ /* 0x000e620000000800 */
[----:B0-----:R-:W-:-:S04]  /*1850*/  @P1 IMAD.HI.U32 R3, R193, R4, RZ ;  /* 0x00000004c1031227 */ /* 0x001fc800078e00ff */
[----:B------:R-:W-:Y:S01]  /*1860*/  IMAD.MOV.U32 R4, RZ, RZ, R193 ;  /* 0x000000ffff047224 */ /* 0x000fe200078e00c1 */
[----:B-1----:R-:W-:-:S05]  /*1870*/  @P1 SHF.R.U32.HI R4, RZ, R6, R3 ;  /* 0x00000006ff041219 */ /* 0x002fca0000011603 */
[----:B------:R-:W-:-:S04]  /*1880*/  IMAD.IADD R3, R95, 0x1, R4 ;  /* 0x000000015f037824 */ /* 0x000fc800078e0204 */
[----:B------:R-:W-:Y:S01]  /*1890*/  VIADD R4, R3, -UR4 ;  /* 0x8000000403047c36 */ /* 0x000fe20008000000 */
[----:B------:R-:W-:Y:S06]  /*18a0*/  @!P2 BRA `(.L_x_1675) ;  /* 0x000000000044a947 */ /* 0x000fec0003800000 */
[----:B------:R-:W-:Y:S01]  /*18b0*/  ISETP.GT.AND P0, PT, R3, -0x1, PT ;  /* 0xffffffff0300780c */ /* 0x000fe20003f04270 */
[----:B------:R-:W-:-:S12]  /*18c0*/  BSSY B0, `(.L_x_1676) ;  /* 0x000000d000007945 */ /* 0x000fd80003800000 */
[----:B------:R-:W-:Y:S05]  /*18d0*/  @P0 BRA `(.L_x_1677) ;  /* 0x00000000001c0947 */ /* 0x000fea0003800000 */
[----:B------:R-:W-:Y:S02]  /*18e0*/  ISETP.NE.AND P0, PT, R13, 0x1, PT ;  /* 0x000000010d00780c */ /* 0x000fe40003f05270 */
[----:B------:R-:W-:-:S11]  /*18f0*/  LOP3.LUT R3, RZ, R3, RZ, 0x33, !PT ;  /* 0x00000003ff037212 */ /* 0x000fd600078e33ff */
[----:B------:R-:W0:Y:S02]  /*1900*/  @P0 LDC.64 R6, c[0x0][0x9e8] ;  /* 0x00027a00ff060b82 */ /* 0x000e240000000a00 */
[----:B0-----:R-:W-:-:S05]  /*1910*/  @P0 IMAD.HI.U32 R6, R3, R6, RZ ;  /* 0x0000000603060227 */ /* 0x001fca00078e00ff */
[----:B------:R-:W-:-:S04]  /*1920*/  @P0 SHF.R.U32.HI R3, RZ, R7, R6 ;  /* 0x00000007ff030219 */ /* 0x000fc80000011606 */
[----:B------:R-:W-:Y:S01]  /*1930*/  LOP3.LUT R3, RZ, R3, RZ, 0x33, !PT ;  /* 0x00000003ff037212 */ /* 0x000fe200078e33ff */
[----:B------:R-:W-:Y:S06]  /*1940*/  BRA `(.L_x_1678) ;  /* 0x0000000000107947 */ /* 0x000fec0003800000 */
.L_x_1677:
[----:B------:R-:W-:-:S13]  /*1950*/  ISETP.NE.AND P0, PT, R13, 0x1, PT ;  /* 0x000000010d00780c */ /* 0x000fda0003f05270 */
[----:B------:R-:W0:Y:S02]  /*1960*/  @P0 LDC.64 R6, c[0x0][0x9e8] ;  /* 0x00027a00ff060b82 */ /* 0x000e240000000a00 */
[----:B0-----:R-:W-:-:S05]  /*1970*/  @P0 IMAD.HI.U32 R6, R3, R6, RZ ;  /* 0x0000000603060227 */ /* 0x001fca00078e00ff */
[----:B------:R-:W-:-:S07]  /*1980*/  @P0 SHF.R.U32.HI R3, RZ, R7, R6 ;  /* 0x00000007ff030219 */ /* 0x000fce0000011606 */
.L_x_1678:
[----:B------:R-:W-:Y:S05]  /*1990*/  BSYNC B0 ;  /* 0x0000000000007941 */ /* 0x000fea0003800000 */
.L_x_1676:
[----:B------:R-:W-:-:S05]  /*19a0*/  IMAD R3, R3, R13, RZ ;  /* 0x0000000d03037224 */ /* 0x000fca00078e02ff */
[----:B------:R-:W-:-:S07]  /*19b0*/  VIMNMX R4, R4, R3, !PT ;  /* 0x0000000304047248 */ /* 0x000fce0007fe0100 */
.L_x_1675:
[----:B------:R-:W-:Y:S01]  /*19c0*/  VIADD R0, R0, 0x7f ;  /* 0x0000007f00007836 */ /* 0x000fe20000000000 */
[----:B------:R-:W-:-:S04]  /*19d0*/  SHF.R.S32.HI R5, RZ, 0x1f, R4 ;  /* 0x0000001fff057819 */ /* 0x000fc80000011404 */
[----:B------:R-:W-:Y:S02]  /*19e0*/  SHF.R.S32.HI R3, RZ, 0x1f, R0 ;  /* 0x0000001fff037819 */ /* 0x000fe40000011400 */
[----:B------:R-:W-:Y:S02]  /*19f0*/  LEA.HI R5, R5, R4, RZ, 0x7 ;  /* 0x0000000405057211 */ /* 0x000fe400078f38ff */
[----:B------:R-:W-:Y:S02]  /*1a00*/  LEA.HI R3, R3, R0, RZ, 0x7 ;  /* 0x0000000003037211 */ /* 0x000fe400078f38ff */
[----:B------:R-:W-:Y:S02]  /*1a10*/  SHF.R.S32.HI R5, RZ, 0x7, R5 ;  /* 0x00000007ff057819 */ /* 0x000fe40000011405 */
[----:B------:R-:W-:Y:S02]  /*1a20*/  SHF.R.S32.HI R3, RZ, 0x7, R3 ;  /* 0x00000007ff037819 */ /* 0x000fe40000011403 */
[----:B------:R-:W-:-:S02]  /*1a30*/  VIMNMX R5, RZ, R5, !PT ;  /* 0x00000005ff057248 */ /* 0x000fc40007fe0100 */
[----:B------:R-:W-:-:S03]  /*1a40*/  VIMNMX R3, R96, R3, PT ;  /* 0x0000000360037248 */ /* 0x000fc60003fe0100 */
[--C-:B------:R-:W-:Y:S02]  /*1a50*/  IMAD R5, R5, 0x80, -R10.reuse ;  /* 0x0000008005057824 */ /* 0x100fe400078e0a0a */
[----:B------:R-:W-:-:S03]  /*1a60*/  IMAD R0, R3, 0x80, -R10 ;  /* 0x0000008003007824 */ /* 0x000fc600078e0a0a */
[----:B------:R-:W-:Y:S02]  /*1a70*/  VIMNMX R5, RZ, R5, !PT ;  /* 0x00000005ff057248 */ /* 0x000fe40007fe0100 */
[----:B------:R-:W-:Y:S02]  /*1a80*/  VIMNMX R0, R0, R25, PT ;  /* 0x0000001900007248 */ /* 0x000fe40003fe0100 */
[----:B------:R-:W-:Y:S02]  /*1a90*/  SHF.R.U32.HI R26, RZ, 0x7, R5 ;  /* 0x00000007ff1a7819 */ /* 0x000fe40000011605 */
[----:B------:R-:W-:-:S03]  /*1aa0*/  ISETP.GT.AND P0, PT, R0, R5, PT ;  /* 0x000000050000720c */ /* 0x000fc60003f04270 */
[----:B------:R-:W-:-:S10]  /*1ab0*/  IMAD.MOV.U32 R27, RZ, RZ, R26 ;  /* 0x000000ffff1b7224 */ /* 0x000fd400078e001a */
[----:B------:R-:W-:-:S05]  /*1ac0*/  @P0 VIADD R0, R0, 0x7f ;  /* 0x0000007f00000836 */ /* 0x000fca0000000000 */
[----:B------:R-:W-:-:S04]  /*1ad0*/  @P0 SHF.R.S32.HI R3, RZ, 0x1f, R0 ;  /* 0x0000001fff030819 */ /* 0x000fc80000011400 */
[----:B------:R-:W-:-:S04]  /*1ae0*/  @P0 LEA.HI R3, R3, R0, RZ, 0x7 ;  /* 0x0000000003030211 */ /* 0x000fc800078f38ff */
[----:B------:R-:W-:Y:S02]  /*1af0*/  @P0 SHF.R.S32.HI R27, RZ, 0x7, R3 ;  /* 0x00000007ff1b0819 */ /* 0x000fe40000011403 */
[----:B------:R-:W-:Y:S02]  /*1b00*/  PLOP3.LUT P0, PT, PT, PT, PT, 0x80, 0x0 ;  /* 0x000000000000781c */ /* 0x000fe40003f0f070 */
[----:B------:R-:W-:-:S13]  /*1b10*/  ISETP.GT.AND P1, PT, R27, R26, PT ;  /* 0x0000001a1b00720c */ /* 0x000fda0003f24270 */
[----:B------:R-:W-:Y:S05]  /*1b20*/  @!P1 BRA `(.L_x_1679) ;  /* 0x0000006c00d09947 */ /* 0x000fea0003800000 */
        /* <DEDUP_REMOVED lines=20> */
.L_x_1681:
[----:B------:R-:W-:Y:S05]  /*1c70*/  BSYNC B6 ;  /* 0x0000000000067941 */ /* 0x000fea0003800000 */
.L_x_1680:
        /* <DEDUP_REMOVED lines=20> */
.L_x_1683:
[----:B------:R-:W-:Y:S05]  /*1dc0*/  BSYNC B6 ;  /* 0x0000000000067941 */ /* 0x000fea0003800000 */
.L_x_1682:
[----:B------:R-:W-:Y:S01]  /*1dd0*/  ULDC.64 UR4, c[0x0][0x9f8] ;  /* 0x00027e0000047ab9 */ /* 0x000fe20000000a00 */
[----:B------:R-:W-:Y:S01]  /*1de0*/  IMAD.MOV.U32 R0, RZ, RZ, R43 ;  /* 0x000000ffff007224 */ /* 0x000fe200078e002b */
[----:B------:R-:W-:Y:S01]  /*1df0*/  ISETP.NE.U32.AND P0, PT, RZ, UR4, PT ;  /* 0x00000004ff007c0c */ /* 0x000fe2000bf05070 */
[----:B------:R-:W0:Y:S03]  /*1e00*/  LDC R37, c[0x0][0x3f4] ;  /* 0x0000fd00ff257b82 */ /* 0x000e260000000800 */
[----:B------:R-:W-:-:S05]  /*1e10*/  ISETP.NE.AND.EX P0, PT, RZ, UR5, PT, P0 ;  /* 0x00000005ff007c0c */ /* 0x000fca000bf05300 */
[----:B------:R-:W1:Y:S08]  /*1e20*/  LDC.64 R14, c[0x0][0x3f8] ;  /* 0x0000fe00ff0e7b82 */ /* 0x000e700000000a00 */
[----:B------:R-:W2:Y:S08]  /*1e30*/  @P0 LDC.64 R4, c[0x0][0x9f8] ;  /* 0x00027e00ff040b82 */ /* 0x000eb00000000a00 */
[----:B------:R-:W3:Y:S01]  /*1e40*/  LDC.64 R34, c[0x0][0x408] ;  /* 0x00010200ff227b82 */ /* 0x000ee20000000a00 */
[----:B--2---:R-:W-:-:S05]  /*1e50*/  @P0 IMAD.WIDE R4, R43, 0x4, R4 ;  /* 0x000000042b040825 */ /* 0x004fca00078e0204 */
[----:B------:R2:W4:Y:S01]  /*1e60*/  @P0 LDG.E R0, desc[UR54][R4.64] ;  /* 0x0000003604000981 */ /* 0x000522000c1e1900 */
[----:B0-----:R-:W-:Y:S01]  /*1e70*/  ISETP.GE.AND P0, PT, R16, R37, PT ;  /* 0x000000251000720c */ /* 0x001fe20003f06270 */
[----:B-1----:R-:W-:Y:S01]  /*1e80*/  IMAD.WIDE.U32 R6, R188, R14, R22 ;  /* 0x0000000ebc067225 */ /* 0x002fe200078e0016 */
[C-C-:B---3--:R-:W-:Y:S01]  /*1e90*/  SHF.L.U64.HI R30, R34.reuse, 0x6, R35.reuse ;  /* 0x00000006221e7819 */ /* 0x148fe20000010223 */
[----:B------:R-:W0:Y:S01]  /*1ea0*/  S2R R38, SR_TID.X ;  /* 0x0000000000267919 */ /* 0x000e220000002100 */
[----:B------:R-:W-:Y:S01]  /*1eb0*/  SEL R13, R37, RZ, P0 ;  /* 0x000000ff250d7207 */ /* 0x000fe20000000000 */
[----:B------:R-:W-:Y:S01]  /*1ec0*/  IMAD.MOV.U32 R82, RZ, RZ, R6 ;  /* 0x000000ffff527224 */ /* 0x000fe200078e0006 */
[----:B------:R-:W-:Y:S01]  /*1ed0*/  SHF.L.U64.HI R31, R34, 0x7, R35 ;  /* 0x00000007221f7819 */ /* 0x000fe20000010223 */
[----:B------:R-:W-:Y:S02]  /*1ee0*/  IMAD R10, R221, R34, RZ ;  /* 0x00000022dd0a7224 */ /* 0x000fe400078e02ff */
[----:B------:R-:W-:-:S02]  /*1ef0*/  IMAD.IADD R13, R16, 0x1, R13 ;  /* 0x00000001100d7824 */ /* 0x000fc400078e020d */
[----:B--2---:R-:W-:-:S03]  /*1f00*/  IMAD.WIDE.U32 R4, R188, R34, R22 ;  /* 0x00000022bc047225 */ /* 0x004fc600078e0016 */
[----:B------:R-:W-:Y:S01]  /*1f10*/  SHF.R.S32.HI R6, RZ, 0x1f, R13 ;  /* 0x0000001fff067819 */ /* 0x000fe2000001140d */
[----:B------:R-:W-:Y:S02]  /*1f20*/  IMAD R8, R221, R14, RZ ;  /* 0x0000000edd087224 */ /* 0x000fe400078e02ff */
[----:B------:R-:W-:Y:S01]  /*1f30*/  IMAD.MOV.U32 R86, RZ, RZ, R4 ;  /* 0x000000ffff567224 */ /* 0x000fe200078e0004 */
[----:B------:R-:W-:Y:S01]  /*1f40*/  LEA.HI R4, R6, R13, RZ, 0x6 ;  /* 0x0000000d06047211 */ /* 0x000fe200078f30ff */
[----:B------:R-:W-:Y:S01]  /*1f50*/  IMAD R89, R188, R35, R10 ;  /* 0x00000023bc597224 */ /* 0x000fe200078e020a */
[----:B------:R-:W-:Y:S01]  /*1f60*/  LEA.HI R12, R6, R13, RZ, 0x3 ;  /* 0x0000000d060c7211 */ /* 0x000fe200078f18ff */
[----:B------:R-:W-:-:S03]  /*1f70*/  IMAD.WIDE.U32 R10, R188, R34, R16 ;  /* 0x00000022bc0a7225 */ /* 0x000fc600078e0010 */
[----:B------:R-:W-:Y:S01]  /*1f80*/  LOP3.LUT R6, R199, 0x38, R12, 0xf8, !PT ;  /* 0x00000038c7067812 */ /* 0x000fe200078ef80c */
[----:B------:R-:W-:Y:S01]  /*1f90*/  IMAD R85, R188, R15, R8 ;  /* 0x0000000fbc557224 */ /* 0x000fe200078e0208 */
[----:B------:R-:W-:Y:S01]  /*1fa0*/  LOP3.LUT R41, R12, 0xfffffff8, RZ, 0xc0, !PT ;  /* 0xfffffff80c297812 */ /* 0x000fe200078ec0ff */
[-C--:B------:R-:W-:Y:S01]  /*1fb0*/  IMAD.WIDE.U32 R8, R188, R14.reuse, R16 ;  /* 0x0000000ebc087225 */ /* 0x080fe200078e0010 */
[----:B------:R-:W-:Y:S02]  /*1fc0*/  LOP3.LUT R6, R6, R225, RZ, 0x3c, !PT ;  /* 0x000000e106067212 */ /* 0x000fe400078e3cff */
[----:B------:R-:W-:Y:S01]  /*1fd0*/  SHF.R.S32.HI R81, RZ, 0x3, R12 ;  /* 0x00000003ff517819 */ /* 0x000fe2000001140c */
[----:B------:R-:W-:Y:S01]  /*1fe0*/  IMAD.IADD R87, R5, 0x1, R89 ;  /* 0x0000000105577824 */ /* 0x000fe200078e0259 */
[----:B------:R-:W-:Y:S01]  /*1ff0*/  LOP3.LUT R5, R12, 0x38, RZ, 0xc0, !PT ;  /* 0x000000380c057812 */ /* 0x000fe200078ec0ff */
[----:B------:R-:W-:Y:S01]  /*2000*/  IMAD.IADD R89, R89, 0x1, R11 ;  /* 0x0000000159597824 */ /* 0x000fe200078e020b */
[----:B-----5:R-:W-:Y:S01]  /*2010*/  SHF.R.S32.HI R11, RZ, 0x1f, R24 ;  /* 0x0000001fff0b7819 */ /* 0x020fe20000011418 */
[----:B------:R-:W-:Y:S01]  /*2020*/  IMAD.SHL.U32 R4, R4, 0x80, RZ ;  /* 0x0000008004047824 */ /* 0x000fe200078e00ff */
[----:B0-----:R-:W-:Y:S01]  /*2030*/  SHF.R.U32.HI R38, RZ, 0x7, R38 ;  /* 0x00000007ff267819 */ /* 0x001fe20000011626 */
[----:B------:R-:W-:Y:S01]  /*2040*/  IMAD.IADD R83, R7, 0x1, R85 ;  /* 0x0000000107537824 */ /* 0x000fe200078e0255 */
[----:B------:R-:W-:Y:S01]  /*2050*/  SHF.R.S32.HI R90, RZ, 0x1f, R41 ;  /* 0x0000001fff5a7819 */ /* 0x000fe20000011429 */
[----:B------:R-:W-:Y:S01]  /*2060*/  IMAD.IADD R85, R85, 0x1, R9 ;  /* 0x0000000155557824 */ /* 0x000fe200078e0209 */
[----:B------:R-:W-:Y:S01]  /*2070*/  ISETP.NE.AND P6, PT, R38, 0x1, PT ;  /* 0x000000012600780c */ /* 0x000fe20003fc5270 */
[----:B------:R-:W-:Y:S01]  /*2080*/  IMAD.MOV.U32 R84, RZ, RZ, R8 ;  /* 0x000000ffff547224 */ /* 0x000fe200078e0008 */
[--C-:B------:R-:W-:Y:S01]  /*2090*/  LOP3.LUT R9, R197, 0x38, R12.reuse, 0xf8, !PT ;  /* 0x00000038c5097812 */ /* 0x100fe200078ef80c */
[C---:B------:R-:W-:Y:S01]  /*20a0*/  IMAD R13, R11.reuse, R14, RZ ;  /* 0x0000000e0b0d7224 */ /* 0x040fe200078e02ff */
[----:B------:R-:W-:Y:S01]  /*20b0*/  LOP3.LUT R8, R196, 0x38, R12, 0xf8, !PT ;  /* 0x00000038c4087812 */ /* 0x000fe200078ef80c */
[----:B------:R-:W-:Y:S01]  /*20c0*/  IMAD.MOV.U32 R88, RZ, RZ, R10 ;  /* 0x000000ffff587224 */ /* 0x000fe200078e000a */
[----:B------:R-:W-:Y:S01]  /*20d0*/  LOP3.LUT R7, R4, 0xffffe000, RZ, 0xc0, !PT ;  /* 0xffffe00004077812 */ /* 0x000fe200078ec0ff */
[----:B------:R-:W-:Y:S01]  /*20e0*/  IMAD R11, R11, R34, RZ ;  /* 0x000000220b0b7224 */ /* 0x000fe200078e02ff */
[----:B------:R-:W-:Y:S01]  /*20f0*/  LOP3.LUT R4, R5, 0x1c0, R222, 0xf8, !PT ;  /* 0x000001c005047812 */ /* 0x000fe200078ef8de */
[C---:B------:R-:W-:Y:S01]  /*2100*/  IMAD R13, R24.reuse, R15, R13 ;  /* 0x0000000f180d7224 */ /* 0x040fe200078e020d */
[----:B------:R-:W-:Y:S01]  /*2110*/  LOP3.LUT R10, R9, R224, RZ, 0x3c, !PT ;  /* 0x000000e0090a7212 */ /* 0x000fe200078e3cff */
[-C--:B------:R-:W-:Y:S01]  /*2120*/  IMAD.WIDE.U32 R82, R24, R14.reuse, R82 ;  /* 0x0000000e18527225 */ /* 0x080fe200078e0052 */
[----:B------:R-:W-:Y:S01]  /*2130*/  LOP3.LUT R9, R8, R223, RZ, 0x3c, !PT ;  /* 0x000000df08097212 */ /* 0x000fe200078e3cff */
[----:B------:R-:W-:Y:S05]  /*2140*/  @!P6 WARPSYNC.ALL ;  /* 0x000000000000e948 */ /* 0x000fea0003800000 */
[----:B------:R-:W-:Y:S01]  /*2150*/  LOP3.LUT R8, R4, R203, RZ, 0x3c, !PT ;  /* 0x000000cb04087212 */ /* 0x000fe200078e3cff */
[----:B------:R-:W-:Y:S01]  /*2160*/  IMAD.WIDE.U32 R84, R24, R14, R84 ;  /* 0x0000000e18547225 */ /* 0x000fe200078e0054 */
[-C--:B------:R-:W-:Y:S01]  /*2170*/  IADD3 R4, R6, R7.reuse, R202 ;  /* 0x0000000706047210 */ /* 0x080fe20007ffe0ca */
[----:B------:R-:W-:Y:S01]  /*2180*/  ULDC UR4, c[0x0][0x2f4] ;  /* 0x0000bd0000047ab9 */ /* 0x000fe20000000800 */
[----:B------:R-:W-:Y:S01]  /*2190*/  IADD3 R5, R10, R7, R201 ;  /* 0x000000070a057210 */ /* 0x000fe20007ffe0c9 */
[C---:B------:R-:W-:Y:S01]  /*21a0*/  IMAD R11, R24.reuse, R35, R11 ;  /* 0x00000023180b7224 */ /* 0x040fe200078e020b */
[-C--:B------:R-:W-:Y:S01]  /*21b0*/  IADD3 R6, R9, R7.reuse, R200 ;  /* 0x0000000709067210 */ /* 0x080fe20007ffe0c8 */
[----:B------:R-:W-:Y:S01]  /*21c0*/  IMAD.WIDE.U32 R86, R24, R34, R86 ;  /* 0x0000002218567225 */ /* 0x000fe200078e0056 */
[----:B------:R-:W-:-:S02]  /*21d0*/  IADD3 R7, R8, R7, R204 ;  /* 0x0000000708077210 */ /* 0x000fc40007ffe0cc */
[----:B------:R-:W-:Y:S01]  /*21e0*/  SHF.L.U64.HI R8, R14, 0x5, R15 ;  /* 0x000000050e087819 */ /* 0x000fe2000001020f */
[----:B------:R-:W-:Y:S01]  /*21f0*/  IMAD.WIDE.U32 R88, R24, R34, R88 ;  /* 0x0000002218587225 */ /* 0x000fe200078e0058 */
[C-C-:B------:R-:W-:Y:S02]  /*2200*/  SHF.L.U64.HI R9, R14.reuse, 0x6, R15.reuse ;  /* 0x000000060e097819 */ /* 0x140fe4000001020f */
[----:B------:R-:W-:Y:S01]  /*2210*/  SHF.L.U64.HI R10, R14, 0x7, R15 ;  /* 0x000000070e0a7819 */ /* 0x000fe2000001020f */
[----:B------:R-:W-:Y:S01]  /*2220*/  IMAD.IADD R3, R29, 0x1, R28 ;  /* 0x000000011d037824 */ /* 0x000fe200078e021c */
[C---:B------:R-:W-:Y:S01]  /*2230*/  SHF.L.U64.HI R29, R34.reuse, 0x5, R35 ;  /* 0x00000005221d7819 */ /* 0x040fe20000010223 */
[C---:B------:R-:W-:Y:S01]  /*2240*/  IMAD.SHL.U32 R32, R34.reuse, 0x20, RZ ;  /* 0x0000002022207824 */ /* 0x040fe200078e00ff */
[----:B------:R-:W-:Y:S01]  /*2250*/  SHF.R.S32.HI R35, RZ, 0x1f, R42 ;  /* 0x0000001fff237819 */ /* 0x000fe2000001142a */
[----:B------:R-:W-:Y:S01]  /*2260*/  IMAD.SHL.U32 R33, R34, 0x40, RZ ;  /* 0x0000004022217824 */ /* 0x000fe200078e00ff */
[----:B------:R-:W-:Y:S01]  /*2270*/  ISETP.GE.AND P1, PT, R16, UR4, PT ;  /* 0x0000000410007c0c */ /* 0x000fe2000bf26270 */
[----:B------:R-:W-:Y:S01]  /*2280*/  VIADD R94, R38, 0x8 ;  /* 0x00000008265e7836 */ /* 0x000fe20000000000 */
[----:B------:R-:W-:Y:S01]  /*2290*/  ISETP.GE.AND P2, PT, R2, UR4, PT ;  /* 0x0000000402007c0c */ /* 0x000fe2000bf46270 */
[----:B------:R-:W-:-:S02]  /*22a0*/  IMAD.SHL.U32 R20, R14, 0x20, RZ ;  /* 0x000000200e147824 */ /* 0x000fc400078e00ff */
[C---:B------:R-:W-:Y:S02]  /*22b0*/  IMAD.SHL.U32 R21, R14.reuse, 0x40, RZ ;  /* 0x000000400e157824 */ /* 0x040fe400078e00ff */
[----:B------:R-:W-:Y:S02]  /*22c0*/  IMAD.SHL.U32 R28, R14, 0x80, RZ ;  /* 0x000000800e1c7824 */ /* 0x000fe400078e00ff */
[----:B------:R-:W-:Y:S02]  /*22d0*/  IMAD.SHL.U32 R34, R34, 0x80, RZ ;  /* 0x0000008022227824 */ /* 0x000fe400078e00ff */
[----:B------:R-:W-:Y:S02]  /*22e0*/  IMAD R36, R207, 0x20, R188 ;  /* 0x00000020cf247824 */ /* 0x000fe400078e02bc */
[----:B------:R-:W-:Y:S02]  /*22f0*/  IMAD.SHL.U32 R37, R37, 0x2, RZ ;  /* 0x0000000225257824 */ /* 0x000fe400078e00ff */
[----:B------:R-:W-:-:S02]  /*2300*/  IMAD.IADD R39, R83, 0x1, R13 ;  /* 0x0000000153277824 */ /* 0x000fc400078e020d */
[----:B------:R-:W-:Y:S02]  /*2310*/  IMAD.IADD R40, R13, 0x1, R85 ;  /* 0x000000010d287824 */ /* 0x000fe400078e0255 */
[----:B------:R-:W-:Y:S02]  /*2320*/  IMAD.IADD R43, R87, 0x1, R11 ;  /* 0x00000001572b7824 */ /* 0x000fe400078e020b */
[----:B------:R-:W-:Y:S01]  /*2330*/  IMAD.IADD R80, R11, 0x1, R89 ;  /* 0x000000010b507824 */ /* 0x000fe200078e0259 */
[----:B----4-:R-:W-:Y:S01]  /*2340*/  SHF.R.S32.HI R38, RZ, 0x1f, R0 ;  /* 0x0000001fff267819 */ /* 0x010fe20000011400 */
[----:B------:R-:W-:Y:S06]  /*2350*/  @!P6 BAR.SYNC.DEFER_BLOCKING 0x9, 0x100 ;  /* 0x024400000000eb1d */ /* 0x000fec0000010000 */
.L_x_1781:
[----:B------:R-:W0:Y:S01]  /*2360*/  LDC R100, c[0x0][0x430] ;  /* 0x00010c00ff647b82 */ /* 0x000e220000000800 */
[----:B------:R-:W-:Y:S02]  /*2370*/  VIADD R27, R27, 0xffffffff ;  /* 0xffffffff1b1b7836 */ /* 0x000fe40000000000 */
[----:B------:R-:W-:Y:S02]  /*2380*/  IMAD.MOV.U32 R101, RZ, RZ, RZ ;  /* 0x000000ffff657224 */ /* 0x000fe400078e00ff */
[----:B---3--:R-:W-:-:S03]  /*2390*/  IMAD R44, R27, 0x80, R36 ;  /* 0x000000801b2c7824 */ /* 0x008fc600078e0224 */
        /* <DEDUP_REMOVED lines=8> */
[----:B------:R-:W3:Y:S08]  /*2420*/  @P4 LDC R12, c[0x0][0x434] ;  /* 0x00010d00ff0c4b82 */ /* 0x000ef00000000800 */
[----:B------:R-:W4:Y:S01]  /*2430*/  @P4 LDC R13, c[0x0][0x438] ;  /* 0x00010e00ff0d4b82 */ /* 0x000f220000000800 */
[----:B---3--:R-:W-:-:S05]  /*2440*/  @P4 IMAD.HI.U32 R12, R45, R12, RZ ;  /* 0x0000000c2d0c4227 */ /* 0x008fca00078e00ff */
[----:B----4-:R-:W-:Y:S01]  /*2450*/  @P4 SHF.R.U32.HI R11, RZ, R13, R12 ;  /* 0x0000000dff0b4219 */ /* 0x010fe2000001160c */
[----:B0-----:R-:W-:-:S03]  /*2460*/  @!P3 IMAD R12, R38, R14, RZ ;  /* 0x0000000e260cb224 */ /* 0x001fc600078e02ff */
[--C-:B------:R-:W-:Y:S01]  /*2470*/  @!P3 SHF.R.S32.HI R13, RZ, 0x1f, R11.reuse ;  /* 0x0000001fff0db819 */ /* 0x100fe2000001140b */
[----:B------:R-:W-:Y:S02]  /*2480*/  @!P3 IMAD R15, R0, R15, R12 ;  /* 0x0000000f000fb224 */ /* 0x000fe400078e020c */
[----:B------:R-:W-:-:S04]  /*2490*/  @!P3 IMAD.MOV.U32 R12, RZ, RZ, R11 ;  /* 0x000000ffff0cb224 */ /* 0x000fc800078e000b */
        /* <DEDUP_REMOVED lines=18> */
[C---:B------:R-:W-:Y:S01]  /*25c0*/  IMAD.WIDE.U32 R12, R100.reuse, UR4, RZ ;  /* 0x00000004640c7c25 */ /* 0x040fe2000f8e00ff */
[----:B------:R-:W-:Y:S02]  /*25d0*/  ULDC.U8 UR6, c[0x0][0x410] ;  /* 0x0001040000067ab9 */ /* 0x000fe40000000000 */
[----:B------:R-:W-:Y:S01]  /*25e0*/  ISETP.NE.AND P3, PT, RZ, UR6, PT ;  /* 0x00000006ff007c0c */ /* 0x000fe2000bf65270 */
[----:B------:R-:W-:Y:S02]  /*25f0*/  IMAD R11, R99, UR4, RZ ;  /* 0x00000004630b7c24 */ /* 0x000fe4000f8e02ff */
[----:B------:R-:W-:Y:S02]  /*2600*/  IMAD R44, R31, R27, RZ ;  /* 0x0000001b1f2c7224 */ /* 0x000fe400078e02ff */
[----:B------:R-:W-:Y:S01]  /*2610*/  IMAD R11, R100, UR5, R11 ;  /* 0x00000005640b7c24 */ /* 0x000fe2000f8e020b */
[----:B------:R-:W-:Y:S01]  /*2620*/  ULDC.64 UR4, c[0x0][0x310] ;  /* 0x0000c40000047ab9 */ /* 0x000fe20000000a00 */
[----:B------:R-:W-:-:S02]  /*2630*/  IMAD R97, R27, -0x80, R25 ;  /* 0xffffff801b617824 */ /* 0x000fc400078e0219 */
[----:B------:R-:W-:Y:S02]  /*2640*/  IMAD R14, R98, UR4, RZ ;  /* 0x00000004620e7c24 */ /* 0x000fe4000f8e02ff */
[----:B------:R-:W-:Y:S01]  /*2650*/  IMAD.IADD R13, R13, 0x1, R11 ;  /* 0x000000010d0d7824 */ /* 0x000fe200078e020b */
[----:B------:R-:W-:Y:S01]  /*2660*/  SHF.R.S32.HI R11, RZ, 0x1f, R27 ;  /* 0x0000001fff0b7819 */ /* 0x000fe2000001141b */
[----:B------:R-:W-:Y:S01]  /*2670*/  IMAD R15, R101, UR5, R14 ;  /* 0x00000005650f7c24 */ /* 0x000fe2000f8e020e */
[----:B------:R-:W-:Y:S01]  /*2680*/  VIMNMX R97, R97, 0x80, PT ;  /* 0x0000008061617848 */ /* 0x000fe20003fe0100 */
[----:B------:R-:W-:Y:S01]  /*2690*/  IMAD.WIDE.U32 R12, R101, UR4, R12 ;  /* 0x00000004650c7c25 */ /* 0x000fe2000f8e000c */
[----:B------:R-:W-:-:S03]  /*26a0*/  ULDC.64 UR4, c[0x0][0x308] ;  /* 0x0000c20000047ab9 */ /* 0x000fc60000000a00 */
[----:B------:R-:W-:Y:S02]  /*26b0*/  IMAD R14, R10, R27, RZ ;  /* 0x0000001b0a0e7224 */ /* 0x000fe400078e02ff */
[----:B------:R-:W-:Y:S02]  /*26c0*/  IMAD.IADD R13, R13, 0x1, R15 ;  /* 0x000000010d0d7824 */ /* 0x000fe400078e020f */
[----:B------:R-:W-:Y:S02]  /*26d0*/  IMAD R15, R35, UR4, RZ ;  /* 0x00000004230f7c24 */ /* 0x000fe4000f8e02ff */
[C---:B------:R-:W-:Y:S02]  /*26e0*/  IMAD R91, R11.reuse, R28, R14 ;  /* 0x0000001c0b5b7224 */ /* 0x040fe400078e020e */
[----:B------:R-:W-:Y:S02]  /*26f0*/  IMAD R11, R11, R34, R44 ;  /* 0x000000220b0b7224 */ /* 0x000fe400078e022c */
[----:B------:R-:W-:-:S02]  /*2700*/  IMAD R103, R42, UR5, R15 ;  /* 0x000000052a677c24 */ /* 0x000fc4000f8e020f */
[----:B------:R-:W-:Y:S01]  /*2710*/  IMAD.WIDE.U32 R44, R42, UR4, R12 ;  /* 0x000000042a2c7c25 */ /* 0x000fe2000f8e000c */
[----:B------:R-:W-:-:S03]  /*2720*/  ULDC.64 UR4, c[0x0][0x2e8] ;  /* 0x0000ba0000047ab9 */ /* 0x000fc60000000a00 */
[----:B------:R-:W-:Y:S01]  /*2730*/  IMAD.IADD R103, R45, 0x1, R103 ;  /* 0x000000012d677824 */ /* 0x000fe200078e0267 */
[----:B------:R-:W-:Y:S01]  /*2740*/  LEA R108, P4, R44, UR4, 0x1 ;  /* 0x000000042c6c7c11 */ /* 0x000fe2000f8808ff */
[----:B------:R-:W-:-:S03]  /*2750*/  IMAD.WIDE.U32 R12, R34, R27, RZ ;  /* 0x0000001b220c7225 */ /* 0x000fc600078e00ff */
[----:B------:R-:W-:Y:S01]  /*2760*/  LEA.HI.X R103, R44, UR5, R103, 0x1, P4 ;  /* 0x000000052c677c11 */ /* 0x000fe2000a0f0c67 */
[----:B------:R-:W-:Y:S01]  /*2770*/  IMAD.WIDE.U32 R14, R28, R27, RZ ;  /* 0x0000001b1c0e7225 */ /* 0x000fe200078e00ff */
[----:B------:R-:W-:-:S03]  /*2780*/  IADD3 R11, R13, R11, RZ ;  /* 0x0000000b0d0b7210 */ /* 0x000fc60007ffe0ff */
        /* <DEDUP_REMOVED lines=31> */
.L_x_1688:
[----:B------:R-:W-:Y:S05]  /*2980*/  BSYNC B1 ;  /* 0x0000000000017941 */ /* 0x000fea0003800000 */
.L_x_1687:
[----:B------:R-:W-:Y:S01]  /*2990*/  ISETP.GE.AND P3, PT, R217, R97, PT ;  /* 0x00000061d900720c */ /* 0x000fe20003f66270 */
[----:B0----5:R-:W-:Y:S01]  /*29a0*/  IMAD.MOV.U32 R44, RZ, RZ, R68 ;  /* 0x000000ffff2c7224 */ /* 0x021fe200078e0044 */
[----:B------:R-:W-:Y:S01]  /*29b0*/  BSSY B1, `(.L_x_1689) ;  /* 0x0000029000017945 */ /* 0x000fe20003800000 */
[----:B------:R-:W-:Y:S01]  /*29c0*/  IMAD.MOV.U32 R45, RZ, RZ, R69 ;  /* 0x000000ffff2d7224 */ /* 0x000fe200078e0045 */
[----:B------:R-:W-:Y:S01]  /*29d0*/  P2R R138, PR, RZ, 0x8 ;  /* 0x00000008ff8a7803 */ /* 0x000fe20000000000 */
        /* <DEDUP_REMOVED lines=38> */
.L_x_1690:
[----:B------:R-:W-:Y:S05]  /*2c40*/  BSYNC B1 ;  /* 0x0000000000017941 */ /* 0x000fea0003800000 */
.L_x_1689:
[----:B------:R-:W-:Y:S01]  /*2c50*/  ISETP.GE.AND P3, PT, R216, R97, PT ;  /* 0x00000061d800720c */ /* 0x000fe20003f66270 */
[----:B0----5:R-:W-:Y:S01]  /*2c60*/  IMAD.MOV.U32 R44, RZ, RZ, R60 ;  /* 0x000000ffff2c7224 */ /* 0x021fe200078e003c */
[----:B------:R-:W-:Y:S01]  /*2c70*/  BSSY B1, `(.L_x_1691) ;  /* 0x000002d000017945 */ /* 0x000fe20003800000 */
[----:B------:R-:W-:Y:S01]  /*2c80*/  IMAD.MOV.U32 R45, RZ, RZ, R61 ;  /* 0x000000ffff2d7224 */ /* 0x000fe200078e003d */
[----:B------:R-:W-:Y:S01]  /*2c90*/  CS2R R52, SRZ ;  /* 0x0000000000347805 */ /* 0x000fe2000001ff00 */
        /* <DEDUP_REMOVED lines=17> */
[----:B------:R-:W-:-:S02]  /*2db0*/  CS2R R58, SRZ ;  /* 0x00000000003a7805 */ /* 0x000fc4000001ff00 */
        /* <DEDUP_REMOVED lines=24> */
.L_x_1692:
[----:B------:R-:W-:Y:S05]  /*2f40*/  BSYNC B1 ;  /* 0x0000000000017941 */ /* 0x000fea0003800000 */
.L_x_1691:
[----:B------:R-:W-:Y:S01]  /*2f50*/  ISETP.GE.AND P4, PT, R215, R97, PT ;  /* 0x00000061d700720c */ /* 0x000fe20003f86270 */
[----:B------:R-:W-:-:S12]  /*2f60*/  BSSY B1, `(.L_x_1693) ;  /* 0x000001e000017945 */ /* 0x000fd80003800000 */
[----:B------:R-:W-:Y:S05]  /*2f70*/  @P4 BRA `(.L_x_1694) ;  /* 0x0000000000704947 */ /* 0x000fea0003800000 */
[----:B------:R-:W1:Y:S01]  /*2f80*/  LDC.64 R44, c[0x0][0x3f8] ;  /* 0x0000fe00ff2c7b82 */ /* 0x000e620000000a00 */
[----:B------:R-:W-:Y:S01]  /*2f90*/  IMAD.MOV.U32 R15, RZ, RZ, R91 ;  /* 0x000000ffff0f7224 */ /* 0x000fe200078e005b */
[----:B------:R-:W-:Y:S01]  /*2fa0*/  ULDC.64 UR4, c[0x0][0x3e8] ;  /* 0x0000fa0000047ab9 */ /* 0x000fe20000000a00 */
[----:B------:R-:W-:Y:S01]  /*2fb0*/  IMAD.MOV.U32 R13, RZ, RZ, R11 ;  /* 0x000000ffff0d7224 */ /* 0x000fe200078e000b */
[----:B------:R-:W-:Y:S02]  /*2fc0*/  CS2R R48, SRZ ;  /* 0x0000000000307805 */ /* 0x000fe4000001ff00 */
[----:B------:R-:W-:Y:S01]  /*2fd0*/  CS2R R50, SRZ ;  /* 0x0000000000327805 */ /* 0x000fe2000001ff00 */
[----:B-1----:R-:W-:-:S04]  /*2fe0*/  IMAD.WIDE.U32 R14, R44, 0x60, R14 ;  /* 0x000000602c0e7825 */ /* 0x002fc800078e000e */
[----:B------:R-:W-:Y:S01]  /*2ff0*/  IMAD R46, R45, 0x60, RZ ;  /* 0x000000602d2e7824 */ /* 0x000fe200078e02ff */
[----:B------:R-:W-:-:S04]  /*3000*/  IADD3 R45, P5, R82, R14, RZ ;  /* 0x0000000e522d7210 */ /* 0x000fc80007fbe0ff */
[----:B------:R-:W-:Y:S02]  /*3010*/  IADD3.X R46, R39, R15, R46, P5, !PT ;  /* 0x0000000f272e7210 */ /* 0x000fe40002ffe42e */
        /* <DEDUP_REMOVED lines=18> */
.L_x_1694:
[----:B------:R-:W-:Y:S05]  /*3140*/  BSYNC B1 ;  /* 0x0000000000017941 */ /* 0x000fea0003800000 */
.L_x_1693:
[----:B-----5:R-:W-:Y:S01]  /*3150*/  IMAD.MOV.U32 R11, RZ, RZ, R52 ;  /* 0x000000ffff0b7224 */ /* 0x020fe200078e0034 */
[----:B------:R-:W-:Y:S01]  /*3160*/  UISETP.NE.AND UP0, UPT, UR39, 0x3, UPT ;  /* 0x000000032700788c */ /* 0x000fe2000bf05270 */
[----:B-1----:R-:W-:Y:S02]  /*3170*/  IMAD.MOV.U32 R12, RZ, RZ, R53 ;  /* 0x000000ffff0c7224 */ /* 0x002fe400078e0035 */
        /* <DEDUP_REMOVED lines=9> */
[----:B------:R-:W-:Y:S01]  /*3210*/  PLOP3.LUT P5, PT, PT, PT, UP0, 0x80, 0x0 ;  /* 0x000000000000781c */ /* 0x000fe20003faf008 */
        /* <DEDUP_REMOVED lines=23> */
.L_x_1695:
[----:B------:R-:W-:Y:S01]  /*3390*/  IMAD R91, R19, 0x8, R18 ;  /* 0x00000008135b7824 */ /* 0x000fe200078e0212 */
[----:B------:R-:W-:Y:S01]  /*33a0*/  SHF.L.U32 R102, R192, 0x1f, RZ ;  /* 0x0000001fc0667819 */ /* 0x000fe200000006ff */
[----:B------:R-:W-:Y:S03]  /*33b0*/  BSSY B1, `(.L_x_1696) ;  /* 0x0000003000017945 */ /* 0x000fe60003800000 */
[----:B------:R-:W0:Y:S02]  /*33c0*/  SYNCS.PHASECHK.TRANS64.TRYWAIT P6, [R91+URZ+0x28890], R102 ;  /* 0x028890665b0075a7 */ /* 0x000e2400080c017f */
[----:B0-----:R-:W-:Y:S05]  /*33d0*/  @!P6 BRA `(.L_x_1697) ;  /* 0x000002300058e947 */ /* 0x001fea0003800000 */
.L_x_2086:
[----:B------:R-:W-:Y:S05]  /*33e0*/  BSYNC B1 ;  /* 0x0000000000017941 */ /* 0x000fea0003800000 */
.L_x_1696:
[----:B------:R-:W-:-:S03]  /*33f0*/  UMOV UR4, 0xffffffff ;  /* 0xffffffff00047882 */ /* 0x000fc60000000000 */
[----:B------:R-:W-:Y:S05]  /*3400*/  BRA.DIV UR4, `(.L_x_1698) ;  /* 0x0000023204607947 */ /* 0x000fea000b800000 */
[----:B------:R1:W2:Y:S04]  /*3410*/  SHFL.IDX PT, R79, R103, RZ, 0x181f ;  /* 0x00181fff674f7589 */ /* 0x0002a800000e0000 */
[----:B------:R1:W3:Y:S02]  /*3420*/  SHFL.IDX PT, R105, R108, RZ, 0x181f ;  /* 0x00181fff6c697589 */ /* 0x0002e400000e0000 */
.L_x_2090:
        /* <DEDUP_REMOVED lines=16> */
[----:B------:R-:W-:Y:S01]  /*3530*/  PRMT R134, R134, 0x5410, R11 ;  /* 0x0000541086867816 */ /* 0x000fe2000000000b */
[----:B------:R-:W-:Y:S01]  /*3540*/  IMAD.U32 R11, R12, 0x10000, RZ ;  /* 0x000100000c0b7824 */ /* 0x000fe200078e00ff */
[----:B------:R-:W-:-:S02]  /*3550*/  PRMT R139, R136, 0x5410, R139 ;  /* 0x00005410888b7816 */ /* 0x000fc4000000008b */
[----:B------:R-:W-:Y:S02]  /*3560*/  PRMT R140, R137, 0x5410, R140 ;  /* 0x00005410898c7816 */ /* 0x000fe4000000008c */
[----:B------:R-:W-:Y:S01]  /*3570*/  LOP3.LUT R73, R14, 0xffff0000, RZ, 0xc0, !PT ;  /* 0xffff00000e497812 */ /* 0x000fe200078ec0ff */
[----:B------:R-:W-:Y:S01]  /*3580*/  IMAD.U32 R14, R13, 0x10000, RZ ;  /* 0x000100000d0e7824 */ /* 0x000fe200078e00ff */
[----:B------:R-:W-:Y:S02]  /*3590*/  PRMT R135, R135, 0x5410, R142 ;  /* 0x0000541087877816 */ /* 0x000fe4000000008e */
        /* <DEDUP_REMOVED lines=11> */
[-C--:B------:R-:W-:Y:S01]  /*3650*/  FMUL.FTZ R73, R73, R136.reuse ;  /* 0x0000008849497220 */ /* 0x080fe20000410000 */
[----:B------:R-:W-:Y:S01]  /*3660*/  LOP3.LUT R140, R140, 0xffff0000, RZ, 0xc0, !PT ;  /* 0xffff00008c8c7812 */ /* 0x000fe200078ec0ff */
[----:B------:R-:W-:Y:S01]  /*3670*/  IMAD.U32 R134, R134, 0x10000, RZ ;  /* 0x0001000086867824 */ /* 0x000fe200078e00ff */
[----:B------:R-:W-:Y:S01]  /*3680*/  LOP3.LUT R135, R135, 0xffff0000, RZ, 0xc0, !PT ;  /* 0xffff000087877812 */ /* 0x000fe200078ec0ff */
[C---:B------:R-:W-:Y:S01]  /*3690*/  FFMA.FTZ R143, R14.reuse, R75, -R143 ;  /* 0x0000004b0e8f7223 */ /* 0x040fe2000001088f */
        /* <DEDUP_REMOVED lines=18> */
.L_x_1704:
[----:B------:R-:W-:Y:S05]  /*37c0*/  BSYNC B3 ;  /* 0x0000000000037941 */ /* 0x000fea0003800000 */
.L_x_1703:
[----:B0-----:R4:W-:Y:S02]  /*37d0*/  ST.E.128 desc[UR54][R76.64], R12 ;  /* 0x0000000c4c007985 */ /* 0x0019e4000c101d36 */
.L_x_1702:
[----:B------:R-:W-:Y:S05]  /*37e0*/  BSYNC B2 ;  /* 0x0000000000027941 */ /* 0x000fea0003800000 */
.L_x_1701:
        /* <DEDUP_REMOVED lines=13> */
[----:B------:R-:W-:Y:S01]  /*38c0*/  PRMT R124, R124, 0x5410, R11 ;  /* 0x000054107c7c7816 */ /* 0x000fe2000000000b */
[----:B------:R-:W-:Y:S01]  /*38d0*/  IMAD.U32 R11, R12, 0x10000, RZ ;  /* 0x000100000c0b7824 */ /* 0x000fe200078e00ff */
[----:B------:R-:W-:-:S02]  /*38e0*/  PRMT R125, R125, 0x5410, R74 ;  /* 0x000054107d7d7816 */ /* 0x000fc4000000004a */
[----:B------:R-:W-:Y:S01]  /*38f0*/  LOP3.LUT R69, R14, 0xffff0000, RZ, 0xc0, !PT ;  /* 0xffff00000e457812 */ /* 0x000fe200078ec0ff */
[----:B------:R-:W-:Y:S01]  /*3900*/  IMAD.U32 R14, R13, 0x10000, RZ ;  /* 0x000100000d0e7824 */ /* 0x000fe200078e00ff */
[----:B------:R-:W-:Y:S01]  /*3910*/  PRMT R123, R123, 0x5410, R76 ;  /* 0x000054107b7b7816 */ /* 0x000fe2000000004c */
[----:B------:R-:W-:Y:S01]  /*3920*/  IMAD.U32 R76, R125, 0x10000, RZ ;  /* 0x000100007d4c7824 */ /* 0x000fe200078e00ff */
[----:B------:R-:W-:Y:S02]  /*3930*/  LOP3.LUT R13, R13, 0xffff0000, RZ, 0xc0, !PT ;  /* 0xffff00000d0d7812 */ /* 0x000fe400078ec0ff */
[----:B------:R-:W-:Y:S01]  /*3940*/  LOP3.LUT R75, R124, 0xffff0000, RZ, 0xc0, !PT ;  /* 0xffff00007c4b7812 */ /* 0x000fe200078ec0ff */
[----:B------:R-:W-:Y:S01]  /*3950*/  IMAD.U32 R74, R123, 0x10000, RZ ;  /* 0x000100007b4a7824 */ /* 0x000fe200078e00ff */
[----:B------:R-:W-:Y:S01]  /*3960*/  LOP3.LUT R71, R122, 0xffff0000, RZ, 0xc0, !PT ;  /* 0xffff00007a477812 */ /* 0x000fe200078ec0ff */
[----:B------:R-:W-:Y:S01]  /*3970*/  IMAD.U32 R124, R124, 0x10000, RZ ;  /* 0x000100007c7c7824 */ /* 0x000fe200078e00ff */
[----:B------:R-:W-:Y:S01]  /*3980*/  LOP3.LUT R70, R15, 0xffff0000, RZ, 0xc0, !PT ;  /* 0xffff00000f467812 */ /* 0x000fe200078ec0ff */
[C---:B------:R-:W-:Y:S01]  /*3990*/  FMUL.FTZ R77, R13.reuse, R75 ;  /* 0x0000004b0d4d7220 */ /* 0x040fe20000410000 */
[----:B------:R-:W-:Y:S01]  /*39a0*/  LOP3.LUT R12, R12, 0xffff0000, RZ, 0xc0, !PT ;  /* 0xffff00000c0c7812 */ /* 0x000fe200078ec0ff */
[-C--:B------:R-:W-:Y:S01]  /*39b0*/  FMUL.FTZ R134, R13, R71.reuse ;  /* 0x000000470d867220 */ /* 0x080fe20000410000 */
[C---:B------:R-:W-:Y:S01]  /*39c0*/  FMUL.FTZ R13, R69.reuse, R76 ;  /* 0x0000004c450d7220 */ /* 0x040fe20000410000 */
[-C--:B------:R-:W-:Y:S01]  /*39d0*/  FMUL.FTZ R69, R69, R74.reuse ;  /* 0x0000004a45457220 */ /* 0x080fe20000410000 */
[----:B------:R-:W-:Y:S01]  /*39e0*/  LOP3.LUT R125, R125, 0xffff0000, RZ, 0xc0, !PT ;  /* 0xffff00007d7d7812 */ /* 0x000fe200078ec0ff */
[----:B------:R-:W-:Y:S01]  /*39f0*/  IMAD.U32 R122, R122, 0x10000, RZ ;  /* 0x000100007a7a7824 */ /* 0x000fe200078e00ff */
[----:B------:R-:W-:Y:S01]  /*3a00*/  LOP3.LUT R123, R123, 0xffff0000, RZ, 0xc0, !PT ;  /* 0xffff00007b7b7812 */ /* 0x000fe200078ec0ff */
[C---:B------:R-:W-:Y:S01]  /*3a10*/  FFMA.FTZ R77, R14.reuse, R71, -R77 ;  /* 0x000000470e4d7223 */ /* 0x040fe2000001084d */
[----:B------:R-:W-:Y:S01]  /*3a20*/  FFMA.FTZ R134, R14, R75, R134 ;  /* 0x0000004b0e867223 */ /* 0x000fe20000010086 */
[C---:B------:R-:W-:Y:S01]  /*3a30*/  FFMA.FTZ R74, R68.reuse, R74, -R13 ;  /* 0x0000004a444a7223 */ /* 0x040fe2000001080d */
[----:B------:R-:W-:Y:S01]  /*3a40*/  FFMA.FTZ R69, R68, R76, R69 ;  /* 0x0000004c44457223 */ /* 0x000fe20000010045 */
[----:B------:R-:W-:-:S02]  /*3a50*/  IMAD.U32 R15, R15, 0x10000, RZ ;  /* 0x000100000f0f7824 */ /* 0x000fc400078e00ff */
        /* <DEDUP_REMOVED lines=8> */
[----:B------:R-:W-:Y:S02]  /*3ae0*/  F2FP.BF16.F32.PACK_AB R77, R134, R77 ;  /* 0x0000004d864d723e */ /* 0x000fe400000010ff */
[----:B------:R-:W-:-:S02]  /*3af0*/  F2FP.BF16.F32.PACK_AB R74, R69, R74 ;  /* 0x0000004a454a723e */ /* 0x000fc400000010ff */
[----:B------:R-:W-:Y:S01]  /*3b00*/  F2FP.BF16.F32.PACK_AB R12, R13, R14 ;  /* 0x0000000e0d0c723e */ /* 0x000fe200000010ff */
[----:B------:R-:W-:Y:S01]  /*3b10*/  IMAD.MOV.U32 R13, RZ, RZ, R77 ;  /* 0x000000ffff0d7224 */ /* 0x000fe200078e004d */
[----:B------:R-:W-:Y:S01]  /*3b20*/  F2FP.BF16.F32.PACK_AB R15, R15, R68 ;  /* 0x000000440f0f723e */ /* 0x000fe200000010ff */
[----:B------:R-:W-:-:S07]  /*3b30*/  IMAD.MOV.U32 R14, RZ, RZ, R74 ;  /* 0x000000ffff0e7224 */ /* 0x000fce00078e004a */
.L_x_1706:
[----:B------:R-:W-:Y:S05]  /*3b40*/  BSYNC B2 ;  /* 0x0000000000027941 */ /* 0x000fea0003800000 */
.L_x_1705:
[----:B0-----:R0:W-:Y:S02]  /*3b50*/  ST.E.128 desc[UR54][R72.64], R12 ;  /* 0x0000000c48007985 */ /* 0x0011e4000c101d36 */
.L_x_1700:
[----:B------:R-:W-:Y:S05]  /*3b60*/  BSYNC B1 ;  /* 0x0000000000017941 */ /* 0x000fea0003800000 */
.L_x_1699:
[----:B------:R-:W-:-:S03]  /*3b70*/  UMOV UR4, 0xffffffff ;  /* 0xffffffff00047882 */ /* 0x000fc60000000000 */
[----:B------:R-:W-:Y:S05]  /*3b80*/  BRA.DIV UR4, `(.L_x_1707) ;  /* 0x0000022a04cc7947 */ /* 0x000fea000b800000 */
[----:B------:R1:W1:Y:S04]  /*3b90*/  SHFL.IDX PT, R71, R103, 0x1, 0x181f ;  /* 0x00381f0067477f89 */ /* 0x00026800000e0000 */
[----:B0-----:R0:W0:Y:S02]  /*3ba0*/  SHFL.IDX PT, R73, R108, 0x1, 0x181f ;  /* 0x00381f006c497f89 */ /* 0x00102400000e0000 */
.L_x_2094:
        /* <DEDUP_REMOVED lines=28> */
[----:B------:R-:W-:Y:S01]  /*3d70*/  FMUL.FTZ R77, R65, R74 ;  /* 0x0000004a414d7220 */ /* 0x000fe20000410000 */
[----:B------:R-:W-:Y:S01]  /*3d80*/  LOP3.LUT R66, R15, 0xffff0000, RZ, 0xc0, !PT ;  /* 0xffff00000f427812 */ /* 0x000fe200078ec0ff */
[C---:B------:R-:W-:Y:S01]  /*3d90*/  FMUL.FTZ R75, R13.reuse, R72 ;  /* 0x000000480d4b7220 */ /* 0x040fe20000410000 */
[----:B------:R-:W-:Y:S01]  /*3da0*/  LOP3.LUT R12, R12, 0xffff0000, RZ, 0xc0, !PT ;  /* 0xffff00000c0c7812 */ /* 0x000fe200078ec0ff */
[----:B------:R-:W-:Y:S01]  /*3db0*/  FMUL.FTZ R13, R13, R67 ;  /* 0x000000430d0d7220 */ /* 0x000fe20000410000 */
[----:B------:R-:W-:Y:S01]  /*3dc0*/  LOP3.LUT R121, R121, 0xffff0000, RZ, 0xc0, !PT ;  /* 0xffff000079797812 */ /* 0x000fe200078ec0ff */
[----:B------:R-:W-:Y:S01]  /*3dd0*/  FMUL.FTZ R65, R65, R70 ;  /* 0x0000004641417220 */ /* 0x000fe20000410000 */
[----:B------:R-:W-:Y:S01]  /*3de0*/  LOP3.LUT R119, R119, 0xffff0000, RZ, 0xc0, !PT ;  /* 0xffff000077777812 */ /* 0x000fe200078ec0ff */
[----:B------:R-:W-:-:S02]  /*3df0*/  IMAD.U32 R120, R120, 0x10000, RZ ;  /* 0x0001000078787824 */ /* 0x000fc400078e00ff */
[----:B------:R-:W-:Y:S01]  /*3e00*/  FFMA.FTZ R75, R14, R67, -R75 ;  /* 0x000000430e4b7223 */ /* 0x000fe2000001084b */
[----:B------:R-:W-:Y:S02]  /*3e10*/  IMAD.U32 R118, R118, 0x10000, RZ ;  /* 0x0001000076767824 */ /* 0x000fe400078e00ff */
[----:B------:R-:W-:Y:S01]  /*3e20*/  FFMA.FTZ R72, R14, R72, R13 ;  /* 0x000000480e487223 */ /* 0x000fe2000001000d */
[C---:B------:R-:W-:Y:S01]  /*3e30*/  FFMA.FTZ R77, R64.reuse, R70, -R77 ;  /* 0x00000046404d7223 */ /* 0x040fe2000001084d */
[----:B------:R-:W-:Y:S02]  /*3e40*/  IMAD.U32 R15, R15, 0x10000, RZ ;  /* 0x000100000f0f7824 */ /* 0x000fe400078e00ff */
[----:B------:R-:W-:Y:S01]  /*3e50*/  FFMA.FTZ R64, R64, R74, R65 ;  /* 0x0000004a40407223 */ /* 0x000fe20000010041 */
        /* <DEDUP_REMOVED lines=14> */
.L_x_1713:
[----:B------:R-:W-:Y:S05]  /*3f40*/  BSYNC B3 ;  /* 0x0000000000037941 */ /* 0x000fea0003800000 */
.L_x_1712:
[----:B--2---:R0:W-:Y:S02]  /*3f50*/  ST.E.128 desc[UR54][R68.64], R12 ;  /* 0x0000000c44007985 */ /* 0x0041e4000c101d36 */
.L_x_1711:
[----:B------:R-:W-:Y:S05]  /*3f60*/  BSYNC B2 ;  /* 0x0000000000027941 */ /* 0x000fea0003800000 */
.L_x_1710:
        /* <DEDUP_REMOVED lines=53> */
.L_x_1715:
[----:B------:R-:W-:Y:S05]  /*42c0*/  BSYNC B2 ;  /* 0x0000000000027941 */ /* 0x000fea0003800000 */
.L_x_1714:
[----:B----4-:R0:W-:Y:S02]  /*42d0*/  ST.E.128 desc[UR54][R64.64], R12 ;  /* 0x0000000c40007985 */ /* 0x0101e4000c101d36 */
.L_x_1709:
[----:B------:R-:W-:Y:S05]  /*42e0*/  BSYNC B1 ;  /* 0x0000000000017941 */ /* 0x000fea0003800000 */
.L_x_1708:
[----:B------:R-:W-:-:S03]  /*42f0*/  UMOV UR4, 0xffffffff ;  /* 0xffffffff00047882 */ /* 0x000fc60000000000 */
[----:B------:R-:W-:Y:S05]  /*4300*/  BRA.DIV UR4, `(.L_x_1716) ;  /* 0x0000022604387947 */ /* 0x000fea000b800000 */
[----:B------:R0:W0:Y:S04]  /*4310*/  SHFL.IDX PT, R61, R103, 0x2, 0x181f ;  /* 0x00581f00673d7f89 */ /* 0x00002800000e0000 */
[----:B------:R0:W0:Y:S02]  /*4320*/  SHFL.IDX PT, R63, R108, 0x2, 0x181f ;  /* 0x00581f006c3f7f89 */ /* 0x00002400000e0000 */
.L_x_2098:
[----:B------:R-:W-:Y:S04]  /*4330*/  BSSY B1, `(.L_x_1717) ;  /* 0x0000072000017945 */ /* 0x000fe80003800000 */
[----:B------:R-:W-:Y:S05]  /*4340*/  @P3 BRA `(.L_x_1718) ;  /* 0x0000000400c03947 */ /* 0x000fea0003800000 */
[----:B------:R-:W-:Y:S04]  /*4350*/  BSSY B2, `(.L_x_1719) ;  /* 0x0000038000027945 */ /* 0x000fe80003800000 */
[----:B------:R-:W-:Y:S05]  /*4360*/  @P1 BRA `(.L_x_1720) ;  /* 0x0000000000d81947 */ /* 0x000fea0003800000 */
[----:B0---4-:R0:W4:Y:S01]  /*4370*/  LDS.128 R12, [R93+0x1a400] ;  /* 0x01a400005d0c7984 */ /* 0x0111220000000c00 */
[C---:B------:R-:W-:Y:S01]  /*4380*/  LEA R64, P3, R16.reuse, R63, 0x1 ;  /* 0x0000003f10407211 */ /* 0x040fe200078608ff */
[----:B------:R-:W-:Y:S03]  /*4390*/  BSSY B3, `(.L_x_1721) ;  /* 0x0000032000037945 */ /* 0x000fe60003800000 */
[----:B------:R-:W-:Y:S02]  /*43a0*/  LEA.HI.X R65, R16, R61, R17, 0x1, P3 ;  /* 0x0000003d10417211 */ /* 0x000fe400018f0c11 */
[----:B------:R-:W-:-:S13]  /*43b0*/  ISETP.GE.AND P3, PT, R22, R107, PT ;  /* 0x0000006b1600720c */ /* 0x000fda0003f66270 */
[----:B0-----:R-:W-:Y:S05]  /*43c0*/  @P3 BRA `(.L_x_1722) ;  /* 0x0000000000b83947 */ /* 0x001fea0003800000 */
[----:B------:R-:W-:Y:S02]  /*43d0*/  SHF.R.U64 R11, R58, 0x10, R59 ;  /* 0x000000103a0b7819 */ /* 0x000fe4000000123b */
[----:B------:R-:W-:Y:S01]  /*43e0*/  SHF.R.U64 R67, R56, 0x10, R57 ;  /* 0x0000001038437819 */ /* 0x000fe20000001239 */
[----:B----4-:R-:W-:Y:S01]  /*43f0*/  IMAD.U32 R56, R14, 0x10000, RZ ;  /* 0x000100000e387824 */ /* 0x010fe200078e00ff */
        /* <DEDUP_REMOVED lines=18> */
[-C--:B------:R-:W-:Y:S01]  /*4520*/  FMUL.FTZ R13, R13, R59.reuse ;  /* 0x0000003b0d0d7220 */ /* 0x080fe20000410000 */
[----:B------:R-:W-:Y:S01]  /*4530*/  LOP3.LUT R133, R133, 0xffff0000, RZ, 0xc0, !PT ;  /* 0xffff000085857812 */ /* 0x000fe200078ec0ff */
[----:B------:R-:W-:Y:S01]  /*4540*/  FMUL.FTZ R57, R57, R60 ;  /* 0x0000003c39397220 */ /* 0x000fe20000410000 */
[----:B------:R-:W-:Y:S01]  /*4550*/  SHF.L.U32 R132, R132, 0x10, RZ ;  /* 0x0000001084847819 */ /* 0x000fe200000006ff */
[----:B------:R-:W-:Y:S01]  /*4560*/  IMAD.U32 R130, R130, 0x10000, RZ ;  /* 0x0001000082827824 */ /* 0x000fe200078e00ff */
[----:B------:R-:W-:Y:S01]  /*4570*/  LOP3.LUT R131, R131, 0xffff0000, RZ, 0xc0, !PT ;  /* 0xffff000083837812 */ /* 0x000fe200078ec0ff */
[C---:B------:R-:W-:Y:S01]  /*4580*/  FFMA.FTZ R67, R14.reuse, R59, -R67 ;  /* 0x0000003b0e437223 */ /* 0x040fe20000010843 */
[----:B------:R-:W-:Y:S01]  /*4590*/  FFMA.FTZ R62, R14, R62, R13 ;  /* 0x0000003e0e3e7223 */ /* 0x000fe2000001000d */
[----:B------:R-:W-:Y:S01]  /*45a0*/  FFMA.FTZ R69, R56, R60, -R69 ;  /* 0x0000003c38457223 */ /* 0x000fe20000010845 */
[----:B------:R-:W-:-:S02]  /*45b0*/  IMAD.U32 R15, R15, 0x10000, RZ ;  /* 0x000100000f0f7824 */ /* 0x000fc400078e00ff */
        /* <DEDUP_REMOVED lines=15> */
.L_x_1722:
[----:B------:R-:W-:Y:S05]  /*46b0*/  BSYNC B3 ;  /* 0x0000000000037941 */ /* 0x000fea0003800000 */
.L_x_1721:
[----:B----4-:R0:W-:Y:S02]  /*46c0*/  ST.E.128 desc[UR54][R64.64], R12 ;  /* 0x0000000c40007985 */ /* 0x0101e4000c101d36 */
.L_x_1720:
[----:B------:R-:W-:Y:S05]  /*46d0*/  BSYNC B2 ;  /* 0x0000000000027941 */ /* 0x000fea0003800000 */
.L_x_1719:
[----:B------:R-:W-:Y:S05]  /*46e0*/  @P2 BRA `(.L_x_1718) ;  /* 0x0000000000d82947 */ /* 0x000fea0003800000 */
[----:B0---4-:R0:W4:Y:S01]  /*46f0*/  LDS.128 R12, [R93+0x1e400] ;  /* 0x01e400005d0c7984 */ /* 0x0111220000000c00 */
[C---:B------:R-:W-:Y:S01]  /*4700*/  LEA R56, P3, R2.reuse, R63, 0x1 ;  /* 0x0000003f02387211 */ /* 0x040fe200078608ff */
[----:B------:R-:W-:Y:S03]  /*4710*/  BSSY B2, `(.L_x_1723) ;  /* 0x0000032000027945 */ /* 0x000fe60003800000 */
[----:B------:R-:W-:Y:S02]  /*4720*/  LEA.HI.X R57, R2, R61, R185, 0x1, P3 ;  /* 0x0000003d02397211 */ /* 0x000fe400018f0cb9 */
        /* <DEDUP_REMOVED lines=48> */
.L_x_1724:
[----:B------:R-:W-:Y:S05]  /*4a30*/  BSYNC B2 ;  /* 0x0000000000027941 */ /* 0x000fea0003800000 */
.L_x_1723:
[----:B----4-:R0:W-:Y:S02]  /*4a40*/  ST.E.128 desc[UR54][R56.64], R12 ;  /* 0x0000000c38007985 */ /* 0x0101e4000c101d36 */
.L_x_1718:
[----:B------:R-:W-:Y:S05]  /*4a50*/  BSYNC B1 ;  /* 0x0000000000017941 */ /* 0x000fea0003800000 */
.L_x_1717:
[----:B------:R-:W-:-:S03]  /*4a60*/  UMOV UR4, 0xffffffff ;  /* 0xffffffff00047882 */ /* 0x000fc60000000000 */
[----:B------:R-:W-:Y:S05]  /*4a70*/  BRA.DIV UR4, `(.L_x_1725) ;  /* 0x0000021e04a87947 */ /* 0x000fea000b800000 */
[----:B01----:R-:W0:Y:S04]  /*4a80*/  SHFL.IDX PT, R103, R103, 0x3, 0x181f ;  /* 0x00781f0067677f89 */ /* 0x003e2800000e0000 */
[----:B------:R1:W0:Y:S02]  /*4a90*/  SHFL.IDX PT, R53, R108, 0x3, 0x181f ;  /* 0x00781f006c357f89 */ /* 0x00022400000e0000 */
.L_x_2102:
[----:B------:R-:W-:Y:S05]  /*4aa0*/  @P4 BRA `(.L_x_1726) ;  /* 0x0000003400ec4947 */ /* 0x000fea0003800000 */
[----:B------:R-:W-:Y:S04]  /*4ab0*/  BSSY B1, `(.L_x_1727) ;  /* 0x0000038000017945 */ /* 0x000fe80003800000 */
[----:B------:R-:W-:Y:S05]  /*4ac0*/  @P1 BRA `(.L_x_1728) ;  /* 0x0000000000d81947 */ /* 0x000fea0003800000 */
[----:B----4-:R4:W1:Y:S01]  /*4ad0*/  LDS.128 R12, [R93+0x1b400] ;  /* 0x01b400005d0c7984 */ /* 0x0108620000000c00 */
[C---:B0-----:R-:W-:Y:S01]  /*4ae0*/  LEA R54, P3, R16.reuse, R53, 0x1 ;  /* 0x0000003510367211 */ /* 0x041fe200078608ff */
[----:B------:R-:W-:Y:S03]  /*4af0*/  BSSY B2, `(.L_x_1729) ;  /* 0x0000032000027945 */ /* 0x000fe60003800000 */
[----:B------:R-:W-:Y:S02]  /*4b00*/  LEA.HI.X R55, R16, R103, R17, 0x1, P3 ;  /* 0x0000006710377211 */ /* 0x000fe400018f0c11 */
[----:B------:R-:W-:-:S13]  /*4b10*/  ISETP.GE.AND P3, PT, R22, R107, PT ;  /* 0x0000006b1600720c */ /* 0x000fda0003f66270 */
[----:B----4-:R-:W-:Y:S05]  /*4b20*/  @P3 BRA `(.L_x_1730) ;  /* 0x0000000000b83947 */ /* 0x010fea0003800000 */
[----:B------:R-:W-:Y:S02]  /*4b30*/  SHF.R.U64 R11, R50, 0x10, R51 ;  /* 0x00000010320b7819 */ /* 0x000fe40000001233 */
[----:B------:R-:W-:Y:S01]  /*4b40*/  SHF.R.U64 R57, R48, 0x10, R49 ;  /* 0x0000001030397819 */ /* 0x000fe20000001231 */
[----:B-1----:R-:W-:Y:S01]  /*4b50*/  IMAD.U32 R48, R14, 0x10000, RZ ;  /* 0x000100000e307824 */ /* 0x002fe200078e00ff */
        /* <DEDUP_REMOVED lines=43> */
.L_x_1730:
[----:B------:R-:W-:Y:S05]  /*4e10*/  BSYNC B2 ;  /* 0x0000000000027941 */ /* 0x000fea0003800000 */
.L_x_1729:
[----:B-1----:R0:W-:Y:S02]  /*4e20*/  ST.E.128 desc[UR54][R54.64], R12 ;  /* 0x0000000c36007985 */ /* 0x0021e4000c101d36 */
.L_x_1728:
[----:B------:R-:W-:Y:S05]  /*4e30*/  BSYNC B1 ;  /* 0x0000000000017941 */ /* 0x000fea0003800000 */
.L_x_1727:
        /* <DEDUP_REMOVED lines=39> */
[-C--:B------:R-:W-:Y:S01]  /*50b0*/  FMUL.FTZ R44, R46, R109.reuse ;  /* 0x0000006d2e2c7220 */ /* 0x080fe20000410000 */
[C---:B------:R-:W-:Y:S01]  /*50c0*/  FMUL.FTZ R14, R12.reuse, R106 ;  /* 0x0000006a0c0e7220 */ /* 0x040fe20000410000 */
[----:B------:R-:W-:Y:S01]  /*50d0*/  FMUL.FTZ R13, R12, R78 ;  /* 0x0000004e0c0d7220 */ /* 0x000fe20000410000 */
        /* <DEDUP_REMOVED lines=11> */
.L_x_1732:
[----:B------:R-:W-:Y:S05]  /*5190*/  BSYNC B1 ;  /* 0x0000000000017941 */ /* 0x000fea0003800000 */
.L_x_1731:
[----:B----4-:R0:W-:Y:S01]  /*51a0*/  ST.E.128 desc[UR54][R48.64], R12 ;  /* 0x0000000c30007985 */ /* 0x0101e2000c101d36 */
[----:B------:R-:W-:Y:S05]  /*51b0*/  BRA `(.L_x_1726) ;  /* 0x0000003000287947 */ /* 0x000fea0003800000 */
.L_x_1686:
        /* <DEDUP_REMOVED lines=20> */
[----:B------:R-:W-:-:S05]  /*5300*/  @!P5 IADD3 R48, P6, R84, R14, RZ ;  /* 0x0000000e5430d210 */ /* 0x000fca0007fde0ff */
[----:B------:R-:W-:Y:S02]  /*5310*/  @!P5 IMAD.X R49, R91, 0x1, R40, P6 ;  /* 0x000000015b31d824 */ /* 0x000fe400030e0628 */
        /* <DEDUP_REMOVED lines=8> */
[----:B------:R-:W-:Y:S02]  /*53a0*/  @!P4 LEA R68, P6, R46, R68, 0x1 ;  /* 0x000000442e44c211 */ /* 0x000fe400078c08ff */
[----:B------:R-:W-:Y:S02]  /*53b0*/  CS2R R52, SRZ ;  /* 0x0000000000347805 */ /* 0x000fe4000001ff00 */
[----:B------:R-:W-:Y:S02]  /*53c0*/  CS2R R58, SRZ ;  /* 0x00000000003a7805 */ /* 0x000fe4000001ff00 */
[----:B------:R-:W-:-:S02]  /*53d0*/  CS2R R56, SRZ ;  /* 0x0000000000387805 */ /* 0x000fc4000001ff00 */
[----:B------:R-:W-:Y:S02]  /*53e0*/  @!P4 LEA.HI.X R69, R46, R69, R47, 0x1, P6 ;  /* 0x000000452e45c211 */ /* 0x000fe400030f0c2f */
[----:B------:R-:W-:Y:S02]  /*53f0*/  CS2R R46, SRZ ;  /* 0x00000000002e7805 */ /* 0x000fe4000001ff00 */
[C---:B-1----:R-:W-:Y:S02]  /*5400*/  @!P4 LEA R70, P6, R44.reuse, R70, 0x1 ;  /* 0x000000462c46c211 */ /* 0x042fe400078c08ff */
[----:B------:R-:W-:Y:S01]  /*5410*/  CS2R R48, SRZ ;  /* 0x0000000000307805 */ /* 0x000fe2000001ff00 */
[----:B------:R-:W5:Y:S01]  /*5420*/  @!P4 LDG.E.128 R52, desc[UR54][R68.64] ;  /* 0x000000364434c981 */ /* 0x000f62000c1e1d00 */
[----:B------:R-:W-:Y:S02]  /*5430*/  @!P4 LEA.HI.X R71, R44, R71, R45, 0x1, P6 ;  /* 0x000000472c47c211 */ /* 0x000fe400030f0c2d */
[----:B------:R-:W-:-:S02]  /*5440*/  CS2R R44, SRZ ;  /* 0x00000000002c7805 */ /* 0x000fc4000001ff00 */
[----:B------:R0:W5:Y:S04]  /*5450*/  @!P5 LDG.E.128 R48, desc[UR54][R62.64] ;  /* 0x000000363e30d981 */ /* 0x000168000c1e1d00 */
[----:B------:R-:W5:Y:S01]  /*5460*/  @!P4 LDG.E.128 R56, desc[UR54][R70.64] ;  /* 0x000000364638c981 */ /* 0x000f62000c1e1d00 */
[----:B--2---:R-:W-:-:S03]  /*5470*/  @!P3 LEA R76, P4, R66, R76, 0x1 ;  /* 0x0000004c424cb211 */ /* 0x004fc600078808ff */
[----:B------:R1:W5:Y:S01]  /*5480*/  @!P5 LDG.E.128 R44, desc[UR54][R60.64] ;  /* 0x000000363c2cd981 */ /* 0x000362000c1e1d00 */
        /* <DEDUP_REMOVED lines=12> */
[----:B------:R0:W5:Y:S01]  /*5550*/  @!P3 LDG.E.128 R60, desc[UR54][R76.64] ;  /* 0x000000364c3cb981 */ /* 0x000162000c1e1d00 */
[----:B------:R-:W-:Y:S02]  /*5560*/  CS2R R74, SRZ ;  /* 0x00000000004a7805 */ /* 0x000fe4000001ff00 */
[----:B------:R-:W-:Y:S01]  /*5570*/  CS2R R72, SRZ ;  /* 0x0000000000487805 */ /* 0x000fe2000001ff00 */
[----:B------:R0:W5:Y:S01]  /*5580*/  @!P3 LDG.E.128 R64, desc[UR54][R78.64] ;  /* 0x000000364e40b981 */ /* 0x000162000c1e1d00 */
[----:B------:R-:W-:Y:S01]  /*5590*/  ISETP.GE.AND P3, PT, R16, R107, PT ;  /* 0x0000006b1000720c */ /* 0x000fe20003f66270 */
[----:B------:R-:W-:-:S12]  /*55a0*/  @P4 BRA `(.L_x_1734) ;  /* 0x0000000000504947 */ /* 0x000fd80003800000 */
[----:B------:R-:W1:Y:S01]  /*55b0*/  LDC.64 R70, c[0x0][0x3f8] ;  /* 0x0000fe00ff467b82 */ /* 0x000e620000000a00 */
[----:B------:R-:W-:Y:S01]  /*55c0*/  IMAD.MOV.U32 R15, RZ, RZ, R91 ;  /* 0x000000ffff0f7224 */ /* 0x000fe200078e005b */
[----:B------:R-:W-:Y:S01]  /*55d0*/  ULDC.64 UR4, c[0x0][0x3e8] ;  /* 0x0000fa0000047ab9 */ /* 0x000fe20000000a00 */
[----:B------:R-:W-:Y:S01]  /*55e0*/  IMAD.MOV.U32 R13, RZ, RZ, R11 ;  /* 0x000000ffff0d7224 */ /* 0x000fe200078e000b */
[----:B------:R-:W-:-:S04]  /*55f0*/  ULDC.64 UR6, c[0x0][0x400] ;  /* 0x0001000000067ab9 */ /* 0x000fc80000000a00 */
[----:B------:R-:W2:Y:S01]  /*5600*/  LDC.64 R68, c[0x0][0x408] ;  /* 0x00010200ff447b82 */ /* 0x000ea20000000a00 */
[----:B-1----:R-:W-:-:S04]  /*5610*/  IMAD.WIDE.U32 R14, R70, 0x60, R14 ;  /* 0x00000060460e7825 */ /* 0x002fc800078e000e */
[----:B------:R-:W-:Y:S01]  /*5620*/  IMAD R71, R71, 0x60, RZ ;  /* 0x0000006047477824 */ /* 0x000fe200078e02ff */
[----:B------:R-:W-:Y:S01]  /*5630*/  IADD3 R14, P4, R84, R14, RZ ;  /* 0x0000000e540e7210 */ /* 0x000fe20007f9e0ff */
[----:B--2---:R-:W-:-:S03]  /*5640*/  IMAD.WIDE.U32 R12, R68, 0x60, R12 ;  /* 0x00000060440c7825 */ /* 0x004fc600078e000c */
        /* <DEDUP_REMOVED lines=10> */
.L_x_1734:
[----:B------:R-:W-:Y:S05]  /*56f0*/  BSYNC B1 ;  /* 0x0000000000017941 */ /* 0x000fea0003800000 */
.L_x_1733:
[----:B-----5:R-:W-:Y:S01]  /*5700*/  IMAD.MOV.U32 R12, RZ, RZ, R71 ;  /* 0x000000ffff0c7224 */ /* 0x020fe200078e0047 */
[----:B------:R-:W-:Y:S01]  /*5710*/  UISETP.NE.AND UP0, UPT, UR39, 0x3, UPT ;  /* 0x000000032700788c */ /* 0x000fe2000bf05270 */
        /* <DEDUP_REMOVED lines=43> */
[----:B------:R-:W-:-:S02]  /*59d0*/  PLOP3.LUT P5, PT, PT, PT, UP0, 0x80, 0x0 ;  /* 0x000000000000781c */ /* 0x000fc40003faf008 */
        /* <DEDUP_REMOVED lines=22> */
.L_x_1735:
[----:B------:R-:W-:Y:S01]  /*5b40*/  IMAD R91, R19, 0x8, R18 ;  /* 0x00000008135b7824 */ /* 0x000fe200078e0212 */
[----:B------:R-:W-:Y:S01]  /*5b50*/  SHF.L.U32 R102, R192, 0x1f, RZ ;  /* 0x0000001fc0667819 */ /* 0x000fe200000006ff */
[----:B------:R-:W1:Y:S01]  /*5b60*/  LDC R110, c[0x0][0x2f4] ;  /* 0x0000bd00ff6e7b82 */ /* 0x000e620000000800 */
[----:B------:R-:W-:Y:S02]  /*5b70*/  BSSY B1, `(.L_x_1736) ;  /* 0x0000003000017945 */ /* 0x000fe40003800000 */
[----:B------:R-:W2:Y:S02]  /*5b80*/  SYNCS.PHASECHK.TRANS64.TRYWAIT P4, [R91+URZ+0x28890], R102 ;  /* 0x028890665b0075a7 */ /* 0x000ea4000808017f */
[----:B--2---:R-:W-:Y:S05]  /*5b90*/  @!P4 BRA `(.L_x_1737) ;  /* 0x0000020c00acc947 */ /* 0x004fea0003800000 */
.L_x_2103:
[----:B------:R-:W-:Y:S05]  /*5ba0*/  BSYNC B1 ;  /* 0x0000000000017941 */ /* 0x000fea0003800000 */
.L_x_1736:
[----:B------:R-:W-:Y:S01]  /*5bb0*/  UMOV UR4, 0xffffffff ;  /* 0xffffffff00047882 */ /* 0x000fe20000000000 */
[----:B-1----:R-:W-:Y:S02]  /*5bc0*/  IMAD.IADD R112, R110, 0x1, -R37 ;  /* 0x000000016e707824 */ /* 0x002fe400078e0a25 */
[----:B------:R-:W-:Y:S05]  /*5bd0*/  BRA.DIV UR4, `(.L_x_1738) ;  /* 0x0000020e04b07947 */ /* 0x000fea000b800000 */
[----:B------:R1:W3:Y:S04]  /*5be0*/  SHFL.IDX PT, R107, R103, RZ, 0x181f ;  /* 0x00181fff676b7589 */ /* 0x0002e800000e0000 */
[----:B------:R1:W4:Y:S02]  /*5bf0*/  SHFL.IDX PT, R106, R108, RZ, 0x181f ;  /* 0x00181fff6c6a7589 */ /* 0x00032400000e0000 */
.L_x_2107:
[----:B------:R-:W-:Y:S01]  /*5c00*/  ISETP.GE.OR P4, PT, R188, R97, P1 ;  /* 0x00000061bc00720c */ /* 0x000fe20000f86670 */
[----:B------:R-:W-:-:S12]  /*5c10*/  BSSY B1, `(.L_x_1739) ;  /* 0x0000079000017945 */ /* 0x000fd80003800000 */
[----:B------:R-:W-:Y:S05]  /*5c20*/  @P4 BRA `(.L_x_1740) ;  /* 0x0000000400dc4947 */ /* 0x000fea0003800000 */
[----:B------:R-:W-:Y:S01]  /*5c30*/  SEL R11, R37, R112, !P0 ;  /* 0x00000070250b7207 */ /* 0x000fe20004000000 */
[----:B------:R-:W-:Y:S01]  /*5c40*/  BSSY B2, `(.L_x_1741) ;  /* 0x0000071000027945 */ /* 0x000fe20003800000 */
[C---:B----4-:R-:W-:Y:S02]  /*5c50*/  LEA R104, P4, R41.reuse, R106, 0x1 ;  /* 0x0000006a29687211 */ /* 0x050fe400078808ff */
[----:B------:R-:W-:Y:S02]  /*5c60*/  SHF.R.S32.HI R12, RZ, 0x1f, R11 ;  /* 0x0000001fff0c7819 */ /* 0x000fe4000001140b */
[----:B---3--:R-:W-:Y:S02]  /*5c70*/  LEA.HI.X R105, R41, R107, R90, 0x1, P4 ;  /* 0x0000006b29697211 */ /* 0x008fe400020f0c5a */
        /* <DEDUP_REMOVED lines=10> */
[----:B------:R-:W-:Y:S01]  /*5d20*/  IADD3 R12, R12, R13, R204 ;  /* 0x0000000d0c0c7210 */ /* 0x000fe20007ffe0cc */
[----:B------:R-:W-:-:S04]  /*5d30*/  IMAD R13, R19, 0x4000, R7 ;  /* 0x00004000130d7824 */ /* 0x000fc800078e0207 */
[----:B------:R-:W-:Y:S02]  /*5d40*/  IMAD R15, R19, 0x4000, R12 ;  /* 0x00004000130f7824 */ /* 0x000fe400078e020c */
[--C-:B------:R-:W-:Y:S02]  /*5d50*/  IMAD R13, R13, 0x2, R18.reuse ;  /* 0x000000020d0d7824 */ /* 0x100fe400078e0212 */
[----:B0-----:R-:W-:-:S04]  /*5d60*/  IMAD R76, R15, 0x2, R18 ;  /* 0x000000020f4c7824 */ /* 0x001fc800078e0212 */
[----:B------:R-:W0:Y:S04]  /*5d70*/  LDS.128 R12, [R13+0x18400] ;  /* 0x018400000d0c7984 */ /* 0x000e280000000c00 */
[----:B------:R-:W3:Y:S01]  /*5d80*/  LDS.128 R76, [R76+0x18400] ;  /* 0x018400004c4c7984 */ /* 0x000ee20000000c00 */
[----:B------:R-:W-:Y:S05]  /*5d90*/  @P3 BRA `(.L_x_1742) ;  /* 0x00000004006c3947 */ /* 0x000fea0003800000 */
[----:B------:R-:W-:Y:S02]  /*5da0*/  SHF.R.U32.HI R144, RZ, 0x10, R49 ;  /* 0x00000010ff907819 */ /* 0x000fe40000011631 */
[--C-:B------:R-:W-:Y:S01]  /*5db0*/  SHF.R.U64 R152, R44, 0x10, R45.reuse ;  /* 0x000000102c987819 */ /* 0x100fe2000000122d */
[----:B0-----:R-:W-:Y:S01]  /*5dc0*/  IMAD.U32 R44, R12, 0x10000, RZ ;  /* 0x000100000c2c7824 */ /* 0x001fe200078e00ff */
[----:B------:R-:W-:Y:S02]  /*5dd0*/  SHF.R.U32.HI R45, RZ, 0x10, R45 ;  /* 0x00000010ff2d7819 */ /* 0x000fe4000001162d */
[----:B------:R-:W-:Y:S02]  /*5de0*/  PRMT R143, R141, 0x5410, R144 ;  /* 0x000054108d8f7816 */ /* 0x000fe40000000090 */
[----:B------:R-:W-:Y:S02]  /*5df0*/  SHF.R.U32.HI R147, RZ, 0x10, R47 ;  /* 0x00000010ff937819 */ /* 0x000fe4000001162f */
[----:B------:R-:W-:Y:S01]  /*5e00*/  PRMT R140, R140, 0x5410, R45 ;  /* 0x000054108c8c7816 */ /* 0x000fe2000000002d */
[----:B------:R-:W-:Y:S01]  /*5e10*/  IMAD.U32 R144, R143, 0x10000, RZ ;  /* 0x000100008f907824 */ /* 0x000fe200078e00ff */
[----:B------:R-:W-:Y:S01]  /*5e20*/  SHF.R.U64 R145, R48, 0x10, R49 ;  /* 0x0000001030917819 */ /* 0x000fe20000001231 */
[----:B------:R-:W-:Y:S01]  /*5e30*/  IMAD.U32 R48, R13, 0x10000, RZ ;  /* 0x000100000d307824 */ /* 0x000fe200078e00ff */
[--C-:B------:R-:W-:Y:S01]  /*5e40*/  SHF.R.U64 R148, R50, 0x10, R51.reuse ;  /* 0x0000001032947819 */ /* 0x100fe20000001233 */
[----:B------:R-:W-:Y:S01]  /*5e50*/  IMAD.U32 R50, R15, 0x10000, RZ ;  /* 0x000100000f327824 */ /* 0x000fe200078e00ff */
[----:B------:R-:W-:Y:S01]  /*5e60*/  SHF.R.U32.HI R146, RZ, 0x10, R51 ;  /* 0x00000010ff927819 */ /* 0x000fe20000011633 */
[----:B---3--:R-:W-:Y:S01]  /*5e70*/  IMAD.U32 R51, R77, 0x10000, RZ ;  /* 0x000100004d337824 */ /* 0x008fe200078e00ff */
[----:B------:R-:W-:Y:S01]  /*5e80*/  PRMT R141, R136, 0x5410, R147 ;  /* 0x00005410888d7816 */ /* 0x000fe20000000093 */
[----:B------:R-:W-:Y:S01]  /*5e90*/  IMAD.U32 R136, R140, 0x10000, RZ ;  /* 0x000100008c887824 */ /* 0x000fe200078e00ff */
[----:B------:R-:W-:Y:S01]  /*5ea0*/  PRMT R138, R138, 0x5410, R145 ;  /* 0x000054108a8a7816 */ /* 0x000fe20000000091 */
[----:B------:R-:W-:Y:S01]  /*5eb0*/  FMUL.FTZ R145, R51, R144 ;  /* 0x0000009033917220 */ /* 0x000fe20000410000 */
[----:B------:R-:W-:Y:S01]  /*5ec0*/  PRMT R135, R135, 0x5410, R146 ;  /* 0x0000541087877816 */ /* 0x000fe20000000092 */
[-C--:B------:R-:W-:Y:S01]  /*5ed0*/  FMUL.FTZ R51, R51, R136.reuse ;  /* 0x0000008833337220 */ /* 0x080fe20000410000 */
[----:B------:R-:W-:Y:S01]  /*5ee0*/  LOP3.LUT R77, R77, 0xffff0000, RZ, 0xc0, !PT ;  /* 0xffff00004d4d7812 */ /* 0x000fe200078ec0ff */
[----:B------:R-:W-:Y:S01]  /*5ef0*/  FFMA.FTZ R145, R48, R136, -R145 ;  /* 0x0000008830917223 */ /* 0x000fe20000010891 */
[----:B------:R-:W-:Y:S01]  /*5f00*/  LOP3.LUT R146, R143, 0xffff0000, RZ, 0xc0, !PT ;  /* 0xffff00008f927812 */ /* 0x000fe200078ec0ff */
[----:B------:R-:W-:Y:S01]  /*5f10*/  IMAD.U32 R143, R135, 0x10000, RZ ;  /* 0x00010000878f7824 */ /* 0x000fe200078e00ff */
[----:B------:R-:W-:Y:S01]  /*5f20*/  LOP3.LUT R140, R140, 0xffff0000, RZ, 0xc0, !PT ;  /* 0xffff00008c8c7812 */ /* 0x000fe200078ec0ff */
[----:B------:R-:W-:Y:S01]  /*5f30*/  FFMA.FTZ R144, R48, R144, R51 ;  /* 0x0000009030907223 */ /* 0x000fe20000010033 */
[----:B------:R-:W-:Y:S01]  /*5f40*/  LOP3.LUT R49, R13, 0xffff0000, RZ, 0xc0, !PT ;  /* 0xffff00000d317812 */ /* 0x000fe200078ec0ff */
[----:B------:R-:W-:Y:S01]  /*5f50*/  FMUL.FTZ R136, R77, R146 ;  /* 0x000000924d887220 */ /* 0x000fe20000410000 */
[----:B------:R-:W-:Y:S01]  /*5f60*/  SHF.L.U32 R142, R79, 0x10, RZ ;  /* 0x000000104f8e7819 */ /* 0x000fe200000006ff */
[----:B------:R-:W-:Y:S01]  /*5f70*/  FMUL.FTZ R48, R77, R140 ;  /* 0x0000008c4d307220 */ /* 0x000fe20000410000 */
[----:B------:R-:W-:-:S02]  /*5f80*/  IMAD.U32 R51, R141, 0x10000, RZ ;  /* 0x000100008d337824 */ /* 0x000fc400078e00ff */
[----:B------:R-:W-:Y:S01]  /*5f90*/  FFMA.FTZ R140, R49, R140, -R136 ;  /* 0x0000008c318c7223 */ /* 0x000fe20000010888 */
[----:B------:R-:W-:Y:S01]  /*5fa0*/  PRMT R139, R139, 0x5410, R152 ;  /* 0x000054108b8b7816 */ /* 0x000fe20000000098 */
[C---:B------:R-:W-:Y:S01]  /*5fb0*/  FMUL.FTZ R77, R142.reuse, R143 ;  /* 0x0000008f8e4d7220 */ /* 0x040fe20000410000 */
[----:B------:R-:W-:Y:S01]  /*5fc0*/  LOP3.LUT R136, R135, 0xffff0000, RZ, 0xc0, !PT ;  /* 0xffff000087887812 */ /* 0x000fe200078ec0ff */
[----:B------:R-:W-:Y:S01]  /*5fd0*/  FFMA.FTZ R135, R49, R146, R48 ;  /* 0x0000009231877223 */ /* 0x000fe20000010030 */
[----:B------:R-:W-:Y:S01]  /*5fe0*/  PRMT R137, R137, 0x5410, R148 ;  /* 0x0000541089897816 */ /* 0x000fe20000000094 */
[-C--:B------:R-:W-:Y:S01]  /*5ff0*/  FMUL.FTZ R148, R142, R51.reuse ;  /* 0x000000338e947220 */ /* 0x080fe20000410000 */
[----:B------:R-:W-:Y:S01]  /*6000*/  LOP3.LUT R79, R79, 0xffff0000, RZ, 0xc0, !PT ;  /* 0xffff00004f4f7812 */ /* 0x000fe200078ec0ff */
[----:B------:R-:W-:Y:S01]  /*6010*/  FFMA.FTZ R142, R50, R51, -R77 ;  /* 0x00000033328e7223 */ /* 0x000fe2000001084d */
[----:B------:R-:W-:Y:S01]  /*6020*/  LOP3.LUT R48, R141, 0xffff0000, RZ, 0xc0, !PT ;  /* 0xffff00008d307812 */ /* 0x000fe200078ec0ff */
[----:B------:R-:W-:Y:S01]  /*6030*/  IMAD.U32 R51, R138, 0x10000, RZ ;  /* 0x000100008a337824 */ /* 0x000fe200078e00ff */
[----:B------:R-:W-:Y:S01]  /*6040*/  SHF.R.U64 R150, R46, 0x10, R47 ;  /* 0x000000102e967819 */ /* 0x000fe2000000122f */
[----:B------:R-:W-:-:S02]  /*6050*/  IMAD.U32 R46, R76, 0x10000, RZ ;  /* 0x000100004c2e7824 */ /* 0x000fc400078e00ff */
[----:B------:R-:W-:Y:S01]  /*6060*/  FFMA.FTZ R148, R50, R143, R148 ;  /* 0x0000008f32947223 */ /* 0x000fe20000010094 */
[----:B------:R-:W-:Y:S02]  /*6070*/  IMAD.U32 R49, R139, 0x10000, RZ ;  /* 0x000100008b317824 */ /* 0x000fe400078e00ff */
[C---:B------:R-:W-:Y:S01]  /*6080*/  FMUL.FTZ R50, R79.reuse, R136 ;  /* 0x000000884f327220 */ /* 0x040fe20000410000 */
[-C--:B------:R-:W-:Y:S01]  /*6090*/  FMUL.FTZ R146, R79, R48.reuse ;  /* 0x000000304f927220 */ /* 0x080fe20000410000 */
[C---:B------:R-:W-:Y:S01]  /*60a0*/  FMUL.FTZ R79, R46.reuse, R51 ;  /* 0x000000332e4f7220 */ /* 0x040fe20000410000 */
[----:B------:R-:W-:Y:S01]  /*60b0*/  LOP3.LUT R47, R15, 0xffff0000, RZ, 0xc0, !PT ;  /* 0xffff00000f2f7812 */ /* 0x000fe200078ec0ff */
[----:B------:R-:W-:Y:S01]  /*60c0*/  FMUL.FTZ R46, R46, R49 ;  /* 0x000000312e2e7220 */ /* 0x000fe20000410000 */
[----:B------:R-:W-:Y:S01]  /*60d0*/  LOP3.LUT R76, R76, 0xffff0000, RZ, 0xc0, !PT ;  /* 0xffff00004c4c7812 */ /* 0x000fe200078ec0ff */
[----:B------:R-:W-:Y:S01]  /*60e0*/  IMAD.U32 R15, R78, 0x10000, RZ ;  /* 0x000100004e0f7824 */ /* 0x000fe200078e00ff */
[----:B------:R-:W-:Y:S01]  /*60f0*/  PRMT R45, R109, 0x5432, R150 ;  /* 0x000054326d2d7816 */ /* 0x000fe20000000096 */
[----:B------:R-:W-:Y:S01]  /*6100*/  FFMA.FTZ R51, R44, R51, R46 ;  /* 0x000000332c337223 */ /* 0x000fe2000001002e */
[----:B------:R-:W-:Y:S01]  /*6110*/  LOP3.LUT R77, R138, 0xffff0000, RZ, 0xc0, !PT ;  /* 0xffff00008a4d7812 */ /* 0x000fe200078ec0ff */
[C---:B------:R-:W-:Y:S01]  /*6120*/  FFMA.FTZ R141, R47.reuse, R48, -R50 ;  /* 0x000000302f8d7223 */ /* 0x040fe20000010832 */
[----:B------:R-:W-:Y:S01]  /*6130*/  LOP3.LUT R12, R12, 0xffff0000, RZ, 0xc0, !PT ;  /* 0xffff00000c0c7812 */ /* 0x000fe200078ec0ff */
[----:B------:R-:W-:Y:S01]  /*6140*/  FFMA.FTZ R143, R47, R136, R146 ;  /* 0x000000882f8f7223 */ /* 0x000fe20000010092 */
[----:B------:R-:W-:Y:S01]  /*6150*/  LOP3.LUT R139, R139, 0xffff0000, RZ, 0xc0, !PT ;  /* 0xffff00008b8b7812 */ /* 0x000fe200078ec0ff */
[----:B------:R-:W-:Y:S01]  /*6160*/  FFMA.FTZ R79, R44, R49, -R79 ;  /* 0x000000312c4f7223 */ /* 0x000fe2000001084f */
[----:B------:R-:W-:Y:S01]  /*6170*/  IMAD.U32 R46, R137, 0x10000, RZ ;  /* 0x00010000892e7824 */ /* 0x000fe200078e00ff */
[----:B------:R-:W-:Y:S01]  /*6180*/  LOP3.LUT R78, R78, 0xffff0000, RZ, 0xc0, !PT ;  /* 0xffff00004e4e7812 */ /* 0x000fe200078ec0ff */
[----:B------:R-:W-:Y:S01]  /*6190*/  FMUL.FTZ R47, R76, R77 ;  /* 0x0000004d4c2f7220 */ /* 0x000fe20000410000 */
[----:B------:R-:W-:Y:S01]  /*61a0*/  IMAD.U32 R44, R45, 0x10000, RZ ;  /* 0x000100002d2c7824 */ /* 0x000fe200078e00ff */
[----:B------:R-:W-:Y:S01]  /*61b0*/  LOP3.LUT R137, R137, 0xffff0000, RZ, 0xc0, !PT ;  /* 0xffff000089897812 */ /* 0x000fe200078ec0ff */
[----:B------:R-:W-:Y:S01]  /*61c0*/  IMAD.U32 R13, R14, 0x10000, RZ ;  /* 0x000100000e0d7824 */ /* 0x000fe200078e00ff */
[----:B------:R-:W-:Y:S01]  /*61d0*/  LOP3.LUT R45, R45, 0xffff0000, RZ, 0xc0, !PT ;  /* 0xffff00002d2d7812 */ /* 0x000fe200078ec0ff */
[----:B------:R-:W-:Y:S01]  /*61e0*/  FFMA.FTZ R48, R12, R139, -R47 ;  /* 0x0000008b0c307223 */ /* 0x000fe2000001082f */
[----:B------:R-:W-:Y:S01]  /*61f0*/  LOP3.LUT R14, R14, 0xffff0000, RZ, 0xc0, !PT ;  /* 0xffff00000e0e7812 */ /* 0x000fe200078ec0ff */
[C---:B------:R-:W-:Y:S01]  /*6200*/  FMUL.FTZ R50, R15.reuse, R46 ;  /* 0x0000002e0f327220 */ /* 0x040fe20000410000 */
[----:B------:R-:W-:Y:S01]  /*6210*/  FMUL.FTZ R47, R78, R137 ;  /* 0x000000894e2f7220 */ /* 0x000fe20000410000 */
[----:B------:R-:W-:Y:S01]  /*6220*/  FMUL.FTZ R49, R76, R139 ;  /* 0x0000008b4c317220 */ /* 0x000fe20000410000 */
[-C--:B------:R-:W-:Y:S01]  /*6230*/  FMUL.FTZ R15, R15, R44.reuse ;  /* 0x0000002c0f0f7220 */ /* 0x080fe20000410000 */
[----:B------:R-:W-:Y:S01]  /*6240*/  FMUL.FTZ R78, R78, R45 ;  /* 0x0000002d4e4e7220 */ /* 0x000fe20000410000 */
[C---:B------:R-:W-:Y:S01]  /*6250*/  FFMA.FTZ R50, R13.reuse, R44, -R50 ;  /* 0x0000002c0d327223 */ /* 0x040fe20000010832 */
[----:B------:R-:W-:Y:S01]  /*6260*/  FFMA.FTZ R12, R12, R77, R49 ;  /* 0x0000004d0c0c7223 */ /* 0x000fe20000010031 */
[----:B------:R-:W-:Y:S01]  /*6270*/  FFMA.FTZ R15, R13, R46, R15 ;  /* 0x0000002e0d0f7223 */ /* 0x000fe2000001000f */
[C---:B------:R-:W-:Y:S01]  /*6280*/  FFMA.FTZ R78, R14.reuse, R137, R78 ;  /* 0x000000890e4e7223 */ /* 0x040fe2000001004e */
[----:B------:R-:W-:Y:S01]  /*6290*/  FFMA.FTZ R47, R14, R45, -R47 ;  /* 0x0000002d0e2f7223 */ /* 0x000fe2000001082f */
[----:B------:R-:W-:-:S02]  /*62a0*/  F2FP.BF16.F32.PACK_AB R141, R141, R142 ;  /* 0x0000008e8d8d723e */ /* 0x000fc400000010ff */
[----:B------:R-:W-:Y:S02]  /*62b0*/  F2FP.BF16.F32.PACK_AB R143, R143, R148 ;  /* 0x000000948f8f723e */ /* 0x000fe400000010ff */
[----:B------:R-:W-:Y:S02]  /*62c0*/  F2FP.BF16.F32.PACK_AB R48, R48, R79 ;  /* 0x0000004f3030723e */ /* 0x000fe400000010ff */
[----:B------:R-:W-:Y:S01]  /*62d0*/  F2FP.BF16.F32.PACK_AB R76, R12, R51 ;  /* 0x000000330c4c723e */ /* 0x000fe200000010ff */
[----:B------:R-:W-:Y:S01]  /*62e0*/  IMAD.MOV.U32 R79, RZ, RZ, R143 ;  /* 0x000000ffff4f7224 */ /* 0x000fe200078e008f */
[----:B------:R-:W-:Y:S01]  /*62f0*/  F2FP.BF16.F32.PACK_AB R78, R78, R15 ;  /* 0x0000000f4e4e723e */ /* 0x000fe200000010ff */
[----:B------:R-:W-:Y:S01]  /*6300*/  IMAD.MOV.U32 R12, RZ, RZ, R48 ;  /* 0x000000ffff0c7224 */ /* 0x000fe200078e0030 */
[----:B------:R-:W-:Y:S01]  /*6310*/  F2FP.BF16.F32.PACK_AB R13, R140, R145 ;  /* 0x000000918c0d723e */ /* 0x000fe200000010ff */
[----:B------:R-:W-:Y:S01]  /*6320*/  IMAD.MOV.U32 R15, RZ, RZ, R141 ;  /* 0x000000ffff0f7224 */ /* 0x000fe200078e008d */
[----:B------:R-:W-:-:S02]  /*6330*/  F2FP.BF16.F32.PACK_AB R77, R135, R144 ;  /* 0x00000090874d723e */ /* 0x000fc400000010ff */
[----:B------:R-:W-:-:S07]  /*6340*/  F2FP.BF16.F32.PACK_AB R14, R47, R50 ;  /* 0x000000322f0e723e */ /* 0x000fce00000010ff */
.L_x_1742:
[----:B------:R-:W-:Y:S05]  /*6350*/  BSYNC B2 ;  /* 0x0000000000027941 */ /* 0x000fea0003800000 */
.L_x_1741:
[----:B------:R-:W-:Y:S01]  /*6360*/  ISETP.GE.AND P4, PT, R11, R110, PT ;  /* 0x0000006e0b00720c */ /* 0x000fe20003f86270 */
[----:B0-----:R0:W-:-:S12]  /*6370*/  ST.E.128 desc[UR54][R104.64], R12 ;  /* 0x0000000c68007985 */ /* 0x0011d8000c101d36 */
[----:B------:R-:W-:-:S05]  /*6380*/  @!P4 IMAD.WIDE R106, R11, 0x2, R106 ;  /* 0x000000020b6ac825 */ /* 0x000fca00078e026a */
[----:B---3--:R0:W-:Y:S02]  /*6390*/  @!P4 ST.E.128 desc[UR54][R106.64], R76 ;  /* 0x0000004c6a00c985 */ /* 0x0081e4000c101d36 */
.L_x_1740:
[----:B------:R-:W-:Y:S05]  /*63a0*/  BSYNC B1 ;  /* 0x0000000000017941 */ /* 0x000fea0003800000 */
.L_x_1739:
[----:B------:R-:W-:-:S03]  /*63b0*/  UMOV UR4, 0xffffffff ;  /* 0xffffffff00047882 */ /* 0x000fc60000000000 */
[----:B------:R-:W-:Y:S05]  /*63c0*/  BRA.DIV UR4, `(.L_x_1743) ;  /* 0x0000020a04007947 */ /* 0x000fea000b800000 */
[----:B------:R0:W0:Y:S04]  /*63d0*/  SHFL.IDX PT, R51, R103, 0x1, 0x181f ;  /* 0x00381f0067337f89 */ /* 0x00002800000e0000 */
[----:B------:R0:W0:Y:S02]  /*63e0*/  SHFL.IDX PT, R50, R108, 0x1, 0x181f ;  /* 0x00381f006c327f89 */ /* 0x00002400000e0000 */
.L_x_2111:
[----:B------:R-:W-:Y:S01]  /*63f0*/  ISETP.GE.OR P4, PT, R217, R97, P1 ;  /* 0x00000061d900720c */ /* 0x000fe20000f86670 */
[----:B------:R-:W-:-:S12]  /*6400*/  BSSY B1, `(.L_x_1744) ;  /* 0x0000079000017945 */ /* 0x000fd80003800000 */
        /* <DEDUP_REMOVED lines=8> */
[----:B------:R-:W-:Y:S01]  /*6490*/  SHF.R.S32.HI R13, RZ, 0x1f, R12 ;  /* 0x0000001fff0d7819 */ /* 0x000fe2000001140c */
[----:B------:R-:W-:-:S03]  /*64a0*/  IMAD.SHL.U32 R11, R12, 0x8, RZ ;  /* 0x000000080c0b7824 */ /* 0x000fc600078e00ff */
        /* <DEDUP_REMOVED lines=11> */
[----:B------:R-:W0:Y:S01]  /*6560*/  LDS.128 R44, [R44+0x18400] ;  /* 0x018400002c2c7984 */ /* 0x000e220000000c00 */
[----:B------:R-:W-:Y:S05]  /*6570*/  @P3 BRA `(.L_x_1747) ;  /* 0x0000000400703947 */ /* 0x000fea0003800000 */
[----:B------:R-:W-:Y:S02]  /*6580*/  SHF.R.U32.HI R77, RZ, 0x10, R57 ;  /* 0x00000010ff4d7819 */ /* 0x000fe40000011639 */
[----:B---3--:R-:W-:Y:S02]  /*6590*/  SHF.R.U32.HI R107, RZ, 0x10, R53 ;  /* 0x00000010ff6b7819 */ /* 0x008fe40000011635 */
[----:B------:R-:W-:Y:S02]  /*65a0*/  PRMT R134, R134, 0x5410, R77 ;  /* 0x0000541086867816 */ /* 0x000fe4000000004d */
[----:B------:R-:W-:Y:S01]  /*65b0*/  SHF.R.U64 R76, R56, 0x10, R57 ;  /* 0x00000010384c7819 */ /* 0x000fe20000001239 */
[----:B0-----:R-:W-:Y:S01]  /*65c0*/  IMAD.U32 R56, R45, 0x10000, RZ ;  /* 0x000100002d387824 */ /* 0x001fe200078e00ff */
[----:B------:R-:W-:Y:S01]  /*65d0*/  PRMT R130, R130, 0x5410, R107 ;  /* 0x0000541082827816 */ /* 0x000fe2000000006b */
[----:B------:R-:W-:Y:S01]  /*65e0*/  IMAD.U32 R77, R134, 0x10000, RZ ;  /* 0x00010000864d7824 */ /* 0x000fe200078e00ff */
[----:B------:R-:W-:-:S02]  /*65f0*/  SHF.R.U32.HI R79, RZ, 0x10, R59 ;  /* 0x00000010ff4f7819 */ /* 0x000fc4000001163b */
[----:B------:R-:W-:Y:S01]  /*6600*/  SHF.R.U64 R78, R58, 0x10, R59 ;  /* 0x000000103a4e7819 */ /* 0x000fe2000000123b */
[----:B------:R-:W-:Y:S01]  /*6610*/  IMAD.U32 R58, R47, 0x10000, RZ ;  /* 0x000100002f3a7824 */ /* 0x000fe200078e00ff */
[----:B------:R-:W-:Y:S01]  /*6620*/  PRMT R133, R133, 0x5410, R76 ;  /* 0x0000541085857816 */ /* 0x000fe2000000004c */
[----:B------:R-:W-:Y:S01]  /*6630*/  IMAD.U32 R76, R130, 0x10000, RZ ;  /* 0x00010000824c7824 */ /* 0x000fe200078e00ff */
[----:B------:R-:W-:Y:S02]  /*6640*/  SHF.R.U32.HI R105, RZ, 0x10, R55 ;  /* 0x00000010ff697819 */ /* 0x000fe40000011637 */
[----:B------:R-:W-:Y:S02]  /*6650*/  PRMT R132, R132, 0x5410, R79 ;  /* 0x0000541084847816 */ /* 0x000fe4000000004f */
[----:B------:R-:W-:Y:S01]  /*6660*/  PRMT R131, R131, 0x5410, R78 ;  /* 0x0000541083837816 */ /* 0x000fe2000000004e */
[-C--:B------:R-:W-:Y:S01]  /*6670*/  FMUL.FTZ R78, R56, R77.reuse ;  /* 0x0000004d384e7220 */ /* 0x080fe20000410000 */
[----:B----4-:R-:W-:Y:S01]  /*6680*/  SHF.R.U64 R106, R52, 0x10, R53 ;  /* 0x00000010346a7819 */ /* 0x010fe20000001235 */
[----:B------:R-:W-:Y:S01]  /*6690*/  IMAD.U32 R53, R13, 0x10000, RZ ;  /* 0x000100000d357824 */ /* 0x000fe200078e00ff */
[----:B------:R-:W-:Y:S01]  /*66a0*/  PRMT R128, R128, 0x5410, R105 ;  /* 0x0000541080807816 */ /* 0x000fe20000000069 */
[-C--:B------:R-:W-:Y:S01]  /*66b0*/  FMUL.FTZ R56, R56, R76.reuse ;  /* 0x0000004c38387220 */ /* 0x080fe20000410000 */
[----:B------:R-:W-:Y:S01]  /*66c0*/  IMAD.U32 R79, R132, 0x10000, RZ ;  /* 0x00010000844f7824 */ /* 0x000fe200078e00ff */
        /* <DEDUP_REMOVED lines=8> */
[----:B------:R-:W-:Y:S01]  /*6750*/  LOP3.LUT R130, R130, 0xffff0000, RZ, 0xc0, !PT ;  /* 0xffff000082827812 */ /* 0x000fe200078ec0ff */
[----:B------:R-:W-:-:S02]  /*6760*/  IMAD.U32 R53, R128, 0x10000, RZ ;  /* 0x0001000080357824 */ /* 0x000fc400078e00ff */
[C---:B------:R-:W-:Y:S01]  /*6770*/  FMUL.FTZ R107, R58.reuse, R79 ;  /* 0x0000004f3a6b7220 */ /* 0x040fe20000410000 */
[----:B------:R-:W-:Y:S01]  /*6780*/  LOP3.LUT R54, R13, 0xffff0000, RZ, 0xc0, !PT ;  /* 0xffff00000d367812 */ /* 0x000fe200078ec0ff */
[----:B------:R-:W-:Y:S01]  /*6790*/  FMUL.FTZ R105, R57, R134 ;  /* 0x0000008639697220 */ /* 0x000fe20000410000 */
[----:B------:R-:W-:Y:S01]  /*67a0*/  PRMT R129, R129, 0x5410, R106 ;  /* 0x0000541081817816 */ /* 0x000fe2000000006a */
[----:B------:R-:W-:Y:S01]  /*67b0*/  FMUL.FTZ R57, R57, R130 ;  /* 0x0000008239397220 */ /* 0x000fe20000410000 */
[-C--:B------:R-:W-:Y:S01]  /*67c0*/  FMUL.FTZ R58, R58, R53.reuse ;  /* 0x000000353a3a7220 */ /* 0x080fe20000410000 */
[----:B------:R-:W-:Y:S01]  /*67d0*/  FFMA.FTZ R107, R44, R53, -R107 ;  /* 0x000000352c6b7223 */ /* 0x000fe2000001086b */
[----:B------:R-:W-:Y:S01]  /*67e0*/  LOP3.LUT R59, R47, 0xffff0000, RZ, 0xc0, !PT ;  /* 0xffff00002f3b7812 */ /* 0x000fe200078ec0ff */
[----:B------:R-:W-:Y:S01]  /*67f0*/  IMAD.U32 R53, R133, 0x10000, RZ ;  /* 0x0001000085357824 */ /* 0x000fe200078e00ff */
[----:B------:R-:W-:Y:S01]  /*6800*/  LOP3.LUT R132, R132, 0xffff0000, RZ, 0xc0, !PT ;  /* 0xffff000084847812 */ /* 0x000fe200078ec0ff */
[----:B------:R-:W-:Y:S01]  /*6810*/  FFMA.FTZ R134, R54, R134, R57 ;  /* 0x0000008636867223 */ /* 0x000fe20000010039 */
[----:B------:R-:W-:Y:S01]  /*6820*/  LOP3.LUT R128, R128, 0xffff0000, RZ, 0xc0, !PT ;  /* 0xffff000080807812 */ /* 0x000fe200078ec0ff */
[----:B------:R-:W-:Y:S01]  /*6830*/  FFMA.FTZ R79, R44, R79, R58 ;  /* 0x0000004f2c4f7223 */ /* 0x000fe2000001003a */
[----:B------:R-:W-:Y:S01]  /*6840*/  IMAD.U32 R52, R12, 0x10000, RZ ;  /* 0x000100000c347824 */ /* 0x000fe200078e00ff */
[----:B------:R-:W-:Y:S01]  /*6850*/  LOP3.LUT R15, R15, 0xffff0000, RZ, 0xc0, !PT ;  /* 0xffff00000f0f7812 */ /* 0x000fe200078ec0ff */
[----:B------:R-:W-:Y:S01]  /*6860*/  FFMA.FTZ R105, R54, R130, -R105 ;  /* 0x0000008236697223 */ /* 0x000fe20000010869 */
[----:B------:R-:W-:-:S02]  /*6870*/  IMAD.U32 R44, R129, 0x10000, RZ ;  /* 0x00010000812c7824 */ /* 0x000fc400078e00ff */
[-C--:B------:R-:W-:Y:S01]  /*6880*/  FMUL.FTZ R57, R45, R53.reuse ;  /* 0x000000352d397220 */ /* 0x080fe20000410000 */
[----:B------:R-:W-:Y:S01]  /*6890*/  PRMT R127, R127, 0x5410, R104 ;  /* 0x000054107f7f7816 */ /* 0x000fe20000000068 */
[C---:B------:R-:W-:Y:S01]  /*68a0*/  FMUL.FTZ R54, R59.reuse, R132 ;  /* 0x000000843b367220 */ /* 0x040fe20000410000 */
[----:B------:R-:W-:Y:S01]  /*68b0*/  FMUL.FTZ R76, R59, R128 ;  /* 0x000000803b4c7220 */ /* 0x000fe20000410000 */
[----:B------:R-:W-:Y:S01]  /*68c0*/  LOP3.LUT R56, R133, 0xffff0000, RZ, 0xc0, !PT ;  /* 0xffff000085387812 */ /* 0x000fe200078ec0ff */
[-C--:B------:R-:W-:Y:S01]  /*68d0*/  FMUL.FTZ R58, R45, R44.reuse ;  /* 0x0000002c2d3a7220 */ /* 0x080fe20000410000 */
[----:B------:R-:W-:Y:S01]  /*68e0*/  FFMA.FTZ R57, R52, R44, -R57 ;  /* 0x0000002c34397223 */ /* 0x000fe20000010839 */
[C---:B------:R-:W-:Y:S02]  /*68f0*/  IMAD.U32 R47, R46.reuse, 0x10000, RZ ;  /* 0x000100002e2f7824 */ /* 0x040fe400078e00ff */
[C---:B------:R-:W-:Y:S01]  /*6900*/  FFMA.FTZ R128, R15.reuse, R128, -R54 ;  /* 0x000000800f807223 */ /* 0x040fe20000010836 */
[----:B------:R-:W-:Y:S01]  /*6910*/  FFMA.FTZ R132, R15, R132, R76 ;  /* 0x000000840f847223 */ /* 0x000fe2000001004c */
[----:B------:R-:W-:Y:S01]  /*6920*/  IMAD.U32 R44, R131, 0x10000, RZ ;  /* 0x00010000832c7824 */ /* 0x000fe200078e00ff */
[----:B------:R-:W-:Y:S01]  /*6930*/  LOP3.LUT R46, R46, 0xffff0000, RZ, 0xc0, !PT ;  /* 0xffff00002e2e7812 */ /* 0x000fe200078ec0ff */
[----:B------:R-:W-:Y:S01]  /*6940*/  IMAD.U32 R15, R127, 0x10000, RZ ;  /* 0x000100007f0f7824 */ /* 0x000fe200078e00ff */
[----:B------:R-:W-:Y:S01]  /*6950*/  LOP3.LUT R131, R131, 0xffff0000, RZ, 0xc0, !PT ;  /* 0xffff000083837812 */ /* 0x000fe200078ec0ff */
[----:B------:R-:W-:Y:S01]  /*6960*/  FMUL.FTZ R76, R55, R56 ;  /* 0x00000038374c7220 */ /* 0x000fe20000410000 */
[----:B------:R-:W-:Y:S01]  /*6970*/  LOP3.LUT R13, R12, 0xffff0000, RZ, 0xc0, !PT ;  /* 0xffff00000c0d7812 */ /* 0x000fe200078ec0ff */
[----:B------:R-:W-:Y:S01]  /*6980*/  IMAD.U32 R12, R14, 0x10000, RZ ;  /* 0x000100000e0c7824 */ /* 0x000fe200078e00ff */
[----:B------:R-:W-:Y:S01]  /*6990*/  LOP3.LUT R54, R129, 0xffff0000, RZ, 0xc0, !PT ;  /* 0xffff000081367812 */ /* 0x000fe200078ec0ff */
[----:B------:R-:W-:Y:S01]  /*69a0*/  FFMA.FTZ R58, R52, R53, R58 ;  /* 0x00000035343a7223 */ /* 0x000fe2000001003a */
[----:B------:R-:W-:Y:S01]  /*69b0*/  LOP3.LUT R127, R127, 0xffff0000, RZ, 0xc0, !PT ;  /* 0xffff00007f7f7812 */ /* 0x000fe200078ec0ff */
[C---:B------:R-:W-:Y:S01]  /*69c0*/  FMUL.FTZ R45, R47.reuse, R44 ;  /* 0x0000002c2f2d7220 */ /* 0x040fe20000410000 */
[----:B------:R-:W-:Y:S01]  /*69d0*/  LOP3.LUT R14, R14, 0xffff0000, RZ, 0xc0, !PT ;  /* 0xffff00000e0e7812 */ /* 0x000fe200078ec0ff */
[----:B------:R-:W-:Y:S01]  /*69e0*/  FMUL.FTZ R47, R47, R15 ;  /* 0x0000000f2f2f7220 */ /* 0x000fe20000410000 */
[C---:B------:R-:W-:Y:S01]  /*69f0*/  FMUL.FTZ R53, R46.reuse, R131 ;  /* 0x000000832e357220 */ /* 0x040fe20000410000 */
[-C--:B------:R-:W-:Y:S01]  /*6a00*/  FMUL.FTZ R52, R55, R54.reuse ;  /* 0x0000003637347220 */ /* 0x080fe20000410000 */
[C---:B------:R-:W-:Y:S01]  /*6a10*/  FFMA.FTZ R76, R13.reuse, R54, -R76 ;  /* 0x000000360d4c7223 */ /* 0x040fe2000001084c */
[----:B------:R-:W-:Y:S01]  /*6a20*/  FMUL.FTZ R46, R46, R127 ;  /* 0x0000007f2e2e7220 */ /* 0x000fe20000410000 */
[C---:B------:R-:W-:Y:S01]  /*6a30*/  FFMA.FTZ R45, R12.reuse, R15, -R45 ;  /* 0x0000000f0c2d7223 */ /* 0x040fe2000001082d */
[----:B------:R-:W-:Y:S01]  /*6a40*/  FFMA.FTZ R47, R12, R44, R47 ;  /* 0x0000002c0c2f7223 */ /* 0x000fe2000001002f */
[----:B------:R-:W-:Y:S01]  /*6a50*/  FFMA.FTZ R13, R13, R56, R52 ;  /* 0x000000380d0d7223 */ /* 0x000fe20000010034 */
[C---:B------:R-:W-:Y:S01]  /*6a60*/  FFMA.FTZ R12, R14.reuse, R127, -R53 ;  /* 0x0000007f0e0c7223 */ /* 0x040fe20000010835 */
[----:B------:R-:W-:Y:S01]  /*6a70*/  FFMA.FTZ R46, R14, R131, R46 ;  /* 0x000000830e2e7223 */ /* 0x000fe2000001002e */
[----:B------:R-:W-:-:S02]  /*6a80*/  F2FP.BF16.F32.PACK_AB R78, R105, R78 ;  /* 0x0000004e694e723e */ /* 0x000fc400000010ff */
[----:B------:R-:W-:Y:S02]  /*6a90*/  F2FP.BF16.F32.PACK_AB R77, R134, R77 ;  /* 0x0000004d864d723e */ /* 0x000fe400000010ff */
        /* <DEDUP_REMOVED lines=9> */
[----:B------:R-:W-:-:S07]  /*6b30*/  IMAD.MOV.U32 R47, RZ, RZ, R79 ;  /* 0x000000ffff2f7224 */ /* 0x000fce00078e004f */
.L_x_1747:
[----:B------:R-:W-:Y:S05]  /*6b40*/  BSYNC B2 ;  /* 0x0000000000027941 */ /* 0x000fea0003800000 */
.L_x_1746:
[----:B------:R-:W-:Y:S01]  /*6b50*/  ISETP.GE.AND P4, PT, R11, R110, PT ;  /* 0x0000006e0b00720c */ /* 0x000fe20003f86270 */
[----:B0-----:R0:W-:-:S12]  /*6b60*/  ST.E.128 desc[UR54][R48.64], R12 ;  /* 0x0000000c30007985 */ /* 0x0011d8000c101d36 */
[----:B------:R-:W-:-:S05]  /*6b70*/  @!P4 IMAD.WIDE R50, R11, 0x2, R50 ;  /* 0x000000020b32c825 */ /* 0x000fca00078e0232 */
[----:B------:R0:W-:Y:S02]  /*6b80*/  @!P4 ST.E.128 desc[UR54][R50.64], R44 ;  /* 0x0000002c3200c985 */ /* 0x0001e4000c101d36 */
.L_x_1745:
[----:B------:R-:W-:Y:S05]  /*6b90*/  BSYNC B1 ;  /* 0x0000000000017941 */ /* 0x000fea0003800000 */
.L_x_1744:
[----:B------:R-:W-:-:S03]  /*6ba0*/  UMOV UR4, 0xffffffff ;  /* 0xffffffff00047882 */ /* 0x000fc60000000000 */
[----:B------:R-:W-:Y:S05]  /*6bb0*/  BRA.DIV UR4, `(.L_x_1748) ;  /* 0x0000020204507947 */ /* 0x000fea000b800000 */
[----:B0-----:R0:W0:Y:S04]  /*6bc0*/  SHFL.IDX PT, R45, R103, 0x2, 0x181f ;  /* 0x00581f00672d7f89 */ /* 0x00102800000e0000 */
[----:B------:R0:W0:Y:S02]  /*6bd0*/  SHFL.IDX PT, R14, R108, 0x2, 0x181f ;  /* 0x00581f006c0e7f89 */ /* 0x00002400000e0000 */
.L_x_2115:
[----:B------:R-:W-:Y:S01]  /*6be0*/  ISETP.GE.OR P4, PT, R216, R97, P1 ;  /* 0x00000061d800720c */ /* 0x000fe20000f86670 */
[----:B------:R-:W-:-:S12]  /*6bf0*/  BSSY B1, `(.L_x_1749) ;  /* 0x000007b000017945 */ /* 0x000fd80003800000 */
[----:B------:R-:W-:Y:S05]  /*6c00*/  @P4 BRA `(.L_x_1750) ;  /* 0x0000000400e44947 */ /* 0x000fea0003800000 */
[----:B------:R-:W-:Y:S01]  /*6c10*/  SEL R11, R37, R112, !P0 ;  /* 0x00000070250b7207 */ /* 0x000fe20004000000 */
[----:B0-----:R-:W-:Y:S01]  /*6c20*/  IMAD.MOV.U32 R50, RZ, RZ, R14 ;  /* 0x000000ffff327224 */ /* 0x001fe200078e000e */
[C---:B------:R-:W-:Y:S01]  /*6c30*/  LEA R48, P4, R41.reuse, R14, 0x1 ;  /* 0x0000000e29307211 */ /* 0x040fe200078808ff */
[----:B------:R-:W-:Y:S01]  /*6c40*/  IMAD.MOV.U32 R51, RZ, RZ, R45 ;  /* 0x000000ffff337224 */ /* 0x000fe200078e002d */
[----:B------:R-:W-:Y:S01]  /*6c50*/  SHF.R.S32.HI R12, RZ, 0x1f, R11 ;  /* 0x0000001fff0c7819 */ /* 0x000fe2000001140b */
[----:B------:R-:W-:Y:S01]  /*6c60*/  BSSY B2, `(.L_x_1751) ;  /* 0x000006f000027945 */ /* 0x000fe20003800000 */
        /* <DEDUP_REMOVED lines=8> */
[----:B------:R-:W-:Y:S01]  /*6cf0*/  LOP3.LUT R12, R13, R224, RZ, 0x3c, !PT ;  /* 0x000000e00d0c7212 */ /* 0x000fe200078e3cff */
[----:B------:R-:W-:-:S03]  /*6d00*/  IMAD R13, R19, 0x4000, R5 ;  /* 0x00004000130d7824 */ /* 0x000fc600078e0205 */
[----:B------:R-:W-:Y:S01]  /*6d10*/  LOP3.LUT R15, R15, 0x7fffe000, RZ, 0xc0, !PT ;  /* 0x7fffe0000f0f7812 */ /* 0x000fe200078ec0ff */
[----:B------:R-:W-:-:S03]  /*6d20*/  IMAD R13, R13, 0x2, R18 ;  /* 0x000000020d0d7824 */ /* 0x000fc600078e0212 */
[----:B------:R-:W-:-:S04]  /*6d30*/  IADD3 R12, R12, R15, R201 ;  /* 0x0000000f0c0c7210 */ /* 0x000fc80007ffe0c9 */
[----:B------:R-:W-:-:S05]  /*6d40*/  LEA R15, R19, R12, 0xe ;  /* 0x0000000c130f7211 */ /* 0x000fca00078e70ff */
[----:B------:R-:W-:Y:S02]  /*6d50*/  IMAD R44, R15, 0x2, R18 ;  /* 0x000000020f2c7824 */ /* 0x000fe400078e0212 */
[----:B------:R-:W0:Y:S04]  /*6d60*/  LDS.128 R12, [R13+0x18400] ;  /* 0x018400000d0c7984 */ /* 0x000e280000000c00 */
[----:B------:R-:W0:Y:S01]  /*6d70*/  LDS.128 R44, [R44+0x18400] ;  /* 0x018400002c2c7984 */ /* 0x000e220000000c00 */
[----:B------:R-:W-:Y:S05]  /*6d80*/  @P3 BRA `(.L_x_1752) ;  /* 0x0000000400703947 */ /* 0x000fea0003800000 */
[----:B------:R-:W-:Y:S01]  /*6d90*/  SHF.R.U64 R76, R62, 0x10, R63 ;  /* 0x000000103e4c7819 */ /* 0x000fe2000000123f */
[----:B0-----:R-:W-:Y:S01]  /*6da0*/  IMAD.U32 R56, R45, 0x10000, RZ ;  /* 0x000100002d387824 */ /* 0x001fe200078e00ff */
[--C-:B------:R-:W-:Y:S01]  /*6db0*/  SHF.R.U64 R62, R64, 0x10, R65.reuse ;  /* 0x00000010403e7819 */ /* 0x100fe20000001241 */
[----:B------:R-:W-:Y:S01]  /*6dc0*/  IMAD.U32 R52, R13, 0x10000, RZ ;  /* 0x000100000d347824 */ /* 0x000fe200078e00ff */
[----:B------:R-:W-:Y:S01]  /*6dd0*/  SHF.R.U32.HI R65, RZ, 0x10, R65 ;  /* 0x00000010ff417819 */ /* 0x000fe20000011641 */
[----:B------:R-:W-:Y:S01]  /*6de0*/  IMAD.U32 R58, R47, 0x10000, RZ ;  /* 0x000100002f3a7824 */ /* 0x000fe200078e00ff */
[----:B------:R-:W-:Y:S01]  /*6df0*/  SHF.R.U32.HI R77, RZ, 0x10, R61 ;  /* 0x00000010ff4d7819 */ /* 0x000fe2000001163d */
[----:B------:R-:W-:Y:S01]  /*6e00*/  IMAD.U32 R54, R44, 0x10000, RZ ;  /* 0x000100002c367824 */ /* 0x000fe200078e00ff */
[----:B------:R-:W-:Y:S02]  /*6e10*/  PRMT R126, R126, 0x5410, R65 ;  /* 0x000054107e7e7816 */ /* 0x000fe40000000041 */
[----:B------:R-:W-:-:S02]  /*6e20*/  SHF.R.U64 R78, R60, 0x10, R61 ;  /* 0x000000103c4e7819 */ /* 0x000fc4000000123d */
[----:B------:R-:W-:Y:S01]  /*6e30*/  SHF.R.U32.HI R61, RZ, 0x10, R63 ;  /* 0x00000010ff3d7819 */ /* 0x000fe2000001163f */
[----:B------:R-:W-:Y:S01]  /*6e40*/  IMAD.U32 R63, R126, 0x10000, RZ ;  /* 0x000100007e3f7824 */ /* 0x000fe200078e00ff */
[----:B------:R-:W-:Y:S02]  /*6e50*/  SHF.R.U64 R60, R66, 0x10, R67 ;  /* 0x00000010423c7819 */ /* 0x000fe40000001243 */
[----:B------:R-:W-:Y:S01]  /*6e60*/  PRMT R122, R122, 0x5410, R77 ;  /* 0x000054107a7a7816 */ /* 0x000fe2000000004d */
[----:B------:R-:W-:Y:S01]  /*6e70*/  FMUL.FTZ R65, R56, R63 ;  /* 0x0000003f38417220 */ /* 0x000fe20000410000 */
[----:B------:R-:W-:Y:S02]  /*6e80*/  SHF.R.U32.HI R67, RZ, 0x10, R67 ;  /* 0x00000010ff437819 */ /* 0x000fe40000011643 */
[----:B------:R-:W-:Y:S01]  /*6e90*/  PRMT R120, R120, 0x5410, R61 ;  /* 0x0000541078787816 */ /* 0x000fe2000000003d */
[----:B------:R-:W-:Y:S01]  /*6ea0*/  IMAD.U32 R61, R122, 0x10000, RZ ;  /* 0x000100007a3d7824 */ /* 0x000fe200078e00ff */
[----:B------:R-:W-:-:S02]  /*6eb0*/  PRMT R124, R124, 0x5410, R67 ;  /* 0x000054107c7c7816 */ /* 0x000fc40000000043 */
[----:B------:R-:W-:Y:S01]  /*6ec0*/  PRMT R123, R123, 0x5410, R60 ;  /* 0x000054107b7b7816 */ /* 0x000fe2000000003c */
[-C--:B------:R-:W-:Y:S01]  /*6ed0*/  FMUL.FTZ R67, R56, R61.reuse ;  /* 0x0000003d38437220 */ /* 0x080fe20000410000 */
[----:B------:R-:W-:Y:S01]  /*6ee0*/  FFMA.FTZ R60, R52, R61, -R65 ;  /* 0x0000003d343c7223 */ /* 0x000fe20000010841 */
[----:B------:R-:W-:Y:S01]  /*6ef0*/  LOP3.LUT R57, R45, 0xffff0000, RZ, 0xc0, !PT ;  /* 0xffff00002d397812 */ /* 0x000fe200078ec0ff */
[----:B------:R-:W-:Y:S01]  /*6f00*/  IMAD.U32 R65, R124, 0x10000, RZ ;  /* 0x000100007c417824 */ /* 0x000fe200078e00ff */
[----:B------:R-:W-:Y:S01]  /*6f10*/  LOP3.LUT R126, R126, 0xffff0000, RZ, 0xc0, !PT ;  /* 0xffff00007e7e7812 */ /* 0x000fe200078ec0ff */
[----:B------:R-:W-:Y:S01]  /*6f20*/  IMAD.U32 R61, R120, 0x10000, RZ ;  /* 0x00010000783d7824 */ /* 0x000fe200078e00ff */
[----:B------:R-:W-:Y:S01]  /*6f30*/  LOP3.LUT R122, R122, 0xffff0000, RZ, 0xc0, !PT ;  /* 0xffff00007a7a7812 */ /* 0x000fe200078ec0ff */
[----:B------:R-:W-:Y:S01]  /*6f40*/  FFMA.FTZ R67, R52, R63, R67 ;  /* 0x0000003f34437223 */ /* 0x000fe20000010043 */
[----:B------:R-:W-:Y:S01]  /*6f50*/  LOP3.LUT R53, R13, 0xffff0000, RZ, 0xc0, !PT ;  /* 0xffff00000d357812 */ /* 0x000fe200078ec0ff */
[----:B------:R-:W-:Y:S01]  /*6f60*/  FMUL.FTZ R63, R58, R65 ;  /* 0x000000413a3f7220 */ /* 0x000fe20000410000 */
[----:B------:R-:W-:Y:S01]  /*6f70*/  LOP3.LUT R55, R44, 0xffff0000, RZ, 0xc0, !PT ;  /* 0xffff00002c377812 */ /* 0x000fe200078ec0ff */
[----:B------:R-:W-:Y:S01]  /*6f80*/  IMAD.U32 R44, R15, 0x10000, RZ ;  /* 0x000100000f2c7824 */ /* 0x000fe200078e00ff */
[----:B------:R-:W-:Y:S01]  /*6f90*/  LOP3.LUT R59, R47, 0xffff0000, RZ, 0xc0, !PT ;  /* 0xffff00002f3b7812 */ /* 0x000fe200078ec0ff */
[----:B------:R-:W-:Y:S01]  /*6fa0*/  FMUL.FTZ R56, R57, R126 ;  /* 0x0000007e39387220 */ /* 0x000fe20000410000 */
[----:B------:R-:W-:Y:S01]  /*6fb0*/  PRMT R121, R121, 0x5410, R78 ;  /* 0x0000541079797816 */ /* 0x000fe2000000004e */
[-C--:B------:R-:W-:Y:S01]  /*6fc0*/  FMUL.FTZ R58, R58, R61.reuse ;  /* 0x0000003d3a3a7220 */ /* 0x080fe20000410000 */
[----:B------:R-:W-:Y:S01]  /*6fd0*/  LOP3.LUT R124, R124, 0xffff0000, RZ, 0xc0, !PT ;  /* 0xffff00007c7c7812 */ /* 0x000fe200078ec0ff */
[-C--:B------:R-:W-:Y:S01]  /*6fe0*/  FMUL.FTZ R52, R57, R122.reuse ;  /* 0x0000007a39347220 */ /* 0x080fe20000410000 */
[----:B------:R-:W-:Y:S01]  /*6ff0*/  PRMT R125, R125, 0x5410, R62 ;  /* 0x000054107d7d7816 */ /* 0x000fe2000000003e */
[----:B------:R-:W-:Y:S01]  /*7000*/  FFMA.FTZ R57, R53, R122, -R56 ;  /* 0x0000007a35397223 */ /* 0x000fe20000010838 */
[----:B------:R-:W-:Y:S01]  /*7010*/  LOP3.LUT R120, R120, 0xffff0000, RZ, 0xc0, !PT ;  /* 0xffff000078787812 */ /* 0x000fe200078ec0ff */
[C---:B------:R-:W-:Y:S01]  /*7020*/  FFMA.FTZ R63, R44.reuse, R61, -R63 ;  /* 0x0000003d2c3f7223 */ /* 0x040fe2000001083f */
[----:B------:R-:W-:Y:S01]  /*7030*/  LOP3.LUT R45, R15, 0xffff0000, RZ, 0xc0, !PT ;  /* 0xffff00000f2d7812 */ /* 0x000fe200078ec0ff */
[----:B------:R-:W-:Y:S01]  /*7040*/  FFMA.FTZ R58, R44, R65, R58 ;  /* 0x000000412c3a7223 */ /* 0x000fe2000001003a */
[----:B------:R-:W-:Y:S01]  /*7050*/  FFMA.FTZ R126, R53, R126, R52 ;  /* 0x0000007e357e7223 */ /* 0x000fe20000010034 */
[----:B------:R-:W-:Y:S01]  /*7060*/  FMUL.FTZ R56, R59, R124 ;  /* 0x0000007c3b387220 */ /* 0x000fe20000410000 */
[----:B------:R-:W-:-:S02]  /*7070*/  IMAD.U32 R44, R121, 0x10000, RZ ;  /* 0x00010000792c7824 */ /* 0x000fc400078e00ff */
[-C--:B------:R-:W-:Y:S01]  /*7080*/  FMUL.FTZ R62, R59, R120.reuse ;  /* 0x000000783b3e7220 */ /* 0x080fe20000410000 */
[----:B------:R-:W-:Y:S02]  /*7090*/  IMAD.U32 R52, R125, 0x10000, RZ ;  /* 0x000100007d347824 */ /* 0x000fe400078e00ff */
[----:B------:R-:W-:Y:S01]  /*70a0*/  FFMA.FTZ R120, R45, R120, -R56 ;  /* 0x000000782d787223 */ /* 0x000fe20000010838 */
[----:B------:R-:W-:Y:S02]  /*70b0*/  IMAD.U32 R13, R12, 0x10000, RZ ;  /* 0x000100000c0d7824 */ /* 0x000fe400078e00ff */
[C---:B------:R-:W-:Y:S01]  /*70c0*/  FMUL.FTZ R53, R54.reuse, R44 ;  /* 0x0000002c36357220 */ /* 0x040fe20000410000 */
[----:B------:R-:W-:Y:S01]  /*70d0*/  PRMT R119, R119, 0x5410, R76 ;  /* 0x0000541077777816 */ /* 0x000fe2000000004c */
[-C--:B------:R-:W-:Y:S01]  /*70e0*/  FMUL.FTZ R56, R54, R52.reuse ;  /* 0x0000003436387220 */ /* 0x080fe20000410000 */
[----:B------:R-:W-:Y:S01]  /*70f0*/  LOP3.LUT R125, R125, 0xffff0000, RZ, 0xc0, !PT ;  /* 0xffff00007d7d7812 */ /* 0x000fe200078ec0ff */
[----:B------:R-:W-:Y:S01]  /*7100*/  FFMA.FTZ R53, R13, R52, R53 ;  /* 0x000000340d357223 */ /* 0x000fe20000010035 */
[----:B------:R-:W-:-:S02]  /*7110*/  IMAD.U32 R47, R46, 0x10000, RZ ;  /* 0x000100002e2f7824 */ /* 0x000fc400078e00ff */
[----:B------:R-:W-:Y:S01]  /*7120*/  FFMA.FTZ R56, R13, R44, -R56 ;  /* 0x0000002c0d387223 */ /* 0x000fe20000010838 */
        /* <DEDUP_REMOVED lines=8> */
[C---:B------:R-:W-:Y:S01]  /*71b0*/  IMAD.U32 R15, R14.reuse, 0x10000, RZ ;  /* 0x000100000e0f7824 */ /* 0x040fe200078e00ff */
[----:B------:R-:W-:Y:S01]  /*71c0*/  LOP3.LUT R119, R119, 0xffff0000, RZ, 0xc0, !PT ;  /* 0xffff000077777812 */ /* 0x000fe200078ec0ff */
[----:B------:R-:W-:Y:S01]  /*71d0*/  FMUL.FTZ R54, R47, R52 ;  /* 0x000000342f367220 */ /* 0x000fe20000410000 */
[----:B------:R-:W-:Y:S01]  /*71e0*/  LOP3.LUT R14, R14, 0xffff0000, RZ, 0xc0, !PT ;  /* 0xffff00000e0e7812 */ /* 0x000fe200078ec0ff */
[----:B------:R-:W-:Y:S01]  /*71f0*/  FMUL.FTZ R13, R46, R123 ;  /* 0x0000007b2e0d7220 */ /* 0x000fe20000410000 */
[-C--:B------:R-:W-:Y:S01]  /*7200*/  FMUL.FTZ R55, R55, R121.reuse ;  /* 0x0000007937377220 */ /* 0x080fe20000410000 */
[----:B------:R-:W-:Y:S01]  /*7210*/  FFMA.FTZ R45, R12, R121, -R45 ;  /* 0x000000790c2d7223 */ /* 0x000fe2000001082d */
        /* <DEDUP_REMOVED lines=10> */
[----:B------:R-:W-:Y:S01]  /*72c0*/  F2FP.BF16.F32.PACK_AB R56, R45, R56 ;  /* 0x000000382d38723e */ /* 0x000fe200000010ff */
[----:B------:R-:W-:Y:S01]  /*72d0*/  IMAD.MOV.U32 R45, RZ, RZ, R67 ;  /* 0x000000ffff2d7224 */ /* 0x000fe200078e0043 */
[----:B------:R-:W-:Y:S02]  /*72e0*/  F2FP.BF16.F32.PACK_AB R44, R12, R53 ;  /* 0x000000350c2c723e */ /* 0x000fe400000010ff */
[----:B------:R-:W-:Y:S01]  /*72f0*/  F2FP.BF16.F32.PACK_AB R14, R13, R54 ;  /* 0x000000360d0e723e */ /* 0x000fe200000010ff */
[----:B------:R-:W-:Y:S01]  /*7300*/  IMAD.MOV.U32 R12, RZ, RZ, R56 ;  /* 0x000000ffff0c7224 */ /* 0x000fe200078e0038 */
[----:B------:R-:W-:Y:S01]  /*7310*/  F2FP.BF16.F32.PACK_AB R46, R46, R47 ;  /* 0x0000002f2e2e723e */ /* 0x000fe200000010ff */
[----:B------:R-:W-:Y:S01]  /*7320*/  IMAD.MOV.U32 R13, RZ, RZ, R57 ;  /* 0x000000ffff0d7224 */ /* 0x000fe200078e0039 */
[----:B------:R-:W-:Y:S01]  /*7330*/  F2FP.BF16.F32.PACK_AB R15, R120, R63 ;  /* 0x0000003f780f723e */ /* 0x000fe200000010ff */
[----:B------:R-:W-:-:S07]  /*7340*/  IMAD.MOV.U32 R47, RZ, RZ, R58 ;  /* 0x000000ffff2f7224 */ /* 0x000fce00078e003a */
.L_x_1752:
[----:B------:R-:W-:Y:S05]  /*7350*/  BSYNC B2 ;  /* 0x0000000000027941 */ /* 0x000fea0003800000 */
.L_x_1751:
[----:B------:R-:W-:Y:S01]  /*7360*/  ISETP.GE.AND P4, PT, R11, R110, PT ;  /* 0x0000006e0b00720c */ /* 0x000fe20003f86270 */
[----:B0-----:R0:W-:-:S12]  /*7370*/  ST.E.128 desc[UR54][R48.64], R12 ;  /* 0x0000000c30007985 */ /* 0x0011d8000c101d36 */
[----:B------:R-:W-:-:S05]  /*7380*/  @!P4 IMAD.WIDE R50, R11, 0x2, R50 ;  /* 0x000000020b32c825 */ /* 0x000fca00078e0232 */
[----:B------:R0:W-:Y:S02]  /*7390*/  @!P4 ST.E.128 desc[UR54][R50.64], R44 ;  /* 0x0000002c3200c985 */ /* 0x0001e4000c101d36 */
.L_x_1750:
[----:B------:R-:W-:Y:S05]  /*73a0*/  BSYNC B1 ;  /* 0x0000000000017941 */ /* 0x000fea0003800000 */
.L_x_1749:
[----:B------:R-:W-:-:S03]  /*73b0*/  UMOV UR4, 0xffffffff ;  /* 0xffffffff00047882 */ /* 0x000fc60000000000 */
[----:B------:R-:W-:Y:S05]  /*73c0*/  BRA.DIV UR4, `(.L_x_1753) ;  /* 0x000001fa04947947 */ /* 0x000fea000b800000 */
[----:B01----:R-:W0:Y:S04]  /*73d0*/  SHFL.IDX PT, R103, R103, 0x3, 0x181f ;  /* 0x00781f0067677f89 */ /* 0x003e2800000e0000 */
[----:B------:R-:W1:Y:S02]  /*73e0*/  SHFL.IDX PT, R108, R108, 0x3, 0x181f ;  /* 0x00781f006c6c7f89 */ /* 0x000e6400000e0000 */
.L_x_2119:
[----:B------:R-:W-:-:S13]  /*73f0*/  ISETP.GE.OR P4, PT, R215, R97, P1 ;  /* 0x00000061d700720c */ /* 0x000fda0000f86670 */
[----:B------:R-:W-:Y:S05]  /*7400*/  @P4 BRA `(.L_x_1726) ;  /* 0x0000000c00944947 */ /* 0x000fea0003800000 */
[----:B------:R-:W-:Y:S01]  /*7410*/  SEL R112, R37, R112, !P0 ;  /* 0x0000007025707207 */ /* 0x000fe20004000000 */
[----:B------:R-:W-:Y:S01]  /*7420*/  BSSY B1, `(.L_x_1754) ;  /* 0x0000071000017945 */ /* 0x000fe20003800000 */
[C---:B-1----:R-:W-:Y:S02]  /*7430*/  LEA R48, P4, R41.reuse, R108, 0x1 ;  /* 0x0000006c29307211 */ /* 0x042fe400078808ff */
[----:B------:R-:W-:Y:S02]  /*7440*/  SHF.R.S32.HI R11, RZ, 0x1f, R112 ;  /* 0x0000001fff0b7819 */ /* 0x000fe40000011470 */
[----:B0-----:R-:W-:Y:S02]  /*7450*/  LEA.HI.X R49, R41, R103, R90, 0x1, P4 ;  /* 0x0000006729317211 */ /* 0x001fe400020f0c5a */
        /* <DEDUP_REMOVED lines=15> */
[----:B------:R-:W1:Y:S01]  /*7550*/  LDS.128 R44, [R44+0x18400] ;  /* 0x018400002c2c7984 */ /* 0x000e620000000c00 */
[----:B------:R-:W-:Y:S05]  /*7560*/  @P3 BRA `(.L_x_1755) ;  /* 0x0000000400703947 */ /* 0x000fea0003800000 */
[----:B------:R-:W-:Y:S01]  /*7570*/  SHF.R.U64 R64, R68, 0x10, R69 ;  /* 0x0000001044407819 */ /* 0x000fe20000001245 */
[----:B-1----:R-:W-:Y:S01]  /*7580*/  IMAD.U32 R54, R45, 0x10000, RZ ;  /* 0x000100002d367824 */ /* 0x002fe200078e00ff */
[----:B------:R-:W-:Y:S01]  /*7590*/  SHF.R.U64 R60, R72, 0x10, R73 ;  /* 0x00000010483c7819 */ /* 0x000fe20000001249 */
[----:B0-----:R-:W-:Y:S01]  /*75a0*/  IMAD.U32 R50, R13, 0x10000, RZ ;  /* 0x000100000d327824 */ /* 0x001fe200078e00ff */
[----:B------:R-:W-:Y:S01]  /*75b0*/  SHF.R.U32.HI R69, RZ, 0x10, R69 ;  /* 0x00000010ff457819 */ /* 0x000fe20000011645 */
[----:B------:R-:W-:Y:S01]  /*75c0*/  IMAD.U32 R56, R47, 0x10000, RZ ;  /* 0x000100002f387824 */ /* 0x000fe200078e00ff */
[----:B------:R-:W-:Y:S01]  /*75d0*/  SHF.R.U32.HI R73, RZ, 0x10, R73 ;  /* 0x00000010ff497819 */ /* 0x000fe20000011649 */
[----:B------:R-:W-:Y:S01]  /*75e0*/  IMAD.U32 R52, R44, 0x10000, RZ ;  /* 0x000100002c347824 */ /* 0x000fe200078e00ff */
[----:B------:R-:W-:Y:S02]  /*75f0*/  PRMT R114, R114, 0x5410, R69 ;  /* 0x0000541072727816 */ /* 0x000fe40000000045 */
[----:B------:R-:W-:-:S02]  /*7600*/  PRMT R118, R118, 0x5410, R73 ;  /* 0x0000541076767816 */ /* 0x000fc40000000049 */
[--C-:B------:R-:W-:Y:S01]  /*7610*/  SHF.R.U64 R58, R74, 0x10, R75.reuse ;  /* 0x000000104a3a7819 */ /* 0x100fe2000000124b */
[----:B------:R-:W-:Y:S01]  /*7620*/  IMAD.U32 R59, R114, 0x10000, RZ ;  /* 0x00010000723b7824 */ /* 0x000fe200078e00ff */
[----:B------:R-:W-:Y:S01]  /*7630*/  SHF.R.U32.HI R75, RZ, 0x10, R75 ;  /* 0x00000010ff4b7819 */ /* 0x000fe2000001164b */
[----:B------:R-:W-:Y:S01]  /*7640*/  IMAD.U32 R61, R118, 0x10000, RZ ;  /* 0x00010000763d7824 */ /* 0x000fe200078e00ff */
[--C-:B------:R-:W-:Y:S01]  /*7650*/  SHF.R.U64 R62, R70, 0x10, R71.reuse ;  /* 0x00000010463e7819 */ /* 0x100fe20000001247 */
[C---:B------:R-:W-:Y:S01]  /*7660*/  FMUL.FTZ R65, R54.reuse, R59 ;  /* 0x0000003b36417220 */ /* 0x040fe20000410000 */
[----:B------:R-:W-:Y:S01]  /*7670*/  SHF.R.U32.HI R70, RZ, 0x10, R71 ;  /* 0x00000010ff467819 */ /* 0x000fe20000011647 */
[-C--:B------:R-:W-:Y:S01]  /*7680*/  FMUL.FTZ R63, R54, R61.reuse ;  /* 0x0000003d363f7220 */ /* 0x080fe20000410000 */
[----:B------:R-:W-:Y:S01]  /*7690*/  LOP3.LUT R55, R45, 0xffff0000, RZ, 0xc0, !PT ;  /* 0xffff00002d377812 */ /* 0x000fe200078ec0ff */
[----:B------:R-:W-:Y:S01]  /*76a0*/  FFMA.FTZ R65, R50, R61, R65 ;  /* 0x0000003d32417223 */ /* 0x000fe20000010041 */
[----:B------:R-:W-:-:S02]  /*76b0*/  PRMT R116, R116, 0x5410, R75 ;  /* 0x0000541074747816 */ /* 0x000fc4000000004b */
[----:B------:R-:W-:Y:S02]  /*76c0*/  LOP3.LUT R114, R114, 0xffff0000, RZ, 0xc0, !PT ;  /* 0xffff000072727812 */ /* 0x000fe400078ec0ff */
[----:B------:R-:W-:Y:S02]  /*76d0*/  LOP3.LUT R118, R118, 0xffff0000, RZ, 0xc0, !PT ;  /* 0xffff000076767812 */ /* 0x000fe400078ec0ff */
[----:B------:R-:W-:Y:S02]  /*76e0*/  PRMT R111, R111, 0x5410, R70 ;  /* 0x000054106f6f7816 */ /* 0x000fe40000000046 */
[----:B------:R-:W-:Y:S01]  /*76f0*/  PRMT R115, R115, 0x5410, R58 ;  /* 0x0000541073737816 */ /* 0x000fe2000000003a */
[----:B------:R-:W-:Y:S01]  /*7700*/  FFMA.FTZ R58, R50, R59, -R63 ;  /* 0x0000003b323a7223 */ /* 0x000fe2000001083f */
[----:B------:R-:W-:Y:S01]  /*7710*/  LOP3.LUT R51, R13, 0xffff0000, RZ, 0xc0, !PT ;  /* 0xffff00000d337812 */ /* 0x000fe200078ec0ff */
[C---:B------:R-:W-:Y:S02]  /*7720*/  IMAD.U32 R63, R116.reuse, 0x10000, RZ ;  /* 0x00010000743f7824 */ /* 0x040fe400078e00ff */
[----:B------:R-:W-:Y:S01]  /*7730*/  FMUL.FTZ R50, R55, R114 ;  /* 0x0000007237327220 */ /* 0x000fe20000410000 */
[----:B------:R-:W-:Y:S01]  /*7740*/  LOP3.LUT R57, R47, 0xffff0000, RZ, 0xc0, !PT ;  /* 0xffff00002f397812 */ /* 0x000fe200078ec0ff */
[-C--:B------:R-:W-:Y:S01]  /*7750*/  FMUL.FTZ R54, R55, R118.reuse ;  /* 0x0000007637367220 */ /* 0x080fe20000410000 */
[----:B------:R-:W-:Y:S01]  /*7760*/  SHF.L.U32 R59, R111, 0x10, RZ ;  /* 0x000000106f3b7819 */ /* 0x000fe200000006ff */
[C---:B------:R-:W-:Y:S01]  /*7770*/  FFMA.FTZ R118, R51.reuse, R118, R50 ;  /* 0x0000007633767223 */ /* 0x040fe20000010032 */
[----:B------:R-:W-:Y:S01]  /*7780*/  LOP3.LUT R116, R116, 0xffff0000, RZ, 0xc0, !PT ;  /* 0xffff000074747812 */ /* 0x000fe200078ec0ff */
[----:B------:R-:W-:Y:S01]  /*7790*/  FFMA.FTZ R61, R51, R114, -R54 ;  /* 0x00000072333d7223 */ /* 0x000fe20000010836 */
[----:B------:R-:W-:Y:S01]  /*77a0*/  PRMT R117, R117, 0x5410, R60 ;  /* 0x0000541075757816 */ /* 0x000fe2000000003c */
[----:B------:R-:W-:Y:S01]  /*77b0*/  FMUL.FTZ R55, R56, R63 ;  /* 0x0000003f38377220 */ /* 0x000fe20000410000 */
[----:B------:R-:W-:Y:S01]  /*77c0*/  LOP3.LUT R53, R44, 0xffff0000, RZ, 0xc0, !PT ;  /* 0xffff00002c357812 */ /* 0x000fe200078ec0ff */
[C---:B------:R-:W-:Y:S01]  /*77d0*/  IMAD.U32 R44, R15.reuse, 0x10000, RZ ;  /* 0x000100000f2c7824 */ /* 0x040fe200078e00ff */
[----:B------:R-:W-:Y:S01]  /*77e0*/  LOP3.LUT R45, R15, 0xffff0000, RZ, 0xc0, !PT ;  /* 0xffff00000f2d7812 */ /* 0x000fe200078ec0ff */
[-C--:B------:R-:W-:Y:S01]  /*77f0*/  FMUL.FTZ R56, R56, R59.reuse ;  /* 0x0000003b38387220 */ /* 0x080fe20000410000 */
[----:B------:R-:W-:Y:S01]  /*7800*/  LOP3.LUT R50, R111, 0xffff0000, RZ, 0xc0, !PT ;  /* 0xffff00006f327812 */ /* 0x000fe200078ec0ff */
[----:B------:R-:W-:Y:S01]  /*7810*/  FMUL.FTZ R54, R57, R116 ;  /* 0x0000007439367220 */ /* 0x000fe20000410000 */
[----:B------:R-:W-:Y:S01]  /*7820*/  PRMT R113, R113, 0x5410, R64 ;  /* 0x0000541071717816 */ /* 0x000fe20000000040 */
[----:B------:R-:W-:Y:S01]  /*7830*/  IMAD.U32 R51, R117, 0x10000, RZ ;  /* 0x0001000075337824 */ /* 0x000fe200078e00ff */
[----:B------:R-:W-:Y:S01]  /*7840*/  PRMT R109, R109, 0x5410, R62 ;  /* 0x000054106d6d7816 */ /* 0x000fe2000000003e */
[C---:B------:R-:W-:Y:S01]  /*7850*/  FFMA.FTZ R59, R44.reuse, R59, -R55 ;  /* 0x0000003b2c3b7223 */ /* 0x040fe20000010837 */
[----:B------:R-:W-:Y:S01]  /*7860*/  FFMA.FTZ R56, R44, R63, R56 ;  /* 0x0000003f2c387223 */ /* 0x000fe20000010038 */
[-C--:B------:R-:W-:Y:S01]  /*7870*/  FMUL.FTZ R62, R57, R50.reuse ;  /* 0x00000032393e7220 */ /* 0x080fe20000410000 */
[----:B------:R-:W-:Y:S01]  /*7880*/  FFMA.FTZ R60, R45, R50, -R54 ;  /* 0x000000322d3c7223 */ /* 0x000fe20000010836 */
[----:B------:R-:W-:Y:S01]  /*7890*/  IMAD.U32 R13, R12, 0x10000, RZ ;  /* 0x000100000c0d7824 */ /* 0x000fe200078e00ff */
[----:B------:R-:W-:Y:S01]  /*78a0*/  LOP3.LUT R117, R117, 0xffff0000, RZ, 0xc0, !PT ;  /* 0xffff000075757812 */ /* 0x000fe200078ec0ff */
[----:B------:R-:W-:-:S02]  /*78b0*/  IMAD.U32 R44, R113, 0x10000, RZ ;  /* 0x00010000712c7824 */ /* 0x000fc400078e00ff */
[----:B------:R-:W-:Y:S01]  /*78c0*/  FMUL.FTZ R50, R52, R51 ;  /* 0x0000003334327220 */ /* 0x000fe20000410000 */
[----:B------:R-:W-:Y:S01]  /*78d0*/  LOP3.LUT R113, R113, 0xffff0000, RZ, 0xc0, !PT ;  /* 0xffff000071717812 */ /* 0x000fe200078ec0ff */
[----:B------:R-:W-:Y:S01]  /*78e0*/  FFMA.FTZ R57, R45, R116, R62 ;  /* 0x000000742d397223 */ /* 0x000fe2000001003e */
[----:B------:R-:W-:Y:S01]  /*78f0*/  LOP3.LUT R12, R12, 0xffff0000, RZ, 0xc0, !PT ;  /* 0xffff00000c0c7812 */ /* 0x000fe200078ec0ff */
[-C--:B------:R-:W-:Y:S01]  /*7900*/  FFMA.FTZ R45, R13, R44.reuse, -R50 ;  /* 0x0000002c0d2d7223 */ /* 0x080fe20000010832 */
[----:B------:R-:W-:Y:S02]  /*7910*/  IMAD.U32 R47, R46, 0x10000, RZ ;  /* 0x000100002e2f7824 */ /* 0x000fe400078e00ff */
[----:B------:R-:W-:Y:S01]  /*7920*/  FMUL.FTZ R52, R52, R44 ;  /* 0x0000002c34347220 */ /* 0x000fe20000410000 */
[----:B------:R-:W-:Y:S01]  /*7930*/  FMUL.FTZ R55, R53, R117 ;  /* 0x0000007535377220 */ /* 0x000fe20000410000 */
[----:B------:R-:W-:Y:S01]  /*7940*/  IMAD.U32 R50, R115, 0x10000, RZ ;  /* 0x0001000073327824 */ /* 0x000fe200078e00ff */
[----:B------:R-:W-:Y:S01]  /*7950*/  LOP3.LUT R46, R46, 0xffff0000, RZ, 0xc0, !PT ;  /* 0xffff00002e2e7812 */ /* 0x000fe200078ec0ff */
[----:B------:R-:W-:Y:S01]  /*7960*/  FMUL.FTZ R53, R53, R113 ;  /* 0x0000007135357220 */ /* 0x000fe20000410000 */
[----:B------:R-:W-:Y:S01]  /*7970*/  IMAD.U32 R44, R109, 0x10000, RZ ;  /* 0x000100006d2c7824 */ /* 0x000fe200078e00ff */
[----:B------:R-:W-:Y:S01]  /*7980*/  LOP3.LUT R115, R115, 0xffff0000, RZ, 0xc0, !PT ;  /* 0xffff000073737812 */ /* 0x000fe200078ec0ff */
[C---:B------:R-:W-:Y:S01]  /*7990*/  IMAD.U32 R15, R14.reuse, 0x10000, RZ ;  /* 0x000100000e0f7824 */ /* 0x040fe200078e00ff */
[----:B------:R-:W-:Y:S01]  /*79a0*/  LOP3.LUT R109, R109, 0xffff0000, RZ, 0xc0, !PT ;  /* 0xffff00006d6d7812 */ /* 0x000fe200078ec0ff */
[----:B------:R-:W-:Y:S01]  /*79b0*/  FFMA.FTZ R52, R13, R51, R52 ;  /* 0x000000330d347223 */ /* 0x000fe20000010034 */
[----:B------:R-:W-:Y:S01]  /*79c0*/  LOP3.LUT R14, R14, 0xffff0000, RZ, 0xc0, !PT ;  /* 0xffff00000e0e7812 */ /* 0x000fe200078ec0ff */
[C---:B------:R-:W-:Y:S01]  /*79d0*/  FFMA.FTZ R54, R12.reuse, R113, -R55 ;  /* 0x000000710c367223 */ /* 0x040fe20000010837 */
[----:B------:R-:W-:Y:S01]  /*79e0*/  FFMA.FTZ R53, R12, R117, R53 ;  /* 0x000000750c357223 */ /* 0x000fe20000010035 */
        /* <DEDUP_REMOVED lines=20> */
.L_x_1755:
[----:B------:R-:W-:Y:S05]  /*7b30*/  BSYNC B1 ;  /* 0x0000000000017941 */ /* 0x000fea0003800000 */
.L_x_1754:
[----:B0-----:R0:W-:Y:S01]  /*7b40*/  ST.E.128 desc[UR54][R48.64], R12 ;  /* 0x0000000c30007985 */ /* 0x0011e2000c101d36 */
[----:B------:R-:W-:Y:S01]  /*7b50*/  ISETP.GE.AND P3, PT, R11, R110, PT ;  /* 0x0000006e0b00720c */ /* 0x000fe20003f66270 */
[----:B------:R-:W-:-:S12]  /*7b60*/  IMAD.MOV.U32 R109, RZ, RZ, R103 ;  /* 0x000000ffff6d7224 */ /* 0x000fd800078e0067 */
[----:B------:R-:W-:Y:S05]  /*7b70*/  @P3 BRA `(.L_x_1726) ;  /* 0x0000000400b83947 */ /* 0x000fea0003800000 */
[----:B0-----:R-:W-:-:S05]  /*7b80*/  IMAD.WIDE R12, R11, 0x2, R108 ;  /* 0x000000020b0c7825 */ /* 0x001fca00078e026c */
[----:B-1----:R0:W-:Y:S01]  /*7b90*/  ST.E.128 desc[UR54][R12.64], R44 ;  /* 0x0000002c0c007985 */ /* 0x0021e2000c101d36 */
[----:B------:R-:W-:Y:S05]  /*7ba0*/  BRA `(.L_x_1726) ;  /* 0x0000000400ac7947 */ /* 0x000fea0003800000 */
.L_x_1685:
[----:B------:R-:W-:-:S06]  /*7bb0*/  UISETP.NE.AND UP0, UPT, UR39, 0x3, UPT ;  /* 0x000000032700788c */ /* 0x000fcc000bf05270 */
[----:B------:R-:W-:-:S13]  /*7bc0*/  PLOP3.LUT P5, PT, PT, PT, UP0, 0x80, 0x0 ;  /* 0x000000000000781c */ /* 0x000fda0003faf008 */
[----:B------:R-:W-:Y:S05]  /*7bd0*/  @!P5 BRA `(.L_x_1756) ;  /* 0x000000000004d947 */ /* 0x000fea0003800000 */
[----:B------:R-:W-:Y:S01]  /*7be0*/  BPT.TRAP 0x1 ;  /* 0x000000040000795c */ /* 0x000fe20000300000 */
.L_x_1756:
[----:B------:R-:W-:Y:S01]  /*7bf0*/  IMAD R91, R19, 0x8, R18 ;  /* 0x00000008135b7824 */ /* 0x000fe200078e0212 */
[----:B------:R-:W-:Y:S01]  /*7c00*/  SHF.L.U32 R102, R192, 0x1f, RZ ;  /* 0x0000001fc0667819 */ /* 0x000fe200000006ff */
[----:B------:R-:W-:Y:S01]  /*7c10*/  BSSY B1, `(.L_x_1757) ;  /* 0x0000004000017945 */ /* 0x000fe20003800000 */
[----:B------:R-:W-:Y:S02]  /*7c20*/  SHF.R.S32.HI R99, RZ, 0x1f, R100 ;  /* 0x0000001fff637819 */ /* 0x000fe40000011464 */
[----:B------:R-:W0:Y:S02]  /*7c30*/  SYNCS.PHASECHK.TRANS64.TRYWAIT P3, [R91+URZ+0x28890], R102 ;  /* 0x028890665b0075a7 */ /* 0x000e24000806017f */
[----:B0-----:R-:W-:Y:S05]  /*7c40*/  @!P3 BRA `(.L_x_1758) ;  /* 0x000001f000c0b947 */ /* 0x001fea0003800000 */
.L_x_2120:
[----:B------:R-:W-:Y:S05]  /*7c50*/  BSYNC B1 ;  /* 0x0000000000017941 */ /* 0x000fea0003800000 */
.L_x_1757:
        /* <DEDUP_REMOVED lines=19> */
[C---:B------:R-:W-:Y:S01]  /*7d90*/  LEA R44, P3, R12.reuse, UR4, 0x1 ;  /* 0x000000040c2c7c11 */ /* 0x040fe2000f8608ff */
[----:B------:R-:W-:Y:S01]  /*7da0*/  IMAD.IADD R47, R97, 0x1, -R188 ;  /* 0x00000001612f7824 */ /* 0x000fe200078e0abc */
[----:B------:R-:W-:Y:S02]  /*7db0*/  UMOV UR4, 0xffffffff ;  /* 0xffffffff00047882 */ /* 0x000fe40000000000 */
[----:B------:R-:W-:Y:S02]  /*7dc0*/  LEA.HI.X R46, R12, UR5, R15, 0x1, P3 ;  /* 0x000000050c2e7c11 */ /* 0x000fe400098f0c0f */
[----:B------:R-:W-:Y:S01]  /*7dd0*/  ISETP.GE.AND P3, PT, R47, 0x1, PT ;  /* 0x000000012f00780c */ /* 0x000fe20003f66270 */
[----:B------:R-:W-:-:S12]  /*7de0*/  BRA.DIV UR4, `(.L_x_1759) ;  /* 0x000001f2046c7947 */ /* 0x000fd8000b800000 */
[----:B------:R1:W2:Y:S04]  /*7df0*/  SHFL.IDX PT, R45, R46, RZ, 0x181f ;  /* 0x00181fff2e2d7589 */ /* 0x0002a800000e0000 */
[----:B------:R1:W3:Y:S02]  /*7e00*/  SHFL.IDX PT, R14, R44, RZ, 0x181f ;  /* 0x00181fff2c0e7589 */ /* 0x0002e400000e0000 */
.L_x_2124:
        /* <DEDUP_REMOVED lines=13> */
.L_x_1761:
[----:B------:R-:W-:Y:S05]  /*7ee0*/  BSYNC B1 ;  /* 0x0000000000017941 */ /* 0x000fea0003800000 */
.L_x_1760:
[----:B------:R-:W-:-:S03]  /*7ef0*/  UMOV UR4, 0xffffffff ;  /* 0xffffffff00047882 */ /* 0x000fc60000000000 */
[----:B------:R-:W-:Y:S05]  /*7f00*/  BRA.DIV UR4, `(.L_x_1762) ;  /* 0x000001f2046c7947 */ /* 0x000fea000b800000 */
[----:B--2---:R2:W0:Y:S04]  /*7f10*/  SHFL.IDX PT, R45, R46, 0x1, 0x181f ;  /* 0x00381f002e2d7f89 */ /* 0x00442800000e0000 */
[----:B---34-:R2:W3:Y:S02]  /*7f20*/  SHFL.IDX PT, R14, R44, 0x1, 0x181f ;  /* 0x00381f002c0e7f89 */ /* 0x0184e400000e0000 */
.L_x_2128:
        /* <DEDUP_REMOVED lines=14> */
.L_x_1764:
[----:B------:R-:W-:Y:S05]  /*8010*/  BSYNC B1 ;  /* 0x0000000000017941 */ /* 0x000fea0003800000 */
.L_x_1763:
[----:B------:R-:W-:-:S03]  /*8020*/  UMOV UR4, 0xffffffff ;  /* 0xffffffff00047882 */ /* 0x000fc60000000000 */
[----:B------:R-:W-:Y:S05]  /*8030*/  BRA.DIV UR4, `(.L_x_1765) ;  /* 0x000001f204687947 */ /* 0x000fea000b800000 */
[----:B0-----:R0:W0:Y:S04]  /*8040*/  SHFL.IDX PT, R45, R46, 0x2, 0x181f ;  /* 0x00581f002e2d7f89 */ /* 0x00102800000e0000 */
[----:B---34-:R3:W4:Y:S02]  /*8050*/  SHFL.IDX PT, R14, R44, 0x2, 0x181f ;  /* 0x00581f002c0e7f89 */ /* 0x01872400000e0000 */
.L_x_2132:
        /* <DEDUP_REMOVED lines=14> */
.L_x_1767:
[----:B------:R-:W-:Y:S05]  /*8140*/  BSYNC B1 ;  /* 0x0000000000017941 */ /* 0x000fea0003800000 */
.L_x_1766:
[----:B------:R-:W-:-:S03]  /*8150*/  UMOV UR4, 0xffffffff ;  /* 0xffffffff00047882 */ /* 0x000fc60000000000 */
[----:B------:R-:W-:Y:S05]  /*8160*/  BRA.DIV UR4, `(.L_x_1768) ;  /* 0x000001f204647947 */ /* 0x000fea000b800000 */
[----:B0-----:R0:W0:Y:S04]  /*8170*/  SHFL.IDX PT, R45, R46, 0x3, 0x181f ;  /* 0x00781f002e2d7f89 */ /* 0x00102800000e0000 */
[----:B----4-:R4:W0:Y:S02]  /*8180*/  SHFL.IDX PT, R14, R44, 0x3, 0x181f ;  /* 0x00781f002c0e7f89 */ /* 0x01082400000e0000 */
.L_x_2136:
        /* <DEDUP_REMOVED lines=13> */
.L_x_1726:
[----:B------:R-:W-:Y:S05]  /*8260*/  BSYNC B0 ;  /* 0x0000000000007941 */ /* 0x000fea0003800000 */
.L_x_1684:
[----:B------:R-:W5:Y:S01]  /*8270*/  S2R R11, SR_TID.X ;  /* 0x00000000000b7919 */ /* 0x000f620000002100 */
[----:B------:R-:W-:Y:S01]  /*8280*/  @!PT LDS RZ, [RZ] ;  /* 0x00000000fffff984 */ /* 0x000fe20000000800 */
[----:B------:R-:W-:Y:S01]  /*8290*/  @!PT LDS RZ, [RZ] ;  /* 0x00000000fffff984 */ /* 0x000fe20000000800 */
[----:B------:R-:W-:Y:S01]  /*82a0*/  @!PT LDS RZ, [RZ] ;  /* 0x00000000fffff984 */ /* 0x000fe20000000800 */
[----:B------:R-:W-:Y:S01]  /*82b0*/  @!PT LDS RZ, [RZ] ;  /* 0x00000000fffff984 */ /* 0x000fe20000000800 */
[----:B------:R2:W-:Y:S06]  /*82c0*/  MEMBAR.ALL.CTA ;  /* 0x0000000000007992 */ /* 0x0005ec0000008000 */
[----:B--2---:R-:W2:Y:S01]  /*82d0*/  FENCE.VIEW.ASYNC.S ;  /* 0x00000000000073c6 */ /* 0x004ea20000000000 */
[----:B------:R-:W-:Y:S05]  /*82e0*/  WARPSYNC.ALL ;  /* 0x0000000000007948 */ /* 0x000fea0003800000 */
[----:B------:R-:W-:Y:S01]  /*82f0*/  BSSY B0, `(.L_x_1769) ;  /* 0x0000009000007945 */ /* 0x000fe20003800000 */
[----:B-----5:R-:W-:Y:S01]  /*8300*/  LOP3.LUT R11, R11, 0x7f, RZ, 0xc0, !PT ;  /* 0x0000007f0b0b7812 */ /* 0x020fe200078ec0ff */
[----:B--2---:R2:W-:Y:S03]  /*8310*/  BAR.SYNC.DEFER_BLOCKING R94, 0x80 ;  /* 0x0002005e0000751d */ /* 0x0045e60000010000 */
[----:B------:R-:W-:-:S13]  /*8320*/  ISETP.NE.AND P3, PT, R11, RZ, PT ;  /* 0x000000ff0b00720c */ /* 0x000fda0003f65270 */
[----:B------:R-:W-:-:S05]  /*8330*/  @!P3 VIADD R11, R91, 0x288a0 ;  /* 0x000288a05b0bb836 */ /* 0x000fca0000000000 */
[----:B------:R-:W-:-:S04]  /*8340*/  @!P3 PRMT R11, RZ, 0x654, R11 ;  /* 0x00000654ff0bb816 */ /* 0x000fc8000000000b */
[----:B------:R2:W-:Y:S01]  /*8350*/  @!P3 SYNCS.ARRIVE.TRANS64.RED.A1T0 RZ, [R11+URZ], RZ ;  /* 0x000000ff0bffb9a7 */ /* 0x0005e2000810043f */
[----:B------:R-:W-:Y:S05]  /*8360*/  @!P5 BRA `(.L_x_1770) ;  /* 0x000000000004d947 */ /* 0x000fea0003800000 */
[----:B------:R-:W-:Y:S01]  /*8370*/  BPT.TRAP 0x1 ;  /* 0x000000040000795c */ /* 0x000fe20000300000 */
.L_x_1770:
[----:B------:R-:W-:Y:S05]  /*8380*/  BSYNC B0 ;  /* 0x0000000000007941 */ /* 0x000fea0003800000 */
.L_x_1769:
[----:B------:R-:W5:Y:S01]  /*8390*/  SYNCS.PHASECHK.TRANS64.TRYWAIT P4, [R91+URZ+0x288b0], R102 ;  /* 0x0288b0665b0075a7 */ /* 0x000f62000808017f */
[----:B------:R-:W-:Y:S01]  /*83a0*/  ULDC UR41, c[0x0][0x2f4] ;  /* 0x0000bd0000297ab9 */ /* 0x000fe20000000800 */
[----:B------:R-:W-:Y:S04]  /*83b0*/  BSSY B0, `(.L_x_1771) ;  /* 0x0000002000007945 */ /* 0x000fe80003800000 */
[----:B-----5:R-:W-:Y:S05]  /*83c0*/  @!P4 BRA `(.L_x_1772) ;  /* 0x000001f00014c947 */ /* 0x020fea0003800000 */
.L_x_2137:
[----:B------:R-:W-:Y:S05]  /*83d0*/  BSYNC B0 ;  /* 0x0000000000007941 */ /* 0x000fea0003800000 */
.L_x_1771:
[----:B------:R-:W-:Y:S01]  /*83e0*/  ULDC.64 UR4, c[0x0][0x328] ;  /* 0x0000ca0000047ab9 */ /* 0x000fe20000000a00 */
[----:B------:R-:W-:Y:S01]  /*83f0*/  IMAD.IADD R97, R97, 0x1, -R188 ;  /* 0x0000000161617824 */ /* 0x000fe200078e0abc */
[----:B------:R-:W-:Y:S01]  /*8400*/  BSSY B0, `(.L_x_1773) ;  /* 0x0000020000007945 */ /* 0x000fe20003800000 */
[----:B------:R-:W-:Y:S02]  /*8410*/  IMAD R99, R99, UR4, RZ ;  /* 0x0000000463637c24 */ /* 0x000fe4000f8e02ff */
[----:B0---4-:R-:W-:-:S04]  /*8420*/  IMAD.WIDE.U32 R12, R100, UR4, RZ ;  /* 0x00000004640c7c25 */ /* 0x011fc8000f8e00ff */
[----:B------:R-:W-:Y:S01]  /*8430*/  IMAD R99, R100, UR5, R99 ;  /* 0x0000000564637c24 */ /* 0x000fe2000f8e0263 */
[----:B------:R-:W-:Y:S02]  /*8440*/  ULDC.64 UR4, c[0x0][0x338] ;  /* 0x0000ce0000047ab9 */ /* 0x000fe40000000a00 */
[----:B------:R-:W-:Y:S02]  /*8450*/  IMAD R98, R98, UR4, RZ ;  /* 0x0000000462627c24 */ /* 0x000fe4000f8e02ff */
[----:B------:R-:W-:Y:S02]  /*8460*/  IMAD.IADD R13, R13, 0x1, R99 ;  /* 0x000000010d0d7824 */ /* 0x000fe400078e0263 */
[C---:B--2---:R-:W-:Y:S02]  /*8470*/  IMAD R11, R101.reuse, UR5, R98 ;  /* 0x00000005650b7c24 */ /* 0x044fe4000f8e0262 */
        /* <DEDUP_REMOVED lines=8> */
[----:B------:R-:W-:-:S04]  /*8500*/  LEA R48, P4, R12, UR4, 0x1 ;  /* 0x000000040c307c11 */ /* 0x000fc8000f8808ff */
[----:B------:R-:W-:Y:S01]  /*8510*/  LEA.HI.X R11, R12, UR5, R11, 0x1, P4 ;  /* 0x000000050c0b7c11 */ /* 0x000fe2000a0f0c0b */
[----:B-1----:R0:W1:Y:S01]  /*8520*/  SHFL.IDX PT, R47, R48, RZ, 0x181f ;  /* 0x00181fff302f7589 */ /* 0x00206200000e0000 */
[----:B------:R-:W-:-:S03]  /*8530*/  ISETP.GE.AND P4, PT, R97, 0x1, PT ;  /* 0x000000016100780c */ /* 0x000fc60003f86270 */
[----:B------:R0:W2:Y:S10]  /*8540*/  SHFL.IDX PT, R13, R11, RZ, 0x181f ;  /* 0x00181fff0b0d7589 */ /* 0x0000b400000e0000 */
[----:B0-----:R-:W-:Y:S05]  /*8550*/  @!P4 BRA `(.L_x_1774) ;  /* 0x000000000028c947 */ /* 0x001fea0003800000 */
[----:B------:R-:W-:-:S13]  /*8560*/  ISETP.GE.AND P4, PT, R16, UR41, PT ;  /* 0x0000002910007c0c */ /* 0x000fda000bf86270 */
[----:B-1-3--:R-:W-:-:S04]  /*8570*/  @!P4 LEA R44, P5, R16, R47, 0x1 ;  /* 0x0000002f102cc211 */ /* 0x00afc800078a08ff */
[----:B--2---:R-:W-:Y:S02]  /*8580*/  @!P4 LEA.HI.X R45, R16, R13, R17, 0x1, P5 ;  /* 0x0000000d102dc211 */ /* 0x004fe400028f0c11 */
[----:B------:R-:W-:-:S13]  /*8590*/  ISETP.GE.AND P5, PT, R2, UR41, PT ;  /* 0x0000002902007c0c */ /* 0x000fda000bfa6270 */
[----:B------:R-:W-:-:S04]  /*85a0*/  @!P5 LEA R46, P6, R2, R47, 0x1 ;  /* 0x0000002f022ed211 */ /* 0x000fc800078c08ff */
[----:B------:R-:W-:Y:S02]  /*85b0*/  @!P5 LEA.HI.X R47, R2, R13, R185, 0x1, P6 ;  /* 0x0000000d022fd211 */ /* 0x000fe400030f0cb9 */
[----:B------:R-:W0:Y:S04]  /*85c0*/  @!P4 LDS.128 R12, [R93+0x400] ;  /* 0x000400005d0cc984 */ /* 0x000e280000000c00 */
[----:B0-----:R-:W-:Y:S04]  /*85d0*/  @!P4 ST.E.128 desc[UR54][R44.64], R12 ;  /* 0x0000000c2c00c985 */ /* 0x001fe8000c101d36 */
[----:B------:R-:W0:Y:S04]  /*85e0*/  @!P5 LDS.128 R12, [R93+0x4400] ;  /* 0x004400005d0cd984 */ /* 0x000e280000000c00 */
[----:B0-----:R0:W-:Y:S02]  /*85f0*/  @!P5 ST.E.128 desc[UR54][R46.64], R12 ;  /* 0x0000000c2e00d985 */ /* 0x0011e4000c101d36 */
.L_x_1774:
[----:B------:R-:W-:Y:S05]  /*8600*/  BSYNC B0 ;  /* 0x0000000000007941 */ /* 0x000fea0003800000 */
.L_x_1773:
[----:B------:R-:W-:Y:S01]  /*8610*/  ISETP.GE.AND P4, PT, R97, 0x21, PT ;  /* 0x000000216100780c */ /* 0x000fe20003f86270 */
[----:B0-2---:R0:W2:Y:S01]  /*8620*/  SHFL.IDX PT, R13, R11, 0x1, 0x181f ;  /* 0x00381f000b0d7f89 */ /* 0x0050a200000e0000 */
[----:B------:R-:W-:Y:S03]  /*8630*/  BSSY B0, `(.L_x_1775) ;  /* 0x000000d000007945 */ /* 0x000fe60003800000 */
[----:B-1----:R0:W1:Y:S08]  /*8640*/  SHFL.IDX PT, R47, R48, 0x1, 0x181f ;  /* 0x00381f00302f7f89 */ /* 0x00207000000e0000 */
        /* <DEDUP_REMOVED lines=11> */
.L_x_1776:
[----:B------:R-:W-:Y:S05]  /*8700*/  BSYNC B0 ;  /* 0x0000000000007941 */ /* 0x000fea0003800000 */
.L_x_1775:
        /* <DEDUP_REMOVED lines=15> */
.L_x_1778:
[----:B------:R-:W-:Y:S05]  /*8800*/  BSYNC B0 ;  /* 0x0000000000007941 */ /* 0x000fea0003800000 */
.L_x_1777:
[----:B------:R-:W-:Y:S01]  /*8810*/  ISETP.GE.AND P4, PT, R97, 0x61, PT ;  /* 0x000000616100780c */ /* 0x000fe20003f86270 */
[----:B------:R-:W4:Y:S01]  /*8820*/  SHFL.IDX PT, R11, R11, 0x3, 0x181f ;  /* 0x00781f000b0b7f89 */ /* 0x000f2200000e0000 */
[----:B------:R-:W-:Y:S03]  /*8830*/  BSSY B0, `(.L_x_1779) ;  /* 0x000000d000007945 */ /* 0x000fe60003800000 */
[----:B01----:R0:W1:Y:S08]  /*8840*/  SHFL.IDX PT, R47, R48, 0x3, 0x181f ;  /* 0x00781f00302f7f89 */ /* 0x00307000000e0000 */
[----:B0-----:R-:W-:Y:S05]  /*8850*/  @!P4 BRA `(.L_x_1780) ;  /* 0x000000000028c947 */ /* 0x001fea0003800000 */
[----:B------:R-:W-:-:S13]  /*8860*/  ISETP.GE.AND P4, PT, R16, UR41, PT ;  /* 0x0000002910007c0c */ /* 0x000fda000bf86270 */
[----:B--2---:R-:W0:Y:S01]  /*8870*/  @!P4 LDS.128 R12, [R93+0x3400] ;  /* 0x003400005d0cc984 */ /* 0x004e220000000c00 */
[----:B-1-3--:R-:W-:-:S04]  /*8880*/  @!P4 LEA R44, P5, R16, R47, 0x1 ;  /* 0x0000002f102cc211 */ /* 0x00afc800078a08ff */
[----:B----4-:R-:W-:Y:S02]  /*8890*/  @!P4 LEA.HI.X R45, R16, R11, R17, 0x1, P5 ;  /* 0x0000000b102dc211 */ /* 0x010fe400028f0c11 */
[----:B------:R-:W-:-:S13]  /*88a0*/  ISETP.GE.AND P5, PT, R2, UR41, PT ;  /* 0x0000002902007c0c */ /* 0x000fda000bfa6270 */
[----:B------:R-:W-:-:S04]  /*88b0*/  @!P5 LEA R46, P6, R2, R47, 0x1 ;  /* 0x0000002f022ed211 */ /* 0x000fc800078c08ff */
[----:B------:R-:W-:Y:S01]  /*88c0*/  @!P5 LEA.HI.X R47, R2, R11, R185, 0x1, P6 ;  /* 0x0000000b022fd211 */ /* 0x000fe200030f0cb9 */
[----:B0-----:R-:W-:Y:S04]  /*88d0*/  @!P4 ST.E.128 desc[UR54][R44.64], R12 ;  /* 0x0000000c2c00c985 */ /* 0x001fe8000c101d36 */
[----:B------:R-:W0:Y:S04]  /*88e0*/  @!P5 LDS.128 R12, [R93+0x7400] ;  /* 0x007400005d0cd984 */ /* 0x000e280000000c00 */
[----:B0-----:R0:W-:Y:S02]  /*88f0*/  @!P5 ST.E.128 desc[UR54][R46.64], R12 ;  /* 0x0000000c2e00d985 */ /* 0x0011e4000c101d36 */
.L_x_1780:
[----:B------:R-:W-:Y:S05]  /*8900*/  BSYNC B0 ;  /* 0x0000000000007941 */ /* 0x000fea0003800000 */
.L_x_1779:
        /* <DEDUP_REMOVED lines=22> */
.L_x_1679:
[----:B------:R-:W0:Y:S01]  /*8a70*/  LDC R0, c[0x0][0x448] ;  /* 0x00011200ff007b82 */ /* 0x000e220000000800 */
[----:B------:R-:W-:-:S07]  /*8a80*/  IADD3 R5, R190, 0x1, -R189 ;  /* 0x00000001be057810 */ /* 0x000fce0007ffe8bd */
[----:B------:R-:W4:Y:S01]  /*8a90*/  LDC.64 R6, c[0x0][0x9e0] ;  /* 0x00027800ff067b82 */ /* 0x000f220000000a00 */
[----:B0-----:R-:W-:Y:S01]  /*8aa0*/  ISETP.NE.AND P1, PT, R0, 0x1, PT ;  /* 0x000000010000780c */ /* 0x001fe20003f25270 */
[----:B------:R-:W-:Y:S01]  /*8ab0*/  VIADD R0, R193, 0x7f ;  /* 0x0000007fc1007836 */ /* 0x000fe20000000000 */
[----:B----4-:R-:W-:-:S11]  /*8ac0*/  ISETP.GE.AND P2, PT, R7, 0x1, PT ;  /* 0x000000010700780c */ /* 0x010fd60003f46270 */
[----:B------:R-:W0:Y:S08]  /*8ad0*/  @P1 LDC R3, c[0x0][0x44c] ;  /* 0x00011300ff031b82 */ /* 0x000e300000000800 */
[----:B------:R-:W4:Y:S01]  /*8ae0*/  @P1 LDC R4, c[0x0][0x450] ;  /* 0x00011400ff041b82 */ /* 0x000f220000000800 */
[----:B0-----:R-:W-:-:S05]  /*8af0*/  @P1 IMAD.HI.U32 R3, R0, R3, RZ ;  /* 0x0000000300031227 */ /* 0x001fca00078e00ff */
[----:B----4-:R-:W-:-:S05]  /*8b00*/  @P1 SHF.R.U32.HI R0, RZ, R4, R3 ;  /* 0x00000004ff001219 */ /* 0x010fca0000011603 */
[----:B------:R-:W-:Y:S01]  /*8b10*/  IMAD.IADD R5, R5, 0x1, R0 ;  /* 0x0000000105057824 */ /* 0x000fe200078e0200 */
[----:B------:R-:W-:Y:S06]  /*8b20*/  @P0 BRA `(.L_x_1782) ;  /* 0x00000000000c0947 */ /* 0x000fec0003800000 */
[----:B------:R-:W0:Y:S01]  /*8b30*/  FENCE.VIEW.ASYNC.G ;  /* 0x00000000000073c6 */ /* 0x000e220000000100 */
[----:B------:R-:W-:Y:S05]  /*8b40*/  WARPSYNC.ALL ;  /* 0x0000000000007948 */ /* 0x000fea0003800000 */
[----:B0-----:R-:W-:Y:S06]  /*8b50*/  BAR.ARV 0xc, 0x180 ;  /* 0x0306000000007b1d */ /* 0x001fec0000002000 */
.L_x_1782:
        /* <DEDUP_REMOVED lines=13> */
.L_x_1785:
[----:B------:R-:W-:-:S13]  /*8c30*/  ISETP.NE.AND P0, PT, R7, 0x1, PT ;  /* 0x000000010700780c */ /* 0x000fda0003f05270 */
[----:B------:R-:W0:Y:S02]  /*8c40*/  @P0 LDC.64 R4, c[0x0][0x9e8] ;  /* 0x00027a00ff040b82 */ /* 0x000e240000000a00 */
[----:B0-----:R-:W-:-:S05]  /*8c50*/  @P0 IMAD.HI.U32 R4, R3, R4, RZ ;  /* 0x0000000403040227 */ /* 0x001fca00078e00ff */
[----:B------:R-:W-:-:S07]  /*8c60*/  @P0 SHF.R.U32.HI R3, RZ, R5, R4 ;  /* 0x00000005ff030219 */ /* 0x000fce0000011604 */
.L_x_1786:
[----:B------:R-:W-:Y:S05]  /*8c70*/  BSYNC B0 ;  /* 0x0000000000007941 */ /* 0x000fea0003800000 */
.L_x_1784:
[----:B------:R-:W-:-:S05]  /*8c80*/  IMAD R3, R3, R7, R7 ;  /* 0x0000000703037224 */ /* 0x000fca00078e0207 */
[----:B------:R-:W-:-:S07]  /*8c90*/  VIMNMX R0, R0, R3, PT ;  /* 0x0000000300007248 */ /* 0x000fce0003fe0100 */
.L_x_1783:
[----:B------:R-:W0:Y:S01]  /*8ca0*/  @P1 LDC R4, c[0x0][0x44c] ;  /* 0x00011300ff041b82 */ /* 0x000e220000000800 */
[----:B------:R-:W-:Y:S01]  /*8cb0*/  VIADD R0, R0, 0x7f ;  /* 0x0000007f00007836 */ /* 0x000fe20000000000 */
[----:B------:R-:W-:-:S04]  /*8cc0*/  ULDC UR4, c[0x0][0x9dc] ;  /* 0x0002770000047ab9 */ /* 0x000fc80000000800 */
[----:B------:R-:W-:Y:S02]  /*8cd0*/  SHF.R.S32.HI R3, RZ, 0x1f, R0 ;  /* 0x0000001fff037819 */ /* 0x000fe40000011400 */
[----:B------:R-:W4:Y:S02]  /*8ce0*/  @P1 LDC R6, c[0x0][0x450] ;  /* 0x00011400ff061b82 */ /* 0x000f240000000800 */
[----:B------:R-:W-:-:S04]  /*8cf0*/  LEA.HI R3, R3, R0, RZ, 0x7 ;  /* 0x0000000003037211 */ /* 0x000fc800078f38ff */
[----:B------:R-:W-:-:S04]  /*8d00*/  SHF.R.S32.HI R3, RZ, 0x7, R3 ;  /* 0x00000007ff037819 */ /* 0x000fc80000011403 */
[----:B------:R-:W-:Y:S01]  /*8d10*/  VIMNMX R89, R96, R3, PT ;  /* 0x0000000360597248 */ /* 0x000fe20003fe0100 */
[----:B0-----:R-:W-:-:S04]  /*8d20*/  @P1 IMAD.HI.U32 R5, R193, R4, RZ ;  /* 0x00000004c1051227 */ /* 0x001fc800078e00ff */
[----:B------:R-:W-:Y:S01]  /*8d30*/  IMAD.MOV.U32 R4, RZ, RZ, R193 ;  /* 0x000000ffff047224 */ /* 0x000fe200078e00c1 */
[----:B----4-:R-:W-:-:S05]  /*8d40*/  @P1 SHF.R.U32.HI R4, RZ, R6, R5 ;  /* 0x00000006ff041219 */ /* 0x010fca0000011605 */
        /* <DEDUP_REMOVED lines=13> */
.L_x_1789:
[----:B------:R-:W-:-:S13]  /*8e20*/  ISETP.NE.AND P0, PT, R7, 0x1, PT ;  /* 0x000000010700780c */ /* 0x000fda0003f05270 */
[----:B------:R-:W0:Y:S02]  /*8e30*/  @P0 LDC.64 R8, c[0x0][0x9e8] ;  /* 0x00027a00ff080b82 */ /* 0x000e240000000a00 */
[----:B0-----:R-:W-:-:S05]  /*8e40*/  @P0 IMAD.HI.U32 R6, R0, R8, RZ ;  /* 0x0000000800060227 */ /* 0x001fca00078e00ff */
[----:B------:R-:W-:-:S07]  /*8e50*/  @P0 SHF.R.U32.HI R0, RZ, R9, R6 ;  /* 0x00000009ff000219 */ /* 0x000fce0000011606 */
.L_x_1790:
[----:B------:R-:W-:Y:S05]  /*8e60*/  BSYNC B0 ;  /* 0x0000000000007941 */ /* 0x000fea0003800000 */
.L_x_1788:
[----:B------:R-:W-:-:S05]  /*8e70*/  IMAD R3, R0, R7, RZ ;  /* 0x0000000700037224 */ /* 0x000fca00078e02ff */
[----:B------:R-:W-:-:S07]  /*8e80*/  VIMNMX R4, R4, R3, !PT ;  /* 0x0000000304047248 */ /* 0x000fce0007fe0100 */
.L_x_1787:
[----:B------:R-:W-:Y:S01]  /*8e90*/  SHF.R.S32.HI R5, RZ, 0x1f, R4 ;  /* 0x0000001fff057819 */ /* 0x000fe20000011404 */
[----:B------:R-:W-:Y:S01]  /*8ea0*/  IMAD.MOV.U32 R3, RZ, RZ, RZ ;  /* 0x000000ffff037224 */ /* 0x000fe200078e00ff */
[----:B------:R-:W-:Y:S01]  /*8eb0*/  PLOP3.LUT P0, PT, PT, PT, PT, 0x80, 0x0 ;  /* 0x000000000000781c */ /* 0x000fe20003f0f070 */
[----:B------:R-:W-:Y:S01]  /*8ec0*/  IMAD.MOV.U32 R0, RZ, RZ, RZ ;  /* 0x000000ffff007224 */ /* 0x000fe200078e00ff */
[----:B------:R-:W-:Y:S02]  /*8ed0*/  LEA.HI R5, R5, R4, RZ, 0x7 ;  /* 0x0000000405057211 */ /* 0x000fe400078f38ff */
[----:B------:R-:W-:Y:S02]  /*8ee0*/  CS2R R150, SRZ ;  /* 0x0000000000967805 */ /* 0x000fe4000001ff00 */
[----:B------:R-:W-:Y:S02]  /*8ef0*/  CS2R R148, SRZ ;  /* 0x0000000000947805 */ /* 0x000fe4000001ff00 */
[----:B------:R-:W-:-:S02]  /*8f00*/  CS2R R146, SRZ ;  /* 0x0000000000927805 */ /* 0x000fc4000001ff00 */
[----:B------:R-:W-:Y:S02]  /*8f10*/  SHF.R.S32.HI R5, RZ, 0x7, R5 ;  /* 0x00000007ff057819 */ /* 0x000fe40000011405 */
[----:B------:R-:W-:Y:S02]  /*8f20*/  CS2R R144, SRZ ;  /* 0x0000000000907805 */ /* 0x000fe4000001ff00 */
[----:B------:R-:W-:Y:S01]  /*8f30*/  CS2R R34, SRZ ;  /* 0x0000000000227805 */ /* 0x000fe2000001ff00 */
[----:B------:R-:W-:Y:S01]  /*8f40*/  IMAD.MOV.U32 R142, RZ, RZ, RZ ;  /* 0x000000ffff8e7224 */ /* 0x000fe200078e00ff */
[----:B------:R-:W-:Y:S01]  /*8f50*/  VIMNMX R198, RZ, R5, !PT ;  /* 0x00000005ffc67248 */ /* 0x000fe20007fe0100 */
[----:B------:R-:W-:Y:S01]  /*8f60*/  IMAD.MOV.U32 R141, RZ, RZ, RZ ;  /* 0x000000ffff8d7224 */ /* 0x000fe200078e00ff */
[----:B------:R-:W-:Y:S01]  /*8f70*/  CS2R R32, SRZ ;  /* 0x0000000000207805 */ /* 0x000fe2000001ff00 */
[----:B------:R-:W-:Y:S01]  /*8f80*/  IMAD.MOV.U32 R138, RZ, RZ, RZ ;  /* 0x000000ffff8a7224 */ /* 0x000fe200078e00ff */
[----:B------:R-:W-:Y:S01]  /*8f90*/  ISETP.GT.AND P1, PT, R89, R198, PT ;  /* 0x000000c65900720c */ /* 0x000fe20003f24270 */
[----:B------:R-:W-:Y:S01]  /*8fa0*/  IMAD.MOV.U32 R137, RZ, RZ, RZ ;  /* 0x000000ffff897224 */ /* 0x000fe200078e00ff */
[----:B------:R-:W-:Y:S01]  /*8fb0*/  CS2R R30, SRZ ;  /* 0x00000000001e7805 */ /* 0x000fe2000001ff00 */
[----:B------:R-:W-:Y:S01]  /*8fc0*/  IMAD.MOV.U32 R134, RZ, RZ, RZ ;  /* 0x000000ffff867224 */ /* 0x000fe200078e00ff */
[----:B------:R-:W-:Y:S01]  /*8fd0*/  CS2R R130, SRZ ;  /* 0x0000000000827805 */ /* 0x000fe2000001ff00 */
[----:B------:R-:W-:Y:S01]  /*8fe0*/  IMAD.MOV.U32 R133, RZ, RZ, RZ ;  /* 0x000000ffff857224 */ /* 0x000fe200078e00ff */
        /* <DEDUP_REMOVED lines=11> */
[----:B---3--:R-:W-:Y:S02]  /*90a0*/  CS2R R106, SRZ ;  /* 0x00000000006a7805 */ /* 0x008fe4000001ff00 */
[----:B------:R-:W-:-:S02]  /*90b0*/  CS2R R104, SRZ ;  /* 0x0000000000687805 */ /* 0x000fc4000001ff00 */
[----:B------:R-:W-:Y:S02]  /*90c0*/  CS2R R102, SRZ ;  /* 0x0000000000667805 */ /* 0x000fe4000001ff00 */
[----:B------:R-:W-:Y:S02]  /*90d0*/  CS2R R100, SRZ ;  /* 0x0000000000647805 */ /* 0x000fe4000001ff00 */
[----:B------:R-:W-:Y:S02]  /*90e0*/  CS2R R98, SRZ ;  /* 0x0000000000627805 */ /* 0x000fe4000001ff00 */
[----:B------:R-:W-:Y:S02]  /*90f0*/  CS2R R96, SRZ ;  /* 0x0000000000607805 */ /* 0x000fe4000001ff00 */
[----:B------:R-:W-:Y:S01]  /*9100*/  CS2R R36, SRZ ;  /* 0x0000000000247805 */ /* 0x000fe2000001ff00 */
[----:B------:R-:W-:Y:S01]  /*9110*/  IMAD.MOV.U32 R93, RZ, RZ, RZ ;  /* 0x000000ffff5d7224 */ /* 0x000fe200078e00ff */
[----:B------:R-:W-:-:S02]  /*9120*/  CS2R R6, SRZ ;  /* 0x0000000000067805 */ /* 0x000fc4000001ff00 */
[----:B------:R-:W-:Y:S01]  /*9130*/  CS2R R90, SRZ ;  /* 0x00000000005a7805 */ /* 0x000fe2000001ff00 */
[----:B------:R-:W-:Y:S01]  /*9140*/  IMAD.MOV.U32 R88, RZ, RZ, RZ ;  /* 0x000000ffff587224 */ /* 0x000fe200078e00ff */
[----:B------:R-:W-:Y:S06]  /*9150*/  @!P1 BRA `(.L_x_1791) ;  /* 0x00000140001c9947 */ /* 0x000fec0003800000 */
[----:B------:R-:W-:-:S03]  /*9160*/  UMOV UR4, 0xffffffff ;  /* 0xffffffff00047882 */ /* 0x000fc60000000000 */
[----:B------:R-:W-:Y:S05]  /*9170*/  BRA.DIV UR4, `(.L_x_1792) ;  /* 0x000001e204bc7947 */ /* 0x000fea000b800000 */
[----:B------:R0:W3:Y:S02]  /*9180*/  SHFL.IDX PT, R194, R218, RZ, 0x1f ;  /* 0x00001fffdac27589 */ /* 0x0000e400000e0000 */
.L_x_2140:
[----:B---3--:R-:W-:-:S04]  /*9190*/  LEA.HI R0, R194, R194, RZ, 0x1 ;  /* 0x000000c2c2007211 */ /* 0x008fc800078f08ff */
[----:B------:R-:W-:Y:S02]  /*91a0*/  LOP3.LUT R3, R0, 0x1e, RZ, 0xc0, !PT ;  /* 0x0000001e00037812 */ /* 0x000fe400078ec0ff */
[----:B------:R-:W-:-:S03]  /*91b0*/  MOV R0, UR40 ;  /* 0x0000002800007c02 */ /* 0x000fc60008000f00 */
[----:B------:R-:W-:Y:S01]  /*91c0*/  IMAD.IADD R3, R194, 0x1, -R3 ;  /* 0x00000001c2037824 */ /* 0x000fe200078e0a03 */
[----:B------:R-:W-:-:S04]  /*91d0*/  LOP3.LUT P0, RZ, R0, 0x3ff, RZ, 0xc0, !PT ;  /* 0x000003ff00ff7812 */ /* 0x000fc8000780c0ff */
[----:B------:R-:W-:Y:S02]  /*91e0*/  LEA R3, R3, UR40, 0xd ;  /* 0x0000002803037c11 */ /* 0x000fe4000f8e68ff */
[----:B------:R-:W-:Y:S02]  /*91f0*/  P2R R25, PR, RZ, 0x1 ;  /* 0x00000001ff197803 */ /* 0x000fe40000000000 */
[----:B------:R-:W-:-:S04]  /*9200*/  SHF.R.U32.HI R3, RZ, 0x4, R3 ;  /* 0x00000004ff037819 */ /* 0x000fc80000011603 */
[----:B------:R-:W-:Y:S01]  /*9210*/  LOP3.LUT R42, R3, 0x3fff, RZ, 0xc0, !PT ;  /* 0x00003fff032a7812 */ /* 0x000fe200078ec0ff */
[----:B------:R-:W-:Y:S06]  /*9220*/  @!P0 BRA `(.L_x_1793) ;  /* 0x0000000000408947 */ /* 0x000fec0003800000 */
[----:B------:R-:W-:Y:S01]  /*9230*/  MOV R0, 0x0 ;  /* 0x0000000000007802 */ /* 0x000fe20000000f00 */
[----:B------:R-:W-:Y:S01]  /*9240*/  ULDC.64 UR4, c[0x4][0x80] ;  /* 0x0100200000047ab9 */ /* 0x000fe20000000a00 */
[----:B------:R-:W-:Y:S01]  /*9250*/  ULDC.64 UR6, c[0x4][0x88] ;  /* 0x0100220000067ab9 */ /* 0x000fe20000000a00 */
[----:B------:R-:W-:Y:S01]  /*9260*/  IMAD.U32 R4, RZ, RZ, UR4 ;  /* 0x00000004ff047e24 */ /* 0x000fe2000f8e00ff */
[----:B------:R3:W4:Y:S01]  /*9270*/  LDC.64 R14, c[0x4][R0] ;  /* 0x01000000000e7b82 */ /* 0x0007220000000a00 */
        /* <DEDUP_REMOVED lines=8> */
[----:B--23--:R-:W-:-:S07]  /*9300*/  IMAD.MOV.U32 R13, RZ, RZ, RZ ;  /* 0x000000ffff0d7224 */ /* 0x00cfce00078e00ff */
[----:B------:R-:W-:-:S07]  /*9310*/  LEPC R20, `(.L_x_1793) ;  /* 0x000000001014794e */ /* 0x000fce0000000000 */
[----:B01--45:R-:W-:Y:S05]  /*9320*/  CALL.ABS.NOINC R14 ;  /* 0x000000000e007343 */ /* 0x033fea0003c00000 */
.L_x_1793:
[----:B------:R-:W-:Y:S02]  /*9330*/  ULDC UR4, c[0x0][0x3f4] ;  /* 0x0000fd0000047ab9 */ /* 0x000fe40000000800 */
[----:B------:R-:W-:-:S13]  /*9340*/  ISETP.LT.AND P0, PT, RZ, UR4, PT ;  /* 0x00000004ff007c0c */ /* 0x000fda000bf01270 */
[----:B------:R-:W-:Y:S05]  /*9350*/  @P0 BRA `(.L_x_1794) ;  /* 0x0000000000400947 */ /* 0x000fea0003800000 */
[----:B------:R-:W-:-:S04]  /*9360*/  ULEA.HI UR4, UR37, UR37, URZ, 0x1 ;  /* 0x0000002525047291 */ /* 0x000fc8000f8f083f */
[----:B------:R-:W-:-:S04]  /*9370*/  ULOP3.LUT UR4, UR4, 0xfffffffe, URZ, 0xc0, !UPT ;  /* 0xfffffffe04047892 */ /* 0x000fc8000f8ec03f */
[----:B------:R-:W-:-:S06]  /*9380*/  UIADD3 UR4, UR37, -UR4, URZ ;  /* 0x8000000425047290 */ /* 0x000fcc000fffe03f */
[----:B------:R-:W-:-:S05]  /*9390*/  IMAD.U32 R3, RZ, RZ, UR4 ;  /* 0x00000004ff037e24 */ /* 0x000fca000f8e00ff */
[----:B------:R-:W-:-:S04]  /*93a0*/  SHF.L.U32 R3, R3, 0x1f, RZ ;  /* 0x0000001f03037819 */ /* 0x000fc800000006ff */
[----:B------:R3:W4:Y:S03]  /*93b0*/  SYNCS.PHASECHK.TRANS64.TRYWAIT P0, [R18+URZ+0x28800], R3 ;  /* 0x02880003120075a7 */ /* 0x000726000800017f */
[----:B----4-:R-:W-:Y:S05]  /*93c0*/  @!P0 NANOSLEEP.SYNCS 0x989680 ;  /* 0x009896800000895d */ /* 0x010fea0003900000 */
[----:B------:R-:W4:Y:S01]  /*93d0*/  @!P0 SYNCS.PHASECHK.TRANS64 P0, [R18+URZ+0x28800], R3 ;  /* 0x02880003120085a7 */ /* 0x000f22000800007f */
[----:B------:R-:W-:Y:S04]  /*93e0*/  BSSY B0, `(.L_x_1795) ;  /* 0x0000006000007945 */ /* 0x000fe80003800000 */
[----:B----4-:R-:W-:Y:S05]  /*93f0*/  @P0 BRA `(.L_x_1796) ;  /* 0x0000000000100947 */ /* 0x010fea0003800000 */
.L_x_1797:
[----:B----4-:R4:W0:Y:S02]  /*9400*/  SYNCS.PHASECHK.TRANS64.TRYWAIT P0, [R18+URZ+0x28800], R3 ;  /* 0x02880003120075a7 */ /* 0x010824000800017f */
[----:B0-----:R-:W-:Y:S05]  /*9410*/  @!P0 NANOSLEEP.SYNCS 0x989680 ;  /* 0x009896800000895d */ /* 0x001fea0003900000 */
[----:B------:R-:W0:Y:S02]  /*9420*/  @!P0 SYNCS.PHASECHK.TRANS64 P0, [R18+URZ+0x28800], R3 ;  /* 0x02880003120085a7 */ /* 0x000e24000800007f */
[----:B0-----:R-:W-:Y:S05]  /*9430*/  @!P0 BRA `(.L_x_1797) ;  /* 0xfffffffc00f08947 */ /* 0x001fea000383ffff */
.L_x_1796:
[----:B------:R-:W-:Y:S05]  /*9440*/  BSYNC B0 ;  /* 0x0000000000007941 */ /* 0x000fea0003800000 */
.L_x_1795:
[----:B------:R-:W-:Y:S05]  /*9450*/  BRA `(.L_x_1798) ;  /* 0x0000005000f87947 */ /* 0x000fea0003800000 */
.L_x_1794:
[----:B------:R-:W-:Y:S01]  /*9460*/  ISETP.NE.AND P0, PT, R25, RZ, PT ;  /* 0x000000ff1900720c */ /* 0x000fe20003f05270 */
[----:B------:R-:W-:Y:S01]  /*9470*/  ULDC.64 UR4, c[0x0][0x3f8] ;  /* 0x0000fe0000047ab9 */ /* 0x000fe20000000a00 */
[----:B-----5:R-:W-:Y:S01]  /*9480*/  SHF.R.S32.HI R0, RZ, 0x1f, R24 ;  /* 0x0000001fff007819 */ /* 0x020fe20000011418 */
[----:B------:R-:W-:Y:S01]  /*9490*/  ULDC.64 UR6, c[0x0][0x408] ;  /* 0x0001020000067ab9 */ /* 0x000fe20000000a00 */
[----:B------:R-:W-:-:S04]  /*94a0*/  IMAD.WIDE.U32 R26, R24, UR4, RZ ;  /* 0x00000004181a7c25 */ /* 0x000fc8000f8e00ff */
[C---:B------:R-:W-:Y:S02]  /*94b0*/  IMAD R3, R0.reuse, UR4, RZ ;  /* 0x0000000400037c24 */ /* 0x040fe4000f8e02ff */
[----:B------:R-:W-:Y:S02]  /*94c0*/  IMAD R5, R0, UR6, RZ ;  /* 0x0000000600057c24 */ /* 0x000fe4000f8e02ff */
[C---:B------:R-:W-:Y:S02]  /*94d0*/  IMAD R3, R24.reuse, UR5, R3 ;  /* 0x0000000518037c24 */ /* 0x040fe4000f8e0203 */
[C---:B------:R-:W-:Y:S02]  /*94e0*/  IMAD R5, R24.reuse, UR7, R5 ;  /* 0x0000000718057c24 */ /* 0x040fe4000f8e0205 */
[----:B------:R-:W-:-:S04]  /*94f0*/  IMAD.WIDE.U32 R24, R24, UR6, RZ ;  /* 0x0000000618187c25 */ /* 0x000fc8000f8e00ff */
[----:B------:R-:W-:Y:S02]  /*9500*/  IMAD.IADD R29, R3, 0x1, R27 ;  /* 0x00000001031d7824 */ /* 0x000fe400078e021b */
[----:B------:R-:W-:Y:S01]  /*9510*/  IMAD.IADD R31, R5, 0x1, R25 ;  /* 0x00000001051f7824 */ /* 0x000fe200078e0219 */
        /* <DEDUP_REMOVED lines=16> */
[----:B01--4-:R-:W-:Y:S05]  /*9620*/  CALL.ABS.NOINC R14 ;  /* 0x000000000e007343 */ /* 0x013fea0003c00000 */
.L_x_1799:
[----:B------:R-:W-:Y:S01]  /*9630*/  ULDC.U8 UR4, c[0x0][0x410] ;  /* 0x0001040000047ab9 */ /* 0x000fe20000000000 */
[----:B------:R-:W-:Y:S01]  /*9640*/  IMAD.IADD R59, R188, 0x1, R193 ;  /* 0x00000001bc3b7824 */ /* 0x000fe200078e02c1 */
[----:B------:R-:W-:Y:S01]  /*9650*/  ISETP.NE.AND P0, PT, RZ, UR4, PT ;  /* 0x00000004ff007c0c */ /* 0x000fe2000bf05270 */
[----:B------:R-:W-:Y:S02]  /*9660*/  BSSY B0, `(.L_x_1800) ;  /* 0x0000515000007945 */ /* 0x000fe40003800000 */
[----:B------:R-:W-:-:S10]  /*9670*/  IMAD R3, R207, 0x20, R59 ;  /* 0x00000020cf037824 */ /* 0x000fd400078e023b */
[----:B------:R-:W-:Y:S05]  /*9680*/  @!P0 BRA `(.L_x_1801) ;  /* 0x00000028005c8947 */ /* 0x000fea0003800000 */
[----:B------:R-:W3:Y:S01]  /*9690*/  LDC R76, c[0x0][0x448] ;  /* 0x00011200ff4c7b82 */ /* 0x000ee20000000800 */
[----:B------:R-:W-:Y:S01]  /*96a0*/  ULDC.64 UR4, c[0x0][0x3f8] ;  /* 0x0000fe0000047ab9 */ /* 0x000fe20000000a00 */
[----:B------:R-:W-:Y:S01]  /*96b0*/  ULDC.64 UR6, c[0x0][0x408] ;  /* 0x0001020000067ab9 */ /* 0x000fe20000000a00 */
[----:B------:R-:W-:Y:S02]  /*96c0*/  IMAD.MOV.U32 R8, RZ, RZ, R26 ;  /* 0x000000ffff087224 */ /* 0x000fe400078e001a */
[----:B------:R-:W-:Y:S02]  /*96d0*/  IMAD.MOV.U32 R9, RZ, RZ, R29 ;  /* 0x000000ffff097224 */ /* 0x000fe400078e001d */
[----:B------:R-:W-:Y:S02]  /*96e0*/  IMAD.MOV.U32 R10, RZ, RZ, R24 ;  /* 0x000000ffff0a7224 */ /* 0x000fe400078e0018 */
[----:B------:R-:W-:Y:S01]  /*96f0*/  IMAD.MOV.U32 R11, RZ, RZ, R31 ;  /* 0x000000ffff0b7224 */ /* 0x000fe200078e001f */
[----:B---3--:R-:W-:-:S13]  /*9700*/  ISETP.NE.AND P0, PT, R76, 0x1, PT ;  /* 0x000000014c00780c */ /* 0x008fda0003f05270 */
[----:B------:R-:W3:Y:S08]  /*9710*/  @P0 LDC R0, c[0x0][0x44c] ;  /* 0x00011300ff000b82 */ /* 0x000ef00000000800 */
[----:B------:R-:W4:Y:S01]  /*9720*/  @P0 LDC R5, c[0x0][0x450] ;  /* 0x00011400ff050b82 */ /* 0x000f220000000800 */
[----:B---3--:R-:W-:-:S05]  /*9730*/  @P0 IMAD.HI.U32 R0, R3, R0, RZ ;  /* 0x0000000003000227 */ /* 0x008fca00078e00ff */
[----:B----4-:R-:W-:-:S04]  /*9740*/  @P0 SHF.R.U32.HI R3, RZ, R5, R0 ;  /* 0x00000005ff030219 */ /* 0x010fc80000011600 */
[----:B------:R-:W-:Y:S01]  /*9750*/  SHF.R.S32.HI R0, RZ, 0x1f, R3 ;  /* 0x0000001fff007819 */ /* 0x000fe20000011403 */
[----:B------:R-:W-:-:S04]  /*9760*/  IMAD.WIDE.U32 R8, R3, UR4, R8 ;  /* 0x0000000403087c25 */ /* 0x000fc8000f8e0008 */
[C---:B------:R-:W-:Y:S02]  /*9770*/  IMAD R4, R0.reuse, UR4, RZ ;  /* 0x0000000400047c24 */ /* 0x040fe4000f8e02ff */
[----:B------:R-:W-:Y:S02]  /*9780*/  IMAD R0, R0, UR6, RZ ;  /* 0x0000000600007c24 */ /* 0x000fe4000f8e02ff */
[C---:B--2---:R-:W-:Y:S01]  /*9790*/  IMAD R13, R3.reuse, UR5, R4 ;  /* 0x00000005030d7c24 */ /* 0x044fe2000f8e0204 */
[----:B------:R-:W-:Y:S01]  /*97a0*/  ULDC.64 UR4, c[0x0][0x3e8] ;  /* 0x0000fa0000047ab9 */ /* 0x000fe20000000a00 */
[C---:B------:R-:W-:Y:S01]  /*97b0*/  IMAD.WIDE.U32 R10, R3.reuse, UR6, R10 ;  /* 0x00000006030a7c25 */ /* 0x040fe2000f8e000a */
[----:B------:R-:W-:Y:S01]  /*97c0*/  LEA R5, P0, R8, UR4, 0x1 ;  /* 0x0000000408057c11 */ /* 0x000fe2000f8008ff */
[----:B------:R-:W-:Y:S02]  /*97d0*/  UMOV UR4, 0xffffffff ;  /* 0xffffffff00047882 */ /* 0x000fe40000000000 */
[----:B------:R-:W-:Y:S01]  /*97e0*/  IMAD R3, R3, UR7, R0 ;  /* 0x0000000703037c24 */ /* 0x000fe2000f8e0200 */
[----:B------:R-:W-:Y:S01]  /*97f0*/  ULDC.64 UR6, c[0x0][0x400] ;  /* 0x0001000000067ab9 */ /* 0x000fe20000000a00 */
[----:B------:R-:W-:Y:S01]  /*9800*/  IMAD.IADD R9, R9, 0x1, R13 ;  /* 0x0000000109097824 */ /* 0x000fe200078e020d */
[----:B------:R-:W-:Y:S01]  /*9810*/  LEA R7, P1, R10, UR6, 0x1 ;  /* 0x000000060a077c11 */ /* 0x000fe2000f8208ff */
[----:B------:R-:W-:-:S03]  /*9820*/  IMAD.IADD R3, R11, 0x1, R3 ;  /* 0x000000010b037824 */ /* 0x000fc600078e0203 */
[----:B------:R-:W-:Y:S02]  /*9830*/  LEA.HI.X R6, R8, UR5, R9, 0x1, P0 ;  /* 0x0000000508067c11 */ /* 0x000fe400080f0c09 */
[----:B------:R-:W-:Y:S01]  /*9840*/  LEA.HI.X R8, R10, UR7, R3, 0x1, P1 ;  /* 0x000000070a087c11 */ /* 0x000fe200088f0c03 */
[----:B------:R-:W-:Y:S06]  /*9850*/  BRA.DIV UR4, `(.L_x_1802) ;  /* 0x000001de04307947 */ /* 0x000fec000b800000 */
[----:B------:R2:W3:Y:S04]  /*9860*/  SHFL.IDX PT, R0, R6, RZ, 0x181f ;  /* 0x00181fff06007589 */ /* 0x0004e800000e0000 */
[----:B------:R2:W4:Y:S04]  /*9870*/  SHFL.IDX PT, R3, R5, RZ, 0x181f ;  /* 0x00181fff05037589 */ /* 0x00052800000e0000 */
[----:B------:R2:W0:Y:S04]  /*9880*/  SHFL.IDX PT, R4, R8, RZ, 0x181f ;  /* 0x00181fff08047589 */ /* 0x00042800000e0000 */
[----:B------:R2:W0:Y:S02]  /*9890*/  SHFL.IDX PT, R14, R7, RZ, 0x181f ;  /* 0x00181fff070e7589 */ /* 0x00042400000e0000 */
.L_x_2146:
[----:B------:R-:W-:Y:S01]  /*98a0*/  IMAD R76, R189, R76, RZ ;  /* 0x0000004cbd4c7224 */ /* 0x000fe200078e02ff */
[----:B------:R-:W-:Y:S01]  /*98b0*/  BSSY B1, `(.L_x_1803) ;  /* 0x000001e000017945 */ /* 0x000fe20003800000 */
[----:B------:R-:W-:Y:S02]  /*98c0*/  CS2R R48, SRZ ;  /* 0x0000000000307805 */ /* 0x000fe4000001ff00 */
[----:B------:R-:W-:Y:S02]  /*98d0*/  CS2R R44, SRZ ;  /* 0x00000000002c7805 */ /* 0x000fe4000001ff00 */
[----:B-1----:R-:W-:Y:S02]  /*98e0*/  CS2R R46, SRZ ;  /* 0x00000000002e7805 */ /* 0x002fe4000001ff00 */
[----:B------:R-:W-:Y:S02]  /*98f0*/  ISETP.GE.AND P0, PT, R59, R76, PT ;  /* 0x0000004c3b00720c */ /* 0x000fe40003f06270 */
[----:B------:R-:W-:-:S11]  /*9900*/  CS2R R40, SRZ ;  /* 0x0000000000287805 */ /* 0x000fd6000001ff00 */
[----:B------:R-:W-:Y:S05]  /*9910*/  @P0 BRA `(.L_x_1804) ;  /* 0x00000000005c0947 */ /* 0x000fea0003800000 */
[----:B------:R-:W-:Y:S01]  /*9920*/  ULDC UR4, c[0x0][0x3f4] ;  /* 0x0000fd0000047ab9 */ /* 0x000fe20000000800 */
[----:B------:R-:W-:Y:S02]  /*9930*/  CS2R R40, SRZ ;  /* 0x0000000000287805 */ /* 0x000fe4000001ff00 */
[----:B------:R-:W-:Y:S02]  /*9940*/  ISETP.GE.AND P4, PT, R22, UR4, PT ;  /* 0x0000000416007c0c */ /* 0x000fe4000bf86270 */
[----:B------:R-:W-:Y:S02]  /*9950*/  CS2R R44, SRZ ;  /* 0x00000000002c7805 */ /* 0x000fe4000001ff00 */
[----:B------:R-:W-:-:S09]  /*9960*/  ISETP.GE.AND P5, PT, R186, UR4, PT ;  /* 0x00000004ba007c0c */ /* 0x000fd2000bfa6270 */
[C---:B------:R-:W-:Y:S01]  /*9970*/  @!P4 IMAD.SHL.U32 R12, R22.reuse, 0x2, RZ ;  /* 0x00000002160cc824 */ /* 0x040fe200078e00ff */
[----:B------:R-:W-:-:S03]  /*9980*/  @!P4 SHF.L.U64.HI R13, R22, 0x1, R23 ;  /* 0x00000001160dc819 */ /* 0x000fc60000010217 */
[C---:B------:R-:W-:Y:S01]  /*9990*/  @!P5 IMAD.SHL.U32 R15, R186.reuse, 0x2, RZ ;  /* 0x00000002ba0fd824 */ /* 0x040fe200078e00ff */
[----:B------:R-:W-:Y:S02]  /*99a0*/  @!P5 SHF.L.U64.HI R9, R186, 0x1, R210 ;  /* 0x00000001ba09d819 */ /* 0x000fe400000102d2 */
[CC--:B----4-:R-:W-:Y:S02]  /*99b0*/  @!P4 IADD3 R10, P0, R3.reuse, R12.reuse, RZ ;  /* 0x0000000c030ac210 */ /* 0x0d0fe40007f1e0ff */
[----:B0-----:R-:W-:Y:S02]  /*99c0*/  @!P4 IADD3 R12, P1, R14, R12, RZ ;  /* 0x0000000c0e0cc210 */ /* 0x001fe40007f3e0ff */
[-C--:B------:R-:W-:Y:S01]  /*99d0*/  @!P5 IADD3 R20, P2, R3, R15.reuse, RZ ;  /* 0x0000000f0314d210 */ /* 0x080fe20007f5e0ff */
[----:B---3--:R-:W-:Y:S01]  /*99e0*/  @!P4 IMAD.X R11, R0, 0x1, R13, P0 ;  /* 0x00000001000bc824 */ /* 0x008fe200000e060d */
[----:B------:R-:W-:Y:S02]  /*99f0*/  @!P5 IADD3 R14, P3, R14, R15, RZ ;  /* 0x0000000f0e0ed210 */ /* 0x000fe40007f7e0ff */
[----:B------:R-:W-:-:S02]  /*9a00*/  CS2R R46, SRZ ;  /* 0x00000000002e7805 */ /* 0x000fc4000001ff00 */
[----:B------:R-:W-:Y:S01]  /*9a10*/  CS2R R48, SRZ ;  /* 0x0000000000307805 */ /* 0x000fe2000001ff00 */
[----:B------:R-:W-:Y:S02]  /*9a20*/  @!P5 IMAD.X R21, R0, 0x1, R9, P2 ;  /* 0x000000010015d824 */ /* 0x000fe400010e0609 */
[C---:B------:R-:W-:Y:S02]  /*9a30*/  @!P4 IMAD.X R13, R4.reuse, 0x1, R13, P1 ;  /* 0x00000001040dc824 */ /* 0x040fe400008e060d */
[----:B------:R-:W-:Y:S01]  /*9a40*/  @!P5 IMAD.X R15, R4, 0x1, R9, P3 ;  /* 0x00000001040fd824 */ /* 0x000fe200018e0609 */
[----:B------:R1:W5:Y:S04]  /*9a50*/  @!P5 LD.E.64 R40, desc[UR54][R20.64] ;  /* 0x000000361428d980 */ /* 0x000368000c101b00 */
[----:B------:R1:W5:Y:S04]  /*9a60*/  @!P5 LD.E.64 R44, desc[UR54][R14.64] ;  /* 0x000000360e2cd980 */ /* 0x000368000c101b00 */
[----:B------:R1:W5:Y:S04]  /*9a70*/  @!P4 LD.E.64 R46, desc[UR54][R10.64] ;  /* 0x000000360a2ec980 */ /* 0x000368000c101b00 */
[----:B------:R1:W5:Y:S02]  /*9a80*/  @!P4 LD.E.64 R48, desc[UR54][R12.64] ;  /* 0x000000360c30c980 */ /* 0x000364000c101b00 */
.L_x_1804:
[----:B------:R-:W-:Y:S05]  /*9a90*/  BSYNC B1 ;  /* 0x0000000000017941 */ /* 0x000fea0003800000 */
.L_x_1803:
[----:B---3-5:R-:W-:Y:S01]  /*9aa0*/  IMAD.MOV.U32 R0, RZ, RZ, R48 ;  /* 0x000000ffff007224 */ /* 0x028fe200078e0030 */
[----:B------:R-:W-:Y:S01]  /*9ab0*/  UMOV UR4, 0xffffffff ;  /* 0xffffffff00047882 */ /* 0x000fe20000000000 */
[----:B----4-:R-:W-:Y:S01]  /*9ac0*/  IMAD.MOV.U32 R3, RZ, RZ, R49 ;  /* 0x000000ffff037224 */ /* 0x010fe200078e0031 */
[----:B------:R-:W-:Y:S01]  /*9ad0*/  CS2R R38, SRZ ;  /* 0x0000000000267805 */ /* 0x000fe2000001ff00 */
[----:B------:R-:W-:Y:S01]  /*9ae0*/  IMAD.MOV.U32 R9, RZ, RZ, R45 ;  /* 0x000000ffff097224 */ /* 0x000fe200078e002d */
[----:B------:R-:W-:Y:S01]  /*9af0*/  PRMT R79, R0, 0x7610, R79 ;  /* 0x00007610004f7816 */ /* 0x000fe2000000004f */
[----:B0-----:R-:W-:Y:S01]  /*9b00*/  IMAD.MOV.U32 R4, RZ, RZ, R44 ;  /* 0x000000ffff047224 */ /* 0x001fe200078e002c */
[----:B------:R-:W-:Y:S01]  /*9b10*/  PRMT R43, R43, 0x5410, R3 ;  /* 0x000054102b2b7816 */ /* 0x000fe20000000003 */
[----:B------:R-:W-:Y:S01]  /*9b20*/  IMAD.MOV.U32 R0, RZ, RZ, R46 ;  /* 0x000000ffff007224 */ /* 0x000fe200078e002e */
[----:B------:R-:W-:Y:S01]  /*9b30*/  PRMT R71, R9, 0x7610, R71 ;  /* 0x0000761009477816 */ /* 0x000fe20000000047 */
[----:B------:R-:W-:Y:S01]  /*9b40*/  IMAD.MOV.U32 R3, RZ, RZ, R47 ;  /* 0x000000ffff037224 */ /* 0x000fe200078e002f */
[----:B------:R-:W-:Y:S01]  /*9b50*/  PRMT R70, R4, 0x7610, R70 ;  /* 0x0000761004467816 */ /* 0x000fe20000000046 */
[----:B------:R-:W-:Y:S01]  /*9b60*/  IMAD.MOV.U32 R9, RZ, RZ, R41 ;  /* 0x000000ffff097224 */ /* 0x000fe200078e0029 */
[----:B------:R-:W-:-:S02]  /*9b70*/  MOV R4, R40 ;  /* 0x0000002800047202 */ /* 0x000fc40000000f00 */
[----:B------:R-:W-:Y:S02]  /*9b80*/  PRMT R50, R50, 0x5410, R0 ;  /* 0x0000541032327816 */ /* 0x000fe40000000000 */
[----:B------:R-:W-:Y:S02]  /*9b90*/  PRMT R80, R3, 0x7610, R80 ;  /* 0x0000761003507816 */ /* 0x000fe40000000050 */
[----:B------:R-:W-:Y:S02]  /*9ba0*/  PRMT R72, R4, 0x7610, R72 ;  /* 0x0000761004487816 */ /* 0x000fe40000000048 */
[----:B------:R-:W-:Y:S01]  /*9bb0*/  PRMT R73, R9, 0x7610, R73 ;  /* 0x0000761009497816 */ /* 0x000fe20000000049 */
[----:B------:R-:W-:Y:S06]  /*9bc0*/  BRA.DIV UR4, `(.L_x_1805) ;  /* 0x000001da04c47947 */ /* 0x000fec000b800000 */
[----:B------:R0:W3:Y:S04]  /*9bd0*/  SHFL.IDX PT, R0, R6, 0x1, 0x181f ;  /* 0x00381f0006007f89 */ /* 0x0000e800000e0000 */
[----:B------:R0:W4:Y:S04]  /*9be0*/  SHFL.IDX PT, R3, R5, 0x1, 0x181f ;  /* 0x00381f0005037f89 */ /* 0x00012800000e0000 */
[----:B------:R0:W0:Y:S04]  /*9bf0*/  SHFL.IDX PT, R4, R8, 0x1, 0x181f ;  /* 0x00381f0008047f89 */ /* 0x00002800000e0000 */
[----:B-1----:R1:W0:Y:S02]  /*9c00*/  SHFL.IDX PT, R14, R7, 0x1, 0x181f ;  /* 0x00381f00070e7f89 */ /* 0x00222400000e0000 */
.L_x_2152:
[----:B------:R-:W-:Y:S01]  /*9c10*/  VIADD R9, R59, 0x20 ;  /* 0x000000203b097836 */ /* 0x000fe20000000000 */
[----:B------:R-:W-:Y:S01]  /*9c20*/  BSSY B1, `(.L_x_1806) ;  /* 0x000001d000017945 */ /* 0x000fe20003800000 */
[----:B------:R-:W-:Y:S02]  /*9c30*/  CS2R R34, SRZ ;  /* 0x0000000000227805 */ /* 0x000fe4000001ff00 */
[----:B------:R-:W-:Y:S02]  /*9c40*/  CS2R R36, SRZ ;  /* 0x0000000000247805 */ /* 0x000fe4000001ff00 */
[----:B------:R-:W-:Y:S02]  /*9c50*/  CS2R R32, SRZ ;  /* 0x0000000000207805 */ /* 0x000fe4000001ff00 */
[----:B------:R-:W-:-:S13]  /*9c60*/  ISETP.GE.AND P0, PT, R9, R76, PT ;  /* 0x0000004c0900720c */ /* 0x000fda0003f06270 */
        /* <DEDUP_REMOVED lines=11> */
[-C--:B------:R-:W-:Y:S02]  /*9d20*/  @!P5 IADD3 R20, P2, R3, R11.reuse, RZ ;  /* 0x0000000b0314d210 */ /* 0x080fe40007f5e0ff */
[C---:B0-----:R-:W-:Y:S02]  /*9d30*/  @!P4 IADD3 R12, P1, R14.reuse, R12, RZ ;  /* 0x0000000c0e0cc210 */ /* 0x041fe40007f3e0ff */
[----:B------:R-:W-:Y:S01]  /*9d40*/  @!P5 IADD3 R14, P3, R14, R11, RZ ;  /* 0x0000000b0e0ed210 */ /* 0x000fe20007f7e0ff */
[----:B---3--:R-:W-:Y:S01]  /*9d50*/  @!P5 IMAD.X R21, R0, 0x1, R15, P2 ;  /* 0x000000010015d824 */ /* 0x008fe200010e060f */
[----:B------:R-:W-:-:S02]  /*9d60*/  CS2R R36, SRZ ;  /* 0x0000000000247805 */ /* 0x000fc4000001ff00 */
[----:B------:R-:W-:Y:S01]  /*9d70*/  CS2R R38, SRZ ;  /* 0x0000000000267805 */ /* 0x000fe2000001ff00 */
[--C-:B------:R-:W-:Y:S02]  /*9d80*/  @!P4 IMAD.X R11, R0, 0x1, R9.reuse, P0 ;  /* 0x00000001000bc824 */ /* 0x100fe400000e0609 */
[C---:B------:R-:W-:Y:S01]  /*9d90*/  @!P4 IMAD.X R13, R4.reuse, 0x1, R9, P1 ;  /* 0x00000001040dc824 */ /* 0x040fe200008e0609 */
[----:B------:R0:W5:Y:S01]  /*9da0*/  @!P5 LD.E.64 R32, desc[UR54][R20.64] ;  /* 0x000000361420d980 */ /* 0x000162000c101b00 */
[----:B------:R-:W-:-:S03]  /*9db0*/  @!P5 IMAD.X R15, R4, 0x1, R15, P3 ;  /* 0x00000001040fd824 */ /* 0x000fc600018e060f */
[----:B------:R0:W5:Y:S04]  /*9dc0*/  @!P4 LD.E.64 R36, desc[UR54][R10.64] ;  /* 0x000000360a24c980 */ /* 0x000168000c101b00 */
[----:B------:R0:W5:Y:S04]  /*9dd0*/  @!P5 LD.E.64 R34, desc[UR54][R14.64] ;  /* 0x000000360e22d980 */ /* 0x000168000c101b00 */
[----:B------:R0:W5:Y:S02]  /*9de0*/  @!P4 LD.E.64 R38, desc[UR54][R12.64] ;  /* 0x000000360c26c980 */ /* 0x000164000c101b00 */
.L_x_1807:
[----:B------:R-:W-:Y:S05]  /*9df0*/  BSYNC B1 ;  /* 0x0000000000017941 */ /* 0x000fea0003800000 */
.L_x_1806:
[----:B---3-5:R-:W-:Y:S01]  /*9e00*/  IMAD.MOV.U32 R0, RZ, RZ, R38 ;  /* 0x000000ffff007224 */ /* 0x028fe200078e0026 */
[----:B------:R-:W-:Y:S01]  /*9e10*/  UMOV UR4, 0xffffffff ;  /* 0xffffffff00047882 */ /* 0x000fe20000000000 */
[----:B----4-:R-:W-:Y:S02]  /*9e20*/  IMAD.MOV.U32 R3, RZ, RZ, R39 ;  /* 0x000000ffff037224 */ /* 0x010fe400078e0027 */
[----:B0-----:R-:W-:Y:S01]  /*9e30*/  IMAD.MOV.U32 R4, RZ, RZ, R34 ;  /* 0x000000ffff047224 */ /* 0x001fe200078e0022 */
        /* <DEDUP_REMOVED lines=12> */
[----:B------:R-:W-:Y:S01]  /*9f00*/  PRMT R56, R9, 0x7610, R56 ;  /* 0x0000761009387816 */ /* 0x000fe20000000038 */
[----:B------:R-:W-:Y:S06]  /*9f10*/  BRA.DIV UR4, `(.L_x_1808) ;  /* 0x000001da04607947 */ /* 0x000fec000b800000 */
[----:B------:R0:W3:Y:S04]  /*9f20*/  SHFL.IDX PT, R0, R6, 0x2, 0x181f ;  /* 0x00581f0006007f89 */ /* 0x0000e800000e0000 */
[----:B------:R0:W4:Y:S04]  /*9f30*/  SHFL.IDX PT, R3, R5, 0x2, 0x181f ;  /* 0x00581f0005037f89 */ /* 0x00012800000e0000 */
[----:B------:R0:W0:Y:S04]  /*9f40*/  SHFL.IDX PT, R4, R8, 0x2, 0x181f ;  /* 0x00581f0008047f89 */ /* 0x00002800000e0000 */
[----:B------:R0:W0:Y:S02]  /*9f50*/  SHFL.IDX PT, R14, R7, 0x2, 0x181f ;  /* 0x00581f00070e7f89 */ /* 0x00002400000e0000 */
.L_x_2158:
[----:B------:R-:W-:Y:S01]  /*9f60*/  VIADD R9, R59, 0x40 ;  /* 0x000000403b097836 */ /* 0x000fe20000000000 */
[----:B------:R-:W-:Y:S01]  /*9f70*/  BSSY B1, `(.L_x_1809) ;  /* 0x000001e000017945 */ /* 0x000fe20003800000 */
[----:B------:R-:W-:Y:S02]  /*9f80*/  CS2R R30, SRZ ;  /* 0x00000000001e7805 */ /* 0x000fe4000001ff00 */
[----:B------:R-:W-:Y:S02]  /*9f90*/  CS2R R20, SRZ ;  /* 0x0000000000147805 */ /* 0x000fe4000001ff00 */
[----:B------:R-:W-:Y:S02]  /*9fa0*/  CS2R R28, SRZ ;  /* 0x00000000001c7805 */ /* 0x000fe4000001ff00 */
        /* <DEDUP_REMOVED lines=26> */
.L_x_1810:
[----:B------:R-:W-:Y:S05]  /*a150*/  BSYNC B1 ;  /* 0x0000000000017941 */ /* 0x000fea0003800000 */
.L_x_1809:
[----:B---3-5:R-:W-:Y:S01]  /*a160*/  IMAD.MOV.U32 R0, RZ, RZ, R30 ;  /* 0x000000ffff007224 */ /* 0x028fe200078e001e */
[----:B------:R-:W-:Y:S01]  /*a170*/  UMOV UR4, 0xffffffff ;  /* 0xffffffff00047882 */ /* 0x000fe20000000000 */
[----:B----4-:R-:W-:Y:S01]  /*a180*/  IMAD.MOV.U32 R3, RZ, RZ, R31 ;  /* 0x000000ffff037224 */ /* 0x010fe200078e001f */
[----:B0-----:R-:W-:Y:S01]  /*a190*/  CS2R R26, SRZ ;  /* 0x00000000001a7805 */ /* 0x001fe2000001ff00 */
        /* <DEDUP_REMOVED lines=19> */
.L_x_2164:
[----:B------:R-:W-:Y:S01]  /*a2d0*/  VIADD R59, R59, 0x60 ;  /* 0x000000603b3b7836 */ /* 0x000fe20000000000 */
[----:B------:R-:W-:Y:S01]  /*a2e0*/  BSSY B1, `(.L_x_1812) ;  /* 0x000001d000017945 */ /* 0x000fe20003800000 */
[----:B------:R-:W-:Y:S02]  /*a2f0*/  CS2R R10, SRZ ;  /* 0x00000000000a7805 */ /* 0x000fe4000001ff00 */
[----:B------:R-:W-:Y:S02]  /*a300*/  CS2R R12, SRZ ;  /* 0x00000000000c7805 */ /* 0x000fe4000001ff00 */
[----:B0-2---:R-:W-:Y:S02]  /*a310*/  CS2R R8, SRZ ;  /* 0x0000000000087805 */ /* 0x005fe4000001ff00 */
[----:B------:R-:W-:-:S13]  /*a320*/  ISETP.GE.AND P0, PT, R59, R76, PT ;  /* 0x0000004c3b00720c */ /* 0x000fda0003f06270 */
[----:B------:R-:W-:Y:S05]  /*a330*/  @P0 BRA `(.L_x_1813) ;  /* 0x00000000005c0947 */ /* 0x000fea0003800000 */
[----:B------:R-:W-:Y:S01]  /*a340*/  ULDC UR4, c[0x0][0x3f4] ;  /* 0x0000fd0000047ab9 */ /* 0x000fe20000000800 */
[----:B------:R-:W-:Y:S02]  /*a350*/  CS2R R8, SRZ ;  /* 0x0000000000087805 */ /* 0x000fe4000001ff00 */
[----:B------:R-:W-:Y:S02]  /*a360*/  ISETP.GE.AND P4, PT, R22, UR4, PT ;  /* 0x0000000416007c0c */ /* 0x000fe4000bf86270 */
[----:B------:R-:W-:-:S11]  /*a370*/  ISETP.GE.AND P5, PT, R186, UR4, PT ;  /* 0x00000004ba007c0c */ /* 0x000fd6000bfa6270 */
[C---:B------:R-:W-:Y:S01]  /*a380*/  @!P4 IMAD.SHL.U32 R64, R22.reuse, 0x2, RZ ;  /* 0x000000021640c824 */ /* 0x040fe200078e00ff */
[----:B------:R-:W-:Y:S01]  /*a390*/  @!P4 SHF.L.U64.HI R5, R22, 0x1, R23 ;  /* 0x000000011605c819 */ /* 0x000fe20000010217 */
[C---:B------:R-:W-:Y:S01]  /*a3a0*/  @!P5 IMAD.SHL.U32 R15, R186.reuse, 0x2, RZ ;  /* 0x00000002ba0fd824 */ /* 0x040fe200078e00ff */
[----:B------:R-:W-:Y:S02]  /*a3b0*/  @!P5 SHF.L.U64.HI R11, R186, 0x1, R210 ;  /* 0x00000001ba0bd819 */ /* 0x000fe400000102d2 */
[CC--:B----4-:R-:W-:Y:S02]  /*a3c0*/  @!P4 IADD3 R6, P0, R3.reuse, R64.reuse, RZ ;  /* 0x000000400306c210 */ /* 0x0d0fe40007f1e0ff */
[----:B------:R-:W-:Y:S02]  /*a3d0*/  @!P4 IADD3 R64, P1, R14, R64, RZ ;  /* 0x000000400e40c210 */ /* 0x000fe40007f3e0ff */
[----:B------:R-:W-:Y:S02]  /*a3e0*/  @!P5 IADD3 R74, P2, R3, R15, RZ ;  /* 0x0000000f034ad210 */ /* 0x000fe40007f5e0ff */
[----:B------:R-:W-:-:S02]  /*a3f0*/  CS2R R12, SRZ ;  /* 0x00000000000c7805 */ /* 0x000fc4000001ff00 */
[----:B------:R-:W-:Y:S02]  /*a400*/  @!P5 IADD3 R14, P3, R14, R15, RZ ;  /* 0x0000000f0e0ed210 */ /* 0x000fe40007f7e0ff */
[----:B------:R-:W-:Y:S01]  /*a410*/  CS2R R26, SRZ ;  /* 0x00000000001a7805 */ /* 0x000fe2000001ff00 */
[C---:B-1-3--:R-:W-:Y:S02]  /*a420*/  @!P4 IMAD.X R7, R0.reuse, 0x1, R5, P0 ;  /* 0x000000010007c824 */ /* 0x04afe400000e0605 */
[--C-:B------:R-:W-:Y:S02]  /*a430*/  @!P5 IMAD.X R75, R0, 0x1, R11.reuse, P2 ;  /* 0x00000001004bd824 */ /* 0x100fe400010e060b */
[C---:B------:R-:W-:Y:S01]  /*a440*/  @!P5 IMAD.X R15, R4.reuse, 0x1, R11, P3 ;  /* 0x00000001040fd824 */ /* 0x040fe200018e060b */
[----:B------:R-:W-:Y:S01]  /*a450*/  CS2R R10, SRZ ;  /* 0x00000000000a7805 */ /* 0x000fe2000001ff00 */
[----:B------:R-:W-:Y:S01]  /*a460*/  @!P4 IMAD.X R65, R4, 0x1, R5, P1 ;  /* 0x000000010441c824 */ /* 0x000fe200008e0605 */
[----:B------:R0:W5:Y:S04]  /*a470*/  @!P5 LD.E.64 R8, desc[UR54][R74.64] ;  /* 0x000000364a08d980 */ /* 0x000168000c101b00 */
[----:B------:R0:W5:Y:S04]  /*a480*/  @!P5 LD.E.64 R10, desc[UR54][R14.64] ;  /* 0x000000360e0ad980 */ /* 0x000168000c101b00 */
[----:B------:R0:W5:Y:S04]  /*a490*/  @!P4 LD.E.64 R12, desc[UR54][R6.64] ;  /* 0x00000036060cc980 */ /* 0x000168000c101b00 */
[----:B------:R0:W5:Y:S02]  /*a4a0*/  @!P4 LD.E.64 R26, desc[UR54][R64.64] ;  /* 0x00000036401ac980 */ /* 0x000164000c101b00 */
.L_x_1813:
[----:B------:R-:W-:Y:S05]  /*a4b0*/  BSYNC B1 ;  /* 0x0000000000017941 */ /* 0x000fea0003800000 */
.L_x_1812:
[----:B------:R-:W-:Y:S01]  /*a4c0*/  ULEA.HI UR4, UR37, UR37, URZ, 0x1 ;  /* 0x0000002525047291 */ /* 0x000fe2000f8f083f */
[----:B-----5:R-:W-:Y:S01]  /*a4d0*/  IMAD.MOV.U32 R4, RZ, RZ, R27 ;  /* 0x000000ffff047224 */ /* 0x020fe200078e001b */
[----:B---3--:R-:W-:Y:S01]  /*a4e0*/  VIADDMNMX R0, R76, -R193, 0x80, PT ;  /* 0x000000804c007446 */ /* 0x008fe200038009c1 */
[----:B----4-:R-:W-:Y:S01]  /*a4f0*/  IMAD.MOV.U32 R3, RZ, RZ, R26 ;  /* 0x000000ffff037224 */ /* 0x010fe200078e001a */
[----:B------:R-:W-:Y:S01]  /*a500*/  ULOP3.LUT UR4, UR4, 0xfffffffe, URZ, 0xc0, !UPT ;  /* 0xfffffffe04047892 */ /* 0x000fe2000f8ec03f */
[----:B0-----:R-:W-:Y:S01]  /*a510*/  IMAD.MOV.U32 R6, RZ, RZ, R12 ;  /* 0x000000ffff067224 */ /* 0x001fe200078e000c */
[----:B------:R-:W-:Y:S01]  /*a520*/  PRMT R63, R4, 0x7610, R63 ;  /* 0x00007610043f7816 */ /* 0x000fe2000000003f */
[----:B------:R-:W-:Y:S01]  /*a530*/  IMAD.MOV.U32 R4, RZ, RZ, R11 ;  /* 0x000000ffff047224 */ /* 0x000fe200078e000b */
[----:B------:R-:W-:Y:S01]  /*a540*/  UIADD3 UR4, UR37, -UR4, URZ ;  /* 0x8000000425047290 */ /* 0x000fe2000fffe03f */
[----:B-1----:R-:W-:Y:S01]  /*a550*/  IMAD.MOV.U32 R7, RZ, RZ, R13 ;  /* 0x000000ffff077224 */ /* 0x002fe200078e000d */
[----:B------:R-:W-:Y:S01]  /*a560*/  BSSY B1, `(.L_x_1814) ;  /* 0x000000d000017945 */ /* 0x000fe20003800000 */
[----:B------:R-:W-:-:S02]  /*a570*/  PRMT R59, R3, 0x7610, R59 ;  /* 0x00007610033b7816 */ /* 0x000fc4000000003b */
[----:B------:R-:W-:Y:S01]  /*a580*/  PRMT R14, R4, 0x7610, R14 ;  /* 0x00007610040e7816 */ /* 0x000fe2000000000e */
[----:B------:R-:W-:Y:S01]  /*a590*/  IMAD.U32 R5, RZ, RZ, UR4 ;  /* 0x00000004ff057e24 */ /* 0x000fe2000f8e00ff */
[----:B------:R-:W-:Y:S01]  /*a5a0*/  PRMT R64, R6, 0x7610, R64 ;  /* 0x0000761006407816 */ /* 0x000fe20000000040 */
[----:B------:R-:W-:Y:S01]  /*a5b0*/  IMAD.MOV.U32 R4, RZ, RZ, R8 ;  /* 0x000000ffff047224 */ /* 0x000fe200078e0008 */
[----:B------:R-:W-:Y:S01]  /*a5c0*/  ISETP.GE.AND P1, PT, R188, R0, PT ;  /* 0x00000000bc00720c */ /* 0x000fe20003f26270 */
[----:B------:R-:W-:Y:S01]  /*a5d0*/  IMAD.MOV.U32 R6, RZ, RZ, R9 ;  /* 0x000000ffff067224 */ /* 0x000fe200078e0009 */
[----:B------:R-:W-:Y:S02]  /*a5e0*/  SHF.L.U32 R5, R5, 0x1f, RZ ;  /* 0x0000001f05057819 */ /* 0x000fe400000006ff */
[----:B------:R-:W-:Y:S02]  /*a5f0*/  MOV R3, R10 ;  /* 0x0000000a00037202 */ /* 0x000fe40000000f00 */
[----:B------:R-:W0:Y:S01]  /*a600*/  SYNCS.PHASECHK.TRANS64.TRYWAIT P0, [R18+URZ+0x28800], R5 ;  /* 0x02880005120075a7 */ /* 0x000e22000800017f */
[----:B------:R-:W-:Y:S01]  /*a610*/  PRMT R65, R7, 0x7610, R65 ;  /* 0x0000761007417816 */ /* 0x000fe20000000041 */
[----:B0-----:R-:W-:Y:S06]  /*a620*/  @!P0 BRA `(.L_x_1815) ;  /* 0x000001d4007c8947 */ /* 0x001fec0003800000 */
.L_x_2165:
[----:B------:R-:W-:Y:S05]  /*a630*/  BSYNC B1 ;  /* 0x0000000000017941 */ /* 0x000fea0003800000 */
.L_x_1814:
[----:B------:R-:W-:Y:S01]  /*a640*/  BSSY B1, `(.L_x_1816) ;  /* 0x0000067000017945 */ /* 0x000fe20003800000 */
[----:B------:R-:W-:Y:S02]  /*a650*/  PRMT R15, R4, 0x7610, R15 ;  /* 0x00007610040f7816 */ /* 0x000fe4000000000f */
[----:B------:R-:W-:Y:S01]  /*a660*/  PRMT R57, R6, 0x7610, R57 ;  /* 0x0000761006397816 */ /* 0x000fe20000000039 */
[----:B------:R-:W-:Y:S06]  /*a670*/  @P1 BRA `(.L_x_1817) ;  /* 0x00000004008c1947 */ /* 0x000fec0003800000 */
[----:B0-----:R-:W0:Y:S01]  /*a680*/  LDC R5, c[0x0][0x3f4] ;  /* 0x0000fd00ff057b82 */ /* 0x001e220000000800 */
[----:B------:R-:W-:Y:S01]  /*a690*/  BSSY B2, `(.L_x_1818) ;  /* 0x0000032000027945 */ /* 0x000fe20003800000 */
[-C--:B0-----:R-:W-:Y:S02]  /*a6a0*/  ISETP.GE.AND P0, PT, R22, R5.reuse, PT ;  /* 0x000000051600720c */ /* 0x081fe40003f06270 */
[----:B------:R-:W-:-:S11]  /*a6b0*/  ISETP.GE.AND P1, PT, R186, R5, PT ;  /* 0x00000005ba00720c */ /* 0x000fd60003f26270 */
[----:B------:R-:W-:Y:S05]  /*a6c0*/  @P0 BRA `(.L_x_1819) ;  /* 0x0000000000b80947 */ /* 0x000fea0003800000 */
[----:B------:R-:W0:Y:S01]  /*a6d0*/  LDS.128 R4, [R205] ;  /* 0x00000000cd047984 */ /* 0x000e220000000c00 */
[----:B------:R-:W-:Y:S02]  /*a6e0*/  SHF.R.U32.HI R78, RZ, 0x10, R49 ;  /* 0x00000010ff4e7819 */ /* 0x000fe40000011631 */
[----:B------:R-:W-:Y:S02]  /*a6f0*/  SHF.R.U32.HI R75, RZ, 0x10, R47 ;  /* 0x00000010ff4b7819 */ /* 0x000fe4000001162f */
[----:B------:R-:W-:Y:S02]  /*a700*/  SHF.R.U64 R77, R48, 0x10, R49 ;  /* 0x00000010304d7819 */ /* 0x000fe40000001231 */
[----:B------:R-:W-:Y:S02]  /*a710*/  PRMT R78, R43, 0x5432, R78 ;  /* 0x000054322b4e7816 */ /* 0x000fe4000000004e */
[----:B------:R-:W-:Y:S02]  /*a720*/  PRMT R75, R80, 0x5410, R75 ;  /* 0x00005410504b7816 */ /* 0x000fe4000000004b */
[----:B------:R-:W-:-:S02]  /*a730*/  SHF.R.U64 R74, R46, 0x10, R47 ;  /* 0x000000102e4a7819 */ /* 0x000fc4000000122f */
[----:B------:R-:W-:Y:S01]  /*a740*/  PRMT R77, R79, 0x5410, R77 ;  /* 0x000054104f4d7816 */ /* 0x000fe2000000004d */
[C---:B------:R-:W-:Y:S01]  /*a750*/  IMAD.U32 R79, R78.reuse, 0x10000, RZ ;  /* 0x000100004e4f7824 */ /* 0x040fe200078e00ff */
[----:B------:R-:W-:Y:S01]  /*a760*/  LOP3.LUT R78, R78, 0xffff0000, RZ, 0xc0, !PT ;  /* 0xffff00004e4e7812 */ /* 0x000fe200078ec0ff */
[C---:B------:R-:W-:Y:S01]  /*a770*/  IMAD.U32 R76, R75.reuse, 0x10000, RZ ;  /* 0x000100004b4c7824 */ /* 0x040fe200078e00ff */
[----:B------:R-:W-:Y:S02]  /*a780*/  LOP3.LUT R75, R75, 0xffff0000, RZ, 0xc0, !PT ;  /* 0xffff00004b4b7812 */ /* 0x000fe400078ec0ff */
[----:B------:R-:W-:Y:S02]  /*a790*/  PRMT R74, R50, 0x5432, R74 ;  /* 0x00005432324a7816 */ /* 0x000fe4000000004a */
[C---:B0-----:R-:W-:Y:S01]  /*a7a0*/  LOP3.LUT R47, R6.reuse, 0xffff0000, RZ, 0xc0, !PT ;  /* 0xffff0000062f7812 */ /* 0x041fe200078ec0ff */
[----:B------:R-:W-:Y:S01]  /*a7b0*/  IMAD.U32 R46, R6, 0x10000, RZ ;  /* 0x00010000062e7824 */ /* 0x000fe200078e00ff */
[C---:B------:R-:W-:Y:S01]  /*a7c0*/  LOP3.LUT R49, R7.reuse, 0xffff0000, RZ, 0xc0, !PT ;  /* 0xffff000007317812 */ /* 0x040fe200078ec0ff */
[----:B------:R-:W-:-:S02]  /*a7d0*/  IMAD.U32 R48, R7, 0x10000, RZ ;  /* 0x0001000007307824 */ /* 0x000fc400078e00ff */
[CC--:B------:R-:W-:Y:S01]  /*a7e0*/  FMUL.FTZ R81, R47.reuse, R79.reuse ;  /* 0x0000004f2f517220 */ /* 0x0c0fe20000410000 */
[----:B------:R-:W-:Y:S01]  /*a7f0*/  FMUL.FTZ R80, R47, R76 ;  /* 0x0000004c2f507220 */ /* 0x000fe20000410000 */
[----:B------:R-:W-:Y:S01]  /*a800*/  FMUL.FTZ R47, R49, R78 ;  /* 0x0000004e312f7220 */ /* 0x000fe20000410000 */
[----:B------:R-:W-:Y:S02]  /*a810*/  IMAD.U32 R6, R4, 0x10000, RZ ;  /* 0x0001000004067824 */ /* 0x000fe400078e00ff */
[C---:B------:R-:W-:Y:S01]  /*a820*/  FFMA.FTZ R81, R46.reuse, R76, -R81 ;  /* 0x0000004c2e517223 */ /* 0x040fe20000010851 */
[----:B------:R-:W-:Y:S01]  /*a830*/  FFMA.FTZ R80, R46, R79, R80 ;  /* 0x0000004f2e507223 */ /* 0x000fe20000010050 */
[-C--:B------:R-:W-:Y:S01]  /*a840*/  FFMA.FTZ R79, R48, R75.reuse, -R47 ;  /* 0x0000004b304f7223 */ /* 0x080fe2000001082f */
[C---:B------:R-:W-:Y:S01]  /*a850*/  IMAD.U32 R7, R5.reuse, 0x10000, RZ ;  /* 0x0001000005077824 */ /* 0x040fe200078e00ff */
[----:B------:R-:W-:Y:S01]  /*a860*/  LOP3.LUT R4, R4, 0xffff0000, RZ, 0xc0, !PT ;  /* 0xffff000004047812 */ /* 0x000fe200078ec0ff */
[C---:B------:R-:W-:Y:S01]  /*a870*/  IMAD.U32 R47, R74.reuse, 0x10000, RZ ;  /* 0x000100004a2f7824 */ /* 0x040fe200078e00ff */
[----:B------:R-:W-:Y:S01]  /*a880*/  LOP3.LUT R5, R5, 0xffff0000, RZ, 0xc0, !PT ;  /* 0xffff000005057812 */ /* 0x000fe200078ec0ff */
[----:B------:R-:W-:Y:S01]  /*a890*/  FMUL.FTZ R83, R49, R75 ;  /* 0x0000004b31537220 */ /* 0x000fe20000410000 */
[C---:B------:R-:W-:Y:S01]  /*a8a0*/  LOP3.LUT R46, R77.reuse, 0xffff0000, RZ, 0xc0, !PT ;  /* 0xffff00004d2e7812 */ /* 0x040fe200078ec0ff */
[----:B------:R-:W-:Y:S01]  /*a8b0*/  IMAD.U32 R49, R77, 0x10000, RZ ;  /* 0x000100004d317824 */ /* 0x000fe200078e00ff */
[----:B------:R-:W-:Y:S01]  /*a8c0*/  LOP3.LUT R74, R74, 0xffff0000, RZ, 0xc0, !PT ;  /* 0xffff00004a4a7812 */ /* 0x000fe200078ec0ff */
[----:B------:R-:W-:Y:S01]  /*a8d0*/  FFMA.FTZ R78, R48, R78, R83 ;  /* 0x0000004e304e7223 */ /* 0x000fe20000010053 */
[C---:B------:R-:W-:Y:S01]  /*a8e0*/  FMUL.FTZ R48, R4.reuse, R47 ;  /* 0x0000002f04307220 */ /* 0x040fe20000410000 */
[-C--:B------:R-:W-:Y:S01]  /*a8f0*/  FMUL.FTZ R75, R4, R49.reuse ;  /* 0x00000031044b7220 */ /* 0x080fe20000410000 */
[C---:B------:R-:W-:Y:S01]  /*a900*/  FMUL.FTZ R76, R5.reuse, R46 ;  /* 0x0000002e054c7220 */ /* 0x040fe20000410000 */
[-C--:B------:R-:W-:Y:S01]  /*a910*/  FMUL.FTZ R77, R5, R74.reuse ;  /* 0x0000004a054d7220 */ /* 0x080fe20000410000 */
[C---:B------:R-:W-:Y:S01]  /*a920*/  FFMA.FTZ R49, R6.reuse, R49, R48 ;  /* 0x0000003106317223 */ /* 0x040fe20000010030 */
[----:B------:R-:W-:Y:S01]  /*a930*/  FFMA.FTZ R4, R6, R47, -R75 ;  /* 0x0000002f06047223 */ /* 0x000fe2000001084b */
[C---:B------:R-:W-:Y:S01]  /*a940*/  FFMA.FTZ R5, R7.reuse, R74, -R76 ;  /* 0x0000004a07057223 */ /* 0x040fe2000001084c */
[----:B------:R-:W-:Y:S01]  /*a950*/  FFMA.FTZ R46, R7, R46, R77 ;  /* 0x0000002e072e7223 */ /* 0x000fe2000001004d */
[----:B------:R-:W-:-:S02]  /*a960*/  F2FP.BF16.F32.PACK_AB R6, R80, R81 ;  /* 0x000000515006723e */ /* 0x000fc400000010ff */
[----:B------:R-:W-:Y:S02]  /*a970*/  F2FP.BF16.F32.PACK_AB R7, R78, R79 ;  /* 0x0000004f4e07723e */ /* 0x000fe400000010ff */
[----:B------:R-:W-:Y:S02]  /*a980*/  F2FP.BF16.F32.PACK_AB R4, R49, R4 ;  /* 0x000000043104723e */ /* 0x000fe400000010ff */
[----:B------:R-:W-:-:S05]  /*a990*/  F2FP.BF16.F32.PACK_AB R5, R46, R5 ;  /* 0x000000052e05723e */ /* 0x000fca00000010ff */
[----:B------:R0:W-:Y:S02]  /*a9a0*/  STS.128 [R205], R4 ;  /* 0x00000004cd007388 */ /* 0x0001e40000000c00 */
.L_x_1819:
[----:B------:R-:W-:Y:S05]  /*a9b0*/  BSYNC B2 ;  /* 0x0000000000027941 */ /* 0x000fea0003800000 */
.L_x_1818:
[----:B------:R-:W-:Y:S05]  /*a9c0*/  @P1 BRA `(.L_x_1817) ;  /* 0x0000000000b81947 */ /* 0x000fea0003800000 */
[----:B0-----:R-:W0:Y:S01]  /*a9d0*/  LDS.128 R4, [R205+0x4000] ;  /* 0x00400000cd047984 */ /* 0x001e220000000c00 */
[--C-:B------:R-:W-:Y:S02]  /*a9e0*/  SHF.R.U64 R47, R40, 0x10, R41.reuse ;  /* 0x00000010282f7819 */ /* 0x100fe40000001229 */
[----:B------:R-:W-:Y:S02]  /*a9f0*/  SHF.R.U32.HI R40, RZ, 0x10, R41 ;  /* 0x00000010ff287819 */ /* 0x000fe40000011629 */
[--C-:B------:R-:W-:Y:S02]  /*aa00*/  SHF.R.U64 R41, R44, 0x10, R45.reuse ;  /* 0x000000102c297819 */ /* 0x100fe4000000122d */
[----:B------:R-:W-:Y:S02]  /*aa10*/  SHF.R.U32.HI R44, RZ, 0x10, R45 ;  /* 0x00000010ff2c7819 */ /* 0x000fe4000001162d */
[----:B------:R-:W-:Y:S02]  /*aa20*/  PRMT R73, R73, 0x5410, R40 ;  /* 0x0000541049497816 */ /* 0x000fe40000000028 */
[----:B------:R-:W-:-:S02]  /*aa30*/  PRMT R71, R71, 0x5410, R44 ;  /* 0x0000541047477816 */ /* 0x000fc4000000002c */
[----:B------:R-:W-:Y:S01]  /*aa40*/  PRMT R70, R70, 0x5410, R41 ;  /* 0x0000541046467816 */ /* 0x000fe20000000029 */
[----:B------:R-:W-:Y:S01]  /*aa50*/  IMAD.U32 R46, R73, 0x10000, RZ ;  /* 0x00010000492e7824 */ /* 0x000fe200078e00ff */
[----:B------:R-:W-:Y:S01]  /*aa60*/  PRMT R72, R72, 0x5410, R47 ;  /* 0x0000541048487816 */ /* 0x000fe2000000002f */
[C---:B------:R-:W-:Y:S01]  /*aa70*/  IMAD.U32 R47, R71.reuse, 0x10000, RZ ;  /* 0x00010000472f7824 */ /* 0x040fe200078e00ff */
[----:B------:R-:W-:Y:S02]  /*aa80*/  LOP3.LUT R71, R71, 0xffff0000, RZ, 0xc0, !PT ;  /* 0xffff000047477812 */ /* 0x000fe400078ec0ff */
[----:B------:R-:W-:Y:S02]  /*aa90*/  LOP3.LUT R73, R73, 0xffff0000, RZ, 0xc0, !PT ;  /* 0xffff000049497812 */ /* 0x000fe400078ec0ff */
[C---:B0-----:R-:W-:Y:S01]  /*aaa0*/  LOP3.LUT R41, R6.reuse, 0xffff0000, RZ, 0xc0, !PT ;  /* 0xffff000006297812 */ /* 0x041fe200078ec0ff */
[----:B------:R-:W-:Y:S01]  /*aab0*/  IMAD.U32 R40, R6, 0x10000, RZ ;  /* 0x0001000006287824 */ /* 0x000fe200078e00ff */
[C---:B------:R-:W-:Y:S01]  /*aac0*/  LOP3.LUT R45, R7.reuse, 0xffff0000, RZ, 0xc0, !PT ;  /* 0xffff0000072d7812 */ /* 0x040fe200078ec0ff */
[----:B------:R-:W-:-:S02]  /*aad0*/  IMAD.U32 R44, R7, 0x10000, RZ ;  /* 0x00010000072c7824 */ /* 0x000fc400078e00ff */
[CC--:B------:R-:W-:Y:S01]  /*aae0*/  FMUL.FTZ R48, R41.reuse, R46.reuse ;  /* 0x0000002e29307220 */ /* 0x0c0fe20000410000 */
[----:B------:R-:W-:Y:S01]  /*aaf0*/  FMUL.FTZ R49, R41, R47 ;  /* 0x0000002f29317220 */ /* 0x000fe20000410000 */
[C---:B------:R-:W-:Y:S01]  /*ab00*/  FMUL.FTZ R41, R45.reuse, R71 ;  /* 0x000000472d297220 */ /* 0x040fe20000410000 */
[----:B------:R-:W-:Y:S02]  /*ab10*/  IMAD.U32 R6, R4, 0x10000, RZ ;  /* 0x0001000004067824 */ /* 0x000fe400078e00ff */
[----:B------:R-:W-:Y:S01]  /*ab20*/  FFMA.FTZ R75, R40, R47, R48 ;  /* 0x0000002f284b7223 */ /* 0x000fe20000010030 */
[-C--:B------:R-:W-:Y:S01]  /*ab30*/  FMUL.FTZ R47, R45, R73.reuse ;  /* 0x000000492d2f7220 */ /* 0x080fe20000410000 */
[----:B------:R-:W-:Y:S01]  /*ab40*/  FFMA.FTZ R73, R44, R73, -R41 ;  /* 0x000000492c497223 */ /* 0x000fe20000010829 */
[C---:B------:R-:W-:Y:S01]  /*ab50*/  IMAD.U32 R7, R5.reuse, 0x10000, RZ ;  /* 0x0001000005077824 */ /* 0x040fe200078e00ff */
[----:B------:R-:W-:Y:S01]  /*ab60*/  LOP3.LUT R4, R4, 0xffff0000, RZ, 0xc0, !PT ;  /* 0xffff000004047812 */ /* 0x000fe200078ec0ff */
[----:B------:R-:W-:Y:S01]  /*ab70*/  IMAD.U32 R45, R70, 0x10000, RZ ;  /* 0x00010000462d7824 */ /* 0x000fe200078e00ff */
[----:B------:R-:W-:Y:S01]  /*ab80*/  LOP3.LUT R5, R5, 0xffff0000, RZ, 0xc0, !PT ;  /* 0xffff000005057812 */ /* 0x000fe200078ec0ff */
[----:B------:R-:W-:Y:S01]  /*ab90*/  IMAD.U32 R41, R72, 0x10000, RZ ;  /* 0x0001000048297824 */ /* 0x000fe200078e00ff */
[----:B------:R-:W-:Y:S01]  /*aba0*/  LOP3.LUT R70, R70, 0xffff0000, RZ, 0xc0, !PT ;  /* 0xffff000046467812 */ /* 0x000fe200078ec0ff */
[----:B------:R-:W-:Y:S01]  /*abb0*/  FFMA.FTZ R46, R40, R46, -R49 ;  /* 0x0000002e282e7223 */ /* 0x000fe20000010831 */
[----:B------:R-:W-:Y:S01]  /*abc0*/  LOP3.LUT R72, R72, 0xffff0000, RZ, 0xc0, !PT ;  /* 0xffff000048487812 */ /* 0x000fe200078ec0ff */
[----:B------:R-:W-:Y:S01]  /*abd0*/  FFMA.FTZ R48, R44, R71, R47 ;  /* 0x000000472c307223 */ /* 0x000fe2000001002f */
[C---:B------:R-:W-:Y:S01]  /*abe0*/  FMUL.FTZ R47, R4.reuse, R45 ;  /* 0x0000002d042f7220 */ /* 0x040fe20000410000 */
[-C--:B------:R-:W-:Y:S01]  /*abf0*/  FMUL.FTZ R40, R4, R41.reuse ;  /* 0x0000002904287220 */ /* 0x080fe20000410000 */
[C---:B------:R-:W-:Y:S01]  /*ac00*/  FMUL.FTZ R44, R5.reuse, R70 ;  /* 0x00000046052c7220 */ /* 0x040fe20000410000 */
[-C--:B------:R-:W-:Y:S01]  /*ac10*/  FMUL.FTZ R49, R5, R72.reuse ;  /* 0x0000004805317220 */ /* 0x080fe20000410000 */
        /* <DEDUP_REMOVED lines=9> */
.L_x_1817:
[----:B------:R-:W-:Y:S05]  /*acb0*/  BSYNC B1 ;  /* 0x0000000000017941 */ /* 0x000fea0003800000 */
.L_x_1816:
[----:B------:R-:W-:Y:S01]  /*acc0*/  ISETP.GE.AND P0, PT, R217, R0, PT ;  /* 0x00000000d900720c */ /* 0x000fe20003f06270 */
[----:B------:R-:W-:-:S12]  /*acd0*/  BSSY B1, `(.L_x_1820) ;  /* 0x0000065000017945 */ /* 0x000fd80003800000 */
[----:B------:R-:W-:Y:S05]  /*ace0*/  @P0 BRA `(.L_x_1821) ;  /* 0x00000004008c0947 */ /* 0x000fea0003800000 */
[----:B01----:R-:W0:Y:S01]  /*acf0*/  LDC R5, c[0x0][0x3f4] ;  /* 0x0000fd00ff057b82 */ /* 0x003e220000000800 */
[----:B------:R-:W-:Y:S01]  /*ad00*/  BSSY B2, `(.L_x_1822) ;  /* 0x0000032000027945 */ /* 0x000fe20003800000 */
[-C--:B0-----:R-:W-:Y:S02]  /*ad10*/  ISETP.GE.AND P0, PT, R22, R5.reuse, PT ;  /* 0x000000051600720c */ /* 0x081fe40003f06270 */
[----:B------:R-:W-:-:S11]  /*ad20*/  ISETP.GE.AND P1, PT, R186, R5, PT ;  /* 0x00000005ba00720c */ /* 0x000fd60003f26270 */
[----:B------:R-:W-:Y:S05]  /*ad30*/  @P0 BRA `(.L_x_1823) ;  /* 0x0000000000b80947 */ /* 0x000fea0003800000 */
[----:B------:R-:W0:Y:S01]  /*ad40*/  LDS.128 R4, [R205+0x1000] ;  /* 0x00100000cd047984 */ /* 0x000e220000000c00 */
[----:B------:R-:W-:Y:S02]  /*ad50*/  SHF.R.U64 R40, R36, 0x10, R37 ;  /* 0x0000001024287819 */ /* 0x000fe40000001225 */
[----:B------:R-:W-:Y:S02]  /*ad60*/  SHF.R.U64 R36, R38, 0x10, R39 ;  /* 0x0000001026247819 */ /* 0x000fe40000001227 */
[----:B------:R-:W-:Y:S02]  /*ad70*/  SHF.R.U32.HI R37, RZ, 0x10, R37 ;  /* 0x00000010ff257819 */ /* 0x000fe40000011625 */
        /* <DEDUP_REMOVED lines=13> */
[C---:B------:R-:W-:Y:S01]  /*ae50*/  FMUL.FTZ R44, R37.reuse, R40 ;  /* 0x00000028252c7220 */ /* 0x040fe20000410000 */
[-C--:B------:R-:W-:Y:S01]  /*ae60*/  FMUL.FTZ R45, R37, R41.reuse ;  /* 0x00000029252d7220 */ /* 0x080fe20000410000 */
[----:B------:R-:W-:Y:S01]  /*ae70*/  FMUL.FTZ R37, R39, R66 ;  /* 0x0000004227257220 */ /* 0x000fe20000410000 */
[----:B------:R-:W-:Y:S02]  /*ae80*/  IMAD.U32 R6, R4, 0x10000, RZ ;  /* 0x0001000004067824 */ /* 0x000fe400078e00ff */
[C---:B------:R-:W-:Y:S01]  /*ae90*/  FFMA.FTZ R47, R36.reuse, R41, R44 ;  /* 0x00000029242f7223 */ /* 0x040fe2000001002c */
[----:B------:R-:W-:Y:S02]  /*aea0*/  IMAD.U32 R7, R5, 0x10000, RZ ;  /* 0x0001000005077824 */ /* 0x000fe400078e00ff */
[----:B------:R-:W-:Y:S01]  /*aeb0*/  FFMA.FTZ R46, R36, R40, -R45 ;  /* 0x00000028242e7223 */ /* 0x000fe2000001082d */
[-C--:B------:R-:W-:Y:S01]  /*aec0*/  FMUL.FTZ R41, R39, R68.reuse ;  /* 0x0000004427297220 */ /* 0x080fe20000410000 */
[----:B------:R-:W-:Y:S01]  /*aed0*/  LOP3.LUT R4, R4, 0xffff0000, RZ, 0xc0, !PT ;  /* 0xffff000004047812 */ /* 0x000fe200078ec0ff */
[C---:B------:R-:W-:Y:S01]  /*aee0*/  FFMA.FTZ R68, R38.reuse, R68, -R37 ;  /* 0x0000004426447223 */ /* 0x040fe20000010825 */
[----:B------:R-:W-:Y:S01]  /*aef0*/  LOP3.LUT R5, R5, 0xffff0000, RZ, 0xc0, !PT ;  /* 0xffff000005057812 */ /* 0x000fe200078ec0ff */
[C---:B------:R-:W-:Y:S01]  /*af00*/  IMAD.U32 R39, R67.reuse, 0x10000, RZ ;  /* 0x0001000043277824 */ /* 0x040fe200078e00ff */
[----:B------:R-:W-:Y:S01]  /*af10*/  LOP3.LUT R40, R67, 0xffff0000, RZ, 0xc0, !PT ;  /* 0xffff000043287812 */ /* 0x000fe200078ec0ff */
[C---:B------:R-:W-:Y:S01]  /*af20*/  IMAD.U32 R37, R69.reuse, 0x10000, RZ ;  /* 0x0001000045257824 */ /* 0x040fe200078e00ff */
        /* <DEDUP_REMOVED lines=15> */
.L_x_1823:
[----:B------:R-:W-:Y:S05]  /*b020*/  BSYNC B2 ;  /* 0x0000000000027941 */ /* 0x000fea0003800000 */
.L_x_1822:
[----:B------:R-:W-:Y:S05]  /*b030*/  @P1 BRA `(.L_x_1821) ;  /* 0x0000000000b81947 */ /* 0x000fea0003800000 */
[----:B0-----:R-:W0:Y:S01]  /*b040*/  LDS.128 R4, [R205+0x5000] ;  /* 0x00500000cd047984 */ /* 0x001e220000000c00 */
        /* <DEDUP_REMOVED lines=45> */
.L_x_1821:
[----:B------:R-:W-:Y:S05]  /*b320*/  BSYNC B1 ;  /* 0x0000000000017941 */ /* 0x000fea0003800000 */
.L_x_1820:
[----:B------:R-:W-:Y:S01]  /*b330*/  ISETP.GE.AND P0, PT, R216, R0, PT ;  /* 0x00000000d800720c */ /* 0x000fe20003f06270 */
[----:B------:R-:W-:-:S12]  /*b340*/  BSSY B1, `(.L_x_1824) ;  /* 0x0000065000017945 */ /* 0x000fd80003800000 */
[----:B------:R-:W-:Y:S05]  /*b350*/  @P0 BRA `(.L_x_1825) ;  /* 0x00000004008c0947 */ /* 0x000fea0003800000 */
[----:B012---:R-:W0:Y:S01]  /*b360*/  LDC R5, c[0x0][0x3f4] ;  /* 0x0000fd00ff057b82 */ /* 0x007e220000000800 */
[----:B------:R-:W-:Y:S01]  /*b370*/  BSSY B2, `(.L_x_1826) ;  /* 0x0000032000027945 */ /* 0x000fe20003800000 */
[-C--:B0-----:R-:W-:Y:S02]  /*b380*/  ISETP.GE.AND P0, PT, R22, R5.reuse, PT ;  /* 0x000000051600720c */ /* 0x081fe40003f06270 */
[----:B------:R-:W-:-:S11]  /*b390*/  ISETP.GE.AND P1, PT, R186, R5, PT ;  /* 0x00000005ba00720c */ /* 0x000fd60003f26270 */
[----:B------:R-:W-:Y:S05]  /*b3a0*/  @P0 BRA `(.L_x_1827) ;  /* 0x0000000000b80947 */ /* 0x000fea0003800000 */
[----:B------:R-:W0:Y:S01]  /*b3b0*/  LDS.128 R4, [R205+0x2000] ;  /* 0x00200000cd047984 */ /* 0x000e220000000c00 */
[--C-:B------:R-:W-:Y:S02]  /*b3c0*/  SHF.R.U64 R28, R28, 0x10, R29.reuse ;  /* 0x000000101c1c7819 */ /* 0x100fe4000000121d */
[----:B------:R-:W-:Y:S02]  /*b3d0*/  SHF.R.U32.HI R33, RZ, 0x10, R29 ;  /* 0x00000010ff217819 */ /* 0x000fe4000001161d */
[--C-:B------:R-:W-:Y:S02]  /*b3e0*/  SHF.R.U64 R29, R30, 0x10, R31.reuse ;  /* 0x000000101e1d7819 */ /* 0x100fe4000000121f */
[----:B------:R-:W-:Y:S02]  /*b3f0*/  SHF.R.U32.HI R31, RZ, 0x10, R31 ;  /* 0x00000010ff1f7819 */ /* 0x000fe4000001161f */
[----:B------:R-:W-:Y:S02]  /*b400*/  PRMT R62, R62, 0x5410, R33 ;  /* 0x000054103e3e7816 */ /* 0x000fe40000000021 */
[----:B------:R-:W-:-:S02]  /*b410*/  PRMT R60, R60, 0x5410, R31 ;  /* 0x000054103c3c7816 */ /* 0x000fc4000000001f */
[----:B------:R-:W-:Y:S02]  /*b420*/  PRMT R58, R58, 0x5410, R29 ;  /* 0x000054103a3a7816 */ /* 0x000fe4000000001d */
[----:B------:R-:W-:Y:S01]  /*b430*/  SHF.L.U32 R32, R62, 0x10, RZ ;  /* 0x000000103e207819 */ /* 0x000fe200000006ff */
[C---:B------:R-:W-:Y:S01]  /*b440*/  IMAD.U32 R33, R60.reuse, 0x10000, RZ ;  /* 0x000100003c217824 */ /* 0x040fe200078e00ff */
[----:B------:R-:W-:Y:S02]  /*b450*/  LOP3.LUT R60, R60, 0xffff0000, RZ, 0xc0, !PT ;  /* 0xffff00003c3c7812 */ /* 0x000fe400078ec0ff */
[----:B------:R-:W-:Y:S02]  /*b460*/  PRMT R61, R61, 0x5410, R28 ;  /* 0x000054103d3d7816 */ /* 0x000fe4000000001c */
[----:B------:R-:W-:Y:S02]  /*b470*/  LOP3.LUT R62, R62, 0xffff0000, RZ, 0xc0, !PT ;  /* 0xffff00003e3e7812 */ /* 0x000fe400078ec0ff */
[C---:B0-----:R-:W-:Y:S01]  /*b480*/  LOP3.LUT R29, R6.reuse, 0xffff0000, RZ, 0xc0, !PT ;  /* 0xffff0000061d7812 */ /* 0x041fe200078ec0ff */
[----:B------:R-:W-:Y:S01]  /*b490*/  IMAD.U32 R28, R6, 0x10000, RZ ;  /* 0x00010000061c7824 */ /* 0x000fe200078e00ff */
[C---:B------:R-:W-:Y:S01]  /*b4a0*/  LOP3.LUT R31, R7.reuse, 0xffff0000, RZ, 0xc0, !PT ;  /* 0xffff0000071f7812 */ /* 0x040fe200078ec0ff */
[----:B------:R-:W-:-:S02]  /*b4b0*/  IMAD.U32 R30, R7, 0x10000, RZ ;  /* 0x00010000071e7824 */ /* 0x000fc400078e00ff */
[C---:B------:R-:W-:Y:S01]  /*b4c0*/  FMUL.FTZ R36, R29.reuse, R32 ;  /* 0x000000201d247220 */ /* 0x040fe20000410000 */
[-C--:B------:R-:W-:Y:S01]  /*b4d0*/  FMUL.FTZ R35, R29, R33.reuse ;  /* 0x000000211d237220 */ /* 0x080fe20000410000 */
[C---:B------:R-:W-:Y:S01]  /*b4e0*/  FMUL.FTZ R29, R31.reuse, R60 ;  /* 0x0000003c1f1d7220 */ /* 0x040fe20000410000 */
[----:B------:R-:W-:Y:S02]  /*b4f0*/  IMAD.U32 R6, R4, 0x10000, RZ ;  /* 0x0001000004067824 */ /* 0x000fe400078e00ff */
[C---:B------:R-:W-:Y:S01]  /*b500*/  FFMA.FTZ R37, R28.reuse, R33, R36 ;  /* 0x000000211c257223 */ /* 0x040fe20000010024 */
[----:B------:R-:W-:Y:S01]  /*b510*/  FMUL.FTZ R33, R31, R62 ;  /* 0x0000003e1f217220 */ /* 0x000fe20000410000 */
[C---:B------:R-:W-:Y:S02]  /*b520*/  IMAD.U32 R7, R5.reuse, 0x10000, RZ ;  /* 0x0001000005077824 */ /* 0x040fe400078e00ff */
[----:B------:R-:W-:Y:S01]  /*b530*/  FFMA.FTZ R34, R28, R32, -R35 ;  /* 0x000000201c227223 */ /* 0x000fe20000010823 */
[----:B------:R-:W-:Y:S01]  /*b540*/  IMAD.U32 R31, R58, 0x10000, RZ ;  /* 0x000100003a1f7824 */ /* 0x000fe200078e00ff */
[----:B------:R-:W-:Y:S01]  /*b550*/  LOP3.LUT R4, R4, 0xffff0000, RZ, 0xc0, !PT ;  /* 0xffff000004047812 */ /* 0x000fe200078ec0ff */
[----:B------:R-:W-:Y:S01]  /*b560*/  FFMA.FTZ R62, R30, R62, -R29 ;  /* 0x0000003e1e3e7223 */ /* 0x000fe2000001081d */
[----:B------:R-:W-:Y:S01]  /*b570*/  LOP3.LUT R5, R5, 0xffff0000, RZ, 0xc0, !PT ;  /* 0xffff000005057812 */ /* 0x000fe200078ec0ff */
[C---:B------:R-:W-:Y:S01]  /*b580*/  IMAD.U32 R29, R61.reuse, 0x10000, RZ ;  /* 0x000100003d1d7824 */ /* 0x040fe200078e00ff */
[----:B------:R-:W-:Y:S01]  /*b590*/  LOP3.LUT R58, R58, 0xffff0000, RZ, 0xc0, !PT ;  /* 0xffff00003a3a7812 */ /* 0x000fe200078ec0ff */
[----:B------:R-:W-:Y:S01]  /*b5a0*/  FFMA.FTZ R39, R30, R60, R33 ;  /* 0x0000003c1e277223 */ /* 0x000fe20000010021 */
[----:B------:R-:W-:Y:S01]  /*b5b0*/  LOP3.LUT R28, R61, 0xffff0000, RZ, 0xc0, !PT ;  /* 0xffff00003d1c7812 */ /* 0x000fe200078ec0ff */
[C---:B------:R-:W-:Y:S01]  /*b5c0*/  FMUL.FTZ R33, R4.reuse, R31 ;  /* 0x0000001f04217220 */ /* 0x040fe20000410000 */
[----:B------:R-:W-:Y:S01]  /*b5d0*/  FMUL.FTZ R30, R4, R29 ;  /* 0x0000001d041e7220 */ /* 0x000fe20000410000 */
[----:B------:R-:W-:-:S02]  /*b5e0*/  FMUL.FTZ R32, R5, R58 ;  /* 0x0000003a05207220 */ /* 0x000fc40000410000 */
[-C--:B------:R-:W-:Y:S01]  /*b5f0*/  FMUL.FTZ R35, R5, R28.reuse ;  /* 0x0000001c05237220 */ /* 0x080fe20000410000 */
[C---:B------:R-:W-:Y:S01]  /*b600*/  FFMA.FTZ R4, R6.reuse, R29, -R33 ;  /* 0x0000001d06047223 */ /* 0x040fe20000010821 */
[----:B------:R-:W-:Y:S01]  /*b610*/  FFMA.FTZ R31, R6, R31, R30 ;  /* 0x0000001f061f7223 */ /* 0x000fe2000001001e */
[C---:B------:R-:W-:Y:S01]  /*b620*/  FFMA.FTZ R5, R7.reuse, R28, -R32 ;  /* 0x0000001c07057223 */ /* 0x040fe20000010820 */
[----:B------:R-:W-:Y:S01]  /*b630*/  FFMA.FTZ R58, R7, R58, R35 ;  /* 0x0000003a073a7223 */ /* 0x000fe20000010023 */
[----:B------:R-:W-:Y:S02]  /*b640*/  F2FP.BF16.F32.PACK_AB R6, R37, R34 ;  /* 0x000000222506723e */ /* 0x000fe400000010ff */
[----:B------:R-:W-:Y:S02]  /*b650*/  F2FP.BF16.F32.PACK_AB R7, R39, R62 ;  /* 0x0000003e2707723e */ /* 0x000fe400000010ff */
[----:B------:R-:W-:Y:S02]  /*b660*/  F2FP.BF16.F32.PACK_AB R4, R31, R4 ;  /* 0x000000041f04723e */ /* 0x000fe400000010ff */
[----:B------:R-:W-:-:S05]  /*b670*/  F2FP.BF16.F32.PACK_AB R5, R58, R5 ;  /* 0x000000053a05723e */ /* 0x000fca00000010ff */
[----:B------:R0:W-:Y:S02]  /*b680*/  STS.128 [R205+0x2000], R4 ;  /* 0x00200004cd007388 */ /* 0x0001e40000000c00 */
.L_x_1827:
[----:B------:R-:W-:Y:S05]  /*b690*/  BSYNC B2 ;  /* 0x0000000000027941 */ /* 0x000fea0003800000 */
.L_x_1826:
        /* <DEDUP_REMOVED lines=47> */
.L_x_1825:
[----:B------:R-:W-:Y:S05]  /*b990*/  BSYNC B1 ;  /* 0x0000000000017941 */ /* 0x000fea0003800000 */
.L_x_1824:
[----:B------:R-:W-:-:S13]  /*b9a0*/  ISETP.GE.AND P0, PT, R215, R0, PT ;  /* 0x00000000d700720c */ /* 0x000fda0003f06270 */
[----:B------:R-:W-:Y:S05]  /*b9b0*/  @P0 BRA `(.L_x_1828) ;  /* 0x0000002c007c0947 */ /* 0x000fea0003800000 */
[----:B0123--:R-:W0:Y:S01]  /*b9c0*/  LDC R5, c[0x0][0x3f4] ;  /* 0x0000fd00ff057b82 */ /* 0x00fe220000000800 */
        /* <DEDUP_REMOVED lines=18> */
[C---:B------:R-:W-:Y:S01]  /*baf0*/  IMAD.U32 R20, R7.reuse, 0x10000, RZ ;  /* 0x0001000007147824 */ /* 0x040fe200078e00ff */
[----:B------:R-:W-:Y:S01]  /*bb00*/  LOP3.LUT R7, R7, 0xffff0000, RZ, 0xc0, !PT ;  /* 0xffff000007077812 */ /* 0x000fe200078ec0ff */
[----:B------:R-:W-:-:S02]  /*bb10*/  IMAD.U32 R12, R6, 0x10000, RZ ;  /* 0x00010000060c7824 */ /* 0x000fc400078e00ff */
[CC--:B------:R-:W-:Y:S01]  /*bb20*/  FMUL.FTZ R25, R13.reuse, R24.reuse ;  /* 0x000000180d197220 */ /* 0x0c0fe20000410000 */
[----:B------:R-:W-:Y:S01]  /*bb30*/  FMUL.FTZ R13, R13, R21 ;  /* 0x000000150d0d7220 */ /* 0x000fe20000410000 */
[C---:B------:R-:W-:Y:S01]  /*bb40*/  FMUL.FTZ R29, R7.reuse, R63 ;  /* 0x0000003f071d7220 */ /* 0x040fe20000410000 */
[----:B------:R-:W-:Y:S02]  /*bb50*/  IMAD.U32 R0, R4, 0x10000, RZ ;  /* 0x0001000004007824 */ /* 0x000fe400078e00ff */
[C---:B------:R-:W-:Y:S01]  /*bb60*/  FFMA.FTZ R26, R12.reuse, R21, -R25 ;  /* 0x000000150c1a7223 */ /* 0x040fe20000010819 */
[----:B------:R-:W-:Y:S01]  /*bb70*/  FFMA.FTZ R27, R12, R24, R13 ;  /* 0x000000180c1b7223 */ /* 0x000fe2000001000d */
[-C--:B------:R-:W-:Y:S01]  /*bb80*/  FMUL.FTZ R21, R7, R65.reuse ;  /* 0x0000004107157220 */ /* 0x080fe20000410000 */
[----:B------:R-:W-:Y:S01]  /*bb90*/  IMAD.U32 R6, R5, 0x10000, RZ ;  /* 0x0001000005067824 */ /* 0x000fe200078e00ff */
        /* <DEDUP_REMOVED lines=9> */
[----:B------:R-:W-:Y:S01]  /*bc30*/  FMUL.FTZ R12, R4, R7 ;  /* 0x00000007040c7220 */ /* 0x000fe20000410000 */
        /* <DEDUP_REMOVED lines=11> */
.L_x_1830:
[----:B------:R-:W-:Y:S05]  /*bcf0*/  BSYNC B1 ;  /* 0x0000000000017941 */ /* 0x000fea0003800000 */
.L_x_1829:
        /* <DEDUP_REMOVED lines=13> */
[----:B------:R-:W-:Y:S01]  /*bdd0*/  PRMT R15, R15, 0x5410, R0 ;  /* 0x000054100f0f7816 */ /* 0x000fe20000000000 */
[C---:B0-----:R-:W-:Y:S01]  /*bde0*/  IMAD.U32 R8, R6.reuse, 0x10000, RZ ;  /* 0x0001000006087824 */ /* 0x041fe200078e00ff */
[----:B------:R-:W-:Y:S01]  /*bdf0*/  LOP3.LUT R6, R6, 0xffff0000, RZ, 0xc0, !PT ;  /* 0xffff000006067812 */ /* 0x000fe200078ec0ff */
[C---:B------:R-:W-:Y:S01]  /*be00*/  IMAD.U32 R9, R7.reuse, 0x10000, RZ ;  /* 0x0001000007097824 */ /* 0x040fe200078e00ff */
[----:B------:R-:W-:Y:S01]  /*be10*/  LOP3.LUT R7, R7, 0xffff0000, RZ, 0xc0, !PT ;  /* 0xffff000007077812 */ /* 0x000fe200078ec0ff */
[C---:B------:R-:W-:Y:S01]  /*be20*/  IMAD.U32 R0, R4.reuse, 0x10000, RZ ;  /* 0x0001000004007824 */ /* 0x040fe200078e00ff */
[----:B------:R-:W-:Y:S01]  /*be30*/  LOP3.LUT R3, R4, 0xffff0000, RZ, 0xc0, !PT ;  /* 0xffff000004037812 */ /* 0x000fe200078ec0ff */
[C---:B------:R-:W-:Y:S01]  /*be40*/  FMUL.FTZ R21, R6.reuse, R13 ;  /* 0x0000000d06157220 */ /* 0x040fe20000410000 */
[----:B------:R-:W-:Y:S01]  /*be50*/  FMUL.FTZ R6, R6, R11 ;  /* 0x0000000b06067220 */ /* 0x000fe20000410000 */
[----:B------:R-:W-:Y:S01]  /*be60*/  FMUL.FTZ R24, R7, R14 ;  /* 0x0000000e07187220 */ /* 0x000fe20000410000 */
[----:B------:R-:W-:-:S02]  /*be70*/  IMAD.U32 R4, R5, 0x10000, RZ ;  /* 0x0001000005047824 */ /* 0x000fc400078e00ff */
[C---:B------:R-:W-:Y:S01]  /*be80*/  FFMA.FTZ R21, R8.reuse, R11, -R21 ;  /* 0x0000000b08157223 */ /* 0x040fe20000010815 */
[----:B------:R-:W-:Y:S01]  /*be90*/  FFMA.FTZ R20, R8, R13, R6 ;  /* 0x0000000d08147223 */ /* 0x000fe20000010006 */
[-C--:B------:R-:W-:Y:S01]  /*bea0*/  FMUL.FTZ R8, R7, R10.reuse ;  /* 0x0000000a07087220 */ /* 0x080fe20000410000 */
[C---:B------:R-:W-:Y:S01]  /*beb0*/  IMAD.U32 R7, R12.reuse, 0x10000, RZ ;  /* 0x000100000c077824 */ /* 0x040fe200078e00ff */
        /* <DEDUP_REMOVED lines=18> */
[----:B------:R0:W-:Y:S01]  /*bfe0*/  STS.128 [R205+0x7000], R4 ;  /* 0x00700004cd007388 */ /* 0x0001e20000000c00 */
[----:B------:R-:W-:Y:S05]  /*bff0*/  BRA `(.L_x_1828) ;  /* 0x0000002400ec7947 */ /* 0x000fea0003800000 */
.L_x_1801:
[----:B------:R-:W3:Y:S01]  /*c000*/  LDC R0, c[0x0][0x448] ;  /* 0x00011200ff007b82 */ /* 0x000ee20000000800 */
[----:B------:R-:W-:Y:S01]  /*c010*/  ULDC.64 UR4, c[0x0][0x3f8] ;  /* 0x0000fe0000047ab9 */ /* 0x000fe20000000a00 */
[----:B------:R-:W-:Y:S01]  /*c020*/  ULDC.64 UR6, c[0x0][0x408] ;  /* 0x0001020000067ab9 */ /* 0x000fe20000000a00 */
        /* <DEDUP_REMOVED lines=11> */
[C---:B------:R-:W-:Y:S01]  /*c0e0*/  IMAD R5, R3.reuse, UR5, R6 ;  /* 0x0000000503057c24 */ /* 0x040fe2000f8e0206 */
        /* <DEDUP_REMOVED lines=12> */
[----:B------:R-:W3:Y:S01]  /*c1b0*/  LDC R58, c[0x0][0x3f4] ;  /* 0x0000fd00ff3a7b82 */ /* 0x000ee20000000800 */
[----:B------:R-:W4:Y:S01]  /*c1c0*/  SHFL.IDX PT, R4, R10, RZ, 0x181f ;  /* 0x00181fff0a047589 */ /* 0x000f2200000e0000 */
[----:B------:R-:W-:-:S03]  /*c1d0*/  IMAD R0, R189, R0, RZ ;  /* 0x00000000bd007224 */ /* 0x000fc600078e02ff */
[----:B------:R-:W5:Y:S04]  /*c1e0*/  SHFL.IDX PT, R3, R43, RZ, 0x181f ;  /* 0x00181fff2b037589 */ /* 0x000f6800000e0000 */
[----:B------:R-:W0:Y:S04]  /*c1f0*/  SHFL.IDX PT, R14, R44, RZ, 0x181f ;  /* 0x00181fff2c0e7589 */ /* 0x000e2800000e0000 */
[----:B------:R-:W1:Y:S01]  /*c200*/  SHFL.IDX PT, R5, R45, RZ, 0x181f ;  /* 0x00181fff2d057589 */ /* 0x000e6200000e0000 */
[----:B---3--:R-:W-:-:S04]  /*c210*/  ISETP.GE.AND P0, PT, R16, R58, PT ;  /* 0x0000003a1000720c */ /* 0x008fc80003f06270 */
[----:B------:R-:W-:-:S13]  /*c220*/  ISETP.GE.OR P1, PT, R59, R0, P0 ;  /* 0x000000003b00720c */ /* 0x000fda0000726670 */
[C---:B------:R-:W-:Y:S01]  /*c230*/  @!P1 IMAD.SHL.U32 R7, R16.reuse, 0x2, RZ ;  /* 0x0000000210079824 */ /* 0x040fe200078e00ff */
[----:B------:R-:W-:-:S04]  /*c240*/  @!P1 SHF.L.U64.HI R6, R16, 0x1, R17 ;  /* 0x0000000110069819 */ /* 0x000fc80000010211 */
[----:B----4-:R-:W-:-:S05]  /*c250*/  @!P1 IADD3 R4, P2, R4, R7, RZ ;  /* 0x0000000704049210 */ /* 0x010fca0007f5e0ff */
[----:B-----5:R-:W-:Y:S02]  /*c260*/  @!P1 IMAD.X R3, R3, 0x1, R6, P2 ;  /* 0x0000000103039824 */ /* 0x020fe400010e0606 */
[----:B------:R-:W-:Y:S02]  /*c270*/  @!P1 IMAD.MOV.U32 R24, RZ, RZ, R4 ;  /* 0x000000ffff189224 */ /* 0x000fe400078e0004 */
[----:B------:R-:W-:-:S06]  /*c280*/  @!P1 IMAD.MOV.U32 R25, RZ, RZ, R3 ;  /* 0x000000ffff199224 */ /* 0x000fcc00078e0003 */
[----:B------:R-:W3:Y:S01]  /*c290*/  @!P1 LD.E.128 R24, desc[UR54][R24.64] ;  /* 0x0000003618189980 */ /* 0x000ee2000c101d00 */
[----:B0-----:R-:W-:-:S05]  /*c2a0*/  @!P1 IADD3 R14, P2, R14, R7, RZ ;  /* 0x000000070e0e9210 */ /* 0x001fca0007f5e0ff */
[----:B-1----:R-:W-:Y:S02]  /*c2b0*/  @!P1 IMAD.X R5, R5, 0x1, R6, P2 ;  /* 0x0000000105059824 */ /* 0x002fe400010e0606 */
[----:B------:R-:W-:-:S06]  /*c2c0*/  @!P1 IMAD.MOV.U32 R4, RZ, RZ, R14 ;  /* 0x000000ffff049224 */ /* 0x000fcc00078e000e */
[----:B------:R-:W4:Y:S01]  /*c2d0*/  @!P1 LD.E.128 R4, desc[UR54][R4.64] ;  /* 0x0000003604049980 */ /* 0x000f22000c101d00 */
[----:B------:R-:W-:Y:S02]  /*c2e0*/  CS2R R50, SRZ ;  /* 0x0000000000327805 */ /* 0x000fe4000001ff00 */
[----:B------:R-:W-:Y:S02]  /*c2f0*/  CS2R R52, SRZ ;  /* 0x0000000000347805 */ /* 0x000fe4000001ff00 */
[----:B------:R-:W-:Y:S01]  /*c300*/  CS2R R20, SRZ ;  /* 0x0000000000147805 */ /* 0x000fe2000001ff00 */
[----:B------:R0:W1:Y:S01]  /*c310*/  SHFL.IDX PT, R9, R45, 0x1, 0x181f ;  /* 0x00381f002d097f89 */ /* 0x00006200000e0000 */
[----:B------:R-:W-:-:S03]  /*c320*/  CS2R R36, SRZ ;  /* 0x0000000000247805 */ /* 0x000fc6000001ff00 */
[----:B------:R0:W0:Y:S01]  /*c330*/  SHFL.IDX PT, R14, R44, 0x1, 0x181f ;  /* 0x00381f002c0e7f89 */ /* 0x00002200000e0000 */
[----:B---3--:R-:W-:Y:S01]  /*c340*/  @!P1 IMAD.MOV.U32 R50, RZ, RZ, R24 ;  /* 0x000000ffff329224 */ /* 0x008fe200078e0018 */
[----:B------:R-:W-:Y:S01]  /*c350*/  @!P1 MOV R52, R26 ;  /* 0x0000001a00349202 */ /* 0x000fe20000000f00 */
[----:B------:R-:W-:Y:S01]  /*c360*/  @!P1 IMAD.MOV.U32 R51, RZ, RZ, R25 ;  /* 0x000000ffff339224 */ /* 0x000fe200078e0019 */
[----:B------:R-:W-:Y:S01]  /*c370*/  CS2R R24, SRZ ;  /* 0x0000000000187805 */ /* 0x000fe2000001ff00 */
[----:B------:R-:W-:Y:S02]  /*c380*/  IMAD.MOV.U32 R3, RZ, RZ, R50 ;  /* 0x000000ffff037224 */ /* 0x000fe400078e0032 */
[----:B------:R-:W-:Y:S02]  /*c390*/  IMAD.MOV.U32 R8, RZ, RZ, R51 ;  /* 0x000000ffff087224 */ /* 0x000fe400078e0033 */
[----:B------:R-:W-:Y:S01]  /*c3a0*/  @!P1 IMAD.MOV.U32 R53, RZ, RZ, R27 ;  /* 0x000000ffff359224 */ /* 0x000fe200078e001b */
[----:B------:R-:W-:Y:S01]  /*c3b0*/  PRMT R76, R3, 0x7610, R76 ;  /* 0x00007610034c7816 */ /* 0x000fe2000000004c */
[----:B------:R-:W-:Y:S01]  /*c3c0*/  IMAD.MOV.U32 R11, RZ, RZ, R52 ;  /* 0x000000ffff0b7224 */ /* 0x000fe200078e0034 */
[----:B------:R-:W-:Y:S01]  /*c3d0*/  PRMT R77, R8, 0x7610, R77 ;  /* 0x00007610084d7816 */ /* 0x000fe2000000004d */
[----:B------:R3:W0:Y:S01]  /*c3e0*/  SHFL.IDX PT, R3, R43, 0x1, 0x181f ;  /* 0x00381f002b037f89 */ /* 0x00062200000e0000 */
[----:B------:R-:W-:-:S02]  /*c3f0*/  IMAD.MOV.U32 R12, RZ, RZ, R53 ;  /* 0x000000ffff0c7224 */ /* 0x000fc400078e0035 */
[----:B----4-:R-:W-:Y:S01]  /*c400*/  @!P1 IMAD.MOV.U32 R20, RZ, RZ, R4 ;  /* 0x000000ffff149224 */ /* 0x010fe200078e0004 */
[----:B------:R3:W4:Y:S01]  /*c410*/  SHFL.IDX PT, R8, R10, 0x1, 0x181f ;  /* 0x00381f000a087f89 */ /* 0x00072200000e0000 */
[----:B------:R-:W-:Y:S01]  /*c420*/  @!P1 IMAD.MOV.U32 R21, RZ, RZ, R5 ;  /* 0x000000ffff159224 */ /* 0x000fe200078e0005 */
[----:B------:R-:W-:Y:S01]  /*c430*/  PRMT R46, R11, 0x7610, R46 ;  /* 0x000076100b2e7816 */ /* 0x000fe2000000002e */
[----:B------:R-:W-:Y:S01]  /*c440*/  @!P1 IMAD.MOV.U32 R36, RZ, RZ, R6 ;  /* 0x000000ffff249224 */ /* 0x000fe200078e0006 */
[----:B------:R-:W-:Y:S01]  /*c450*/  PRMT R47, R12, 0x7610, R47 ;  /* 0x000076100c2f7816 */ /* 0x000fe2000000002f */
[----:B------:R-:W-:Y:S02]  /*c460*/  @!P1 IMAD.MOV.U32 R37, RZ, RZ, R7 ;  /* 0x000000ffff259224 */ /* 0x000fe400078e0007 */
[----:B------:R-:W-:Y:S02]  /*c470*/  IMAD.MOV.U32 R4, RZ, RZ, R20 ;  /* 0x000000ffff047224 */ /* 0x000fe400078e0014 */
[----:B------:R-:W-:-:S02]  /*c480*/  IMAD.MOV.U32 R5, RZ, RZ, R21 ;  /* 0x000000ffff057224 */ /* 0x000fc400078e0015 */
[----:B------:R-:W-:Y:S01]  /*c490*/  IMAD.MOV.U32 R6, RZ, RZ, R36 ;  /* 0x000000ffff067224 */ /* 0x000fe200078e0024 */
[----:B------:R-:W-:Y:S01]  /*c4a0*/  PRMT R78, R4, 0x7610, R78 ;  /* 0x00007610044e7816 */ /* 0x000fe2000000004e */
[----:B------:R-:W-:Y:S01]  /*c4b0*/  IMAD.MOV.U32 R7, RZ, RZ, R37 ;  /* 0x000000ffff077224 */ /* 0x000fe200078e0025 */
[----:B------:R-:W-:Y:S02]  /*c4c0*/  PRMT R79, R5, 0x7610, R79 ;  /* 0x00007610054f7816 */ /* 0x000fe4000000004f */
[----:B------:R-:W-:Y:S02]  /*c4d0*/  PRMT R80, R6, 0x7610, R80 ;  /* 0x0000761006507816 */ /* 0x000fe40000000050 */
[----:B-1-3--:R-:W-:-:S07]  /*c4e0*/  PRMT R86, R7, 0x7610, R86 ;  /* 0x0000761007567816 */ /* 0x00afce0000000056 */
.L_x_2175:
[----:B------:R-:W-:Y:S01]  /*c4f0*/  VIADD R5, R59, 0x20 ;  /* 0x000000203b057836 */ /* 0x000fe20000000000 */
[----:B------:R-:W-:Y:S01]  /*c500*/  BSSY B1, `(.L_x_1832) ;  /* 0x0000012000017945 */ /* 0x000fe20003800000 */
[----:B------:R-:W-:Y:S02]  /*c510*/  CS2R R26, SRZ ;  /* 0x00000000001a7805 */ /* 0x000fe4000001ff00 */
[----:B------:R-:W-:Y:S02]  /*c520*/  CS2R R6, SRZ ;  /* 0x0000000000067805 */ /* 0x000fe4000001ff00 */
[----:B------:R-:W-:Y:S02]  /*c530*/  ISETP.GE.AND P1, PT, R5, R0, PT ;  /* 0x000000000500720c */ /* 0x000fe40003f26270 */
[----:B------:R-:W-:-:S11]  /*c540*/  CS2R R4, SRZ ;  /* 0x0000000000047805 */ /* 0x000fd6000001ff00 */
[----:B------:R-:W-:Y:S05]  /*c550*/  @P1 BRA `(.L_x_1833) ;  /* 0x0000000000301947 */ /* 0x000fea0003800000 */
[----:B------:R-:W-:Y:S02]  /*c560*/  CS2R R26, SRZ ;  /* 0x00000000001a7805 */ /* 0x000fe4000001ff00 */
[----:B------:R-:W-:Y:S02]  /*c570*/  CS2R R4, SRZ ;  /* 0x0000000000047805 */ /* 0x000fe4000001ff00 */
[----:B------:R-:W-:Y:S01]  /*c580*/  CS2R R6, SRZ ;  /* 0x0000000000067805 */ /* 0x000fe2000001ff00 */
[----:B------:R-:W-:Y:S06]  /*c590*/  @P0 BRA `(.L_x_1833) ;  /* 0x0000000000200947 */ /* 0x000fec0003800000 */
[C---:B------:R-:W-:Y:S01]  /*c5a0*/  IMAD.SHL.U32 R15, R16.reuse, 0x2, RZ ;  /* 0x00000002100f7824 */ /* 0x040fe200078e00ff */
[----:B------:R-:W-:-:S04]  /*c5b0*/  SHF.L.U64.HI R6, R16, 0x1, R17 ;  /* 0x0000000110067819 */ /* 0x000fc80000010211 */
[-C--:B----4-:R-:W-:Y:S02]  /*c5c0*/  IADD3 R4, P1, R8, R15.reuse, RZ ;  /* 0x0000000f08047210 */ /* 0x090fe40007f3e0ff */
[----:B0-----:R-:W-:-:S03]  /*c5d0*/  IADD3 R14, P2, R14, R15, RZ ;  /* 0x0000000f0e0e7210 */ /* 0x001fc60007f5e0ff */
[--C-:B------:R-:W-:Y:S02]  /*c5e0*/  IMAD.X R5, R3, 0x1, R6.reuse, P1 ;  /* 0x0000000103057824 */ /* 0x100fe400008e0606 */
[----:B------:R-:W-:-:S04]  /*c5f0*/  IMAD.X R15, R9, 0x1, R6, P2 ;  /* 0x00000001090f7824 */ /* 0x000fc800010e0606 */
[----:B------:R-:W5:Y:S04]  /*c600*/  LD.E.128 R4, desc[UR54][R4.64] ;  /* 0x0000003604047980 */ /* 0x000f68000c101d00 */
[----:B------:R1:W5:Y:S02]  /*c610*/  LD.E.128 R24, desc[UR54][R14.64] ;  /* 0x000000360e187980 */ /* 0x000364000c101d00 */
.L_x_1833:
[----:B------:R-:W-:Y:S05]  /*c620*/  BSYNC B1 ;  /* 0x0000000000017941 */ /* 0x000fea0003800000 */
.L_x_1832:
[----:B0----5:R-:W-:Y:S01]  /*c630*/  IMAD.MOV.U32 R3, RZ, RZ, R24 ;  /* 0x000000ffff037224 */ /* 0x021fe200078e0018 */
[----:B------:R-:W-:Y:S01]  /*c640*/  UMOV UR4, 0xffffffff ;  /* 0xffffffff00047882 */ /* 0x000fe20000000000 */
[----:B----4-:R-:W-:Y:S02]  /*c650*/  IMAD.MOV.U32 R8, RZ, RZ, R25 ;  /* 0x000000ffff087224 */ /* 0x010fe400078e0019 */
        /* <DEDUP_REMOVED lines=15> */
[----:B------:R-:W0:Y:S01]  /*c750*/  SHFL.IDX PT, R8, R10, 0x2, 0x181f ;  /* 0x00581f000a087f89 */ /* 0x000e2200000e0000 */
[----:B------:R-:W-:-:S03]  /*c760*/  VIADD R9, R59, 0x40 ;  /* 0x000000403b097836 */ /* 0x000fc60000000000 */
[----:B------:R-:W3:Y:S02]  /*c770*/  SHFL.IDX PT, R3, R43, 0x2, 0x181f ;  /* 0x00581f002b037f89 */ /* 0x000ee400000e0000 */
[----:B------:R-:W-:Y:S02]  /*c780*/  ISETP.GE.OR P1, PT, R9, R0, P0 ;  /* 0x000000000900720c */ /* 0x000fe40000726670 */
[----:B-1----:R-:W1:Y:S04]  /*c790*/  SHFL.IDX PT, R14, R44, 0x2, 0x181f ;  /* 0x00581f002c0e7f89 */ /* 0x002e6800000e0000 */
[----:B------:R-:W4:Y:S07]  /*c7a0*/  SHFL.IDX PT, R9, R45, 0x2, 0x181f ;  /* 0x00581f002d097f89 */ /* 0x000f2e00000e0000 */
[C---:B------:R-:W-:Y:S01]  /*c7b0*/  @!P1 IMAD.SHL.U32 R29, R16.reuse, 0x2, RZ ;  /* 0x00000002101d9824 */ /* 0x040fe200078e00ff */
[----:B------:R-:W-:-:S04]  /*c7c0*/  @!P1 SHF.L.U64.HI R28, R16, 0x1, R17 ;  /* 0x00000001101c9819 */ /* 0x000fc80000010211 */
[----:B0-----:R-:W-:-:S05]  /*c7d0*/  @!P1 IADD3 R8, P2, R8, R29, RZ ;  /* 0x0000001d08089210 */ /* 0x001fca0007f5e0ff */
[----:B---3--:R-:W-:Y:S02]  /*c7e0*/  @!P1 IMAD.X R3, R3, 0x1, R28, P2 ;  /* 0x0000000103039824 */ /* 0x008fe400010e061c */
[----:B------:R-:W-:Y:S02]  /*c7f0*/  @!P1 IMAD.MOV.U32 R32, RZ, RZ, R8 ;  /* 0x000000ffff209224 */ /* 0x000fe400078e0008 */
[----:B------:R-:W-:-:S06]  /*c800*/  @!P1 IMAD.MOV.U32 R33, RZ, RZ, R3 ;  /* 0x000000ffff219224 */ /* 0x000fcc00078e0003 */
[----:B------:R-:W3:Y:S01]  /*c810*/  @!P1 LD.E.128 R32, desc[UR54][R32.64] ;  /* 0x0000003620209980 */ /* 0x000ee2000c101d00 */
[----:B-1----:R-:W-:-:S05]  /*c820*/  @!P1 IADD3 R14, P2, R14, R29, RZ ;  /* 0x0000001d0e0e9210 */ /* 0x002fca0007f5e0ff */
[----:B----4-:R-:W-:-:S04]  /*c830*/  @!P1 IMAD.X R9, R9, 0x1, R28, P2 ;  /* 0x0000000109099824 */ /* 0x010fc800010e061c */
[----:B------:R-:W-:-:S05]  /*c840*/  @!P1 IMAD.MOV.U32 R15, RZ, RZ, R9 ;  /* 0x000000ffff0f9224 */ /* 0x000fca00078e0009 */
[----:B------:R-:W4:Y:S01]  /*c850*/  @!P1 LD.E.128 R28, desc[UR54][R14.64] ;  /* 0x000000360e1c9980 */ /* 0x000f22000c101d00 */
[----:B------:R-:W-:Y:S02]  /*c860*/  CS2R R54, SRZ ;  /* 0x0000000000367805 */ /* 0x000fe4000001ff00 */
[----:B------:R-:W-:Y:S02]  /*c870*/  CS2R R56, SRZ ;  /* 0x0000000000387805 */ /* 0x000fe4000001ff00 */
[----:B------:R-:W-:Y:S02]  /*c880*/  CS2R R38, SRZ ;  /* 0x0000000000267805 */ /* 0x000fe4000001ff00 */
[----:B------:R-:W-:Y:S01]  /*c890*/  CS2R R40, SRZ ;  /* 0x0000000000287805 */ /* 0x000fe2000001ff00 */
[----:B---3--:R-:W-:Y:S02]  /*c8a0*/  @!P1 IMAD.MOV.U32 R54, RZ, RZ, R32 ;  /* 0x000000ffff369224 */ /* 0x008fe400078e0020 */
[----:B------:R-:W-:Y:S01]  /*c8b0*/  @!P1 IMAD.MOV.U32 R55, RZ, RZ, R33 ;  /* 0x000000ffff379224 */ /* 0x000fe200078e0021 */
[----:B------:R0:W1:Y:S01]  /*c8c0*/  SHFL.IDX PT, R32, R10, 0x3, 0x181f ;  /* 0x00781f000a207f89 */ /* 0x00006200000e0000 */
[----:B------:R-:W-:-:S02]  /*c8d0*/  IMAD.MOV.U32 R3, RZ, RZ, R54 ;  /* 0x000000ffff037224 */ /* 0x000fc400078e0036 */
[----:B------:R-:W-:Y:S01]  /*c8e0*/  @!P1 IMAD.MOV.U32 R56, RZ, RZ, R34 ;  /* 0x000000ffff389224 */ /* 0x000fe200078e0022 */
[----:B------:R3:W1:Y:S01]  /*c8f0*/  SHFL.IDX PT, R33, R45, 0x3, 0x181f ;  /* 0x00781f002d217f89 */ /* 0x00066200000e0000 */
[----:B------:R-:W-:Y:S01]  /*c900*/  IMAD.MOV.U32 R8, RZ, RZ, R55 ;  /* 0x000000ffff087224 */ /* 0x000fe200078e0037 */
[----:B------:R-:W-:Y:S01]  /*c910*/  PRMT R68, R3, 0x7610, R68 ;  /* 0x0000761003447816 */ /* 0x000fe20000000044 */
[----:B------:R-:W-:Y:S01]  /*c920*/  @!P1 IMAD.MOV.U32 R57, RZ, RZ, R35 ;  /* 0x000000ffff399224 */ /* 0x000fe200078e0023 */
[----:B------:R3:W1:Y:S02]  /*c930*/  SHFL.IDX PT, R3, R43, 0x3, 0x181f ;  /* 0x00781f002b037f89 */ /* 0x00066400000e0000 */
[----:B------:R-:W-:Y:S01]  /*c940*/  PRMT R69, R8, 0x7610, R69 ;  /* 0x0000761008457816 */ /* 0x000fe20000000045 */
[----:B------:R-:W-:Y:S01]  /*c950*/  IMAD.MOV.U32 R8, RZ, RZ, R56 ;  /* 0x000000ffff087224 */ /* 0x000fe200078e0038 */
[----:B------:R3:W1:Y:S01]  /*c960*/  SHFL.IDX PT, R34, R44, 0x3, 0x181f ;  /* 0x00781f002c227f89 */ /* 0x00066200000e0000 */
[----:B------:R-:W-:Y:S01]  /*c970*/  IMAD.MOV.U32 R9, RZ, RZ, R57 ;  /* 0x000000ffff097224 */ /* 0x000fe200078e0039 */
[----:B----4-:R-:W-:Y:S01]  /*c980*/  @!P1 MOV R41, R31 ;  /* 0x0000001f00299202 */ /* 0x010fe20000000f00 */
[----:B------:R-:W-:Y:S01]  /*c990*/  @!P1 IMAD.MOV.U32 R38, RZ, RZ, R28 ;  /* 0x000000ffff269224 */ /* 0x000fe200078e001c */
[----:B------:R-:W-:Y:S01]  /*c9a0*/  PRMT R48, R8, 0x7610, R48 ;  /* 0x0000761008307816 */ /* 0x000fe20000000030 */
[----:B------:R-:W-:Y:S01]  /*c9b0*/  @!P1 IMAD.MOV.U32 R39, RZ, RZ, R29 ;  /* 0x000000ffff279224 */ /* 0x000fe200078e001d */
[----:B------:R-:W-:Y:S01]  /*c9c0*/  PRMT R49, R9, 0x7610, R49 ;  /* 0x0000761009317816 */ /* 0x000fe20000000031 */
[----:B------:R-:W-:-:S02]  /*c9d0*/  @!P1 IMAD.MOV.U32 R40, RZ, RZ, R30 ;  /* 0x000000ffff289224 */ /* 0x000fc400078e001e */
[----:B------:R-:W-:Y:S02]  /*c9e0*/  IMAD.MOV.U32 R8, RZ, RZ, R38 ;  /* 0x000000ffff087224 */ /* 0x000fe400078e0026 */
[----:B------:R-:W-:Y:S02]  /*c9f0*/  IMAD.MOV.U32 R9, RZ, RZ, R39 ;  /* 0x000000ffff097224 */ /* 0x000fe400078e0027 */
[----:B0-----:R-:W-:Y:S01]  /*ca00*/  IMAD.MOV.U32 R10, RZ, RZ, R40 ;  /* 0x000000ffff0a7224 */ /* 0x001fe200078e0028 */
[----:B------:R-:W-:Y:S01]  /*ca10*/  PRMT R72, R8, 0x7610, R72 ;  /* 0x0000761008487816 */ /* 0x000fe20000000048 */
[----:B------:R-:W-:Y:S01]  /*ca20*/  IMAD.MOV.U32 R11, RZ, RZ, R41 ;  /* 0x000000ffff0b7224 */ /* 0x000fe200078e0029 */
[----:B------:R-:W-:Y:S02]  /*ca30*/  PRMT R73, R9, 0x7610, R73 ;  /* 0x0000761009497816 */ /* 0x000fe40000000049 */
[----:B------:R-:W-:Y:S02]  /*ca40*/  CS2R R8, SRZ ;  /* 0x0000000000087805 */ /* 0x000fe4000001ff00 */
[----:B------:R-:W-:-:S02]  /*ca50*/  PRMT R74, R10, 0x7610, R74 ;  /* 0x000076100a4a7816 */ /* 0x000fc4000000004a */
[----:B---3--:R-:W-:-:S07]  /*ca60*/  PRMT R75, R11, 0x7610, R75 ;  /* 0x000076100b4b7816 */ /* 0x008fce000000004b */
.L_x_2185:
[----:B------:R-:W-:Y:S01]  /*ca70*/  VIADD R59, R59, 0x60 ;  /* 0x000000603b3b7836 */ /* 0x000fe20000000000 */
[----:B------:R-:W-:Y:S01]  /*ca80*/  BSSY B1, `(.L_x_1835) ;  /* 0x0000012000017945 */ /* 0x000fe20003800000 */
[----:B------:R-:W-:Y:S02]  /*ca90*/  CS2R R10, SRZ ;  /* 0x00000000000a7805 */ /* 0x000fe4000001ff00 */
[----:B--2---:R-:W-:Y:S02]  /*caa0*/  CS2R R12, SRZ ;  /* 0x00000000000c7805 */ /* 0x004fe4000001ff00 */
[----:B------:R-:W-:Y:S02]  /*cab0*/  CS2R R14, SRZ ;  /* 0x00000000000e7805 */ /* 0x000fe4000001ff00 */
[----:B------:R-:W-:-:S13]  /*cac0*/  ISETP.GE.AND P1, PT, R59, R0, PT ;  /* 0x000000003b00720c */ /* 0x000fda0003f26270 */
[----:B------:R-:W-:Y:S05]  /*cad0*/  @P1 BRA `(.L_x_1836) ;  /* 0x0000000000301947 */ /* 0x000fea0003800000 */
[----:B------:R-:W-:Y:S02]  /*cae0*/  CS2R R10, SRZ ;  /* 0x00000000000a7805 */ /* 0x000fe4000001ff00 */
[----:B------:R-:W-:Y:S02]  /*caf0*/  CS2R R12, SRZ ;  /* 0x00000000000c7805 */ /* 0x000fe4000001ff00 */
[----:B------:R-:W-:Y:S01]  /*cb00*/  CS2R R14, SRZ ;  /* 0x00000000000e7805 */ /* 0x000fe2000001ff00 */
[----:B------:R-:W-:Y:S06]  /*cb10*/  @P0 BRA `(.L_x_1836) ;  /* 0x0000000000200947 */ /* 0x000fec0003800000 */
[C---:B------:R-:W-:Y:S01]  /*cb20*/  IMAD.SHL.U32 R9, R16.reuse, 0x2, RZ ;  /* 0x0000000210097824 */ /* 0x040fe200078e00ff */
[----:B------:R-:W-:-:S04]  /*cb30*/  SHF.L.U64.HI R10, R16, 0x1, R17 ;  /* 0x00000001100a7819 */ /* 0x000fc80000010211 */
[-C--:B-1----:R-:W-:Y:S02]  /*cb40*/  IADD3 R12, P1, R32, R9.reuse, RZ ;  /* 0x00000009200c7210 */ /* 0x082fe40007f3e0ff */
[----:B------:R-:W-:-:S03]  /*cb50*/  IADD3 R8, P2, R34, R9, RZ ;  /* 0x0000000922087210 */ /* 0x000fc60007f5e0ff */
[--C-:B------:R-:W-:Y:S02]  /*cb60*/  IMAD.X R13, R3, 0x1, R10.reuse, P1 ;  /* 0x00000001030d7824 */ /* 0x100fe400008e060a */
[----:B------:R-:W-:-:S04]  /*cb70*/  IMAD.X R9, R33, 0x1, R10, P2 ;  /* 0x0000000121097824 */ /* 0x000fc800010e060a */
[----:B------:R-:W5:Y:S04]  /*cb80*/  LD.E.128 R12, desc[UR54][R12.64] ;  /* 0x000000360c0c7980 */ /* 0x000f68000c101d00 */
[----:B------:R-:W5:Y:S02]  /*cb90*/  LD.E.128 R8, desc[UR54][R8.64] ;  /* 0x0000003608087980 */ /* 0x000f64000c101d00 */
.L_x_1836:
[----:B------:R-:W-:Y:S05]  /*cba0*/  BSYNC B1 ;  /* 0x0000000000017941 */ /* 0x000fea0003800000 */
.L_x_1835:
[----:B------:R-:W-:Y:S01]  /*cbb0*/  ULEA.HI UR4, UR37, UR37, URZ, 0x1 ;  /* 0x0000002525047291 */ /* 0x000fe2000f8f083f */
[----:B------:R-:W-:Y:S01]  /*cbc0*/  VIADDMNMX R0, R0, -R193, 0x80, PT ;  /* 0x0000008000007446 */ /* 0x000fe200038009c1 */
[----:B-1---5:R-:W-:Y:S01]  /*cbd0*/  IMAD.MOV.U32 R3, RZ, RZ, R8 ;  /* 0x000000ffff037224 */ /* 0x022fe200078e0008 */
[----:B------:R-:W-:Y:S01]  /*cbe0*/  BSSY B1, `(.L_x_1837) ;  /* 0x0000018000017945 */ /* 0x000fe20003800000 */
[----:B------:R-:W-:Y:S01]  /*cbf0*/  ULOP3.LUT UR4, UR4, 0xfffffffe, URZ, 0xc0, !UPT ;  /* 0xfffffffe04047892 */ /* 0x000fe2000f8ec03f */
[----:B------:R-:W-:Y:S01]  /*cc00*/  IMAD.MOV.U32 R28, RZ, RZ, R9 ;  /* 0x000000ffff1c7224 */ /* 0x000fe200078e0009 */
[-C--:B------:R-:W-:Y:S01]  /*cc10*/  ISETP.GE.OR P3, PT, R188, R0.reuse, P0 ;  /* 0x00000000bc00720c */ /* 0x080fe20000766670 */
[----:B------:R-:W-:Y:S01]  /*cc20*/  IMAD.MOV.U32 R30, RZ, RZ, R13 ;  /* 0x000000ffff1e7224 */ /* 0x000fe200078e000d */
[----:B------:R-:W-:Y:S01]  /*cc30*/  UIADD3 UR4, UR37, -UR4, URZ ;  /* 0x8000000425047290 */ /* 0x000fe2000fffe03f */
[-C--:B------:R-:W-:Y:S02]  /*cc40*/  ISETP.GE.OR P2, PT, R217, R0.reuse, P0 ;  /* 0x00000000d900720c */ /* 0x080fe40000746670 */
[----:B------:R-:W-:-:S02]  /*cc50*/  ISETP.GE.OR P1, PT, R216, R0, P0 ;  /* 0x00000000d800720c */ /* 0x000fc40000726670 */
[----:B------:R-:W-:Y:S01]  /*cc60*/  ISETP.GE.OR P0, PT, R215, R0, P0 ;  /* 0x00000000d700720c */ /* 0x000fe20000706670 */
[----:B------:R-:W-:Y:S01]  /*cc70*/  IMAD.U32 R29, RZ, RZ, UR4 ;  /* 0x00000004ff1d7e24 */ /* 0x000fe2000f8e00ff */
[----:B------:R-:W-:Y:S01]  /*cc80*/  PRMT R43, R3, 0x7610, R43 ;  /* 0x00007610032b7816 */ /* 0x000fe2000000002b */
[----:B------:R-:W-:Y:S01]  /*cc90*/  IMAD.MOV.U32 R0, RZ, RZ, R10 ;  /* 0x000000ffff007224 */ /* 0x000fe200078e000a */
[----:B------:R-:W-:Y:S01]  /*cca0*/  PRMT R44, R28, 0x7610, R44 ;  /* 0x000076101c2c7816 */ /* 0x000fe2000000002c */
[----:B------:R-:W-:Y:S01]  /*ccb0*/  IMAD.MOV.U32 R3, RZ, RZ, R11 ;  /* 0x000000ffff037224 */ /* 0x000fe200078e000b */
[----:B------:R-:W-:Y:S01]  /*ccc0*/  SHF.L.U32 R29, R29, 0x1f, RZ ;  /* 0x0000001f1d1d7819 */ /* 0x000fe200000006ff */
[----:B------:R-:W-:Y:S01]  /*ccd0*/  IMAD.MOV.U32 R28, RZ, RZ, R12 ;  /* 0x000000ffff1c7224 */ /* 0x000fe200078e000c */
[----:B------:R-:W-:Y:S01]  /*cce0*/  PRMT R45, R0, 0x7610, R45 ;  /* 0x00007610002d7816 */ /* 0x000fe2000000002d */
[----:B------:R-:W-:Y:S01]  /*ccf0*/  IMAD.MOV.U32 R0, RZ, RZ, R14 ;  /* 0x000000ffff007224 */ /* 0x000fe200078e000e */
[----:B------:R-:W0:Y:S01]  /*cd00*/  SYNCS.PHASECHK.TRANS64.TRYWAIT P4, [R18+URZ+0x28800], R29 ;  /* 0x0288001d120075a7 */ /* 0x000e22000808017f */
[----:B------:R-:W-:Y:S01]  /*cd10*/  PRMT R59, R3, 0x7610, R59 ;  /* 0x00007610033b7816 */ /* 0x000fe2000000003b */
[----:B------:R-:W-:Y:S01]  /*cd20*/  IMAD.MOV.U32 R3, RZ, RZ, R15 ;  /* 0x000000ffff037224 */ /* 0x000fe200078e000f */
[----:B------:R-:W-:-:S02]  /*cd30*/  PRMT R70, R28, 0x7610, R70 ;  /* 0x000076101c467816 */ /* 0x000fc40000000046 */
[----:B------:R-:W-:Y:S01]  /*cd40*/  PRMT R71, R30, 0x7610, R71 ;  /* 0x000076101e477816 */ /* 0x000fe20000000047 */
[----:B0-----:R-:W-:Y:S06]  /*cd50*/  @!P4 BRA `(.L_x_1838) ;  /* 0x000001b800a4c947 */ /* 0x001fec0003800000 */
.L_x_2186:
[----:B------:R-:W-:Y:S05]  /*cd60*/  BSYNC B1 ;  /* 0x0000000000017941 */ /* 0x000fea0003800000 */
.L_x_1837:
[----:B------:R-:W-:Y:S04]  /*cd70*/  BSSY B1, `(.L_x_1839) ;  /* 0x0000069000017945 */ /* 0x000fe80003800000 */
[----:B------:R-:W-:Y:S05]  /*cd80*/  @P3 BRA `(.L_x_1840) ;  /* 0x00000004009c3947 */ /* 0x000fea0003800000 */
[----:B------:R-:W-:Y:S02]  /*cd90*/  LEA.HI R28, R58, R207, RZ, 0x1d ;  /* 0x000000cf3a1c7211 */ /* 0x000fe400078fe8ff */
[--C-:B------:R-:W-:Y:S02]  /*cda0*/  SHF.R.U64 R87, R50, 0x10, R51.reuse ;  /* 0x0000001032577819 */ /* 0x100fe40000001233 */
[----:B------:R-:W-:Y:S01]  /*cdb0*/  SHF.R.S32.HI R31, RZ, 0x1f, R28 ;  /* 0x0000001fff1f7819 */ /* 0x000fe2000001141c */
[----:B0-----:R-:W-:Y:S01]  /*cdc0*/  IMAD.SHL.U32 R29, R28, 0x8, RZ ;  /* 0x000000081c1d7824 */ /* 0x001fe200078e00ff */
[----:B------:R-:W-:Y:S02]  /*cdd0*/  SHF.R.U32.HI R50, RZ, 0x10, R51 ;  /* 0x00000010ff327819 */ /* 0x000fe40000011633 */
[----:B------:R-:W-:Y:S02]  /*cde0*/  LEA.HI R31, R31, R28, RZ, 0x3 ;  /* 0x0000001c1f1f7211 */ /* 0x000fe400078f18ff */
[----:B------:R-:W-:-:S02]  /*cdf0*/  LOP3.LUT R29, R29, 0x38, RZ, 0xc0, !PT ;  /* 0x000000381d1d7812 */ /* 0x000fc400078ec0ff */
[----:B------:R-:W-:Y:S01]  /*ce00*/  SHF.R.U64 R51, R20, 0x10, R21 ;  /* 0x0000001014337819 */ /* 0x000fe20000001215 */
[----:B------:R-:W-:Y:S01]  /*ce10*/  IMAD.SHL.U32 R31, R31, 0x400, RZ ;  /* 0x000004001f1f7824 */ /* 0x000fe200078e00ff */
[----:B------:R-:W-:Y:S02]  /*ce20*/  LOP3.LUT R28, R29, 0x1c0, R222, 0xf8, !PT ;  /* 0x000001c01d1c7812 */ /* 0x000fe400078ef8de */
[----:B------:R-:W-:Y:S02]  /*ce30*/  SHF.R.U64 R83, R52, 0x10, R53 ;  /* 0x0000001034537819 */ /* 0x000fe40000001235 */
[----:B------:R-:W-:Y:S02]  /*ce40*/  LOP3.LUT R28, R28, R203, RZ, 0x3c, !PT ;  /* 0x000000cb1c1c7212 */ /* 0x000fe400078e3cff */
[----:B------:R-:W-:Y:S02]  /*ce50*/  LOP3.LUT R31, R31, 0x7fffe000, RZ, 0xc0, !PT ;  /* 0x7fffe0001f1f7812 */ /* 0x000fe400078ec0ff */
[----:B------:R-:W-:-:S02]  /*ce60*/  SHF.R.U32.HI R20, RZ, 0x10, R21 ;  /* 0x00000010ff147819 */ /* 0x000fc40000011615 */
[----:B------:R-:W-:Y:S02]  /*ce70*/  IADD3 R33, R28, R31, R204 ;  /* 0x0000001f1c217210 */ /* 0x000fe40007ffe0cc */
[----:B------:R-:W0:Y:S01]  /*ce80*/  LDS.128 R28, [R205] ;  /* 0x00000000cd1c7984 */ /* 0x000e220000000c00 */
[----:B------:R-:W-:Y:S02]  /*ce90*/  PRMT R78, R78, 0x5410, R51 ;  /* 0x000054104e4e7816 */ /* 0x000fe40000000033 */
[----:B------:R-:W-:Y:S01]  /*cea0*/  IMAD R81, R33, 0x2, R18 ;  /* 0x0000000221517824 */ /* 0x000fe200078e0212 */
[----:B------:R-:W-:Y:S02]  /*ceb0*/  PRMT R52, R46, 0x5410, R83 ;  /* 0x000054102e347816 */ /* 0x000fe40000000053 */
[----:B------:R-:W-:Y:S02]  /*cec0*/  PRMT R76, R76, 0x5410, R87 ;  /* 0x000054104c4c7816 */ /* 0x000fe40000000057 */
[----:B------:R-:W1:Y:S01]  /*ced0*/  LDS.128 R32, [R81+0x10400] ;  /* 0x0104000051207984 */ /* 0x000e620000000c00 */
[----:B------:R-:W-:Y:S01]  /*cee0*/  PRMT R83, R79, 0x5410, R20 ;  /* 0x000054104f537816 */ /* 0x000fe20000000014 */
[----:B------:R-:W-:Y:S01]  /*cef0*/  IMAD.U32 R79, R78, 0x10000, RZ ;  /* 0x000100004e4f7824 */ /* 0x000fe200078e00ff */
[----:B------:R-:W-:Y:S01]  /*cf00*/  SHF.R.U32.HI R82, RZ, 0x10, R53 ;  /* 0x00000010ff527819 */ /* 0x000fe20000011635 */
[----:B------:R-:W-:Y:S01]  /*cf10*/  IMAD.U32 R53, R76, 0x10000, RZ ;  /* 0x000100004c357824 */ /* 0x000fe200078e00ff */
[----:B------:R-:W-:-:S02]  /*cf20*/  SHF.R.U64 R21, R36, 0x10, R37 ;  /* 0x0000001024157819 */ /* 0x000fc40000001225 */
[----:B------:R-:W-:Y:S02]  /*cf30*/  SHF.R.U32.HI R85, RZ, 0x10, R37 ;  /* 0x00000010ff557819 */ /* 0x000fe40000011625 */
[----:B------:R-:W-:Y:S02]  /*cf40*/  PRMT R77, R77, 0x5410, R50 ;  /* 0x000054104d4d7816 */ /* 0x000fe40000000032 */
[----:B------:R-:W-:Y:S02]  /*cf50*/  PRMT R82, R47, 0x5410, R82 ;  /* 0x000054102f527816 */ /* 0x000fe40000000052 */
[----:B------:R-:W-:Y:S01]  /*cf60*/  PRMT R84, R80, 0x5410, R21 ;  /* 0x0000541050547816 */ /* 0x000fe20000000015 */
[----:B------:R-:W-:Y:S01]  /*cf70*/  IMAD.U32 R80, R83, 0x10000, RZ ;  /* 0x0001000053507824 */ /* 0x000fe200078e00ff */
[----:B------:R-:W-:Y:S02]  /*cf80*/  PRMT R85, R86, 0x5410, R85 ;  /* 0x0000541056557816 */ /* 0x000fe40000000055 */
[----:B------:R-:W-:-:S02]  /*cf90*/  LOP3.LUT R78, R78, 0xffff0000, RZ, 0xc0, !PT ;  /* 0xffff00004e4e7812 */ /* 0x000fc400078ec0ff */
[----:B------:R-:W-:Y:S01]  /*cfa0*/  LOP3.LUT R76, R76, 0xffff0000, RZ, 0xc0, !PT ;  /* 0xffff00004c4c7812 */ /* 0x000fe200078ec0ff */
[----:B------:R-:W-:Y:S01]  /*cfb0*/  IMAD.U32 R86, R85, 0x10000, RZ ;  /* 0x0001000055567824 */ /* 0x000fe200078e00ff */
        /* <DEDUP_REMOVED lines=13> */
[C---:B------:R-:W-:Y:S01]  /*d090*/  FMUL.FTZ R87, R46.reuse, R79 ;  /* 0x0000004f2e577220 */ /* 0x040fe20000410000 */
[-C--:B------:R-:W-:Y:S01]  /*d0a0*/  FMUL.FTZ R91, R46, R53.reuse ;  /* 0x000000352e5b7220 */ /* 0x080fe20000410000 */
[C---:B------:R-:W-:Y:S01]  /*d0b0*/  IMAD.U32 R46, R77.reuse, 0x10000, RZ ;  /* 0x000100004d2e7824 */ /* 0x040fe200078e00ff */
[----:B------:R-:W-:Y:S01]  /*d0c0*/  LOP3.LUT R77, R77, 0xffff0000, RZ, 0xc0, !PT ;  /* 0xffff00004d4d7812 */ /* 0x000fe200078ec0ff */
[----:B------:R-:W-:Y:S01]  /*d0d0*/  FFMA.FTZ R87, R20, R53, -R87 ;  /* 0x0000003514577223 */ /* 0x000fe20000010857 */
[----:B------:R-:W-:Y:S01]  /*d0e0*/  FMUL.FTZ R53, R47, R80 ;  /* 0x000000502f357220 */ /* 0x000fe20000410000 */
[----:B------:R-:W-:-:S02]  /*d0f0*/  IMAD.U32 R51, R35, 0x10000, RZ ;  /* 0x0001000023337824 */ /* 0x000fc400078e00ff */
[----:B------:R-:W-:Y:S01]  /*d100*/  FFMA.FTZ R91, R20, R79, R91 ;  /* 0x0000004f145b7223 */ /* 0x000fe2000001005b */
[----:B------:R-:W-:Y:S02]  /*d110*/  IMAD.U32 R20, R82, 0x10000, RZ ;  /* 0x0001000052147824 */ /* 0x000fe400078e00ff */
[-C--:B------:R-:W-:Y:S01]  /*d120*/  FMUL.FTZ R47, R47, R46.reuse ;  /* 0x0000002e2f2f7220 */ /* 0x080fe20000410000 */
[C---:B------:R-:W-:Y:S01]  /*d130*/  FFMA.FTZ R53, R36.reuse, R46, -R53 ;  /* 0x0000002e24357223 */ /* 0x040fe20000010835 */
[C---:B------:R-:W-:Y:S01]  /*d140*/  FMUL.FTZ R46, R51.reuse, R86 ;  /* 0x00000056332e7220 */ /* 0x040fe20000410000 */
[----:B------:R-:W-:Y:S01]  /*d150*/  FMUL.FTZ R79, R51, R20 ;  /* 0x00000014334f7220 */ /* 0x000fe20000410000 */
[----:B------:R-:W-:Y:S01]  /*d160*/  FFMA.FTZ R47, R36, R80, R47 ;  /* 0x00000050242f7223 */ /* 0x000fe2000001002f */
[C---:B------:R-:W-:Y:S01]  /*d170*/  FMUL.FTZ R36, R32.reuse, R76 ;  /* 0x0000004c20247220 */ /* 0x040fe20000410000 */
[----:B------:R-:W-:Y:S01]  /*d180*/  FFMA.FTZ R51, R37, R20, -R46 ;  /* 0x0000001425337223 */ /* 0x000fe2000001082e */
[----:B------:R-:W-:Y:S01]  /*d190*/  FMUL.FTZ R20, R32, R78 ;  /* 0x0000004e20147220 */ /* 0x000fe20000410000 */
[----:B------:R-:W-:-:S02]  /*d1a0*/  IMAD.U32 R50, R34, 0x10000, RZ ;  /* 0x0001000022327824 */ /* 0x000fc400078e00ff */
[C---:B------:R-:W-:Y:S01]  /*d1b0*/  FFMA.FTZ R36, R21.reuse, R78, R36 ;  /* 0x0000004e15247223 */ /* 0x040fe20000010024 */
[----:B------:R-:W-:Y:S02]  /*d1c0*/  IMAD.U32 R32, R84, 0x10000, RZ ;  /* 0x0001000054207824 */ /* 0x000fe400078e00ff */
[----:B------:R-:W-:Y:S01]  /*d1d0*/  FFMA.FTZ R76, R21, R76, -R20 ;  /* 0x0000004c154c7223 */ /* 0x000fe20000010814 */
[----:B------:R-:W-:Y:S02]  /*d1e0*/  IMAD.U32 R20, R52, 0x10000, RZ ;  /* 0x0001000034147824 */ /* 0x000fe400078e00ff */
[----:B------:R-:W-:Y:S01]  /*d1f0*/  FFMA.FTZ R79, R37, R86, R79 ;  /* 0x00000056254f7223 */ /* 0x000fe2000001004f */
[----:B------:R-:W-:Y:S01]  /*d200*/  FMUL.FTZ R78, R50, R32 ;  /* 0x00000020324e7220 */ /* 0x000fe20000410000 */
[C---:B------:R-:W-:Y:S01]  /*d210*/  FMUL.FTZ R37, R33.reuse, R83 ;  /* 0x0000005321257220 */ /* 0x040fe20000410000 */
[-C--:B------:R-:W-:Y:S01]  /*d220*/  FMUL.FTZ R80, R33, R77.reuse ;  /* 0x0000004d21507220 */ /* 0x080fe20000410000 */
[----:B------:R-:W-:Y:S01]  /*d230*/  LOP3.LUT R34, R34, 0xffff0000, RZ, 0xc0, !PT ;  /* 0xffff000022227812 */ /* 0x000fe200078ec0ff */
[-C--:B------:R-:W-:Y:S01]  /*d240*/  FMUL.FTZ R50, R50, R20.reuse ;  /* 0x0000001432327220 */ /* 0x080fe20000410000 */
[----:B------:R-:W-:Y:S01]  /*d250*/  FFMA.FTZ R78, R29, R20, -R78 ;  /* 0x000000141d4e7223 */ /* 0x000fe2000001084e */
[----:B------:R-:W-:Y:S01]  /*d260*/  LOP3.LUT R33, R84, 0xffff0000, RZ, 0xc0, !PT ;  /* 0xffff000054217812 */ /* 0x000fe200078ec0ff */
[----:B------:R-:W-:Y:S01]  /*d270*/  FFMA.FTZ R46, R28, R77, -R37 ;  /* 0x0000004d1c2e7223 */ /* 0x000fe20000010825 */
[----:B------:R-:W-:Y:S01]  /*d280*/  LOP3.LUT R35, R35, 0xffff0000, RZ, 0xc0, !PT ;  /* 0xffff000023237812 */ /* 0x000fe200078ec0ff */
[----:B------:R-:W-:Y:S01]  /*d290*/  FFMA.FTZ R50, R29, R32, R50 ;  /* 0x000000201d327223 */ /* 0x000fe20000010032 */
[----:B------:R-:W-:Y:S01]  /*d2a0*/  LOP3.LUT R21, R52, 0xffff0000, RZ, 0xc0, !PT ;  /* 0xffff000034157812 */ /* 0x000fe200078ec0ff */
[----:B------:R-:W-:Y:S01]  /*d2b0*/  FFMA.FTZ R80, R28, R83, R80 ;  /* 0x000000531c507223 */ /* 0x000fe20000010050 */
[----:B------:R-:W-:Y:S01]  /*d2c0*/  LOP3.LUT R20, R85, 0xffff0000, RZ, 0xc0, !PT ;  /* 0xffff000055147812 */ /* 0x000fe200078ec0ff */
[----:B------:R-:W-:Y:S01]  /*d2d0*/  FMUL.FTZ R29, R34, R33 ;  /* 0x00000021221d7220 */ /* 0x000fe20000410000 */
[----:B------:R-:W-:Y:S01]  /*d2e0*/  LOP3.LUT R82, R82, 0xffff0000, RZ, 0xc0, !PT ;  /* 0xffff000052527812 */ /* 0x000fe200078ec0ff */
[----:B------:R-:W-:Y:S01]  /*d2f0*/  FMUL.FTZ R34, R34, R21 ;  /* 0x0000001522227220 */ /* 0x000fe20000410000 */
[----:B------:R-:W-:Y:S01]  /*d300*/  F2FP.BF16.F32.PACK_AB R32, R36, R91 ;  /* 0x0000005b2420723e */ /* 0x000fe200000010ff */
[C---:B------:R-:W-:Y:S01]  /*d310*/  FMUL.FTZ R28, R35.reuse, R20 ;  /* 0x00000014231c7220 */ /* 0x040fe20000410000 */
[C---:B------:R-:W-:Y:S01]  /*d320*/  FFMA.FTZ R21, R30.reuse, R21, -R29 ;  /* 0x000000151e157223 */ /* 0x040fe2000001081d */
[-C--:B------:R-:W-:Y:S01]  /*d330*/  FMUL.FTZ R37, R35, R82.reuse ;  /* 0x0000005223257220 */ /* 0x080fe20000410000 */
[----:B------:R-:W-:Y:S01]  /*d340*/  FFMA.FTZ R35, R30, R33, R34 ;  /* 0x000000211e237223 */ /* 0x000fe20000010022 */
[C---:B------:R-:W-:Y:S01]  /*d350*/  FFMA.FTZ R82, R31.reuse, R82, -R28 ;  /* 0x000000521f527223 */ /* 0x040fe2000001081c */
[----:B------:R-:W-:Y:S01]  /*d360*/  F2FP.BF16.F32.PACK_AB R28, R76, R87 ;  /* 0x000000574c1c723e */ /* 0x000fe200000010ff */
[----:B------:R-:W-:Y:S01]  /*d370*/  FFMA.FTZ R20, R31, R20, R37 ;  /* 0x000000141f147223 */ /* 0x000fe20000010025 */
[----:B------:R-:W-:-:S02]  /*d380*/  F2FP.BF16.F32.PACK_AB R29, R46, R53 ;  /* 0x000000352e1d723e */ /* 0x000fc400000010ff */
[----:B------:R-:W-:Y:S02]  /*d390*/  F2FP.BF16.F32.PACK_AB R30, R21, R78 ;  /* 0x0000004e151e723e */ /* 0x000fe400000010ff */
[----:B------:R-:W-:Y:S02]  /*d3a0*/  F2FP.BF16.F32.PACK_AB R34, R35, R50 ;  /* 0x000000322322723e */ /* 0x000fe400000010ff */
[----:B------:R-:W-:Y:S02]  /*d3b0*/  F2FP.BF16.F32.PACK_AB R31, R82, R51 ;  /* 0x00000033521f723e */ /* 0x000fe400000010ff */
[----:B------:R-:W-:Y:S02]  /*d3c0*/  F2FP.BF16.F32.PACK_AB R33, R80, R47 ;  /* 0x0000002f5021723e */ /* 0x000fe400000010ff */
[----:B------:R-:W-:Y:S01]  /*d3d0*/  F2FP.BF16.F32.PACK_AB R35, R20, R79 ;  /* 0x0000004f1423723e */ /* 0x000fe200000010ff */
[----:B------:R1:W-:Y:S04]  /*d3e0*/  STS.128 [R205], R28 ;  /* 0x0000001ccd007388 */ /* 0x0003e80000000c00 */
[----:B------:R1:W-:Y:S02]  /*d3f0*/  STS.128 [R81+0x10400], R32 ;  /* 0x0104002051007388 */ /* 0x0003e40000000c00 */
.L_x_1840:
[----:B------:R-:W-:Y:S05]  /*d400*/  BSYNC B1 ;  /* 0x0000000000017941 */ /* 0x000fea0003800000 */
.L_x_1839:
[----:B------:R-:W-:Y:S04]  /*d410*/  BSSY B1, `(.L_x_1841) ;  /* 0x0000068000017945 */ /* 0x000fe80003800000 */
[----:B------:R-:W-:Y:S05]  /*d420*/  @P2 BRA `(.L_x_1842) ;  /* 0x0000000400982947 */ /* 0x000fea0003800000 */
[----:B------:R-:W-:Y:S02]  /*d430*/  LEA.HI R20, R58, R207, RZ, 0x1d ;  /* 0x000000cf3a147211 */ /* 0x000fe400078fe8ff */
[--C-:B------:R-:W-:Y:S02]  /*d440*/  SHF.R.U64 R37, R6, 0x10, R7.reuse ;  /* 0x0000001006257819 */ /* 0x100fe40000001207 */
[----:B------:R-:W-:Y:S01]  /*d450*/  SHF.R.S32.HI R21, RZ, 0x1f, R20 ;  /* 0x0000001fff157819 */ /* 0x000fe20000011414 */
[----:B-1----:R-:W-:Y:S01]  /*d460*/  IMAD.SHL.U32 R28, R20, 0x8, RZ ;  /* 0x00000008141c7824 */ /* 0x002fe200078e00ff */
[----:B------:R-:W-:Y:S02]  /*d470*/  SHF.R.U32.HI R6, RZ, 0x10, R7 ;  /* 0x00000010ff067819 */ /* 0x000fe40000011607 */
[----:B------:R-:W-:Y:S02]  /*d480*/  LEA.HI R21, R21, R20, RZ, 0x3 ;  /* 0x0000001415157211 */ /* 0x000fe400078f18ff */
[----:B------:R-:W-:-:S02]  /*d490*/  LOP3.LUT R20, R199, 0x38, R28, 0xf8, !PT ;  /* 0x00000038c7147812 */ /* 0x000fc400078ef81c */
[----:B------:R-:W-:Y:S01]  /*d4a0*/  SHF.R.U64 R7, R24, 0x10, R25 ;  /* 0x0000001018077819 */ /* 0x000fe20000001219 */
[----:B------:R-:W-:Y:S01]  /*d4b0*/  IMAD.SHL.U32 R28, R21, 0x400, RZ ;  /* 0x00000400151c7824 */ /* 0x000fe200078e00ff */
[----:B------:R-:W-:Y:S02]  /*d4c0*/  LOP3.LUT R21, R20, R225, RZ, 0x3c, !PT ;  /* 0x000000e114157212 */ /* 0x000fe400078e3cff */
[----:B------:R-:W-:Y:S02]  /*d4d0*/  SHF.R.U64 R47, R4, 0x10, R5 ;  /* 0x00000010042f7819 */ /* 0x000fe40000001205 */
[----:B------:R-:W-:Y:S02]  /*d4e0*/  LOP3.LUT R28, R28, 0x7fffe000, RZ, 0xc0, !PT ;  /* 0x7fffe0001c1c7812 */ /* 0x000fe400078ec0ff */
[----:B------:R-:W-:Y:S02]  /*d4f0*/  PRMT R60, R60, 0x5410, R7 ;  /* 0x000054103c3c7816 */ /* 0x000fe40000000007 */
[----:B------:R-:W-:-:S02]  /*d500*/  IADD3 R21, R21, R28, R202 ;  /* 0x0000001c15157210 */ /* 0x000fc40007ffe0ca */
[----:B0-----:R-:W0:Y:S01]  /*d510*/  LDS.128 R28, [R214] ;  /* 0x00000000d61c7984 */ /* 0x001e220000000c00 */
[----:B------:R-:W-:Y:S02]  /*d520*/  SHF.R.U32.HI R4, RZ, 0x10, R5 ;  /* 0x00000010ff047819 */ /* 0x000fe40000011605 */
[----:B------:R-:W-:Y:S01]  /*d530*/  IMAD R21, R21, 0x2, R18 ;  /* 0x0000000215157824 */ /* 0x000fe200078e0212 */
[----:B------:R-:W-:Y:S02]  /*d540*/  SHF.R.U32.HI R24, RZ, 0x10, R25 ;  /* 0x00000010ff187819 */ /* 0x000fe40000011619 */
[----:B------:R-:W-:Y:S02]  /*d550*/  SHF.R.U64 R5, R26, 0x10, R27 ;  /* 0x000000101a057819 */ /* 0x000fe4000000121b */
[----:B------:R-:W1:Y:S01]  /*d560*/  LDS.128 R32, [R21+0x10400] ;  /* 0x0104000015207984 */ /* 0x000e620000000c00 */
[----:B------:R-:W-:Y:S02]  /*d570*/  PRMT R64, R64, 0x5410, R47 ;  /* 0x0000541040407816 */ /* 0x000fe4000000002f */
[----:B------:R-:W-:Y:S01]  /*d580*/  PRMT R66, R66, 0x5410, R37 ;  /* 0x0000541042427816 */ /* 0x000fe20000000025 */
[----:B------:R-:W-:Y:S01]  /*d590*/  IMAD.U32 R37, R60, 0x10000, RZ ;  /* 0x000100003c257824 */ /* 0x000fe200078e00ff */
[----:B------:R-:W-:Y:S01]  /*d5a0*/  SHF.R.U32.HI R26, RZ, 0x10, R27 ;  /* 0x00000010ff1a7819 */ /* 0x000fe2000001161b */
[----:B------:R-:W-:Y:S01]  /*d5b0*/  IMAD.U32 R36, R64, 0x10000, RZ ;  /* 0x0001000040247824 */ /* 0x000fe200078e00ff */
[----:B------:R-:W-:-:S02]  /*d5c0*/  PRMT R65, R65, 0x5410, R4 ;  /* 0x0000541041417816 */ /* 0x000fc40000000004 */
[----:B------:R-:W-:Y:S02]  /*d5d0*/  PRMT R63, R63, 0x5410, R26 ;  /* 0x000054103f3f7816 */ /* 0x000fe4000000001a */
[----:B------:R-:W-:Y:S02]  /*d5e0*/  PRMT R61, R61, 0x5410, R24 ;  /* 0x000054103d3d7816 */ /* 0x000fe40000000018 */
[----:B------:R-:W-:Y:S02]  /*d5f0*/  PRMT R62, R62, 0x5410, R5 ;  /* 0x000054103e3e7816 */ /* 0x000fe40000000005 */
[----:B------:R-:W-:Y:S02]  /*d600*/  PRMT R67, R67, 0x5410, R6 ;  /* 0x0000541043437816 */ /* 0x000fe40000000006 */
[----:B------:R-:W-:Y:S02]  /*d610*/  LOP3.LUT R60, R60, 0xffff0000, RZ, 0xc0, !PT ;  /* 0xffff00003c3c7812 */ /* 0x000fe400078ec0ff */
[----:B------:R-:W-:Y:S01]  /*d620*/  LOP3.LUT R64, R64, 0xffff0000, RZ, 0xc0, !PT ;  /* 0xffff000040407812 */ /* 0x000fe200078ec0ff */
[C---:B0-----:R-:W-:Y:S01]  /*d630*/  IMAD.U32 R4, R28.reuse, 0x10000, RZ ;  /* 0x000100001c047824 */ /* 0x041fe200078e00ff */
[----:B------:R-:W-:Y:S01]  /*d640*/  LOP3.LUT R5, R28, 0xffff0000, RZ, 0xc0, !PT ;  /* 0xffff00001c057812 */ /* 0x000fe200078ec0ff */
[C---:B------:R-:W-:Y:S01]  /*d650*/  IMAD.U32 R7, R30.reuse, 0x10000, RZ ;  /* 0x000100001e077824 */ /* 0x040fe200078e00ff */
[----:B------:R-:W-:Y:S01]  /*d660*/  LOP3.LUT R20, R30, 0xffff0000, RZ, 0xc0, !PT ;  /* 0xffff00001e147812 */ /* 0x000fe200078ec0ff */
[C---:B------:R-:W-:Y:S01]  /*d670*/  IMAD.U32 R6, R29.reuse, 0x10000, RZ ;  /* 0x000100001d067824 */ /* 0x040fe200078e00ff */
[----:B------:R-:W-:-:S02]  /*d680*/  LOP3.LUT R28, R29, 0xffff0000, RZ, 0xc0, !PT ;  /* 0xffff00001d1c7812 */ /* 0x000fc400078ec0ff */
[----:B------:R-:W-:Y:S01]  /*d690*/  SHF.L.U32 R24, R31, 0x10, RZ ;  /* 0x000000101f187819 */ /* 0x000fe200000006ff */
[C---:B-1----:R-:W-:Y:S01]  /*d6a0*/  IMAD.U32 R25, R32.reuse, 0x10000, RZ ;  /* 0x0001000020197824 */ /* 0x042fe200078e00ff */
[----:B------:R-:W-:Y:S01]  /*d6b0*/  LOP3.LUT R26, R32, 0xffff0000, RZ, 0xc0, !PT ;  /* 0xffff0000201a7812 */ /* 0x000fe200078ec0ff */
[C---:B------:R-:W-:Y:S01]  /*d6c0*/  IMAD.U32 R27, R33.reuse, 0x10000, RZ ;  /* 0x00010000211b7824 */ /* 0x040fe200078e00ff */
[----:B------:R-:W-:Y:S01]  /*d6d0*/  LOP3.LUT R32, R33, 0xffff0000, RZ, 0xc0, !PT ;  /* 0xffff000021207812 */ /* 0x000fe200078ec0ff */
[C---:B------:R-:W-:Y:S01]  /*d6e0*/  FMUL.FTZ R47, R25.reuse, R37 ;  /* 0x00000025192f7220 */ /* 0x040fe20000410000 */
[-C--:B------:R-:W-:Y:S01]  /*d6f0*/  FMUL.FTZ R51, R25, R36.reuse ;  /* 0x0000002419337220 */ /* 0x080fe20000410000 */
[----:B------:R-:W-:Y:S01]  /*d700*/  LOP3.LUT R30, R31, 0xffff0000, RZ, 0xc0, !PT ;  /* 0xffff00001f1e7812 */ /* 0x000fe200078ec0ff */
[----:B------:R-:W-:Y:S02]  /*d710*/  IMAD.U32 R33, R35, 0x10000, RZ ;  /* 0x0001000023217824 */ /* 0x000fe400078e00ff */
[----:B------:R-:W-:Y:S01]  /*d720*/  FFMA.FTZ R47, R4, R36, -R47 ;  /* 0x00000024042f7223 */ /* 0x000fe2000001082f */
[----:B------:R-:W-:Y:S01]  /*d730*/  IMAD.U32 R36, R63, 0x10000, RZ ;  /* 0x000100003f247824 */ /* 0x000fe200078e00ff */
[C---:B------:R-:W-:Y:S01]  /*d740*/  LOP3.LUT R31, R34.reuse, 0xffff0000, RZ, 0xc0, !PT ;  /* 0xffff0000221f7812 */ /* 0x040fe200078ec0ff */
[----:B------:R-:W-:Y:S01]  /*d750*/  IMAD.U32 R29, R34, 0x10000, RZ ;  /* 0x00010000221d7824 */ /* 0x000fe200078e00ff */
[----:B------:R-:W-:Y:S01]  /*d760*/  LOP3.LUT R34, R35, 0xffff0000, RZ, 0xc0, !PT ;  /* 0xffff000023227812 */ /* 0x000fe200078ec0ff */
[----:B------:R-:W-:-:S02]  /*d770*/  IMAD.U32 R35, R61, 0x10000, RZ ;  /* 0x000100003d237824 */ /* 0x000fc400078e00ff */
[----:B------:R-:W-:Y:S01]  /*d780*/  FFMA.FTZ R51, R4, R37, R51 ;  /* 0x0000002504337223 */ /* 0x000fe20000010033 */
[----:B------:R-:W-:Y:S02]  /*d790*/  IMAD.U32 R25, R65, 0x10000, RZ ;  /* 0x0001000041197824 */ /* 0x000fe400078e00ff */
[----:B------:R-:W-:Y:S01]  /*d7a0*/  FMUL.FTZ R37, R33, R36 ;  /* 0x0000002421257220 */ /* 0x000fe20000410000 */
[----:B------:R-:W-:Y:S02]  /*d7b0*/  IMAD.U32 R4, R67, 0x10000, RZ ;  /* 0x0001000043047824 */ /* 0x000fe400078e00ff */
[C---:B------:R-:W-:Y:S01]  /*d7c0*/  FMUL.FTZ R53, R27.reuse, R35 ;  /* 0x000000231b357220 */ /* 0x040fe20000410000 */
[-C--:B------:R-:W-:Y:S01]  /*d7d0*/  FMUL.FTZ R27, R27, R25.reuse ;  /* 0x000000191b1b7220 */ /* 0x080fe20000410000 */
[----:B------:R-:W-:Y:S01]  /*d7e0*/  LOP3.LUT R61, R61, 0xffff0000, RZ, 0xc0, !PT ;  /* 0xffff00003d3d7812 */ /* 0x000fe200078ec0ff */
[-C--:B------:R-:W-:Y:S01]  /*d7f0*/  FMUL.FTZ R33, R33, R4.reuse ;  /* 0x0000000421217220 */ /* 0x080fe20000410000 */
[----:B------:R-:W-:Y:S01]  /*d800*/  FFMA.FTZ R37, R24, R4, -R37 ;  /* 0x0000000418257223 */ /* 0x000fe20000010825 */
[----:B------:R-:W-:Y:S01]  /*d810*/  FMUL.FTZ R4, R26, R60 ;  /* 0x0000003c1a047220 */ /* 0x000fe20000410000 */
[----:B------:R-:W-:Y:S01]  /*d820*/  LOP3.LUT R65, R65, 0xffff0000, RZ, 0xc0, !PT ;  /* 0xffff000041417812 */ /* 0x000fe200078ec0ff */
[C---:B------:R-:W-:Y:S01]  /*d830*/  FFMA.FTZ R53, R6.reuse, R25, -R53 ;  /* 0x0000001906357223 */ /* 0x040fe20000010835 */
[----:B------:R-:W-:Y:S01]  /*d840*/  FFMA.FTZ R25, R6, R35, R27 ;  /* 0x0000002306197223 */ /* 0x000fe2000001001b */
[-C--:B------:R-:W-:Y:S01]  /*d850*/  FMUL.FTZ R26, R26, R64.reuse ;  /* 0x000000401a1a7220 */ /* 0x080fe20000410000 */
[----:B------:R-:W-:Y:S01]  /*d860*/  FFMA.FTZ R64, R5, R64, -R4 ;  /* 0x0000004005407223 */ /* 0x000fe20000010804 */
[----:B------:R-:W-:-:S02]  /*d870*/  IMAD.U32 R6, R62, 0x10000, RZ ;  /* 0x000100003e067824 */ /* 0x000fc400078e00ff */
[----:B------:R-:W-:Y:S01]  /*d880*/  FMUL.FTZ R27, R32, R61 ;  /* 0x0000003d201b7220 */ /* 0x000fe20000410000 */
[----:B------:R-:W-:Y:S02]  /*d890*/  IMAD.U32 R4, R66, 0x10000, RZ ;  /* 0x0001000042047824 */ /* 0x000fe400078e00ff */
[-C--:B------:R-:W-:Y:S01]  /*d8a0*/  FMUL.FTZ R32, R32, R65.reuse ;  /* 0x0000004120207220 */ /* 0x080fe20000410000 */
[----:B------:R-:W-:Y:S01]  /*d8b0*/  LOP3.LUT R62, R62, 0xffff0000, RZ, 0xc0, !PT ;  /* 0xffff00003e3e7812 */ /* 0x000fe200078ec0ff */
[----:B------:R-:W-:Y:S01]  /*d8c0*/  FFMA.FTZ R33, R24, R36, R33 ;  /* 0x0000002418217223 */ /* 0x000fe20000010021 */
[----:B------:R-:W-:Y:S01]  /*d8d0*/  LOP3.LUT R66, R66, 0xffff0000, RZ, 0xc0, !PT ;  /* 0xffff000042427812 */ /* 0x000fe200078ec0ff */
[----:B------:R-:W-:Y:S01]  /*d8e0*/  FFMA.FTZ R24, R5, R60, R26 ;  /* 0x0000003c05187223 */ /* 0x000fe2000001001a */
[----:B------:R-:W-:Y:S01]  /*d8f0*/  LOP3.LUT R63, R63, 0xffff0000, RZ, 0xc0, !PT ;  /* 0xffff00003f3f7812 */ /* 0x000fe200078ec0ff */
[C---:B------:R-:W-:Y:S01]  /*d900*/  FFMA.FTZ R26, R28.reuse, R65, -R27 ;  /* 0x000000411c1a7223 */ /* 0x040fe2000001081b */
[----:B------:R-:W-:Y:S01]  /*d910*/  LOP3.LUT R67, R67, 0xffff0000, RZ, 0xc0, !PT ;  /* 0xffff000043437812 */ /* 0x000fe200078ec0ff */
[----:B------:R-:W-:Y:S01]  /*d920*/  FFMA.FTZ R32, R28, R61, R32 ;  /* 0x0000003d1c207223 */ /* 0x000fe20000010020 */
[C---:B------:R-:W-:Y:S01]  /*d930*/  FMUL.FTZ R36, R29.reuse, R6 ;  /* 0x000000061d247220 */ /* 0x040fe20000410000 */
[----:B------:R-:W-:Y:S01]  /*d940*/  FMUL.FTZ R28, R29, R4 ;  /* 0x000000041d1c7220 */ /* 0x000fe20000410000 */
        /* <DEDUP_REMOVED lines=20> */
.L_x_1842:
[----:B------:R-:W-:Y:S05]  /*da90*/  BSYNC B1 ;  /* 0x0000000000017941 */ /* 0x000fea0003800000 */
.L_x_1841:
[----:B------:R-:W-:Y:S04]  /*daa0*/  BSSY B1, `(.L_x_1843) ;  /* 0x0000068000017945 */ /* 0x000fe80003800000 */
[----:B------:R-:W-:Y:S05]  /*dab0*/  @P1 BRA `(.L_x_1844) ;  /* 0x0000000400981947 */ /* 0x000fea0003800000 */
[----:B--2---:R-:W-:Y:S02]  /*dac0*/  LEA.HI R4, R58, R207, RZ, 0x1d ;  /* 0x000000cf3a047211 */ /* 0x004fe400078fe8ff */
[----:B-1----:R-:W-:Y:S02]  /*dad0*/  SHF.R.U64 R31, R38, 0x10, R39 ;  /* 0x00000010261f7819 */ /* 0x002fe40000001227 */
[----:B------:R-:W-:Y:S01]  /*dae0*/  SHF.R.S32.HI R5, RZ, 0x1f, R4 ;  /* 0x0000001fff057819 */ /* 0x000fe20000011404 */
[----:B------:R-:W-:Y:S01]  /*daf0*/  IMAD.SHL.U32 R6, R4, 0x8, RZ ;  /* 0x0000000804067824 */ /* 0x000fe200078e00ff */
[----:B------:R-:W-:Y:S02]  /*db00*/  SHF.R.U64 R35, R54, 0x10, R55 ;  /* 0x0000001036237819 */ /* 0x000fe40000001237 */
[----:B------:R-:W-:Y:S02]  /*db10*/  LEA.HI R4, R5, R4, RZ, 0x3 ;  /* 0x0000000405047211 */ /* 0x000fe400078f18ff */
[----:B------:R-:W-:-:S02]  /*db20*/  LOP3.LUT R5, R197, 0x38, R6, 0xf8, !PT ;  /* 0x00000038c5057812 */ /* 0x000fc400078ef806 */
[----:B------:R-:W-:Y:S01]  /*db30*/  PRMT R72, R72, 0x5410, R31 ;  /* 0x0000541048487816 */ /* 0x000fe2000000001f */
[----:B------:R-:W-:Y:S01]  /*db40*/  IMAD.SHL.U32 R6, R4, 0x400, RZ ;  /* 0x0000040004067824 */ /* 0x000fe200078e00ff */
[----:B------:R-:W-:Y:S02]  /*db50*/  LOP3.LUT R4, R5, R224, RZ, 0x3c, !PT ;  /* 0x000000e005047212 */ /* 0x000fe400078e3cff */
[----:B------:R-:W-:Y:S01]  /*db60*/  SHF.R.U32.HI R38, RZ, 0x10, R39 ;  /* 0x00000010ff267819 */ /* 0x000fe20000011627 */
[----:B------:R-:W-:Y:S01]  /*db70*/  IMAD.U32 R36, R72, 0x10000, RZ ;  /* 0x0001000048247824 */ /* 0x000fe200078e00ff */
[----:B------:R-:W-:Y:S02]  /*db80*/  LOP3.LUT R6, R6, 0x7fffe000, RZ, 0xc0, !PT ;  /* 0x7fffe00006067812 */ /* 0x000fe400078ec0ff */
[----:B------:R-:W-:Y:S02]  /*db90*/  PRMT R68, R68, 0x5410, R35 ;  /* 0x0000541044447816 */ /* 0x000fe40000000023 */
[----:B------:R-:W-:-:S02]  /*dba0*/  IADD3 R21, R4, R6, R201 ;  /* 0x0000000604157210 */ /* 0x000fc40007ffe0c9 */
[----:B------:R-:W1:Y:S01]  /*dbb0*/  LDS.128 R4, [R213] ;  /* 0x00000000d5047984 */ /* 0x000e620000000c00 */
[----:B------:R-:W-:Y:S01]  /*dbc0*/  SHF.R.U32.HI R54, RZ, 0x10, R55 ;  /* 0x00000010ff367819 */ /* 0x000fe20000011637 */
[----:B------:R-:W-:Y:S01]  /*dbd0*/  IMAD.U32 R35, R68, 0x10000, RZ ;  /* 0x0001000044237824 */ /* 0x000fe200078e00ff */
[--C-:B0-----:R-:W-:Y:S01]  /*dbe0*/  SHF.R.U64 R29, R40, 0x10, R41.reuse ;  /* 0x00000010281d7819 */ /* 0x101fe20000001229 */
[----:B------:R-:W-:Y:S01]  /*dbf0*/  IMAD R21, R21, 0x2, R18 ;  /* 0x0000000215157824 */ /* 0x000fe200078e0212 */
[----:B------:R-:W-:Y:S02]  /*dc00*/  PRMT R73, R73, 0x5410, R38 ;  /* 0x0000541049497816 */ /* 0x000fe40000000026 */
[----:B------:R-:W-:Y:S02]  /*dc10*/  SHF.R.U32.HI R40, RZ, 0x10, R41 ;  /* 0x00000010ff287819 */ /* 0x000fe40000011629 */
[----:B------:R-:W0:Y:S01]  /*dc20*/  LDS.128 R24, [R21+0x10400] ;  /* 0x0104000015187984 */ /* 0x000e220000000c00 */
[----:B------:R-:W-:Y:S01]  /*dc30*/  SHF.R.U64 R33, R56, 0x10, R57 ;  /* 0x0000001038217819 */ /* 0x000fe20000001239 */
[----:B------:R-:W-:Y:S01]  /*dc40*/  IMAD.U32 R39, R73, 0x10000, RZ ;  /* 0x0001000049277824 */ /* 0x000fe200078e00ff */
[----:B------:R-:W-:-:S02]  /*dc50*/  PRMT R69, R69, 0x5410, R54 ;  /* 0x0000541045457816 */ /* 0x000fc40000000036 */
[----:B------:R-:W-:Y:S02]  /*dc60*/  SHF.R.U32.HI R56, RZ, 0x10, R57 ;  /* 0x00000010ff387819 */ /* 0x000fe40000011639 */
[----:B------:R-:W-:Y:S02]  /*dc70*/  PRMT R75, R75, 0x5410, R40 ;  /* 0x000054104b4b7816 */ /* 0x000fe40000000028 */
[----:B------:R-:W-:Y:S02]  /*dc80*/  PRMT R49, R49, 0x5410, R56 ;  /* 0x0000541031317816 */ /* 0x000fe40000000038 */
[----:B------:R-:W-:Y:S01]  /*dc90*/  PRMT R74, R74, 0x5410, R29 ;  /* 0x000054104a4a7816 */ /* 0x000fe2000000001d */
[----:B------:R-:W-:Y:S01]  /*dca0*/  IMAD.U32 R41, R75, 0x10000, RZ ;  /* 0x000100004b297824 */ /* 0x000fe200078e00ff */
[----:B------:R-:W-:Y:S01]  /*dcb0*/  PRMT R48, R48, 0x5410, R33 ;  /* 0x0000541030307816 */ /* 0x000fe20000000021 */
[C---:B-1----:R-:W-:Y:S01]  /*dcc0*/  IMAD.U32 R20, R4.reuse, 0x10000, RZ ;  /* 0x0001000004147824 */ /* 0x042fe200078e00ff */
[----:B------:R-:W-:Y:S01]  /*dcd0*/  LOP3.LUT R4, R4, 0xffff0000, RZ, 0xc0, !PT ;  /* 0xffff000004047812 */ /* 0x000fe200078ec0ff */
[C---:B------:R-:W-:Y:S01]  /*dce0*/  IMAD.U32 R28, R5.reuse, 0x10000, RZ ;  /* 0x00010000051c7824 */ /* 0x040fe200078e00ff */
[----:B------:R-:W-:Y:S01]  /*dcf0*/  LOP3.LUT R5, R5, 0xffff0000, RZ, 0xc0, !PT ;  /* 0xffff000005057812 */ /* 0x000fe200078ec0ff */
[C---:B------:R-:W-:Y:S01]  /*dd00*/  IMAD.U32 R30, R7.reuse, 0x10000, RZ ;  /* 0x00010000071e7824 */ /* 0x040fe200078e00ff */
[----:B------:R-:W-:Y:S01]  /*dd10*/  LOP3.LUT R7, R7, 0xffff0000, RZ, 0xc0, !PT ;  /* 0xffff000007077812 */ /* 0x000fe200078ec0ff */
[C---:B------:R-:W-:Y:S01]  /*dd20*/  IMAD.U32 R29, R6.reuse, 0x10000, RZ ;  /* 0x00010000061d7824 */ /* 0x040fe200078e00ff */
[----:B------:R-:W-:Y:S01]  /*dd30*/  LOP3.LUT R6, R6, 0xffff0000, RZ, 0xc0, !PT ;  /* 0xffff000006067812 */ /* 0x000fe200078ec0ff */
[C---:B0-----:R-:W-:Y:S01]  /*dd40*/  IMAD.U32 R31, R24.reuse, 0x10000, RZ ;  /* 0x00010000181f7824 */ /* 0x041fe200078e00ff */
[----:B------:R-:W-:Y:S01]  /*dd50*/  LOP3.LUT R24, R24, 0xffff0000, RZ, 0xc0, !PT ;  /* 0xffff000018187812 */ /* 0x000fe200078ec0ff */
[C---:B------:R-:W-:Y:S01]  /*dd60*/  IMAD.U32 R32, R25.reuse, 0x10000, RZ ;  /* 0x0001000019207824 */ /* 0x040fe200078e00ff */
[----:B------:R-:W-:Y:S01]  /*dd70*/  LOP3.LUT R25, R25, 0xffff0000, RZ, 0xc0, !PT ;  /* 0xffff000019197812 */ /* 0x000fe200078ec0ff */
[C---:B------:R-:W-:Y:S01]  /*dd80*/  FMUL.FTZ R37, R31.reuse, R36 ;  /* 0x000000241f257220 */ /* 0x040fe20000410000 */
[----:B------:R-:W-:Y:S01]  /*dd90*/  FMUL.FTZ R47, R31, R35 ;  /* 0x000000231f2f7220 */ /* 0x000fe20000410000 */
[----:B------:R-:W-:-:S02]  /*dda0*/  IMAD.U32 R31, R69, 0x10000, RZ ;  /* 0x00010000451f7824 */ /* 0x000fc400078e00ff */
[----:B------:R-:W-:Y:S01]  /*ddb0*/  FFMA.FTZ R38, R20, R35, -R37 ;  /* 0x0000002314267223 */ /* 0x000fe20000010825 */
[----:B------:R-:W-:Y:S01]  /*ddc0*/  FMUL.FTZ R37, R32, R39 ;  /* 0x0000002720257220 */ /* 0x000fe20000410000 */
[----:B------:R-:W-:Y:S02]  /*ddd0*/  IMAD.U32 R34, R27, 0x10000, RZ ;  /* 0x000100001b227824 */ /* 0x000fe400078e00ff */
[----:B------:R-:W-:Y:S01]  /*dde0*/  FFMA.FTZ R47, R20, R36, R47 ;  /* 0x00000024142f7223 */ /* 0x000fe2000001002f */
[-C--:B------:R-:W-:Y:S01]  /*ddf0*/  FMUL.FTZ R51, R32, R31.reuse ;  /* 0x0000001f20337220 */ /* 0x080fe20000410000 */
[----:B------:R-:W-:Y:S01]  /*de00*/  FFMA.FTZ R36, R28, R31, -R37 ;  /* 0x0000001f1c247223 */ /* 0x000fe20000010825 */
[----:B------:R-:W-:Y:S02]  /*de10*/  IMAD.U32 R35, R49, 0x10000, RZ ;  /* 0x0001000031237824 */ /* 0x000fe400078e00ff */
[----:B------:R-:W-:Y:S01]  /*de20*/  FMUL.FTZ R31, R34, R41 ;  /* 0x00000029221f7220 */ /* 0x000fe20000410000 */
[----:B------:R-:W-:Y:S01]  /*de30*/  LOP3.LUT R37, R72, 0xffff0000, RZ, 0xc0, !PT ;  /* 0xffff000048257812 */ /* 0x000fe200078ec0ff */
[----:B------:R-:W-:Y:S01]  /*de40*/  FFMA.FTZ R51, R28, R39, R51 ;  /* 0x000000271c337223 */ /* 0x000fe20000010033 */
[-C--:B------:R-:W-:Y:S01]  /*de50*/  FMUL.FTZ R34, R34, R35.reuse ;  /* 0x0000002322227220 */ /* 0x080fe20000410000 */
[----:B------:R-:W-:Y:S01]  /*de60*/  FFMA.FTZ R40, R30, R35, -R31 ;  /* 0x000000231e287223 */ /* 0x000fe2000001081f */
[----:B------:R-:W-:Y:S01]  /*de70*/  LOP3.LUT R31, R68, 0xffff0000, RZ, 0xc0, !PT ;  /* 0xffff0000441f7812 */ /* 0x000fe200078ec0ff */
[----:B------:R-:W-:Y:S01]  /*de80*/  FMUL.FTZ R35, R24, R37 ;  /* 0x0000002518237220 */ /* 0x000fe20000410000 */
[----:B------:R-:W-:Y:S01]  /*de90*/  LOP3.LUT R28, R73, 0xffff0000, RZ, 0xc0, !PT ;  /* 0xffff0000491c7812 */ /* 0x000fe200078ec0ff */
[----:B------:R-:W-:Y:S01]  /*dea0*/  FFMA.FTZ R41, R30, R41, R34 ;  /* 0x000000291e297223 */ /* 0x000fe20000010022 */
[----:B------:R-:W-:Y:S01]  /*deb0*/  LOP3.LUT R20, R69, 0xffff0000, RZ, 0xc0, !PT ;  /* 0xffff000045147812 */ /* 0x000fe200078ec0ff */
[----:B------:R-:W-:Y:S01]  /*dec0*/  FMUL.FTZ R39, R24, R31 ;  /* 0x0000001f18277220 */ /* 0x000fe20000410000 */
[----:B------:R-:W-:-:S02]  /*ded0*/  IMAD.U32 R33, R26, 0x10000, RZ ;  /* 0x000100001a217824 */ /* 0x000fc400078e00ff */
[C---:B------:R-:W-:Y:S01]  /*dee0*/  FMUL.FTZ R34, R25.reuse, R28 ;  /* 0x0000001c19227220 */ /* 0x040fe20000410000 */
[----:B------:R-:W-:Y:S02]  /*def0*/  IMAD.U32 R30, R74, 0x10000, RZ ;  /* 0x000100004a1e7824 */ /* 0x000fe400078e00ff */
[----:B------:R-:W-:Y:S01]  /*df00*/  FMUL.FTZ R25, R25, R20 ;  /* 0x0000001419197220 */ /* 0x000fe20000410000 */
[----:B------:R-:W-:Y:S01]  /*df10*/  FFMA.FTZ R35, R4, R31, -R35 ;  /* 0x0000001f04237223 */ /* 0x000fe20000010823 */
[----:B------:R-:W-:Y:S02]  /*df20*/  IMAD.U32 R24, R48, 0x10000, RZ ;  /* 0x0001000030187824 */ /* 0x000fe400078e00ff */
[----:B------:R-:W-:Y:S01]  /*df30*/  FFMA.FTZ R32, R4, R37, R39 ;  /* 0x0000002504207223 */ /* 0x000fe20000010027 */
[----:B------:R-:W-:Y:S01]  /*df40*/  FMUL.FTZ R4, R33, R30 ;  /* 0x0000001e21047220 */ /* 0x000fe20000410000 */
[C---:B------:R-:W-:Y:S01]  /*df50*/  FFMA.FTZ R31, R5.reuse, R20, -R34 ;  /* 0x00000014051f7223 */ /* 0x040fe20000010822 */
[----:B------:R-:W-:Y:S01]  /*df60*/  FFMA.FTZ R28, R5, R28, R25 ;  /* 0x0000001c051c7223 */ /* 0x000fe20000010019 */
[----:B------:R-:W-:Y:S01]  /*df70*/  LOP3.LUT R26, R26, 0xffff0000, RZ, 0xc0, !PT ;  /* 0xffff00001a1a7812 */ /* 0x000fe200078ec0ff */
[-C--:B------:R-:W-:Y:S01]  /*df80*/  FMUL.FTZ R34, R33, R24.reuse ;  /* 0x0000001821227220 */ /* 0x080fe20000410000 */
[----:B------:R-:W-:Y:S01]  /*df90*/  LOP3.LUT R25, R74, 0xffff0000, RZ, 0xc0, !PT ;  /* 0xffff00004a197812 */ /* 0x000fe200078ec0ff */
[----:B------:R-:W-:Y:S01]  /*dfa0*/  FFMA.FTZ R33, R29, R24, -R4 ;  /* 0x000000181d217223 */ /* 0x000fe20000010804 */
[----:B------:R-:W-:Y:S01]  /*dfb0*/  LOP3.LUT R27, R27, 0xffff0000, RZ, 0xc0, !PT ;  /* 0xffff00001b1b7812 */ /* 0x000fe200078ec0ff */
[----:B------:R-:W-:Y:S01]  /*dfc0*/  FFMA.FTZ R34, R29, R30, R34 ;  /* 0x0000001e1d227223 */ /* 0x000fe20000010022 */
[----:B------:R-:W-:Y:S01]  /*dfd0*/  LOP3.LUT R5, R48, 0xffff0000, RZ, 0xc0, !PT ;  /* 0xffff000030057812 */ /* 0x000fe200078ec0ff */
[----:B------:R-:W-:Y:S01]  /*dfe0*/  FMUL.FTZ R29, R26, R25 ;  /* 0x000000191a1d7220 */ /* 0x000fe20000410000 */
[----:B------:R-:W-:-:S02]  /*dff0*/  LOP3.LUT R20, R75, 0xffff0000, RZ, 0xc0, !PT ;  /* 0xffff00004b147812 */ /* 0x000fc400078ec0ff */
[----:B------:R-:W-:Y:S01]  /*e000*/  LOP3.LUT R4, R49, 0xffff0000, RZ, 0xc0, !PT ;  /* 0xffff000031047812 */ /* 0x000fe200078ec0ff */
[-C--:B------:R-:W-:Y:S01]  /*e010*/  FMUL.FTZ R24, R26, R5.reuse ;  /* 0x000000051a187220 */ /* 0x080fe20000410000 */
[C---:B------:R-:W-:Y:S01]  /*e020*/  FFMA.FTZ R26, R6.reuse, R5, -R29 ;  /* 0x00000005061a7223 */ /* 0x040fe2000001081d */
[----:B------:R-:W-:Y:S01]  /*e030*/  FMUL.FTZ R30, R27, R20 ;  /* 0x000000141b1e7220 */ /* 0x000fe20000410000 */
[----:B------:R-:W-:Y:S01]  /*e040*/  F2FP.BF16.F32.PACK_AB R5, R31, R36 ;  /* 0x000000241f05723e */ /* 0x000fe200000010ff */
        /* <DEDUP_REMOVED lines=9> */
[----:B------:R-:W-:Y:S01]  /*e0e0*/  F2FP.BF16.F32.PACK_AB R25, R28, R51 ;  /* 0x000000331c19723e */ /* 0x000fe200000010ff */
[----:B------:R3:W-:Y:S01]  /*e0f0*/  STS.128 [R213], R4 ;  /* 0x00000004d5007388 */ /* 0x0007e20000000c00 */
[----:B------:R-:W-:-:S05]  /*e100*/  F2FP.BF16.F32.PACK_AB R27, R20, R41 ;  /* 0x00000029141b723e */ /* 0x000fca00000010ff */
[----:B------:R3:W-:Y:S02]  /*e110*/  STS.128 [R21+0x10400], R24 ;  /* 0x0104001815007388 */ /* 0x0007e40000000c00 */
.L_x_1844:
[----:B------:R-:W-:Y:S05]  /*e120*/  BSYNC B1 ;  /* 0x0000000000017941 */ /* 0x000fea0003800000 */
.L_x_1843:
[----:B------:R-:W-:Y:S01]  /*e130*/  PRMT R20, R3, 0x5410, R0 ;  /* 0x0000541003147816 */ /* 0x000fe20000000000 */
[----:B------:R-:W-:Y:S06]  /*e140*/  @P0 BRA `(.L_x_1828) ;  /* 0x0000000400980947 */ /* 0x000fec0003800000 */
[----:B------:R-:W-:Y:S02]  /*e150*/  LEA.HI R58, R58, R207, RZ, 0x1d ;  /* 0x000000cf3a3a7211 */ /* 0x000fe400078fe8ff */
[----:B--23--:R-:W-:Y:S02]  /*e160*/  SHF.R.U64 R21, R12, 0x10, R13 ;  /* 0x000000100c157819 */ /* 0x00cfe4000000120d */
[----:B------:R-:W-:Y:S01]  /*e170*/  SHF.R.S32.HI R5, RZ, 0x1f, R58 ;  /* 0x0000001fff057819 */ /* 0x000fe2000001143a */
[----:B------:R-:W-:Y:S01]  /*e180*/  IMAD.SHL.U32 R3, R58, 0x8, RZ ;  /* 0x000000083a037824 */ /* 0x000fe200078e00ff */
[----:B------:R-:W-:Y:S02]  /*e190*/  SHF.R.U64 R8, R8, 0x10, R9 ;  /* 0x0000001008087819 */ /* 0x000fe40000001209 */
[----:B------:R-:W-:Y:S02]  /*e1a0*/  LEA.HI R5, R5, R58, RZ, 0x3 ;  /* 0x0000003a05057211 */ /* 0x000fe400078f18ff */
[----:B------:R-:W-:-:S02]  /*e1b0*/  LOP3.LUT R0, R196, 0x38, R3, 0xf8, !PT ;  /* 0x00000038c4007812 */ /* 0x000fc400078ef803 */
[----:B------:R-:W-:Y:S01]  /*e1c0*/  SHF.R.U32.HI R12, RZ, 0x10, R13 ;  /* 0x00000010ff0c7819 */ /* 0x000fe2000001160d */
[----:B------:R-:W-:Y:S01]  /*e1d0*/  IMAD.SHL.U32 R5, R5, 0x400, RZ ;  /* 0x0000040005057824 */ /* 0x000fe200078e00ff */
[----:B------:R-:W-:Y:S02]  /*e1e0*/  LOP3.LUT R3, R0, R223, RZ, 0x3c, !PT ;  /* 0x000000df00037212 */ /* 0x000fe400078e3cff */
[----:B------:R-:W-:Y:S02]  /*e1f0*/  SHF.R.U32.HI R9, RZ, 0x10, R9 ;  /* 0x00000010ff097819 */ /* 0x000fe40000011609 */
[----:B------:R-:W-:Y:S02]  /*e200*/  LOP3.LUT R5, R5, 0x7fffe000, RZ, 0xc0, !PT ;  /* 0x7fffe00005057812 */ /* 0x000fe400078ec0ff */
[----:B------:R-:W-:Y:S02]  /*e210*/  SHF.R.U64 R0, R10, 0x10, R11 ;  /* 0x000000100a007819 */ /* 0x000fe4000000120b */
[----:B------:R-:W-:-:S02]  /*e220*/  IADD3 R3, R3, R5, R200 ;  /* 0x0000000503037210 */ /* 0x000fc40007ffe0c8 */
[----:B------:R-:W2:Y:S01]  /*e230*/  LDS.128 R4, [R212] ;  /* 0x00000000d4047984 */ /* 0x000ea20000000c00 */
[----:B------:R-:W-:Y:S02]  /*e240*/  PRMT R43, R43, 0x5410, R8 ;  /* 0x000054102b2b7816 */ /* 0x000fe40000000008 */
[----:B------:R-:W-:Y:S01]  /*e250*/  IMAD R3, R3, 0x2, R18 ;  /* 0x0000000203037824 */ /* 0x000fe200078e0212 */
[----:B------:R-:W-:Y:S02]  /*e260*/  SHF.R.U32.HI R10, RZ, 0x10, R11 ;  /* 0x00000010ff0a7819 */ /* 0x000fe4000001160b */
[----:B------:R-:W-:Y:S02]  /*e270*/  PRMT R71, R71, 0x5410, R12 ;  /* 0x0000541047477816 */ /* 0x000fe4000000000c */
[----:B------:R-:W3:Y:S01]  /*e280*/  LDS.128 R24, [R3+0x10400] ;  /* 0x0104000003187984 */ /* 0x000ee20000000c00 */
[--C-:B-1----:R-:W-:Y:S02]  /*e290*/  SHF.R.U64 R28, R14, 0x10, R15.reuse ;  /* 0x000000100e1c7819 */ /* 0x102fe4000000120f */
[----:B0-----:R-:W-:-:S02]  /*e2a0*/  SHF.R.U32.HI R29, RZ, 0x10, R15 ;  /* 0x00000010ff1d7819 */ /* 0x001fc4000001160f */
[----:B------:R-:W-:Y:S02]  /*e2b0*/  PRMT R70, R70, 0x5410, R21 ;  /* 0x0000541046467816 */ /* 0x000fe40000000015 */
[----:B------:R-:W-:Y:S02]  /*e2c0*/  PRMT R44, R44, 0x5410, R9 ;  /* 0x000054102c2c7816 */ /* 0x000fe40000000009 */
[----:B------:R-:W-:Y:S01]  /*e2d0*/  PRMT R28, R20, 0x5432, R28 ;  /* 0x00005432141c7816 */ /* 0x000fe2000000001c */
[----:B------:R-:W-:Y:S01]  /*e2e0*/  IMAD.U32 R21, R70, 0x10000, RZ ;  /* 0x0001000046157824 */ /* 0x000fe200078e00ff */
[----:B------:R-:W-:Y:S02]  /*e2f0*/  PRMT R29, R20, 0x5410, R29 ;  /* 0x00005410141d7816 */ /* 0x000fe4000000001d */
[----:B------:R-:W-:Y:S02]  /*e300*/  PRMT R45, R45, 0x5410, R0 ;  /* 0x000054102d2d7816 */ /* 0x000fe40000000000 */
[----:B------:R-:W-:Y:S01]  /*e310*/  PRMT R59, R59, 0x5410, R10 ;  /* 0x000054103b3b7816 */ /* 0x000fe2000000000a */
[C---:B--2---:R-:W-:Y:S01]  /*e320*/  IMAD.U32 R0, R4.reuse, 0x10000, RZ ;  /* 0x0001000004007824 */ /* 0x044fe200078e00ff */
[----:B------:R-:W-:Y:S01]  /*e330*/  LOP3.LUT R4, R4, 0xffff0000, RZ, 0xc0, !PT ;  /* 0xffff000004047812 */ /* 0x000fe200078ec0ff */
[C---:B------:R-:W-:Y:S01]  /*e340*/  IMAD.U32 R8, R5.reuse, 0x10000, RZ ;  /* 0x0001000005087824 */ /* 0x040fe200078e00ff */
[----:B------:R-:W-:Y:S01]  /*e350*/  LOP3.LUT R5, R5, 0xffff0000, RZ, 0xc0, !PT ;  /* 0xffff000005057812 */ /* 0x000fe200078ec0ff */
[C---:B------:R-:W-:Y:S01]  /*e360*/  IMAD.U32 R10, R7.reuse, 0x10000, RZ ;  /* 0x00010000070a7824 */ /* 0x040fe200078e00ff */
[----:B------:R-:W-:Y:S01]  /*e370*/  LOP3.LUT R7, R7, 0xffff0000, RZ, 0xc0, !PT ;  /* 0xffff000007077812 */ /* 0x000fe200078ec0ff */
[C---:B------:R-:W-:Y:S01]  /*e380*/  IMAD.U32 R9, R6.reuse, 0x10000, RZ ;  /* 0x0001000006097824 */ /* 0x040fe200078e00ff */
[----:B------:R-:W-:Y:S01]  /*e390*/  LOP3.LUT R6, R6, 0xffff0000, RZ, 0xc0, !PT ;  /* 0xffff000006067812 */ /* 0x000fe200078ec0ff */
[C---:B---3--:R-:W-:Y:S01]  /*e3a0*/  IMAD.U32 R11, R24.reuse, 0x10000, RZ ;  /* 0x00010000180b7824 */ /* 0x048fe200078e00ff */
[----:B------:R-:W-:Y:S01]  /*e3b0*/  LOP3.LUT R12, R24, 0xffff0000, RZ, 0xc0, !PT ;  /* 0xffff0000180c7812 */ /* 0x000fe200078ec0ff */
[C---:B------:R-:W-:Y:S01]  /*e3c0*/  IMAD.U32 R13, R25.reuse, 0x10000, RZ ;  /* 0x00010000190d7824 */ /* 0x040fe200078e00ff */
[----:B------:R-:W-:Y:S01]  /*e3d0*/  LOP3.LUT R24, R25, 0xffff0000, RZ, 0xc0, !PT ;  /* 0xffff000019187812 */ /* 0x000fe200078ec0ff */
[C---:B------:R-:W-:Y:S01]  /*e3e0*/  IMAD.U32 R14, R26.reuse, 0x10000, RZ ;  /* 0x000100001a0e7824 */ /* 0x040fe200078e00ff */
[----:B------:R-:W-:Y:S01]  /*e3f0*/  SHF.L.U32 R25, R43, 0x10, RZ ;  /* 0x000000102b197819 */ /* 0x000fe200000006ff */
[----:B------:R-:W-:Y:S01]  /*e400*/  IMAD.U32 R20, R27, 0x10000, RZ ;  /* 0x000100001b147824 */ /* 0x000fe200078e00ff */
[----:B------:R-:W-:Y:S01]  /*e410*/  LOP3.LUT R15, R26, 0xffff0000, RZ, 0xc0, !PT ;  /* 0xffff00001a0f7812 */ /* 0x000fe200078ec0ff */
[----:B------:R-:W-:Y:S01]  /*e420*/  FMUL.FTZ R33, R11, R21 ;  /* 0x000000150b217220 */ /* 0x000fe20000410000 */
[----:B------:R-:W-:Y:S01]  /*e430*/  LOP3.LUT R26, R27, 0xffff0000, RZ, 0xc0, !PT ;  /* 0xffff00001b1a7812 */ /* 0x000fe200078ec0ff */
[----:B------:R-:W-:Y:S01]  /*e440*/  FMUL.FTZ R31, R11, R25 ;  /* 0x000000190b1f7220 */ /* 0x000fe20000410000 */
[----:B------:R-:W-:-:S02]  /*e450*/  IMAD.U32 R27, R44, 0x10000, RZ ;  /* 0x000100002c1b7824 */ /* 0x000fc400078e00ff */
[C---:B------:R-:W-:Y:S01]  /*e460*/  FFMA.FTZ R33, R0.reuse, R25, R33 ;  /* 0x0000001900217223 */ /* 0x040fe20000010021 */
[----:B------:R-:W-:Y:S02]  /*e470*/  IMAD.U32 R11, R71, 0x10000, RZ ;  /* 0x00010000470b7824 */ /* 0x000fe400078e00ff */
[----:B------:R-:W-:Y:S01]  /*e480*/  FFMA.FTZ R30, R0, R21, -R31 ;  /* 0x00000015001e7223 */ /* 0x000fe2000001081f */
[----:B------:R-:W-:Y:S01]  /*e490*/  FMUL.FTZ R35, R13, R27 ;  /* 0x0000001b0d237220 */ /* 0x000fe20000410000 */
[----:B------:R-:W-:Y:S02]  /*e4a0*/  IMAD.U32 R31, R59, 0x10000, RZ ;  /* 0x000100003b1f7824 */ /* 0x000fe400078e00ff */
[-C--:B------:R-:W-:Y:S01]  /*e4b0*/  FMUL.FTZ R13, R13, R11.reuse ;  /* 0x0000000b0d0d7220 */ /* 0x080fe20000410000 */
[----:B------:R-:W-:Y:S02]  /*e4c0*/  IMAD.U32 R21, R29, 0x10000, RZ ;  /* 0x000100001d157824 */ /* 0x000fe400078e00ff */
[----:B------:R-:W-:Y:S01]  /*e4d0*/  FFMA.FTZ R35, R8, R11, -R35 ;  /* 0x0000000b08237223 */ /* 0x000fe20000010823 */
[C---:B------:R-:W-:Y:S01]  /*e4e0*/  FMUL.FTZ R11, R20.reuse, R31 ;  /* 0x0000001f140b7220 */ /* 0x040fe20000410000 */
[----:B------:R-:W-:Y:S01]  /*e4f0*/  LOP3.LUT R43, R43, 0xffff0000, RZ, 0xc0, !PT ;  /* 0xffff00002b2b7812 */ /* 0x000fe200078ec0ff */
[----:B------:R-:W-:Y:S01]  /*e500*/  FMUL.FTZ R0, R20, R21 ;  /* 0x0000001514007220 */ /* 0x000fe20000410000 */
[----:B------:R-:W-:Y:S01]  /*e510*/  FFMA.FTZ R27, R8, R27, R13 ;  /* 0x0000001b081b7223 */ /* 0x000fe2000001000d */
[----:B------:R-:W-:Y:S01]  /*e520*/  FFMA.FTZ R20, R10, R21, -R11 ;  /* 0x000000150a147223 */ /* 0x000fe2000001080b */
[----:B------:R-:W-:Y:S01]  /*e530*/  LOP3.LUT R11, R70, 0xffff0000, RZ, 0xc0, !PT ;  /* 0xffff0000460b7812 */ /* 0x000fe200078ec0ff */
[----:B------:R-:W-:Y:S01]  /*e540*/  FMUL.FTZ R13, R12, R43 ;  /* 0x0000002b0c0d7220 */ /* 0x000fe20000410000 */
[----:B------:R-:W-:Y:S01]  /*e550*/  FFMA.FTZ R31, R10, R31, R0 ;  /* 0x0000001f0a1f7223 */ /* 0x000fe20000010000 */
[----:B------:R-:W-:Y:S01]  /*e560*/  LOP3.LUT R71, R71, 0xffff0000, RZ, 0xc0, !PT ;  /* 0xffff000047477812 */ /* 0x000fe200078ec0ff */
[----:B------:R-:W-:-:S02]  /*e570*/  IMAD.U32 R8, R45, 0x10000, RZ ;  /* 0x000100002d087824 */ /* 0x000fc400078e00ff */
[-C--:B------:R-:W-:Y:S01]  /*e580*/  FMUL.FTZ R21, R12, R11.reuse ;  /* 0x0000000b0c157220 */ /* 0x080fe20000410000 */
[----:B------:R-:W-:Y:S01]  /*e590*/  LOP3.LUT R44, R44, 0xffff0000, RZ, 0xc0, !PT ;  /* 0xffff00002c2c7812 */ /* 0x000fe200078ec0ff */
[----:B------:R-:W-:Y:S02]  /*e5a0*/  IMAD.U32 R0, R28, 0x10000, RZ ;  /* 0x000100001c007824 */ /* 0x000fe400078e00ff */
[C---:B------:R-:W-:Y:S01]  /*e5b0*/  FFMA.FTZ R13, R4.reuse, R11, -R13 ;  /* 0x0000000b040d7223 */ /* 0x040fe2000001080d */
[----:B------:R-:W-:Y:S01]  /*e5c0*/  FFMA.FTZ R10, R4, R43, R21 ;  /* 0x0000002b040a7223 */ /* 0x000fe20000010015 */
[----:B------:R-:W-:Y:S01]  /*e5d0*/  FMUL.FTZ R4, R14, R8 ;  /* 0x000000080e047220 */ /* 0x000fe20000410000 */
[C---:B------:R-:W-:Y:S01]  /*e5e0*/  FMUL.FTZ R12, R24.reuse, R44 ;  /* 0x0000002c180c7220 */ /* 0x040fe20000410000 */
[-C--:B------:R-:W-:Y:S01]  /*e5f0*/  FMUL.FTZ R11, R24, R71.reuse ;  /* 0x00000047180b7220 */ /* 0x080fe20000410000 */
[----:B------:R-:W-:Y:S01]  /*e600*/  FMUL.FTZ R14, R14, R0 ;  /* 0x000000000e0e7220 */ /* 0x000fe20000410000 */
[----:B------:R-:W-:Y:S01]  /*e610*/  LOP3.LUT R45, R45, 0xffff0000, RZ, 0xc0, !PT ;  /* 0xffff00002d2d7812 */ /* 0x000fe200078ec0ff */
[----:B------:R-:W-:Y:S01]  /*e620*/  FFMA.FTZ R12, R5, R71, -R12 ;  /* 0x00000047050c7223 */ /* 0x000fe2000001080c */
[----:B------:R-:W-:Y:S01]  /*e630*/  LOP3.LUT R59, R59, 0xffff0000, RZ, 0xc0, !PT ;  /* 0xffff00003b3b7812 */ /* 0x000fe200078ec0ff */
[----:B------:R-:W-:Y:S01]  /*e640*/  FFMA.FTZ R44, R5, R44, R11 ;  /* 0x0000002c052c7223 */ /* 0x000fe2000001000b */
[----:B------:R-:W-:Y:S01]  /*e650*/  LOP3.LUT R28, R28, 0xffff0000, RZ, 0xc0, !PT ;  /* 0xffff00001c1c7812 */ /* 0x000fe200078ec0ff */
[----:B------:R-:W-:Y:S01]  /*e660*/  FFMA.FTZ R14, R9, R8, R14 ;  /* 0x00000008090e7223 */ /* 0x000fe2000001000e */
[----:B------:R-:W-:Y:S01]  /*e670*/  LOP3.LUT R29, R29, 0xffff0000, RZ, 0xc0, !PT ;  /* 0xffff00001d1d7812 */ /* 0x000fe200078ec0ff */
[----:B------:R-:W-:Y:S01]  /*e680*/  FFMA.FTZ R0, R9, R0, -R4 ;  /* 0x0000000009007223 */ /* 0x000fe20000010804 */
        /* <DEDUP_REMOVED lines=12> */
[----:B------:R-:W-:Y:S02]  /*e750*/  F2FP.BF16.F32.PACK_AB R7, R29, R20 ;  /* 0x000000141d07723e */ /* 0x000fe400000010ff */
[----:B------:R-:W-:Y:S02]  /*e760*/  F2FP.BF16.F32.PACK_AB R9, R44, R27 ;  /* 0x0000001b2c09723e */ /* 0x000fe400000010ff */
[----:B------:R-:W-:Y:S01]  /*e770*/  F2FP.BF16.F32.PACK_AB R10, R45, R14 ;  /* 0x0000000e2d0a723e */ /* 0x000fe200000010ff */
[----:B------:R4:W-:Y:S01]  /*e780*/  STS.128 [R212], R4 ;  /* 0x00000004d4007388 */ /* 0x0009e20000000c00 */
[----:B------:R-:W-:-:S05]  /*e790*/  F2FP.BF16.F32.PACK_AB R11, R26, R31 ;  /* 0x0000001f1a0b723e */ /* 0x000fca00000010ff */
[----:B------:R4:W-:Y:S02]  /*e7a0*/  STS.128 [R3+0x10400], R8 ;  /* 0x0104000803007388 */ /* 0x0009e40000000c00 */
.L_x_1828:
[----:B------:R-:W-:Y:S05]  /*e7b0*/  BSYNC B0 ;  /* 0x0000000000007941 */ /* 0x000fea0003800000 */
.L_x_1800:
        /* <DEDUP_REMOVED lines=8> */
.L_x_1798:
[----:B------:R-:W-:-:S05]  /*e840*/  IMAD.U32 R0, RZ, RZ, UR39 ;  /* 0x00000027ff007e24 */ /* 0x000fca000f8e00ff */
[----:B------:R-:W-:-:S13]  /*e850*/  ISETP.NE.AND P0, PT, R0, 0x3, PT ;  /* 0x000000030000780c */ /* 0x000fda0003f05270 */
[----:B------:R-:W-:Y:S05]  /*e860*/  @!P0 BRA `(.L_x_1845) ;  /* 0x0000000000048947 */ /* 0x000fea0003800000 */
[----:B------:R-:W-:Y:S01]  /*e870*/  BPT.TRAP 0x1 ;  /* 0x000000040000795c */ /* 0x000fe20000300000 */
.L_x_1845:
[----:B----4-:R-:W-:Y:S01]  /*e880*/  IMAD R8, R184, 0x8, R18 ;  /* 0x00000008b8087824 */ /* 0x010fe200078e0212 */
[----:B---3--:R-:W-:-:S04]  /*e890*/  SHF.L.U32 R3, R187, 0x1f, RZ ;  /* 0x0000001fbb037819 */ /* 0x008fc800000006ff */
[----:B------:R3:W4:Y:S01]  /*e8a0*/  SYNCS.PHASECHK.TRANS64.TRYWAIT P1, [R8+URZ+0x28830], R3 ;  /* 0x02883003080075a7 */ /* 0x000722000802017f */
[----:B------:R-:W-:Y:S05]  /*e8b0*/  @!P0 BRA `(.L_x_1846) ;  /* 0x0000000000048947 */ /* 0x000fea0003800000 */
[----:B------:R-:W-:Y:S01]  /*e8c0*/  BPT.TRAP 0x1 ;  /* 0x000000040000795c */ /* 0x000fe20000300000 */
.L_x_1846:
[----:B----4-:R-:W-:Y:S05]  /*e8d0*/  @P1 BRA `(.L_x_1847) ;  /* 0x0000000000081947 */ /* 0x010fea0003800000 */
[----:B------:R-:W4:Y:S02]  /*e8e0*/  SYNCS.PHASECHK.TRANS64.TRYWAIT P1, [R8+URZ+0x28830], R3 ;  /* 0x02883003080075a7 */ /* 0x000f24000802017f */
[----:B----4-:R-:W-:Y:S05]  /*e8f0*/  @!P1 BRA `(.L_x_1848) ;  /* 0x0000019c00d09947 */ /* 0x010fea0003800000 */
.L_x_1847:
[----:B------:R-:W-:Y:S05]  /*e900*/  WARPSYNC.ALL ;  /* 0x0000000000007948 */ /* 0x000fea0003800000 */
[----:B------:R-:W-:Y:S01]  /*e910*/  VIADD R0, R18, 0x18400 ;  /* 0x0001840012007836 */ /* 0x000fe20000000000 */
[----:B------:R-:W-:Y:S01]  /*e920*/  R2UR UR32, R42 ;  /* 0x000000002a2072ca */ /* 0x000fe200000e0000 */
[----:B012---:R-:W-:Y:S01]  /*e930*/  IMAD.MOV.U32 R7, RZ, RZ, 0x40000040 ;  /* 0x40000040ff077424 */ /* 0x007fe200078e00ff */
        /* <DEDUP_REMOVED lines=9> */
[----:B------:R-:W-:Y:S01]  /*e9d0*/  IMAD.MOV.U32 R11, RZ, RZ, 0x40000040 ;  /* 0x40000040ff0b7424 */ /* 0x000fe200078e00ff */
[----:B------:R-:W-:Y:S01]  /*e9e0*/  LOP3.LUT R5, R0, 0x10000, RZ, 0xfc, !PT ;  /* 0x0001000000057812 */ /* 0x000fe200078efcff */
[----:B------:R-:W-:Y:S01]  /*e9f0*/  ULOP3.LUT UR32, UR32, 0x10000, URZ, 0xfc, !UPT ;  /* 0x0001000020207892 */ /* 0x000fe2000f8efc3f */
[----:B------:R-:W-:Y:S01]  /*ea00*/  IMAD.MOV.U32 R7, RZ, RZ, 0x40000040 ;  /* 0x40000040ff077424 */ /* 0x000fe200078e00ff */
[----:B------:R-:W-:Y:S01]  /*ea10*/  UMOV UR13, 0x40000040 ;  /* 0x40000040000d7882 */ /* 0x000fe20000000000 */
[----:B------:R-:W-:Y:S01]  /*ea20*/  R2UR UR11, R11 ;  /* 0x000000000b0b72ca */ /* 0x000fe200000e0000 */
[----:B------:R-:W-:Y:S01]  /*ea30*/  IMAD R6, R184, 0x800, R5 ;  /* 0x00000800b8067824 */ /* 0x000fe200078e0205 */
[----:B------:R-:W-:Y:S01]  /*ea40*/  UIADD3 UR4, UR32, 0x2, URZ ;  /* 0x0000000220047890 */ /* 0x000fe2000fffe03f */
[----:B------:R-:W-:Y:S01]  /*ea50*/  IMAD.MOV.U32 R11, RZ, RZ, 0x40000040 ;  /* 0x40000040ff0b7424 */ /* 0x000fe200078e00ff */
[----:B------:R-:W-:Y:S01]  /*ea60*/  UIADD3 UR8, UR32, 0x4, URZ ;  /* 0x0000000420087890 */ /* 0x000fe2000fffe03f */
[C---:B------:R-:W-:Y:S01]  /*ea70*/  VIADD R10, R6.reuse, 0x2 ;  /* 0x00000002060a7836 */ /* 0x040fe20000000000 */
[----:B------:R-:W-:Y:S01]  /*ea80*/  R2UR UR34, R6 ;  /* 0x00000000062272ca */ /* 0x000fe200000e0000 */
[----:B------:R-:W-:Y:S01]  /*ea90*/  UIADD3 UR12, UR32, 0x6, URZ ;  /* 0x00000006200c7890 */ /* 0x000fe2000fffe03f */
[----:B------:R-:W-:Y:S01]  /*eaa0*/  R2UR UR15, R11 ;  /* 0x000000000b0f72ca */ /* 0x000fe200000e0000 */
[----:B------:R-:W-:Y:S01]  /*eab0*/  IMAD.MOV.U32 R11, RZ, RZ, 0x40000040 ;  /* 0x40000040ff0b7424 */ /* 0x000fe200078e00ff */
[----:B------:R-:W-:Y:S01]  /*eac0*/  R2UR UR6, R10 ;  /* 0x000000000a0672ca */ /* 0x000fe200000e0000 */
[----:B------:R-:W-:Y:S01]  /*ead0*/  VIADD R10, R6, 0x4 ;  /* 0x00000004060a7836 */ /* 0x000fe20000000000 */
[----:B------:R-:W-:Y:S01]  /*eae0*/  UIADD3 UR16, UR32, 0x400, URZ ;  /* 0x0000040020107890 */ /* 0x000fe2000fffe03f */
[----:B------:R-:W-:Y:S01]  /*eaf0*/  R2UR UR31, R7 ;  /* 0x00000000071f72ca */ /* 0x000fe200000e0000 */
[----:B------:R-:W-:Y:S01]  /*eb00*/  UMOV UR17, 0x40000040 ;  /* 0x4000004000117882 */ /* 0x000fe20000000000 */
[----:B------:R-:W-:Y:S01]  /*eb10*/  R2UR UR19, R11 ;  /* 0x000000000b1372ca */ /* 0x000fe200000e0000 */
[----:B------:R-:W-:Y:S01]  /*eb20*/  IMAD.MOV.U32 R11, RZ, RZ, 0x40000040 ;  /* 0x40000040ff0b7424 */ /* 0x000fe200078e00ff */
[----:B------:R-:W-:Y:S01]  /*eb30*/  R2UR UR10, R10 ;  /* 0x000000000a0a72ca */ /* 0x000fe200000e0000 */
[----:B------:R-:W-:Y:S01]  /*eb40*/  VIADD R10, R6, 0x6 ;  /* 0x00000006060a7836 */ /* 0x000fe20000000000 */
[----:B------:R-:W-:Y:S01]  /*eb50*/  HGMMA.64x128x16.F32.BF16 R24, gdesc[UR32], RZ, !UPT, gsb0 ;  /* 0x01e00000201879f0 */ /* 0x000fe2000c0018ff */
[----:B------:R-:W-:Y:S01]  /*eb60*/  UIADD3 UR20, UR32, 0x402, URZ ;  /* 0x0000040220147890 */ /* 0x000fe2000fffe03f */
[----:B------:R-:W-:Y:S01]  /*eb70*/  R2UR UR23, R11 ;  /* 0x000000000b1772ca */ /* 0x000fe200000e0000 */
[----:B------:R-:W-:Y:S01]  /*eb80*/  UMOV UR21, 0x40000040 ;  /* 0x4000004000157882 */ /* 0x000fe20000000000 */
[----:B------:R-:W-:Y:S01]  /*eb90*/  R2UR UR14, R10 ;  /* 0x000000000a0e72ca */ /* 0x000fe200000e0000 */
[----:B------:R-:W-:Y:S01]  /*eba0*/  VIADD R10, R6, 0x400 ;  /* 0x00000400060a7836 */ /* 0x000fe20000000000 */
[----:B------:R-:W-:Y:S01]  /*ebb0*/  UIADD3 UR24, UR32, 0x404, URZ ;  /* 0x0000040420187890 */ /* 0x000fe2000fffe03f */
[----:B------:R-:W-:Y:S01]  /*ebc0*/  IMAD.MOV.U32 R11, RZ, RZ, 0x40000040 ;  /* 0x40000040ff0b7424 */ /* 0x000fe200078e00ff */
[----:B------:R-:W-:Y:S01]  /*ebd0*/  UMOV UR25, 0x40000040 ;  /* 0x4000004000197882 */ /* 0x000fe20000000000 */
[----:B------:R-:W-:Y:S01]  /*ebe0*/  UIADD3 UR28, UR32, 0x406, URZ ;  /* 0x00000406201c7890 */ /* 0x000fe2000fffe03f */
[----:B------:R-:W-:Y:S01]  /*ebf0*/  R2UR UR18, R10 ;  /* 0x000000000a1272ca */ /* 0x000fe200000e0000 */
[----:B------:R-:W-:Y:S01]  /*ec00*/  VIADD R10, R6, 0x402 ;  /* 0x00000402060a7836 */ /* 0x000fe20000000000 */
[----:B------:R-:W-:Y:S01]  /*ec10*/  R2UR UR27, R11 ;  /* 0x000000000b1b72ca */ /* 0x000fe200000e0000 */
[----:B------:R-:W-:-:S03]  /*ec20*/  UMOV UR29, 0x40000040 ;  /* 0x40000040001d7882 */ /* 0x000fc60000000000 */
        /* <DEDUP_REMOVED lines=29> */
.L_x_1849:
[----:B------:R-:W0:Y:S01]  /*ee00*/  LDC R6, c[0x0][0x448] ;  /* 0x00011200ff067b82 */ /* 0x000e220000000800 */
[----:B------:R-:W-:Y:S01]  /*ee10*/  ULDC UR6, c[0x0][0x9d8] ;  /* 0x0002760000067ab9 */ /* 0x000fe20000000800 */
[----:B---34-:R-:W-:Y:S02]  /*ee20*/  VIADD R8, R8, 0x28840 ;  /* 0x0002884008087836 */ /* 0x018fe40000000000 */
[----:B------:R-:W-:Y:S01]  /*ee30*/  FMUL.FTZ R20, R42, UR6 ;  /* 0x000000062a147c20 */ /* 0x000fe20008410000 */
[----:B------:R-:W-:Y:S01]  /*ee40*/  FMUL.FTZ R77, R77, UR6 ;  /* 0x000000064d4d7c20 */ /* 0x000fe20008410000 */
[----:B------:R-:W-:Y:S01]  /*ee50*/  FMUL.FTZ R10, R30, UR6 ;  /* 0x000000061e0a7c20 */ /* 0x000fe20008410000 */
[----:B------:R-:W-:Y:S01]  /*ee60*/  FMUL.FTZ R15, R39, UR6 ;  /* 0x00000006270f7c20 */ /* 0x000fe20008410000 */
[----:B------:R-:W-:Y:S01]  /*ee70*/  FMUL.FTZ R30, R54, UR6 ;  /* 0x00000006361e7c20 */ /* 0x000fe20008410000 */
[----:B------:R1:W2:Y:S01]  /*ee80*/  MUFU.TANH R100, R77 ;  /* 0x0000004d00647308 */ /* 0x0002a20000002400 */
        /* <DEDUP_REMOVED lines=15> */
[----:B0-----:R-:W-:Y:S01]  /*ef80*/  ISETP.NE.AND P1, PT, R6, 0x1, PT ;  /* 0x000000010600780c */ /* 0x001fe20003f25270 */
[----:B------:R-:W-:-:S02]  /*ef90*/  IMAD.IADD R6, R195, 0x1, R193 ;  /* 0x00000001c3067824 */ /* 0x000fc400078e02c1 */
[----:B------:R-:W-:Y:S01]  /*efa0*/  FMUL.FTZ R25, R47, UR6 ;  /* 0x000000062f197c20 */ /* 0x000fe20008410000 */
[----:B------:R-:W-:Y:S01]  /*efb0*/  FMUL.FTZ R91, R48, UR6 ;  /* 0x00000006305b7c20 */ /* 0x000fe20008410000 */
[----:B------:R-:W-:Y:S01]  /*efc0*/  FMUL.FTZ R92, R49, UR6 ;  /* 0x00000006315c7c20 */ /* 0x000fe20008410000 */
[----:B-1----:R-:W-:Y:S02]  /*efd0*/  IMAD.MOV.U32 R77, RZ, RZ, R6 ;  /* 0x000000ffff4d7224 */ /* 0x002fe400078e0006 */
[----:B------:R-:W-:Y:S01]  /*efe0*/  FMUL.FTZ R26, R50, UR6 ;  /* 0x00000006321a7c20 */ /* 0x000fe20008410000 */
[----:B------:R-:W-:Y:S01]  /*eff0*/  FMUL.FTZ R27, R51, UR6 ;  /* 0x00000006331b7c20 */ /* 0x000fe20008410000 */
[----:B------:R-:W-:Y:S01]  /*f000*/  FMUL.FTZ R31, R55, UR6 ;  /* 0x00000006371f7c20 */ /* 0x000fe20008410000 */
[----:B------:R-:W-:Y:S01]  /*f010*/  FMUL.FTZ R94, R61, UR6 ;  /* 0x000000063d5e7c20 */ /* 0x000fe20008410000 */
[----:B------:R-:W-:Y:S01]  /*f020*/  FMUL.FTZ R38, R62, UR6 ;  /* 0x000000063e267c20 */ /* 0x000fe20008410000 */
[----:B------:R-:W-:Y:S01]  /*f030*/  FMUL.FTZ R96, R64, UR6 ;  /* 0x0000000640607c20 */ /* 0x000fe20008410000 */
[----:B------:R-:W-:Y:S01]  /*f040*/  FMUL.FTZ R44, R66, UR6 ;  /* 0x00000006422c7c20 */ /* 0x000fe20008410000 */
[----:B------:R-:W0:Y:S01]  /*f050*/  @P1 LDC R7, c[0x0][0x44c] ;  /* 0x00011300ff071b82 */ /* 0x000e220000000800 */
[----:B------:R-:W-:-:S02]  /*f060*/  IMAD.U32 R43, RZ, RZ, UR38 ;  /* 0x00000026ff2b7e24 */ /* 0x000fc4000f8e00ff */
[----:B------:R-:W-:Y:S01]  /*f070*/  FMUL.FTZ R28, R28, UR6 ;  /* 0x000000061c1c7c20 */ /* 0x000fe20008410000 */
[----:B------:R-:W-:Y:S01]  /*f080*/  FMUL.FTZ R29, R29, UR6 ;  /* 0x000000061d1d7c20 */ /* 0x000fe20008410000 */
[----:B------:R-:W-:Y:S01]  /*f090*/  FMUL.FTZ R32, R32, UR6 ;  /* 0x0000000620207c20 */ /* 0x000fe20008410000 */
[----:B------:R-:W-:Y:S01]  /*f0a0*/  FMUL.FTZ R33, R33, UR6 ;  /* 0x0000000621217c20 */ /* 0x000fe20008410000 */
[----:B------:R-:W-:Y:S01]  /*f0b0*/  FMUL.FTZ R36, R36, UR6 ;  /* 0x0000000624247c20 */ /* 0x000fe20008410000 */
[----:B------:R-:W-:Y:S01]  /*f0c0*/  FMUL.FTZ R37, R37, UR6 ;  /* 0x0000000625257c20 */ /* 0x000fe20008410000 */
[----:B------:R-:W1:Y:S01]  /*f0d0*/  @P1 LDC R42, c[0x0][0x450] ;  /* 0x00011400ff2a1b82 */ /* 0x000e620000000800 */
        /* <DEDUP_REMOVED lines=15> */
[----:B0-----:R-:W-:-:S04]  /*f1d0*/  @P1 IMAD.HI.U32 R7, R6, R7, RZ ;  /* 0x0000000706071227 */ /* 0x001fc800078e00ff */
[----:B------:R-:W-:Y:S01]  /*f1e0*/  FMUL.FTZ R99, R73, UR6 ;  /* 0x0000000649637c20 */ /* 0x000fe20008410000 */
[----:B------:R-:W-:Y:S01]  /*f1f0*/  FMUL.FTZ R49, R74, UR6 ;  /* 0x000000064a317c20 */ /* 0x000fe20008410000 */
[----:B------:R-:W-:Y:S01]  /*f200*/  FMUL.FTZ R61, R75, UR6 ;  /* 0x000000064b3d7c20 */ /* 0x000fe20008410000 */
[----:B------:R-:W-:Y:S01]  /*f210*/  FMUL.FTZ R76, R76, UR6 ;  /* 0x000000064c4c7c20 */ /* 0x000fe20008410000 */
[----:B------:R-:W-:Y:S01]  /*f220*/  FMUL.FTZ R62, R78, UR6 ;  /* 0x000000064e3e7c20 */ /* 0x000fe20008410000 */
[----:B------:R-:W-:Y:S01]  /*f230*/  FMUL.FTZ R80, R80, UR6 ;  /* 0x0000000650507c20 */ /* 0x000fe20008410000 */
[----:B------:R-:W-:Y:S01]  /*f240*/  FMUL.FTZ R81, R81, UR6 ;  /* 0x0000000651517c20 */ /* 0x000fe20008410000 */
[----:B-1----:R-:W-:Y:S01]  /*f250*/  @P1 SHF.R.U32.HI R77, RZ, R42, R7 ;  /* 0x0000002aff4d1219 */ /* 0x002fe20000011607 */
[----:B------:R-:W-:Y:S01]  /*f260*/  IMAD.MOV.U32 R42, RZ, RZ, -0x80 ;  /* 0xffffff80ff2a7424 */ /* 0x000fe200078e00ff */
[----:B------:R-:W0:Y:S01]  /*f270*/  LDC.64 R6, c[0x0][0x9e0] ;  /* 0x00027800ff067b82 */ /* 0x000e220000000a00 */
[----:B------:R-:W-:Y:S01]  /*f280*/  FMUL.FTZ R64, R82, UR6 ;  /* 0x0000000652407c20 */ /* 0x000fe20008410000 */
[----:B------:R-:W-:Y:S01]  /*f290*/  FMUL.FTZ R47, R83, UR6 ;  /* 0x00000006532f7c20 */ /* 0x000fe20008410000 */
[----:B------:R-:W1:Y:S01]  /*f2a0*/  SHFL.IDX PT, R56, R77, RZ, 0x1c1f ;  /* 0x001c1fff4d387589 */ /* 0x000e6200000e0000 */
[----:B------:R-:W-:-:S02]  /*f2b0*/  IMAD R79, R89, R42, 0x80 ;  /* 0x00000080594f7424 */ /* 0x000fc400078e022a */
[----:B------:R-:W-:Y:S01]  /*f2c0*/  FMUL.FTZ R84, R84, UR6 ;  /* 0x0000000654547c20 */ /* 0x000fe20008410000 */
[----:B------:R-:W-:Y:S01]  /*f2d0*/  FMUL.FTZ R85, R85, UR6 ;  /* 0x0000000655557c20 */ /* 0x000fe20008410000 */
[----:B------:R-:W-:Y:S01]  /*f2e0*/  FMUL.FTZ R50, R86, UR6 ;  /* 0x0000000656327c20 */ /* 0x000fe20008410000 */
[----:B------:R-:W-:Y:S02]  /*f2f0*/  VIADD R42, R79, 0x1 ;  /* 0x000000014f2a7836 */ /* 0x000fe40000000000 */
[----:B------:R-:W-:Y:S01]  /*f300*/  FMUL.FTZ R51, R87, UR6 ;  /* 0x0000000657337c20 */ /* 0x000fe20008410000 */
[----:B------:R-:W-:Y:S01]  /*f310*/  PRMT R8, R43, 0x654, R8 ;  /* 0x000006542b087816 */ /* 0x000fe20000000008 */
[----:B------:R-:W3:Y:S01]  /*f320*/  MUFU.TANH R4, R4 ;  /* 0x0000000400047308 */ /* 0x000ee20000002400 */
[----:B------:R-:W-:Y:S01]  /*f330*/  IMAD R42, R191, -0x2, R42 ;  /* 0xfffffffebf2a7824 */ /* 0x000fe200078e022a */
[----:B------:R-:W-:Y:S01]  /*f340*/  ULDC UR53, c[0x0][0x9dc] ;  /* 0x0002770000357ab9 */ /* 0x000fe20000000800 */
[----:B------:R4:W-:Y:S01]  /*f350*/  SYNCS.ARRIVE.TRANS64.RED.A1T0 RZ, [R8+URZ], RZ ;  /* 0x000000ff08ff79a7 */ /* 0x0009e2000810043f */
[----:B------:R-:W-:Y:S01]  /*f360*/  ULOP3.LUT UR53, URZ, UR53, URZ, 0x33, !UPT ;  /* 0x000000353f357292 */ /* 0x000fe2000f8e333f */
[----:B------:R-:W-:-:S02]  /*f370*/  LEA R82, R89, 0xffffff80, 0x7 ;  /* 0xffffff8059527811 */ /* 0x000fc400078e38ff */
[----:B------:R-:W-:Y:S01]  /*f380*/  IADD3 R43, -R189, R42, R190 ;  /* 0x0000002abd2b7210 */ /* 0x000fe20007ffe1be */
[----:B------:R-:W0:Y:S01]  /*f390*/  MUFU.TANH R9, R9 ;  /* 0x0000000900097308 */ /* 0x000e220000002400 */
[----:B----4-:R-:W-:Y:S01]  /*f3a0*/  IMAD.IADD R8, R190, 0x1, R79 ;  /* 0x00000001be087824 */ /* 0x010fe200078e024f */
[----:B0-----:R-:W-:Y:S02]  /*f3b0*/  ISETP.GE.AND P2, PT, R7, 0x1, PT ;  /* 0x000000010700780c */ /* 0x001fe40003f46270 */
[----:B------:R-:W-:-:S04]  /*f3c0*/  IMAD.IADD R86, R43, 0x1, R6 ;  /* 0x000000012b567824 */ /* 0x000fc800078e0206 */
[----:B------:R-:W0:Y:S01]  /*f3d0*/  MUFU.TANH R0, R0 ;  /* 0x0000000000007308 */ /* 0x000e220000002400 */
[----:B------:R-:W-:Y:S02]  /*f3e0*/  IMAD R83, R191, -0x2, R8 ;  /* 0xfffffffebf537824 */ /* 0x000fe400078e0208 */
[----:B------:R-:W-:-:S03]  /*f3f0*/  VIADD R87, R43, UR53 ;  /* 0x000000352b577c36 */ /* 0x000fc60008000000 */
[----:B-1----:R-:W-:Y:S01]  /*f400*/  VIADDMNMX R8, R56, R86, R83, PT ;  /* 0x0000005638087246 */ /* 0x002fe20003800153 */
[----:B------:R-:W-:Y:S01]  /*f410*/  IMAD.IADD R78, R87, 0x1, R56 ;  /* 0x00000001574e7824 */ /* 0x000fe200078e0238 */
[----:B------:R-:W1:Y:S08]  /*f420*/  MUFU.TANH R3, R3 ;  /* 0x0000000300037308 */ /* 0x000e700000002400 */
        /* <DEDUP_REMOVED lines=59> */
[----:B-1234-:R-:W-:Y:S05]  /*f7e0*/  @!P2 BRA `(.L_x_1850) ;  /* 0x000000000050a947 */ /* 0x01efea0003800000 */
[----:B------:R-:W-:Y:S01]  /*f7f0*/  IADD3 R56, -R189, R190, R56 ;  /* 0x000000bebd387210 */ /* 0x000fe20007ffe138 */
[----:B------:R-:W-:Y:S03]  /*f800*/  BSSY B0, `(.L_x_1851) ;  /* 0x000000e000007945 */ /* 0x000fe60003800000 */
[----:B------:R-:W-:-:S13]  /*f810*/  ISETP.GT.AND P3, PT, R56, -0x1, PT ;  /* 0xffffffff3800780c */ /* 0x000fda0003f64270 */
        /* <DEDUP_REMOVED lines=8> */
.L_x_1852:
[----:B------:R-:W-:-:S13]  /*f8a0*/  ISETP.NE.AND P3, PT, R7, 0x1, PT ;  /* 0x000000010700780c */ /* 0x000fda0003f65270 */
[----:B------:R-:W1:Y:S02]  /*f8b0*/  @P3 LDC.64 R42, c[0x0][0x9e8] ;  /* 0x00027a00ff2a3b82 */ /* 0x000e640000000a00 */
[----:B-1----:R-:W-:-:S05]  /*f8c0*/  @P3 IMAD.HI.U32 R42, R56, R42, RZ ;  /* 0x0000002a382a3227 */ /* 0x002fca00078e00ff */
[----:B------:R-:W-:-:S07]  /*f8d0*/  @P3 SHF.R.U32.HI R56, RZ, R43, R42 ;  /* 0x0000002bff383219 */ /* 0x000fce000001162a */
.L_x_1853:
[----:B------:R-:W-:Y:S05]  /*f8e0*/  BSYNC B0 ;  /* 0x0000000000007941 */ /* 0x000fea0003800000 */
.L_x_1851:
[----:B------:R-:W-:-:S04]  /*f8f0*/  IMAD R56, R56, R7, -R82 ;  /* 0x0000000738387224 */ /* 0x000fc800078e0a52 */
[----:B------:R-:W-:-:S05]  /*f900*/  IMAD R43, R191, -0x2, R56 ;  /* 0xfffffffebf2b7824 */ /* 0x000fca00078e0238 */
[----:B------:R-:W-:Y:S02]  /*f910*/  VIMNMX R78, R78, R43, !PT ;  /* 0x0000002b4e4e7248 */ /* 0x000fe40007fe0100 */
[----:B------:R-:W-:-:S07]  /*f920*/  VIADDMNMX R8, R43, R7, R8, PT ;  /* 0x000000072b087246 */ /* 0x000fce0003800108 */
.L_x_1850:
[C---:B------:R-:W-:Y:S02]  /*f930*/  ISETP.GE.AND P3, PT, R79.reuse, 0x2, PT ;  /* 0x000000024f00780c */ /* 0x040fe40003f66270 */
[----:B------:R-:W-:Y:S02]  /*f940*/  ISETP.GE.AND P5, PT, R79, 0x9, PT ;  /* 0x000000094f00780c */ /* 0x000fe40003fa6270 */
[----:B------:R-:W-:Y:S02]  /*f950*/  ISETP.GT.AND P4, PT, R78, 0x1, !P3 ;  /* 0x000000014e00780c */ /* 0x000fe40005f84270 */
[----:B------:R-:W-:Y:S02]  /*f960*/  P2R R101, PR, RZ, 0x20 ;  /* 0x00000020ff657803 */ /* 0x000fe40000000000 */
[----:B------:R-:W-:-:S04]  /*f970*/  ISETP.LT.OR P4, PT, R8, 0x2, P4 ;  /* 0x000000020800780c */ /* 0x000fc80002781670 */
[----:B------:R-:W-:Y:S02]  /*f980*/  FSEL R75, R9, -INF , !P4 ;  /* 0xff800000094b7808 */ /* 0x000fe40006000000 */
[----:B------:R-:W-:Y:S02]  /*f990*/  ISETP.GT.AND P4, PT, R78, 0x8, !P5 ;  /* 0x000000084e00780c */ /* 0x000fe40006f84270 */
[----:B------:R-:W-:Y:S02]  /*f9a0*/  ISETP.GE.AND P5, PT, R79, 0xa, PT ;  /* 0x0000000a4f00780c */ /* 0x000fe40003fa6270 */
[----:B------:R-:W-:Y:S02]  /*f9b0*/  ISETP.LT.OR P4, PT, R8, 0x9, P4 ;  /* 0x000000090800780c */ /* 0x000fe40002781670 */
[----:B------:R-:W-:Y:S02]  /*f9c0*/  P2R R102, PR, RZ, 0x20 ;  /* 0x00000020ff667803 */ /* 0x000fe40000000000 */
[----:B------:R-:W-:-:S02]  /*f9d0*/  FSEL R73, R28, -INF , !P4 ;  /* 0xff8000001c497808 */ /* 0x000fc40006000000 */
[----:B------:R-:W-:Y:S02]  /*f9e0*/  ISETP.GT.AND P4, PT, R78, 0x9, !P5 ;  /* 0x000000094e00780c */ /* 0x000fe40006f84270 */
[----:B------:R-:W-:Y:S02]  /*f9f0*/  ISETP.GE.AND P5, PT, R79, 0x11, PT ;  /* 0x000000114f00780c */ /* 0x000fe40003fa6270 */
[----:B------:R-:W-:Y:S02]  /*fa00*/  ISETP.LT.OR P4, PT, R8, 0xa, P4 ;  /* 0x0000000a0800780c */ /* 0x000fe40002781670 */
[----:B------:R-:W-:Y:S02]  /*fa10*/  P2R R103, PR, RZ, 0x20 ;  /* 0x00000020ff677803 */ /* 0x000fe40000000000 */
[----:B0-----:R-:W-:Y:S02]  /*fa20*/  FSEL R74, R29, -INF , !P4 ;  /* 0xff8000001d4a7808 */ /* 0x001fe40006000000 */
[----:B------:R-:W-:-:S02]  /*fa30*/  ISETP.GT.AND P4, PT, R78, 0x10, !P5 ;  /* 0x000000104e00780c */ /* 0x000fc40006f84270 */
[C---:B------:R-:W-:Y:S02]  /*fa40*/  ISETP.GE.AND P5, PT, R79.reuse, 0x12, PT ;  /* 0x000000124f00780c */ /* 0x040fe40003fa6270 */
[----:B------:R-:W-:Y:S02]  /*fa50*/  ISETP.LT.OR P4, PT, R8, 0x11, P4 ;  /* 0x000000110800780c */ /* 0x000fe40002781670 */
[----:B------:R-:W-:Y:S02]  /*fa60*/  P2R R104, PR, RZ, 0x20 ;  /* 0x00000020ff687803 */ /* 0x000fe40000000000 */
[----:B------:R-:W-:Y:S02]  /*fa70*/  FSEL R72, R32, -INF , !P4 ;  /* 0xff80000020487808 */ /* 0x000fe40006000000 */
[----:B------:R-:W-:Y:S02]  /*fa80*/  ISETP.GT.AND P4, PT, R78, 0x11, !P5 ;  /* 0x000000114e00780c */ /* 0x000fe40006f84270 */
[----:B------:R-:W-:-:S02]  /*fa90*/  ISETP.GE.AND P5, PT, R79, 0x19, PT ;  /* 0x000000194f00780c */ /* 0x000fc40003fa6270 */
[----:B------:R-:W-:Y:S02]  /*faa0*/  ISETP.LT.OR P4, PT, R8, 0x12, P4 ;  /* 0x000000120800780c */ /* 0x000fe40002781670 */
[----:B------:R-:W-:Y:S02]  /*fab0*/  P2R R105, PR, RZ, 0x20 ;  /* 0x00000020ff697803 */ /* 0x000fe40000000000 */
[----:B------:R-:W-:Y:S02]  /*fac0*/  FSEL R71, R33, -INF , !P4 ;  /* 0xff80000021477808 */ /* 0x000fe40006000000 */
[----:B------:R-:W-:Y:S02]  /*fad0*/  ISETP.GT.AND P4, PT, R78, 0x18, !P5 ;  /* 0x000000184e00780c */ /* 0x000fe40006f84270 */
[----:B------:R-:W-:Y:S02]  /*fae0*/  ISETP.GE.AND P5, PT, R79, 0x1a, PT ;  /* 0x0000001a4f00780c */ /* 0x000fe40003fa6270 */
[----:B------:R-:W-:-:S02]  /*faf0*/  ISETP.LT.OR P4, PT, R8, 0x19, P4 ;  /* 0x000000190800780c */ /* 0x000fc40002781670 */
[----:B------:R-:W-:Y:S02]  /*fb00*/  P2R R106, PR, RZ, 0x20 ;  /* 0x00000020ff6a7803 */ /* 0x000fe40000000000 */
[----:B------:R-:W-:Y:S02]  /*fb10*/  FSEL R70, R36, -INF , !P4 ;  /* 0xff80000024467808 */ /* 0x000fe40006000000 */
[----:B------:R-:W-:Y:S02]  /*fb20*/  ISETP.GT.AND P4, PT, R78, 0x19, !P5 ;  /* 0x000000194e00780c */ /* 0x000fe40006f84270 */
[----:B------:R-:W-:Y:S02]  /*fb30*/  ISETP.GE.AND P5, PT, R79, 0x21, PT ;  /* 0x000000214f00780c */ /* 0x000fe40003fa6270 */
[----:B------:R-:W-:Y:S02]  /*fb40*/  ISETP.LT.OR P4, PT, R8, 0x1a, P4 ;  /* 0x0000001a0800780c */ /* 0x000fe40002781670 */
[----:B------:R-:W-:-:S02]  /*fb50*/  P2R R107, PR, RZ, 0x20 ;  /* 0x00000020ff6b7803 */ /* 0x000fc40000000000 */
        /* <DEDUP_REMOVED lines=10> */
[----:B------:R-:W-:Y:S02]  /*fc00*/  FSEL R67, R41, -INF , !P4 ;  /* 0xff80000029437808 */ /* 0x000fe40006000000 */
        /* <DEDUP_REMOVED lines=12> */
[----:B------:R-:W-:-:S04]  /*fcd0*/  ISETP.LT.OR P4, PT, R8, 0x31, P4 ;  /* 0x000000310800780c */ /* 0x000fc80002781670 */
        /* <DEDUP_REMOVED lines=93> */
[----:B------:R-:W-:-:S04]  /*102b0*/  ISETP.GE.AND P6, PT, R79, 0x7a, PT ;  /* 0x0000007a4f00780c */ /* 0x000fc80003fc6270 */
[----:B------:R-:W-:Y:S02]  /*102c0*/  P2R R80, PR, RZ, 0x40 ;  /* 0x00000040ff507803 */ /* 0x000fe40000000000 */
[----:B------:R-:W-:-:S04]  /*102d0*/  ISETP.GT.AND P6, PT, R78, 0x79, !P6 ;  /* 0x000000794e00780c */ /* 0x000fc800077c4270 */
[----:B------:R-:W-:Y:S02]  /*102e0*/  ISETP.LT.OR P6, PT, R8, 0x7a, P6 ;  /* 0x0000007a0800780c */ /* 0x000fe400037c1670 */
[----:B------:R-:W0:Y:S02]  /*102f0*/  SHFL.IDX PT, R8, R77, 0x1, 0x1c1f ;  /* 0x003c1f004d087f89 */ /* 0x000e2400000e0000 */
[----:B------:R-:W-:Y:S02]  /*10300*/  FSEL R4, R85, -INF , !P6 ;  /* 0xff80000055047808 */ /* 0x000fe40007000000 */
[----:B0-----:R-:W-:Y:S01]  /*10310*/  VIADDMNMX R66, R8, R86, R83, PT ;  /* 0x0000005608427246 */ /* 0x001fe20003800153 */
[----:B------:R-:W-:Y:S01]  /*10320*/  IMAD.IADD R65, R87, 0x1, R8 ;  /* 0x0000000157417824 */ /* 0x000fe200078e0208 */
[----:B------:R-:W-:Y:S06]  /*10330*/  @!P2 BRA `(.L_x_1854) ;  /* 0x000000000050a947 */ /* 0x000fec0003800000 */
[----:B------:R-:W-:Y:S01]  /*10340*/  IADD3 R77, -R189, R190, R8 ;  /* 0x000000bebd4d7210 */ /* 0x000fe20007ffe108 */
[----:B------:R-:W-:Y:S03]  /*10350*/  BSSY B0, `(.L_x_1855) ;  /* 0x000000e000007945 */ /* 0x000fe60003800000 */
[----:B------:R-:W-:-:S13]  /*10360*/  ISETP.GT.AND P6, PT, R77, -0x1, PT ;  /* 0xffffffff4d00780c */ /* 0x000fda0003fc4270 */
        /* <DEDUP_REMOVED lines=8> */
.L_x_1856:
[----:B------:R-:W-:-:S13]  /*103f0*/  ISETP.NE.AND P6, PT, R7, 0x1, PT ;  /* 0x000000010700780c */ /* 0x000fda0003fc5270 */
[----:B------:R-:W0:Y:S02]  /*10400*/  @P6 LDC.64 R8, c[0x0][0x9e8] ;  /* 0x00027a00ff086b82 */ /* 0x000e240000000a00 */
[----:B0-----:R-:W-:-:S05]  /*10410*/  @P6 IMAD.HI.U32 R8, R77, R8, RZ ;  /* 0x000000084d086227 */ /* 0x001fca00078e00ff */
[----:B------:R-:W-:-:S07]  /*10420*/  @P6 SHF.R.U32.HI R77, RZ, R9, R8 ;  /* 0x00000009ff4d6219 */ /* 0x000fce0000011608 */
.L_x_1857:
[----:B------:R-:W-:Y:S05]  /*10430*/  BSYNC B0 ;  /* 0x0000000000007941 */ /* 0x000fea0003800000 */
.L_x_1855:
[----:B------:R-:W-:-:S04]  /*10440*/  IMAD R8, R77, R7, -R82 ;  /* 0x000000074d087224 */ /* 0x000fc800078e0a52 */
[----:B------:R-:W-:-:S05]  /*10450*/  IMAD R8, R191, -0x2, R8 ;  /* 0xfffffffebf087824 */ /* 0x000fca00078e0208 */
[----:B------:R-:W-:Y:S02]  /*10460*/  VIMNMX R65, R65, R8, !PT ;  /* 0x0000000841417248 */ /* 0x000fe40007fe0100 */
[----:B------:R-:W-:-:S07]  /*10470*/  VIADDMNMX R66, R8, R7, R66, PT ;  /* 0x0000000708427246 */ /* 0x000fce0003800142 */
.L_x_1854:
[----:B------:R-:W-:Y:S01]  /*10480*/  ISETP.GT.AND P3, PT, R65, 0x1, !P3 ;  /* 0x000000014100780c */ /* 0x000fe20005f64270 */
[----:B------:R-:W-:Y:S01]  /*10490*/  ULDC UR52, c[0x0][0x988] ;  /* 0x0002620000347ab9 */ /* 0x000fe20000000800 */
[----:B------:R-:W-:Y:S02]  /*104a0*/  ISETP.NE.AND P6, PT, R105, RZ, PT ;  /* 0x000000ff6900720c */ /* 0x000fe40003fc5270 */
[----:B------:R-:W-:Y:S02]  /*104b0*/  ISETP.LT.OR P3, PT, R66, 0x2, P3 ;  /* 0x000000024200780c */ /* 0x000fe40001f61670 */
[----:B------:R-:W-:Y:S02]  /*104c0*/  ISETP.GT.AND P4, PT, R65, 0x71, !P4 ;  /* 0x000000714100780c */ /* 0x000fe40006784270 */
[----:B------:R-:W-:Y:S02]  /*104d0*/  FSEL R9, R3, -INF , !P3 ;  /* 0xff80000003097808 */ /* 0x000fe40005800000 */
[----:B------:R-:W-:-:S02]  /*104e0*/  ISETP.NE.AND P3, PT, R101, RZ, PT ;  /* 0x000000ff6500720c */ /* 0x000fc40003f65270 */
[C---:B------:R-:W-:Y:S02]  /*104f0*/  ISETP.GT.AND P5, PT, R65.reuse, 0x78, !P5 ;  /* 0x000000784100780c */ /* 0x040fe40006fa4270 */
[----:B------:R-:W-:Y:S02]  /*10500*/  ISETP.GT.AND P3, PT, R65, 0x8, !P3 ;  /* 0x000000084100780c */ /* 0x000fe40005f64270 */
[C---:B------:R-:W-:Y:S02]  /*10510*/  ISETP.LT.OR P4, PT, R66.reuse, 0x72, P4 ;  /* 0x000000724200780c */ /* 0x040fe40002781670 */
[C---:B------:R-:W-:Y:S02]  /*10520*/  ISETP.LT.OR P3, PT, R66.reuse, 0x9, P3 ;  /* 0x000000094200780c */ /* 0x040fe40001f61670 */
[----:B------:R-:W-:Y:S02]  /*10530*/  ISETP.LT.OR P5, PT, R66, 0x79, P5 ;  /* 0x000000794200780c */ /* 0x000fe40002fa1670 */
[----:B------:R-:W-:-:S02]  /*10540*/  FSEL R3, R10, -INF , !P3 ;  /* 0xff8000000a037808 */ /* 0x000fc40005800000 */
[----:B------:R-:W-:Y:S02]  /*10550*/  ISETP.NE.AND P3, PT, R102, RZ, PT ;  /* 0x000000ff6600720c */ /* 0x000fe40003f65270 */
[----:B------:R-:W-:Y:S02]  /*10560*/  FMNMX.FTZ R10, R76, R75, !PT ;  /* 0x0000004b4c0a7209 */ /* 0x000fe40007810000 */
[----:B------:R-:W-:Y:S02]  /*10570*/  ISETP.GT.AND P3, PT, R65, 0x9, !P3 ;  /* 0x000000094100780c */ /* 0x000fe40005f64270 */
[----:B------:R-:W-:Y:S02]  /*10580*/  FSEL R50, R50, -INF , !P5 ;  /* 0xff80000032327808 */ /* 0x000fe40006800000 */
[----:B------:R-:W-:-:S04]  /*10590*/  ISETP.LT.OR P3, PT, R66, 0xa, P3 ;  /* 0x0000000a4200780c */ /* 0x000fc80001f61670 */
        /* <DEDUP_REMOVED lines=15> */
[----:B------:R-:W-:Y:S02]  /*10690*/  ISETP.GT.AND P3, PT, R65, 0x18, !P6 ;  /* 0x000000184100780c */ /* 0x000fe40007764270 */
[----:B------:R-:W-:Y:S02]  /*106a0*/  FMNMX.FTZ R10, R68, R11, !PT ;  /* 0x0000000b440a7209 */ /* 0x000fe40007810000 */
[----:B------:R-:W-:-:S02]  /*106b0*/  ISETP.LT.OR P3, PT, R66, 0x19, P3 ;  /* 0x000000194200780c */ /* 0x000fc40001f61670 */
[----:B------:R-:W-:Y:S02]  /*106c0*/  ISETP.NE.AND P6, PT, R114, RZ, PT ;  /* 0x000000ff7200720c */ /* 0x000fe40003fc5270 */
        /* <DEDUP_REMOVED lines=54> */
[----:B------:R-:W-:-:S03]  /*10a30*/  ISETP.LT.OR P3, PT, R66, 0x39, P3 ;  /* 0x000000394200780c */ /* 0x000fc60001f61670 */
[----:B------:R-:W0:Y:S01]  /*10a40*/  SHFL.BFLY PT, R10, R11, 0x2, 0x1f ;  /* 0x0c401f000b0a7f89 */ /* 0x000e2200000e0000 */
[----:B------:R-:W-:Y:S02]  /*10a50*/  FSEL R30, R30, -INF , !P3 ;  /* 0xff8000001e1e7808 */ /* 0x000fe40005800000 */
[----:B------:R-:W-:-:S04]  /*10a60*/  ISETP.NE.AND P3, PT, R112, RZ, PT ;  /* 0x000000ff7000720c */ /* 0x000fc80003f65270 */
[----:B------:R-:W-:-:S04]  /*10a70*/  ISETP.GT.AND P3, PT, R65, 0x39, !P3 ;  /* 0x000000394100780c */ /* 0x000fc80005f64270 */
[----:B------:R-:W-:-:S04]  /*10a80*/  ISETP.LT.OR P3, PT, R66, 0x3a, P3 ;  /* 0x0000003a4200780c */ /* 0x000fc80001f61670 */
[----:B------:R-:W-:Y:S02]  /*10a90*/  FSEL R31, R31, -INF , !P3 ;  /* 0xff8000001f1f7808 */ /* 0x000fe40005800000 */
[----:B------:R-:W-:-:S04]  /*10aa0*/  ISETP.NE.AND P3, PT, R113, RZ, PT ;  /* 0x000000ff7100720c */ /* 0x000fc80003f65270 */
[----:B------:R-:W-:Y:S02]  /*10ab0*/  ISETP.GT.AND P3, PT, R65, 0x40, !P3 ;  /* 0x000000404100780c */ /* 0x000fe40005f64270 */
[----:B0-----:R-:W-:Y:S02]  /*10ac0*/  FMNMX.FTZ R77, R11, R10, !PT ;  /* 0x0000000a0b4d7209 */ /* 0x001fe40007810000 */
[----:B------:R-:W-:-:S03]  /*10ad0*/  ISETP.LT.OR P3, PT, R66, 0x41, P3 ;  /* 0x000000414200780c */ /* 0x000fc60001f61670 */
[----:B------:R-:W0:Y:S01]  /*10ae0*/  SHFL.BFLY PT, R10, R77, 0x1, 0x1f ;  /* 0x0c201f004d0a7f89 */ /* 0x000e2200000e0000 */
[----:B------:R-:W-:Y:S02]  /*10af0*/  FSEL R34, R34, -INF , !P3 ;  /* 0xff80000022227808 */ /* 0x000fe40005800000 */
[----:B------:R-:W-:Y:S02]  /*10b00*/  ISETP.GT.AND P3, PT, R65, 0x41, !P6 ;  /* 0x000000414100780c */ /* 0x000fe40007764270 */
[----:B------:R-:W-:Y:S02]  /*10b10*/  ISETP.NE.AND P6, PT, R100, RZ, PT ;  /* 0x000000ff6400720c */ /* 0x000fe40003fc5270 */
        /* <DEDUP_REMOVED lines=8> */
[----:B------:R-:W-:-:S03]  /*10ba0*/  FMUL.FTZ R78, R10, UR52 ;  /* 0x000000340a4e7c20 */ /* 0x000fc60008410000 */
        /* <DEDUP_REMOVED lines=37> */
[----:B------:R-:W-:-:S04]  /*10e00*/  ISETP.LT.OR P3, PT, R66, 0x71, P3 ;  /* 0x000000714200780c */ /* 0x000fc80001f61670 */
[----:B------:R-:W-:Y:S02]  /*10e10*/  FSEL R64, R64, -INF , !P3 ;  /* 0xff80000040407808 */ /* 0x000fe40005800000 */
[----:B------:R-:W-:-:S04]  /*10e20*/  FSETP.NEU.FTZ.AND P3, PT, R10, -INF , PT ;  /* 0xff8000000a00780b */ /* 0x000fc80003f7d000 */
[----:B------:R-:W-:Y:S02]  /*10e30*/  FSEL R79, R78, RZ, P3 ;  /* 0x000000ff4e4f7208 */ /* 0x000fe40001800000 */
[----:B------:R-:W-:Y:S02]  /*10e40*/  ISETP.GT.AND P3, PT, R65, RZ, !P6 ;  /* 0x000000ff4100720c */ /* 0x000fe40007764270 */
[----:B------:R-:W-:Y:S01]  /*10e50*/  ISETP.NE.AND P6, PT, R80, RZ, PT ;  /* 0x000000ff5000720c */ /* 0x000fe20003fc5270 */
[--C-:B------:R-:W-:Y:S01]  /*10e60*/  FFMA.FTZ R170, R57, UR52, -R79.reuse ;  /* 0x0000003439aa7c23 */ /* 0x100fe2000801084f */
[----:B------:R-:W-:Y:S01]  /*10e70*/  ISETP.LT.OR P3, PT, R66, 0x1, P3 ;  /* 0x000000014200780c */ /* 0x000fe20001f61670 */
[--C-:B------:R-:W-:Y:S01]  /*10e80*/  FFMA.FTZ R57, R56, UR52, -R79.reuse ;  /* 0x0000003438397c23 */ /* 0x100fe2000801084f */
[--C-:B------:R-:W-:Y:S01]  /*10e90*/  FFMA.FTZ R156, R40, UR52, -R79.reuse ;  /* 0x00000034289c7c23 */ /* 0x100fe2000801084f */
[--C-:B------:R-:W-:Y:S01]  /*10ea0*/  FFMA.FTZ R180, R76, UR52, -R79.reuse ;  /* 0x000000344cb47c23 */ /* 0x100fe2000801084f */
[----:B------:R-:W-:Y:S01]  /*10eb0*/  FSEL R78, R0, -INF , !P3 ;  /* 0xff800000004e7808 */ /* 0x000fe20005800000 */
[--C-:B------:R-:W-:Y:S01]  /*10ec0*/  FFMA.FTZ R75, R75, UR52, -R79.reuse ;  /* 0x000000344b4b7c23 */ /* 0x100fe2000801084f */
[----:B------:R-:W-:Y:S01]  /*10ed0*/  ISETP.GT.AND P3, PT, R65, 0x79, !P6 ;  /* 0x000000794100780c */ /* 0x000fe20007764270 */
[--C-:B------:R-:W-:Y:S01]  /*10ee0*/  FFMA.FTZ R182, R73, UR52, -R79.reuse ;  /* 0x0000003449b67c23 */ /* 0x100fe2000801084f */
[----:B------:R-:W-:Y:S01]  /*10ef0*/  FMNMX.FTZ R0, R78, R9, !PT ;  /* 0x000000094e007209 */ /* 0x000fe20007810000 */
[----:B------:R-:W-:Y:S01]  /*10f00*/  MUFU.EX2 R180, R180 ;  /* 0x000000b400b47308 */ /* 0x000fe20000000800 */
[----:B------:R-:W-:Y:S01]  /*10f10*/  ISETP.LT.OR P3, PT, R66, 0x7a, P3 ;  /* 0x0000007a4200780c */ /* 0x000fe20001f61670 */
[--C-:B------:R-:W-:Y:S01]  /*10f20*/  FFMA.FTZ R73, R74, UR52, -R79.reuse ;  /* 0x000000344a497c23 */ /* 0x100fe2000801084f */
[----:B------:R-:W-:Y:S01]  /*10f30*/  FMNMX.FTZ R11, R3, R0, !PT ;  /* 0x00000000030b7209 */ /* 0x000fe20007810000 */
[--C-:B------:R-:W-:Y:S01]  /*10f40*/  FFMA.FTZ R154, R28, UR52, -R79.reuse ;  /* 0x000000341c9a7c23 */ /* 0x100fe2000801084f */
[----:B------:R-:W-:Y:S01]  /*10f50*/  FSEL R51, R51, -INF , !P3 ;  /* 0xff80000033337808 */ /* 0x000fe20005800000 */
[--C-:B------:R-:W-:Y:S01]  /*10f60*/  FFMA.FTZ R176, R72, UR52, -R79.reuse ;  /* 0x0000003448b07c23 */ /* 0x100fe2000801084f */
[----:B------:R-:W-:Y:S01]  /*10f70*/  FMNMX.FTZ R11, R8, R11, !PT ;  /* 0x0000000b080b7209 */ /* 0x000fe20007810000 */
[----:B------:R-:W0:Y:S01]  /*10f80*/  MUFU.EX2 R75, R75 ;  /* 0x0000004b004b7308 */ /* 0x000e220000000800 */
[--C-:B------:R-:W-:Y:S01]  /*10f90*/  FFMA.FTZ R71, R71, UR52, -R79.reuse ;  /* 0x0000003447477c23 */ /* 0x100fe2000801084f */
[--C-:B------:R-:W-:Y:S01]  /*10fa0*/  FFMA.FTZ R178, R70, UR52, -R79.reuse ;  /* 0x0000003446b27c23 */ /* 0x100fe2000801084f */
[----:B------:R-:W-:Y:S01]  /*10fb0*/  FMNMX.FTZ R0, R12, R11, !PT ;  /* 0x0000000b0c007209 */ /* 0x000fe20007810000 */
[--C-:B------:R-:W-:Y:S01]  /*10fc0*/  FFMA.FTZ R69, R69, UR52, -R79.reuse ;  /* 0x0000003445457c23 */ /* 0x100fe2000801084f */
[--C-:B------:R-:W-:Y:S01]  /*10fd0*/  FFMA.FTZ R172, R68, UR52, -R79.reuse ;  /* 0x0000003444ac7c23 */ /* 0x100fe2000801084f */
[--C-:B------:R-:W-:Y:S01]  /*10fe0*/  FFMA.FTZ R67, R67, UR52, -R79.reuse ;  /* 0x0000003443437c23 */ /* 0x100fe2000801084f */
[----:B------:R-:W-:Y:S01]  /*10ff0*/  FMNMX.FTZ R11, R13, R0, !PT ;  /* 0x000000000d0b7209 */ /* 0x000fe20007810000 */
[----:B------:R-:W1:Y:S01]  /*11000*/  MUFU.EX2 R182, R182 ;  /* 0x000000b600b67308 */ /* 0x000e620000000800 */
[--C-:B------:R-:W-:Y:S01]  /*11010*/  FFMA.FTZ R174, R88, UR52, -R79.reuse ;  /* 0x0000003458ae7c23 */ /* 0x100fe2000801084f */
[--C-:B------:R-:W-:Y:S01]  /*11020*/  FFMA.FTZ R77, R90, UR52, -R79.reuse ;  /* 0x000000345a4d7c23 */ /* 0x100fe2000801084f */
[----:B------:R-:W-:Y:S01]  /*11030*/  FMNMX.FTZ R0, R14, R11, !PT ;  /* 0x0000000b0e007209 */ /* 0x000fe20007810000 */
[--C-:B------:R-:W-:Y:S01]  /*11040*/  FFMA.FTZ R168, R60, UR52, -R79.reuse ;  /* 0x000000343ca87c23 */ /* 0x100fe2000801084f */
[--C-:B------:R-:W-:Y:S01]  /*11050*/  FFMA.FTZ R59, R59, UR52, -R79.reuse ;  /* 0x000000343b3b7c23 */ /* 0x100fe2000801084f */
[--C-:B------:R-:W-:Y:S01]  /*11060*/  FFMA.FTZ R158, R36, UR52, -R79.reuse ;  /* 0x00000034249e7c23 */ /* 0x100fe2000801084f */
[----:B------:R-:W-:Y:S01]  /*11070*/  FMNMX.FTZ R11, R15, R0, !PT ;  /* 0x000000000f0b7209 */ /* 0x000fe20007810000 */
[----:B------:R-:W2:Y:S01]  /*11080*/  MUFU.EX2 R73, R73 ;  /* 0x0000004900497308 */ /* 0x000ea20000000800 */
[--C-:B------:R-:W-:Y:S01]  /*11090*/  FFMA.FTZ R164, R58, UR52, -R79.reuse ;  /* 0x000000343aa47c23 */ /* 0x100fe2000801084f */
[--C-:B------:R-:W-:Y:S01]  /*110a0*/  FFMA.FTZ R166, R43, UR52, -R79.reuse ;  /* 0x000000342ba67c23 */ /* 0x100fe2000801084f */
[----:B------:R-:W-:Y:S01]  /*110b0*/  FMNMX.FTZ R0, R20, R11, !PT ;  /* 0x0000000b14007209 */ /* 0x000fe20007810000 */
[--C-:B------:R-:W-:Y:S01]  /*110c0*/  FFMA.FTZ R43, R42, UR52, -R79.reuse ;  /* 0x000000342a2b7c23 */ /* 0x100fe2000801084f */
[--C-:B------:R-:W-:Y:S01]  /*110d0*/  FFMA.FTZ R160, R41, UR52, -R79.reuse ;  /* 0x0000003429a07c23 */ /* 0x100fe2000801084f */
[--C-:B------:R-:W-:Y:S01]  /*110e0*/  FFMA.FTZ R41, R54, UR52, -R79.reuse ;  /* 0x0000003436297c23 */ /* 0x100fe2000801084f */
[----:B------:R-:W-:Y:S01]  /*110f0*/  FMNMX.FTZ R11, R21, R0, !PT ;  /* 0x00000000150b7209 */ /* 0x000fe20007810000 */
[----:B------:R-:W3:Y:S01]  /*11100*/  MUFU.EX2 R176, R176 ;  /* 0x000000b000b07308 */ /* 0x000ee20000000800 */
[--C-:B------:R-:W-:Y:S01]  /*11110*/  FFMA.FTZ R162, R37, UR52, -R79.reuse ;  /* 0x0000003425a27c23 */ /* 0x100fe2000801084f */
[--C-:B------:R-:W-:Y:S01]  /*11120*/  FFMA.FTZ R152, R32, UR52, -R79.reuse ;  /* 0x0000003420987c23 */ /* 0x100fe2000801084f */
[----:B------:R-:W-:Y:S01]  /*11130*/  FMNMX.FTZ R0, R24, R11, !PT ;  /* 0x0000000b18007209 */ /* 0x000fe20007810000 */
[--C-:B------:R-:W-:Y:S01]  /*11140*/  FFMA.FTZ R37, R53, UR52, -R79.reuse ;  /* 0x0000003435257c23 */ /* 0x100fe2000801084f */
[--C-:B------:R-:W-:Y:S01]  /*11150*/  FFMA.FTZ R53, R52, UR52, -R79.reuse ;  /* 0x0000003434357c23 */ /* 0x100fe2000801084f */
[--C-:B------:R-:W-:Y:S01]  /*11160*/  FFMA.FTZ R33, R33, UR52, -R79.reuse ;  /* 0x0000003421217c23 */ /* 0x100fe2000801084f */
[----:B------:R-:W-:Y:S01]  /*11170*/  FMNMX.FTZ R11, R25, R0, !PT ;  /* 0x00000000190b7209 */ /* 0x000fe20007810000 */
[----:B------:R-:W4:Y:S01]  /*11180*/  MUFU.EX2 R71, R71 ;  /* 0x0000004700477308 */ /* 0x000f220000000800 */
[----:B------:R-:W-:-:S02]  /*11190*/  FFMA.FTZ R29, R29, UR52, -R79 ;  /* 0x000000341d1d7c23 */ /* 0x000fc4000801084f */
[----:B------:R-:W-:-:S04]  /*111a0*/  FMNMX.FTZ R0, R26, R11, !PT ;  /* 0x0000000b1a007209 */ /* 0x000fc80007810000 */
[----:B------:R-:W-:Y:S01]  /*111b0*/  FMNMX.FTZ R11, R27, R0, !PT ;  /* 0x000000001b0b7209 */ /* 0x000fe20007810000 */
[----:B------:R-:W5:Y:S03]  /*111c0*/  MUFU.EX2 R178, R178 ;  /* 0x000000b200b27308 */ /* 0x000f660000000800 */
[----:B------:R-:W-:-:S04]  /*111d0*/  FMNMX.FTZ R0, R30, R11, !PT ;  /* 0x0000000b1e007209 */ /* 0x000fc80007810000 */
[----:B------:R-:W-:Y:S01]  /*111e0*/  FMNMX.FTZ R11, R31, R0, !PT ;  /* 0x000000001f0b7209 */ /* 0x000fe20007810000 */
[----:B------:R-:W5:Y:S03]  /*111f0*/  MUFU.EX2 R69, R69 ;  /* 0x0000004500457308 */ /* 0x000f660000000800 */
        /* <DEDUP_REMOVED lines=17> */
[----:B------:R-:W-:Y:S01]  /*11310*/  MUFU.EX2 R59, R59 ;  /* 0x0000003b003b7308 */ /* 0x000fe20000000800 */
[----:B------:R-:W-:Y:S01]  /*11320*/  FSEL R0, R47, -INF , !P4 ;  /* 0xff8000002f007808 */ /* 0x000fe20006000000 */
[--C-:B------:R-:W-:Y:S01]  /*11330*/  FFMA.FTZ R47, R55, UR52, -R79.reuse ;  /* 0x00000034372f7c23 */ /* 0x100fe2000801084f */
[----:B------:R-:W-:Y:S01]  /*11340*/  FMNMX.FTZ R11, R64, R11, !PT ;  /* 0x0000000b400b7209 */ /* 0x000fe20007810000 */
[----:B------:R-:W-:-:S03]  /*11350*/  FFMA.FTZ R55, R4, UR52, -R79 ;  /* 0x0000003404377c23 */ /* 0x000fc6000801084f */
        /* <DEDUP_REMOVED lines=15> */
[----:B0-----:R-:W-:-:S02]  /*11450*/  FMNMX.FTZ R11, R40, R11, !PT ;  /* 0x0000000b280b7209 */ /* 0x001fc40007810000 */
[----:B------:R-:W0:Y:S02]  /*11460*/  @P1 LDC R40, c[0x0][0x44c] ;  /* 0x00011300ff281b82 */ /* 0x000e240000000800 */
[C---:B------:R-:W-:Y:S01]  /*11470*/  FSETP.NEU.FTZ.AND P3, PT, R11.reuse, -INF , PT ;  /* 0xff8000000b00780b */ /* 0x040fe20003f7d000 */
[----:B------:R-:W-:Y:S02]  /*11480*/  FMUL.FTZ R28, R11, UR52 ;  /* 0x000000340b1c7c20 */ /* 0x000fe40008410000 */
[----:B------:R-:W-:Y:S03]  /*11490*/  MUFU.EX2 R37, R37 ;  /* 0x0000002500257308 */ /* 0x000fe60000000800 */
[----:B------:R-:W-:-:S05]  /*114a0*/  FSEL R65, R28, RZ, P3 ;  /* 0x000000ff1c417208 */ /* 0x000fca0001800000 */
[--C-:B------:R-:W-:Y:S01]  /*114b0*/  FFMA.FTZ R181, R78, UR52, -R65.reuse ;  /* 0x000000344eb57c23 */ /* 0x100fe20008010841 */
[--C-:B------:R-:W-:Y:S01]  /*114c0*/  FFMA.FTZ R28, R9, UR52, -R65.reuse ;  /* 0x00000034091c7c23 */ /* 0x100fe20008010841 */
[----:B------:R-:W-:Y:S01]  /*114d0*/  FFMA.FTZ R183, R3, UR52, -R65 ;  /* 0x0000003403b77c23 */ /* 0x000fe20008010841 */
[----:B------:R-:W-:Y:S01]  /*114e0*/  FADD.FTZ R3, R180, R75 ;  /* 0x0000004bb4037221 */ /* 0x000fe20000010000 */
[--C-:B------:R-:W-:Y:S01]  /*114f0*/  FFMA.FTZ R8, R8, UR52, -R65.reuse ;  /* 0x0000003408087c23 */ /* 0x100fe20008010841 */
[----:B------:R-:W-:Y:S01]  /*11500*/  FFMA.FTZ R177, R12, UR52, -R65 ;  /* 0x000000340cb17c23 */ /* 0x000fe20008010841 */
[----:B------:R-:W-:Y:S01]  /*11510*/  MUFU.EX2 R181, R181 ;  /* 0x000000b500b57308 */ /* 0x000fe20000000800 */
[----:B-1----:R-:W-:Y:S01]  /*11520*/  FADD.FTZ R4, R182, R3 ;  /* 0x00000003b6047221 */ /* 0x002fe20000010000 */
[--C-:B------:R-:W-:Y:S01]  /*11530*/  FFMA.FTZ R12, R13, UR52, -R65.reuse ;  /* 0x000000340d0c7c23 */ /* 0x100fe20008010841 */
[--C-:B------:R-:W-:Y:S01]  /*11540*/  FFMA.FTZ R179, R14, UR52, -R65.reuse ;  /* 0x000000340eb37c23 */ /* 0x100fe20008010841 */
[--C-:B------:R-:W-:Y:S01]  /*11550*/  FFMA.FTZ R165, R34, UR52, -R65.reuse ;  /* 0x0000003422a57c23 */ /* 0x100fe20008010841 */
[----:B--2---:R-:W-:Y:S01]  /*11560*/  FADD.FTZ R3, R73, R4 ;  /* 0x0000000449037221 */ /* 0x004fe20000010000 */
[--C-:B------:R-:W-:Y:S01]  /*11570*/  FFMA.FTZ R14, R15, UR52, -R65.reuse ;  /* 0x000000340f0e7c23 */ /* 0x100fe20008010841 */
[----:B------:R-:W-:Y:S01]  /*11580*/  FFMA.FTZ R173, R20, UR52, -R65 ;  /* 0x0000003414ad7c23 */ /* 0x000fe20008010841 */
[----:B------:R-:W1:Y:S01]  /*11590*/  MUFU.EX2 R28, R28 ;  /* 0x0000001c001c7308 */ /* 0x000e620000000800 */
[----:B---3--:R-:W-:Y:S01]  /*115a0*/  FADD.FTZ R4, R176, R3 ;  /* 0x00000003b0047221 */ /* 0x008fe20000010000 */
[--C-:B------:R-:W-:Y:S01]  /*115b0*/  FFMA.FTZ R20, R21, UR52, -R65.reuse ;  /* 0x0000003415147c23 */ /* 0x100fe20008010841 */
[--C-:B------:R-:W-:Y:S01]  /*115c0*/  FFMA.FTZ R175, R24, UR52, -R65.reuse ;  /* 0x0000003418af7c23 */ /* 0x100fe20008010841 */
[--C-:B------:R-:W-:Y:S01]  /*115d0*/  FFMA.FTZ R24, R25, UR52, -R65.reuse ;  /* 0x0000003419187c23 */ /* 0x100fe20008010841 */
[----:B----4-:R-:W-:Y:S01]  /*115e0*/  FADD.FTZ R3, R71, R4 ;  /* 0x0000000447037221 */ /* 0x010fe20000010000 */
[--C-:B------:R-:W-:Y:S01]  /*115f0*/  FFMA.FTZ R169, R26, UR52, -R65.reuse ;  /* 0x000000341aa97c23 */ /* 0x100fe20008010841 */
[----:B------:R-:W-:Y:S01]  /*11600*/  FFMA.FTZ R26, R27, UR52, -R65 ;  /* 0x000000341b1a7c23 */ /* 0x000fe20008010841 */
[----:B------:R-:W2:Y:S01]  /*11610*/  MUFU.EX2 R183, R183 ;  /* 0x000000b700b77308 */ /* 0x000ea20000000800 */
[----:B-----5:R-:W-:Y:S01]  /*11620*/  FADD.FTZ R34, R178, R3 ;  /* 0x00000003b2227221 */ /* 0x020fe20000010000 */
[----:B------:R-:W3:Y:S01]  /*11630*/  @P1 LDC R13, c[0x0][0x450] ;  /* 0x00011400ff0d1b82 */ /* 0x000ee20000000800 */
[--C-:B------:R-:W-:Y:S01]  /*11640*/  FFMA.FTZ R171, R30, UR52, -R65.reuse ;  /* 0x000000341eab7c23 */ /* 0x100fe20008010841 */
[--C-:B------:R-:W-:Y:S01]  /*11650*/  FFMA.FTZ R30, R31, UR52, -R65.reuse ;  /* 0x000000341f1e7c23 */ /* 0x100fe20008010841 */
[----:B------:R-:W-:Y:S01]  /*11660*/  FADD.FTZ R9, R69, R34 ;  /* 0x0000002245097221 */ /* 0x000fe20000010000 */
[--C-:B------:R-:W-:Y:S01]  /*11670*/  FFMA.FTZ R32, R35, UR52, -R65.reuse ;  /* 0x0000003423207c23 */ /* 0x100fe20008010841 */
[----:B------:R-:W-:Y:S01]  /*11680*/  FFMA.FTZ R167, R38, UR52, -R65 ;  /* 0x0000003426a77c23 */ /* 0x000fe20008010841 */
[----:B------:R-:W4:Y:S01]  /*11690*/  MUFU.EX2 R8, R8 ;  /* 0x0000000800087308 */ /* 0x000f220000000800 */
[----:B-1----:R-:W-:Y:S01]  /*116a0*/  FADD.FTZ R4, R181, R28 ;  /* 0x0000001cb5047221 */ /* 0x002fe20000010000 */
[----:B------:R-:W-:Y:S01]  /*116b0*/  FADD.FTZ R36, R172, R9 ;  /* 0x00000009ac247221 */ /* 0x000fe20000010000 */
[----:B0-----:R-:W-:-:S04]  /*116c0*/  @P1 IMAD.HI.U32 R40, R193, R40, RZ ;  /* 0x00000028c1281227 */ /* 0x001fc800078e00ff */
[--C-:B------:R-:W-:Y:S01]  /*116d0*/  FFMA.FTZ R34, R39, UR52, -R65.reuse ;  /* 0x0000003427227c23 */ /* 0x100fe20008010841 */
[----:B------:R-:W-:Y:S01]  /*116e0*/  FFMA.FTZ R44, R44, UR52, -R65 ;  /* 0x000000342c2c7c23 */ /* 0x000fe20008010841 */
[----:B------:R-:W-:Y:S01]  /*116f0*/  FADD.FTZ R9, R67, R36 ;  /* 0x0000002443097221 */ /* 0x000fe20000010000 */
[----:B------:R-:W-:Y:S01]  /*11700*/  IMAD.MOV.U32 R38, RZ, RZ, R193 ;  /* 0x000000ffff267224 */ /* 0x000fe200078e00c1 */
[----:B------:R-:W0:Y:S01]  /*11710*/  MUFU.EX2 R177, R177 ;  /* 0x000000b100b17308 */ /* 0x000e220000000800 */
[----:B--2---:R-:W-:Y:S01]  /*11720*/  FADD.FTZ R3, R183, R4 ;  /* 0x00000004b7037221 */ /* 0x004fe20000010000 */
[----:B------:R-:W-:Y:S01]  /*11730*/  FADD.FTZ R36, R174, R9 ;  /* 0x00000009ae247221 */ /* 0x000fe20000010000 */
[--C-:B------:R-:W-:Y:S01]  /*11740*/  FFMA.FTZ R45, R45, UR52, -R65.reuse ;  /* 0x000000342d2d7c23 */ /* 0x100fe20008010841 */
[--C-:B------:R-:W-:Y:S01]  /*11750*/  FFMA.FTZ R46, R46, UR52, -R65.reuse ;  /* 0x000000342e2e7c23 */ /* 0x100fe20008010841 */
[--C-:B------:R-:W-:Y:S01]  /*11760*/  FFMA.FTZ R48, R48, UR52, -R65.reuse ;  /* 0x0000003430307c23 */ /* 0x100fe20008010841 */
[----:B------:R-:W-:Y:S01]  /*11770*/  FADD.FTZ R9, R77, R36 ;  /* 0x000000244d097221 */ /* 0x000fe20000010000 */
[----:B------:R-:W-:Y:S01]  /*11780*/  FFMA.FTZ R49, R49, UR52, -R65 ;  /* 0x0000003431317c23 */ /* 0x000fe20008010841 */
[----:B------:R-:W1:Y:S01]  /*11790*/  MUFU.EX2 R12, R12 ;  /* 0x0000000c000c7308 */ /* 0x000e620000000800 */
[----:B----4-:R-:W-:Y:S01]  /*117a0*/  FADD.FTZ R4, R8, R3 ;  /* 0x0000000308047221 */ /* 0x010fe20000010000 */
[----:B------:R-:W-:Y:S01]  /*117b0*/  FADD.FTZ R36, R168, R9 ;  /* 0x00000009a8247221 */ /* 0x000fe20000010000 */
[----:B---3--:R-:W-:Y:S01]  /*117c0*/  @P1 SHF.R.U32.HI R38, RZ, R13, R40 ;  /* 0x0000000dff261219 */ /* 0x008fe20000011628 */
[--C-:B------:R-:W-:Y:S01]  /*117d0*/  FFMA.FTZ R61, R61, UR52, -R65.reuse ;  /* 0x000000343d3d7c23 */ /* 0x100fe20008010841 */
[--C-:B------:R-:W-:Y:S01]  /*117e0*/  FFMA.FTZ R62, R62, UR52, -R65.reuse ;  /* 0x000000343e3e7c23 */ /* 0x100fe20008010841 */
[----:B------:R-:W-:Y:S01]  /*117f0*/  FADD.FTZ R9, R59, R36 ;  /* 0x000000243b097221 */ /* 0x000fe20000010000 */
[----:B------:R-:W-:Y:S01]  /*11800*/  FFMA.FTZ R63, R63, UR52, -R65 ;  /* 0x000000343f3f7c23 */ /* 0x000fe20008010841 */
[----:B------:R-:W2:Y:S01]  /*11810*/  MUFU.EX2 R179, R179 ;  /* 0x000000b300b37308 */ /* 0x000ea20000000800 */
[----:B0-----:R-:W-:Y:S01]  /*11820*/  FADD.FTZ R3, R177, R4 ;  /* 0x00000004b1037221 */ /* 0x001fe20000010000 */
[----:B------:R-:W-:Y:S01]  /*11830*/  FADD.FTZ R36, R170, R9 ;  /* 0x00000009aa247221 */ /* 0x000fe20000010000 */
[--C-:B------:R-:W-:Y:S01]  /*11840*/  FFMA.FTZ R64, R64, UR52, -R65.reuse ;  /* 0x0000003440407c23 */ /* 0x100fe20008010841 */
[--C-:B------:R-:W-:Y:S01]  /*11850*/  FFMA.FTZ R50, R50, UR52, -R65.reuse ;  /* 0x0000003432327c23 */ /* 0x100fe20008010841 */
[----:B------:R-:W-:Y:S01]  /*11860*/  FFMA.FTZ R51, R51, UR52, -R65 ;  /* 0x0000003433337c23 */ /* 0x000fe20008010841 */
[----:B------:R-:W-:Y:S01]  /*11870*/  FADD.FTZ R9, R57, R36 ;  /* 0x0000002439097221 */ /* 0x000fe20000010000 */
[----:B------:R-:W-:Y:S01]  /*11880*/  F2FP.BF16.F32.PACK_AB R181, R28, R181 ;  /* 0x000000b51cb5723e */ /* 0x000fe200000010ff */
[----:B------:R-:W0:Y:S01]  /*11890*/  MUFU.EX2 R14, R14 ;  /* 0x0000000e000e7308 */ /* 0x000e220000000800 */
[----:B-1----:R-:W-:Y:S01]  /*118a0*/  FADD.FTZ R4, R12, R3 ;  /* 0x000000030c047221 */ /* 0x002fe20000010000 */
[----:B------:R-:W-:Y:S01]  /*118b0*/  FADD.FTZ R36, R164, R9 ;  /* 0x00000009a4247221 */ /* 0x000fe20000010000 */
[----:B------:R-:W-:Y:S01]  /*118c0*/  F2FP.BF16.F32.PACK_AB R183, R8, R183 ;  /* 0x000000b708b7723e */ /* 0x000fe200000010ff */
[----:B------:R-:W-:Y:S01]  /*118d0*/  IMAD.IADD R95, R95, 0x1, R38 ;  /* 0x000000015f5f7824 */ /* 0x000fe200078e0226 */
[----:B------:R-:W-:-:S02]  /*118e0*/  F2FP.BF16.F32.PACK_AB R180, R75, R180 ;  /* 0x000000b44bb4723e */ /* 0x000fc400000010ff */
[----:B------:R-:W-:Y:S01]  /*118f0*/  F2FP.BF16.F32.PACK_AB R182, R73, R182 ;  /* 0x000000b649b6723e */ /* 0x000fe200000010ff */
[----:B------:R-:W1:Y:S01]  /*11900*/  MUFU.EX2 R173, R173 ;  /* 0x000000ad00ad7308 */ /* 0x000e620000000800 */
[----:B--2---:R-:W-:Y:S01]  /*11910*/  FADD.FTZ R3, R179, R4 ;  /* 0x00000004b3037221 */ /* 0x004fe20000010000 */
[----:B------:R-:W-:Y:S01]  /*11920*/  F2FP.BF16.F32.PACK_AB R176, R71, R176 ;  /* 0x000000b047b0723e */ /* 0x000fe200000010ff */
[----:B------:R-:W-:Y:S01]  /*11930*/  IMAD.IADD R6, R95, 0x1, R6 ;  /* 0x000000015f067824 */ /* 0x000fe200078e0206 */
[----:B------:R-:W-:Y:S02]  /*11940*/  F2FP.BF16.F32.PACK_AB R178, R69, R178 ;  /* 0x000000b245b2723e */ /* 0x000fe400000010ff */
[----:B------:R-:W-:Y:S02]  /*11950*/  F2FP.BF16.F32.PACK_AB R172, R67, R172 ;  /* 0x000000ac43ac723e */ /* 0x000fe400000010ff */
[----:B------:R-:W2:Y:S01]  /*11960*/  MUFU.EX2 R20, R20 ;  /* 0x0000001400147308 */ /* 0x000ea20000000800 */
[----:B0-----:R-:W-:Y:S01]  /*11970*/  FADD.FTZ R4, R14, R3 ;  /* 0x000000030e047221 */ /* 0x001fe20000010000 */
[----:B------:R-:W-:-:S02]  /*11980*/  F2FP.BF16.F32.PACK_AB R174, R77, R174 ;  /* 0x000000ae4dae723e */ /* 0x000fc400000010ff */
[----:B------:R-:W-:Y:S02]  /*11990*/  F2FP.BF16.F32.PACK_AB R168, R59, R168 ;  /* 0x000000a83ba8723e */ /* 0x000fe400000010ff */
[----:B------:R-:W-:Y:S02]  /*119a0*/  F2FP.BF16.F32.PACK_AB R170, R57, R170 ;  /* 0x000000aa39aa723e */ /* 0x000fe400000010ff */
[----:B------:R-:W0:Y:S01]  /*119b0*/  MUFU.EX2 R175, R175 ;  /* 0x000000af00af7308 */ /* 0x000e220000000800 */
[----:B-1----:R-:W-:Y:S01]  /*119c0*/  FADD.FTZ R3, R173, R4 ;  /* 0x00000004ad037221 */ /* 0x002fe20000010000 */
[----:B------:R-:W-:Y:S02]  /*119d0*/  F2FP.BF16.F32.PACK_AB R164, R47, R164 ;  /* 0x000000a42fa4723e */ /* 0x000fe400000010ff */
[----:B------:R-:W-:Y:S02]  /*119e0*/  F2FP.BF16.F32.PACK_AB R177, R12, R177 ;  /* 0x000000b10cb1723e */ /* 0x000fe400000010ff */
[----:B------:R-:W-:-:S02]  /*119f0*/  F2FP.BF16.F32.PACK_AB R179, R14, R179 ;  /* 0x000000b30eb3723e */ /* 0x000fc400000010ff */
[----:B------:R-:W1:Y:S01]  /*11a00*/  MUFU.EX2 R24, R24 ;  /* 0x0000001800187308 */ /* 0x000e620000000800 */
[C---:B--2---:R-:W-:Y:S01]  /*11a10*/  FADD.FTZ R4, R20.reuse, R3 ;  /* 0x0000000314047221 */ /* 0x044fe20000010000 */
[----:B------:R-:W-:-:S06]  /*11a20*/  F2FP.BF16.F32.PACK_AB R173, R20, R173 ;  /* 0x000000ad14ad723e */ /* 0x000fcc00000010ff */
[----:B------:R-:W2:Y:S01]  /*11a30*/  MUFU.EX2 R169, R169 ;  /* 0x000000a900a97308 */ /* 0x000ea20000000800 */
[----:B0-----:R-:W-:-:S07]  /*11a40*/  FADD.FTZ R3, R175, R4 ;  /* 0x00000004af037221 */ /* 0x001fce0000010000 */
[----:B------:R-:W0:Y:S01]  /*11a50*/  MUFU.EX2 R26, R26 ;  /* 0x0000001a001a7308 */ /* 0x000e220000000800 */
[C---:B-1----:R-:W-:Y:S01]  /*11a60*/  FADD.FTZ R4, R24.reuse, R3 ;  /* 0x0000000318047221 */ /* 0x042fe20000010000 */
[----:B------:R-:W-:Y:S01]  /*11a70*/  FADD.FTZ R3, R47, R36 ;  /* 0x000000242f037221 */ /* 0x000fe20000010000 */
[----:B------:R-:W-:-:S05]  /*11a80*/  F2FP.BF16.F32.PACK_AB R175, R24, R175 ;  /* 0x000000af18af723e */ /* 0x000fca00000010ff */
[----:B------:R-:W1:Y:S01]  /*11a90*/  MUFU.EX2 R171, R171 ;  /* 0x000000ab00ab7308 */ /* 0x000e620000000800 */
[----:B--2---:R-:W-:Y:S01]  /*11aa0*/  FADD.FTZ R9, R169, R4 ;  /* 0x00000004a9097221 */ /* 0x004fe20000010000 */
[----:B------:R-:W-:Y:S01]  /*11ab0*/  FADD.FTZ R4, R166, R3 ;  /* 0x00000003a6047221 */ /* 0x000fe20000010000 */
[----:B------:R-:W-:Y:S01]  /*11ac0*/  FFMA.FTZ R3, R0, UR52, -R65 ;  /* 0x0000003400037c23 */ /* 0x000fe20008010841 */
[C---:B------:R-:W-:Y:S02]  /*11ad0*/  F2FP.BF16.F32.PACK_AB R166, R43.reuse, R166 ;  /* 0x000000a62ba6723e */ /* 0x040fe400000010ff */
[----:B------:R-:W-:Y:S02]  /*11ae0*/  FADD.FTZ R13, R43, R4 ;  /* 0x000000042b0d7221 */ /* 0x000fe40000010000 */
[----:B------:R-:W2:Y:S01]  /*11af0*/  MUFU.EX2 R30, R30 ;  /* 0x0000001e001e7308 */ /* 0x000ea20000000800 */
[----:B0-----:R-:W-:Y:S01]  /*11b00*/  FADD.FTZ R0, R26, R9 ;  /* 0x000000091a007221 */ /* 0x001fe20000010000 */
[----:B------:R-:W-:Y:S01]  /*11b10*/  FADD.FTZ R36, R160, R13 ;  /* 0x0000000da0247221 */ /* 0x000fe20000010000 */
[----:B------:R-:W-:-:S02]  /*11b20*/  F2FP.BF16.F32.PACK_AB R160, R41, R160 ;  /* 0x000000a029a0723e */ /* 0x000fc400000010ff */
[----:B------:R-:W-:Y:S01]  /*11b30*/  F2FP.BF16.F32.PACK_AB R169, R26, R169 ;  /* 0x000000a91aa9723e */ /* 0x000fe200000010ff */
[----:B------:R-:W-:Y:S02]  /*11b40*/  FADD.FTZ R13, R41, R36 ;  /* 0x00000024290d7221 */ /* 0x000fe40000010000 */
[----:B------:R-:W0:Y:S01]  /*11b50*/  MUFU.EX2 R165, R165 ;  /* 0x000000a500a57308 */ /* 0x000e220000000800 */
[----:B-1----:R-:W-:Y:S01]  /*11b60*/  FADD.FTZ R9, R171, R0 ;  /* 0x00000000ab097221 */ /* 0x002fe20000010000 */
[----:B------:R-:W-:Y:S01]  /*11b70*/  FADD.FTZ R36, R162, R13 ;  /* 0x0000000da2247221 */ /* 0x000fe20000010000 */
[----:B------:R-:W-:-:S03]  /*11b80*/  F2FP.BF16.F32.PACK_AB R162, R37, R162 ;  /* 0x000000a225a2723e */ /* 0x000fc600000010ff */
[----:B------:R-:W-:Y:S02]  /*11b90*/  FADD.FTZ R13, R37, R36 ;  /* 0x00000024250d7221 */ /* 0x000fe40000010000 */
        /* <DEDUP_REMOVED lines=32> */
[----:B------:R-:W-:Y:S02]  /*11da0*/  F2FP.BF16.F32.PACK_AB R157, R0, R49 ;  /* 0x00000031009d723e */ /* 0x000fe400000010ff */
[----:B------:R-:W-:-:S04]  /*11db0*/  IADD3 R0, R89, -0x2, RZ ;  /* 0xfffffffe59007810 */ /* 0x000fc80007ffe0ff */
        /* <DEDUP_REMOVED lines=16> */
[----:B------:R-:W-:-:S06]  /*11ec0*/  F2FP.BF16.F32.PACK_AB R152, R29, R152 ;  /* 0x000000981d98723e */ /* 0x000fcc00000010ff */
[----:B------:R-:W0:Y:S01]  /*11ed0*/  MUFU.EX2 R50, R50 ;  /* 0x0000003200327308 */ /* 0x000e220000000800 */
[C---:B-1----:R-:W-:Y:S01]  /*11ee0*/  FADD.FTZ R9, R3.reuse, R8 ;  /* 0x0000000803097221 */ /* 0x042fe20000010000 */
[----:B------:R-:W-:-:S06]  /*11ef0*/  F2FP.BF16.F32.PACK_AB R153, R3, R64 ;  /* 0x000000400399723e */ /* 0x000fcc00000010ff */
[----:B------:R-:W1:Y:S01]  /*11f00*/  MUFU.EX2 R55, R55 ;  /* 0x0000003700377308 */ /* 0x000e620000000800 */
[----:B--2---:R-:W-:-:S07]  /*11f10*/  FADD.FTZ R4, R154, R13 ;  /* 0x0000000d9a047221 */ /* 0x004fce0000010000 */
[----:B------:R-:W2:Y:S01]  /*11f20*/  MUFU.EX2 R51, R51 ;  /* 0x0000003300337308 */ /* 0x000ea20000000800 */
[----:B0-----:R-:W-:Y:S01]  /*11f30*/  FADD.FTZ R8, R50, R9 ;  /* 0x0000000932087221 */ /* 0x001fe20000010000 */
[C---:B-1----:R-:W-:Y:S01]  /*11f40*/  FADD.FTZ R4, R55.reuse, R4 ;  /* 0x0000000437047221 */ /* 0x042fe20000010000 */
[----:B------:R-:W-:Y:S02]  /*11f50*/  F2FP.BF16.F32.PACK_AB R154, R55, R154 ;  /* 0x0000009a379a723e */ /* 0x000fe400000010ff */
[C---:B--2---:R-:W-:Y:S01]  /*11f60*/  FADD.FTZ R3, R51.reuse, R8 ;  /* 0x0000000833037221 */ /* 0x044fe20000010000 */
[----:B------:R-:W-:Y:S01]  /*11f70*/  F2FP.BF16.F32.PACK_AB R155, R51, R50 ;  /* 0x00000032339b723e */ /* 0x000fe200000010ff */
        /* <DEDUP_REMOVED lines=12> */
.L_x_1860:
[----:B------:R-:W-:-:S13]  /*12040*/  ISETP.NE.AND P3, PT, R7, 0x1, PT ;  /* 0x000000010700780c */ /* 0x000fda0003f65270 */
[----:B------:R-:W0:Y:S02]  /*12050*/  @P3 LDC.64 R12, c[0x0][0x9e8] ;  /* 0x00027a00ff0c3b82 */ /* 0x000e240000000a00 */
[----:B0-----:R-:W-:-:S05]  /*12060*/  @P3 IMAD.HI.U32 R12, R8, R12, RZ ;  /* 0x0000000c080c3227 */ /* 0x001fca00078e00ff */
[----:B------:R-:W-:-:S07]  /*12070*/  @P3 SHF.R.U32.HI R8, RZ, R13, R12 ;  /* 0x0000000dff083219 */ /* 0x000fce000001160c */
.L_x_1861:
[----:B------:R-:W-:Y:S05]  /*12080*/  BSYNC B0 ;  /* 0x0000000000007941 */ /* 0x000fea0003800000 */
.L_x_1859:
[----:B------:R-:W-:-:S05]  /*12090*/  IMAD R7, R8, R7, R7 ;  /* 0x0000000708077224 */ /* 0x000fca00078e0207 */
[----:B------:R-:W-:-:S07]  /*120a0*/  VIMNMX R6, R6, R7, PT ;  /* 0x0000000706067248 */ /* 0x000fce0003fe0100 */
.L_x_1858:
[----:B------:R-:W-:Y:S01]  /*120b0*/  SHF.R.S32.HI R7, RZ, 0x1f, R6 ;  /* 0x0000001fff077819 */ /* 0x000fe20000011406 */
[----:B------:R-:W-:Y:S01]  /*120c0*/  ULDC UR46, c[0x0][0x9e4] ;  /* 0x00027900002e7ab9 */ /* 0x000fe20000000800 */
[----:B------:R-:W-:Y:S01]  /*120d0*/  ULDC UR43, c[0x0][0x9e4] ;  /* 0x00027900002b7ab9 */ /* 0x000fe20000000800 */
[----:B------:R-:W-:Y:S01]  /*120e0*/  ULDC UR48, c[0x0][0x9d8] ;  /* 0x0002760000307ab9 */ /* 0x000fe20000000800 */
[----:B------:R-:W-:Y:S01]  /*120f0*/  LEA.HI R7, R7, R6, RZ, 0x7 ;  /* 0x0000000607077211 */ /* 0x000fe200078f38ff */
[----:B------:R-:W-:Y:S01]  /*12100*/  ULDC UR51, c[0x0][0x9d8] ;  /* 0x0002760000337ab9 */ /* 0x000fe20000000800 */
[----:B------:R-:W-:Y:S01]  /*12110*/  ULDC UR49, c[0x0][0x9d8] ;  /* 0x0002760000317ab9 */ /* 0x000fe20000000800 */
[----:B------:R-:W-:Y:S01]  /*12120*/  ULDC UR42, c[0x0][0x988] ;  /* 0x00026200002a7ab9 */ /* 0x000fe20000000800 */
[----:B------:R-:W-:Y:S01]  /*12130*/  SHF.R.S32.HI R7, RZ, 0x7, R7 ;  /* 0x00000007ff077819 */ /* 0x000fe20000011407 */
[----:B------:R-:W-:Y:S01]  /*12140*/  ULDC UR45, c[0x0][0x988] ;  /* 0x00026200002d7ab9 */ /* 0x000fe20000000800 */
[----:B------:R-:W-:Y:S01]  /*12150*/  ULDC UR44, c[0x0][0x988] ;  /* 0x00026200002c7ab9 */ /* 0x000fe20000000800 */
[----:B------:R-:W-:Y:S01]  /*12160*/  ULDC UR50, c[0x0][0x9e0] ;  /* 0x0002780000327ab9 */ /* 0x000fe20000000800 */
[----:B------:R-:W-:Y:S01]  /*12170*/  VIMNMX R12, R198, R7, !PT ;  /* 0x00000007c60c7248 */ /* 0x000fe20007fe0100 */
[----:B------:R-:W-:Y:S01]  /*12180*/  ULDC UR47, c[0x0][0x9e0] ;  /* 0x00027800002f7ab9 */ /* 0x000fe20000000800 */
[----:B------:R-:W-:-:S02]  /*12190*/  CS2R R150, SRZ ;  /* 0x0000000000967805 */ /* 0x000fc4000001ff00 */
[----:B------:R-:W-:Y:S02]  /*121a0*/  CS2R R148, SRZ ;  /* 0x0000000000947805 */ /* 0x000fe4000001ff00 */
[----:B------:R-:W-:Y:S02]  /*121b0*/  ISETP.GE.AND P3, PT, R0, R12, PT ;  /* 0x0000000c0000720c */ /* 0x000fe40003f66270 */
        /* <DEDUP_REMOVED lines=31> */
[----:B------:R-:W-:-:S07]  /*123b0*/  IMAD.MOV.U32 R151, RZ, RZ, RZ ;  /* 0x000000ffff977224 */ /* 0x000fce00078e00ff */
.L_x_1882:
[----:B------:R-:W-:Y:S01]  /*123c0*/  ISETP.NE.AND P3, PT, R194, RZ, PT ;  /* 0x000000ffc200720c */ /* 0x000fe20003f65270 */
[----:B------:R-:W-:Y:S01]  /*123d0*/  VIADD R13, R184, 0x1 ;  /* 0x00000001b80d7836 */ /* 0x000fe20000000000 */
[----:B------:R-:W-:Y:S05]  /*123e0*/  YIELD ;  /* 0x0000000000007946 */ /* 0x000fea0003800000 */
[----:B------:R-:W-:-:S04]  /*123f0*/  ISETP.NE.AND P4, PT, R13, 0x2, PT ;  /* 0x000000020d00780c */ /* 0x000fc80003f85270 */
[----:B------:R-:W-:Y:S02]  /*12400*/  SEL R14, RZ, 0x1, P4 ;  /* 0x00000001ff0e7807 */ /* 0x000fe40002000000 */
[----:B------:R-:W-:Y:S02]  /*12410*/  SEL R13, R13, RZ, P4 ;  /* 0x000000ff0d0d7207 */ /* 0x000fe40002000000 */
[----:B------:R-:W-:Y:S01]  /*12420*/  LOP3.LUT R14, R187, R14, RZ, 0x3c, !PT ;  /* 0x0000000ebb0e7212 */ /* 0x000fe200078e3cff */
[----:B------:R-:W-:Y:S06]  /*12430*/  @P3 BRA `(.L_x_1863) ;  /* 0x0000000000303947 */ /* 0x000fec0003800000 */
[----:B------:R-:W-:Y:S05]  /*12440*/  @!P0 BRA `(.L_x_1864) ;  /* 0x0000000000048947 */ /* 0x000fea0003800000 */
[----:B------:R-:W-:Y:S01]  /*12450*/  BPT.TRAP 0x1 ;  /* 0x000000040000795c */ /* 0x000fe20000300000 */
.L_x_1864:
[----:B------:R-:W-:Y:S01]  /*12460*/  IMAD R7, R13, 0x8, R18 ;  /* 0x000000080d077824 */ /* 0x000fe200078e0212 */
[----:B------:R-:W-:-:S04]  /*12470*/  SHF.L.U32 R6, R14, 0x1f, RZ ;  /* 0x0000001f0e067819 */ /* 0x000fc800000006ff */
[----:B------:R0:W1:Y:S01]  /*12480*/  SYNCS.PHASECHK.TRANS64.TRYWAIT P4, [R7+URZ+0x28830], R6 ;  /* 0x02883006070075a7 */ /* 0x000062000808017f */
[----:B------:R-:W-:Y:S05]  /*12490*/  @!P0 BRA `(.L_x_1865) ;  /* 0x0000000000048947 */ /* 0x000fea0003800000 */
[----:B------:R-:W-:Y:S01]  /*124a0*/  BPT.TRAP 0x1 ;  /* 0x000000040000795c */ /* 0x000fe20000300000 */
.L_x_1865:
[----:B------:R-:W-:Y:S04]  /*124b0*/  BSSY B0, `(.L_x_1863) ;  /* 0x0000004000007945 */ /* 0x000fe80003800000 */
[----:B-1----:R-:W-:Y:S05]  /*124c0*/  @P4 BRA `(.L_x_1866) ;  /* 0x0000000000084947 */ /* 0x002fea0003800000 */
[----:B------:R-:W1:Y:S02]  /*124d0*/  SYNCS.PHASECHK.TRANS64.TRYWAIT P4, [R7+URZ+0x28830], R6 ;  /* 0x02883006070075a7 */ /* 0x000e64000808017f */
[----:B-1----:R-:W-:Y:S05]  /*124e0*/  @!P4 BRA `(.L_x_1867) ;  /* 0x0000016000e8c947 */ /* 0x002fea0003800000 */
.L_x_1866:
[----:B------:R-:W-:Y:S05]  /*124f0*/  BSYNC B0 ;  /* 0x0000000000007941 */ /* 0x000fea0003800000 */
.L_x_1863:
[----:B------:R-:W2:Y:S01]  /*12500*/  S2R R8, SR_TID.X ;  /* 0x0000000000087919 */ /* 0x000ea20000002100 */
[----:B01----:R-:W-:Y:S01]  /*12510*/  IMAD.MOV.U32 R7, RZ, RZ, 0x40000040 ;  /* 0x40000040ff077424 */ /* 0x003fe200078e00ff */
[----:B------:R-:W-:Y:S05]  /*12520*/  WARPSYNC.ALL ;  /* 0x0000000000007948 */ /* 0x000fea0003800000 */
[----:B------:R-:W-:Y:S01]  /*12530*/  R2UR UR35, R7 ;  /* 0x00000000072372ca */ /* 0x000fe200000e0000 */
[----:B------:R-:W-:Y:S02]  /*12540*/  IMAD R6, R13, 0x800, R5 ;  /* 0x000008000d067824 */ /* 0x000fe400078e0205 */
[----:B------:R-:W-:-:S03]  /*12550*/  IMAD.MOV.U32 R9, RZ, RZ, 0x40000040 ;  /* 0x40000040ff097424 */ /* 0x000fc600078e00ff */
[----:B------:R-:W-:Y:S02]  /*12560*/  R2UR UR34, R6 ;  /* 0x00000000062272ca */ /* 0x000fe400000e0000 */
[----:B------:R-:W-:Y:S01]  /*12570*/  R2UR UR7, R9 ;  /* 0x00000000090772ca */ /* 0x000fe200000e0000 */
[----:B------:R-:W-:-:S05]  /*12580*/  IMAD.MOV.U32 R9, RZ, RZ, 0x40000040 ;  /* 0x40000040ff097424 */ /* 0x000fca00078e00ff */
[----:B------:R-:W-:Y:S01]  /*12590*/  R2UR UR11, R9 ;  /* 0x00000000090b72ca */ /* 0x000fe200000e0000 */
[----:B------:R-:W-:-:S05]  /*125a0*/  IMAD.MOV.U32 R9, RZ, RZ, 0x40000040 ;  /* 0x40000040ff097424 */ /* 0x000fca00078e00ff */
[----:B------:R-:W-:Y:S01]  /*125b0*/  R2UR UR15, R9 ;  /* 0x00000000090f72ca */ /* 0x000fe200000e0000 */
[----:B------:R-:W-:Y:S01]  /*125c0*/  IMAD.MOV.U32 R9, RZ, RZ, 0x40000040 ;  /* 0x40000040ff097424 */ /* 0x000fe200078e00ff */
[----:B--2---:R-:W-:-:S04]  /*125d0*/  SHF.R.U32.HI R8, RZ, 0x7, R8 ;  /* 0x00000007ff087819 */ /* 0x004fc80000011608 */
[----:B------:R-:W-:Y:S01]  /*125e0*/  R2UR UR19, R9 ;  /* 0x00000000091372ca */ /* 0x000fe200000e0000 */
[----:B------:R-:W-:Y:S02]  /*125f0*/  IMAD.MOV.U32 R9, RZ, RZ, 0x40000040 ;  /* 0x40000040ff097424 */ /* 0x000fe400078e00ff */
[----:B------:R-:W-:Y:S02]  /*12600*/  VIADD R7, R8, 0x8 ;  /* 0x0000000808077836 */ /* 0x000fe40000000000 */
[----:B------:R-:W-:Y:S01]  /*12610*/  VIADD R8, R6, 0x2 ;  /* 0x0000000206087836 */ /* 0x000fe20000000000 */
[----:B------:R-:W-:Y:S01]  /*12620*/  R2UR UR23, R9 ;  /* 0x00000000091772ca */ /* 0x000fe200000e0000 */
[----:B------:R-:W-:Y:S01]  /*12630*/  IMAD.MOV.U32 R9, RZ, RZ, 0x40000040 ;  /* 0x40000040ff097424 */ /* 0x000fe200078e00ff */
[----:B------:R0:W-:Y:S02]  /*12640*/  BAR.SYNC.DEFER_BLOCKING R7, 0x100 ;  /* 0x000400070000751d */ /* 0x0001e40000010000 */
[----:B------:R-:W-:Y:S01]  /*12650*/  R2UR UR6, R8 ;  /* 0x00000000080672ca */ /* 0x000fe200000e0000 */
[----:B------:R-:W-:Y:S01]  /*12660*/  VIADD R8, R6, 0x4 ;  /* 0x0000000406087836 */ /* 0x000fe20000000000 */
[----:B------:R-:W-:-:S04]  /*12670*/  R2UR UR27, R9 ;  /* 0x00000000091b72ca */ /* 0x000fc800000e0000 */
[----:B------:R-:W-:Y:S01]  /*12680*/  R2UR UR10, R8 ;  /* 0x00000000080a72ca */ /* 0x000fe200000e0000 */
[----:B------:R-:W-:Y:S02]  /*12690*/  VIADD R8, R6, 0x6 ;  /* 0x0000000606087836 */ /* 0x000fe40000000000 */
[----:B0-----:R-:W-:-:S03]  /*126a0*/  IMAD.MOV.U32 R7, RZ, RZ, 0x40000040 ;  /* 0x40000040ff077424 */ /* 0x001fc600078e00ff */
[----:B------:R-:W-:Y:S01]  /*126b0*/  R2UR UR14, R8 ;  /* 0x00000000080e72ca */ /* 0x000fe200000e0000 */
[----:B------:R-:W-:Y:S01]  /*126c0*/  VIADD R8, R6, 0x400 ;  /* 0x0000040006087836 */ /* 0x000fe20000000000 */
[----:B------:R-:W-:-:S04]  /*126d0*/  R2UR UR31, R7 ;  /* 0x00000000071f72ca */ /* 0x000fc800000e0000 */
[----:B------:R-:W-:Y:S01]  /*126e0*/  R2UR UR18, R8 ;  /* 0x00000000081272ca */ /* 0x000fe200000e0000 */
[----:B------:R-:W-:Y:S01]  /*126f0*/  VIADD R8, R6, 0x402 ;  /* 0x0000040206087836 */ /* 0x000fe20000000000 */
[----:B------:R-:W-:-:S04]  /*12700*/  WARPGROUP.ARRIVE ;  /* 0x00000000000079c5 */ /* 0x000fc80000000000 */
[----:B------:R-:W-:Y:S01]  /*12710*/  R2UR UR22, R8 ;  /* 0x00000000081672ca */ /* 0x000fe200000e0000 */
[C---:B------:R-:W-:Y:S02]  /*12720*/  VIADD R8, R6.reuse, 0x404 ;  /* 0x0000040406087836 */ /* 0x040fe40000000000 */
[----:B------:R-:W-:Y:S01]  /*12730*/  VIADD R6, R6, 0x406 ;  /* 0x0000040606067836 */ /* 0x000fe20000000000 */
[----:B------:R-:W-:Y:S02]  /*12740*/  HGMMA.64x128x16.F32.BF16 R24, gdesc[UR32], RZ, !UPT, gsb0 ;  /* 0x01e00000201879f0 */ /* 0x000fe4000c0018ff */
        /* <DEDUP_REMOVED lines=24> */
[----:B------:R-:W-:Y:S05]  /*128d0*/  @P3 BRA `(.L_x_1868) ;  /* 0x0000000000283947 */ /* 0x000fea0003800000 */
[----:B------:R-:W-:Y:S05]  /*128e0*/  @!P0 BRA `(.L_x_1869) ;  /* 0x0000000000048947 */ /* 0x000fea0003800000 */
[----:B------:R-:W-:Y:S01]  /*128f0*/  BPT.TRAP 0x1 ;  /* 0x000000040000795c */ /* 0x000fe20000300000 */
.L_x_1869:
[----:B------:R-:W-:Y:S01]  /*12900*/  SHF.L.U32 R6, R187, 0x1f, RZ ;  /* 0x0000001fbb067819 */ /* 0x000fe200000006ff */
[----:B------:R-:W-:-:S04]  /*12910*/  IMAD R7, R184, 0x8, R18 ;  /* 0x00000008b8077824 */ /* 0x000fc800078e0212 */
[----:B------:R0:W1:Y:S01]  /*12920*/  SYNCS.PHASECHK.TRANS64.TRYWAIT P3, [R7+URZ+0x28850], R6 ;  /* 0x02885006070075a7 */ /* 0x000062000806017f */
[----:B------:R-:W-:Y:S05]  /*12930*/  @!P0 BRA `(.L_x_1870) ;  /* 0x0000000000048947 */ /* 0x000fea0003800000 */
[----:B------:R-:W-:Y:S01]  /*12940*/  BPT.TRAP 0x1 ;  /* 0x000000040000795c */ /* 0x000fe20000300000 */
.L_x_1870:
[----:B-1----:R-:W-:Y:S05]  /*12950*/  @P3 BRA `(.L_x_1868) ;  /* 0x0000000000083947 */ /* 0x002fea0003800000 */
[----:B------:R-:W1:Y:S02]  /*12960*/  SYNCS.PHASECHK.TRANS64.TRYWAIT P3, [R7+URZ+0x28850], R6 ;  /* 0x02885006070075a7 */ /* 0x000e64000806017f */
[----:B-1----:R-:W-:Y:S05]  /*12970*/  @!P3 BRA `(.L_x_1871) ;  /* 0x0000015c00d8b947 */ /* 0x002fea0003800000 */
.L_x_1868:
[----:B01----:R-:W-:Y:S01]  /*12980*/  VIADD R6, R18, 0x400 ;  /* 0x0000040012067836 */ /* 0x003fe20000000000 */
[----:B------:R-:W-:Y:S05]  /*12990*/  WARPSYNC.ALL ;  /* 0x0000000000007948 */ /* 0x000fea0003800000 */
[----:B------:R-:W-:Y:S01]  /*129a0*/  SHF.R.U32.HI R6, RZ, 0x4, R6 ;  /* 0x00000004ff067819 */ /* 0x000fe20000011606 */
[----:B------:R-:W-:Y:S01]  /*129b0*/  WARPGROUP.ARRIVE ;  /* 0x00000000000079c5 */ /* 0x000fe20000000000 */
[----:B------:R-:W-:-:S05]  /*129c0*/  IMAD.MOV.U32 R9, RZ, RZ, 0x40000040 ;  /* 0x40000040ff097424 */ /* 0x000fca00078e00ff */
[----:B------:R-:W0:Y:S01]  /*129d0*/  S2R R15, SR_TID.X ;  /* 0x00000000000f7919 */ /* 0x000e220000002100 */
[----:B------:R-:W-:-:S04]  /*129e0*/  LOP3.LUT R6, R6, 0x3fff, RZ, 0xc0, !PT ;  /* 0x00003fff06067812 */ /* 0x000fc800078ec0ff */
[----:B------:R-:W-:-:S05]  /*129f0*/  LOP3.LUT R7, R6, 0x4000000, RZ, 0xfc, !PT ;  /* 0x0400000006077812 */ /* 0x000fca00078efcff */
[----:B------:R-:W-:Y:S02]  /*12a00*/  IMAD R6, R184, 0x800, R7 ;  /* 0x00000800b8067824 */ /* 0x000fe400078e0207 */
[----:B------:R-:W-:Y:S02]  /*12a10*/  IMAD.MOV.U32 R7, RZ, RZ, 0x40000040 ;  /* 0x40000040ff077424 */ /* 0x000fe400078e00ff */
[C---:B------:R-:W-:Y:S01]  /*12a20*/  VIADD R8, R6.reuse, 0x80 ;  /* 0x0000008006087836 */ /* 0x040fe20000000000 */
[----:B------:R-:W-:Y:S02]  /*12a30*/  R2UR UR6, R6 ;  /* 0x00000000060672ca */ /* 0x000fe400000e0000 */
[----:B------:R-:W-:Y:S01]  /*12a40*/  R2UR UR7, R7 ;  /* 0x00000000070772ca */ /* 0x000fe200000e0000 */
[----:B------:R-:W-:-:S12]  /*12a50*/  IMAD.MOV.U32 R7, RZ, RZ, 0x40000040 ;  /* 0x40000040ff077424 */ /* 0x000fd800078e00ff */
[----:B------:R-:W-:Y:S01]  /*12a60*/  HGMMA.64x128x16.F32.BF16 R88, R180, gdesc[UR4].tnspB, R88, gsb0 ;  /* 0x41e00004b4587df0 */ /* 0x000fe20008001858 */
[----:B------:R-:W-:Y:S01]  /*12a70*/  R2UR UR6, R8 ;  /* 0x00000000080672ca */ /* 0x000fe200000e0000 */
[----:B------:R-:W-:Y:S01]  /*12a80*/  VIADD R8, R6, 0x100 ;  /* 0x0000010006087836 */ /* 0x000fe20000000000 */
[----:B------:R-:W-:Y:S01]  /*12a90*/  R2UR UR7, R9 ;  /* 0x00000000090772ca */ /* 0x000fe200000e0000 */
[----:B------:R-:W-:Y:S01]  /*12aa0*/  IMAD.MOV.U32 R9, RZ, RZ, 0x40000040 ;  /* 0x40000040ff097424 */ /* 0x000fe200078e00ff */
[----:B0-----:R-:W-:Y:S01]  /*12ab0*/  SHF.R.U32.HI R15, RZ, 0x7, R15 ;  /* 0x00000007ff0f7819 */ /* 0x001fe2000001160f */
        /* <DEDUP_REMOVED lines=47> */
.L_x_1872:
[----:B------:R-:W1:Y:S01]  /*12db0*/  @P1 LDC R7, c[0x0][0x44c] ;  /* 0x00011300ff071b82 */ /* 0x000e620000000800 */
[----:B------:R-:W-:Y:S01]  /*12dc0*/  FMUL.FTZ R153, R60, UR51 ;  /* 0x000000333c997c20 */ /* 0x000fe20008410000 */
[----:B------:R-:W-:Y:S01]  /*12dd0*/  FMUL.FTZ R60, R71, UR51 ;  /* 0x00000033473c7c20 */ /* 0x000fe20008410000 */
[----:B------:R-:W-:Y:S01]  /*12de0*/  FMUL.FTZ R71, R72, UR51 ;  /* 0x0000003348477c20 */ /* 0x000fe20008410000 */
[----:B------:R-:W-:Y:S01]  /*12df0*/  FMUL.FTZ R72, R73, UR51 ;  /* 0x0000003349487c20 */ /* 0x000fe20008410000 */
[----:B------:R-:W-:Y:S01]  /*12e00*/  FMUL.FTZ R73, R76, UR51 ;  /* 0x000000334c497c20 */ /* 0x000fe20008410000 */
[----:B------:R-:W-:Y:S01]  /*12e10*/  IADD3 R76, R195, R193, RZ ;  /* 0x000000c1c34c7210 */ /* 0x000fe20007ffe0ff */
[----:B------:R-:W-:Y:S01]  /*12e20*/  FMUL.FTZ R21, R30, UR51 ;  /* 0x000000331e157c20 */ /* 0x000fe20008410000 */
[----:B0-----:R-:W0:Y:S01]  /*12e30*/  @P1 LDC R6, c[0x0][0x450] ;  /* 0x00011400ff061b82 */ /* 0x001e220000000800 */
        /* <DEDUP_REMOVED lines=15> */
[----:B-1----:R-:W-:-:S04]  /*12f30*/  @P1 IMAD.HI.U32 R7, R76, R7, RZ ;  /* 0x000000074c071227 */ /* 0x002fc800078e00ff */
[----:B------:R-:W-:Y:S01]  /*12f40*/  FMUL.FTZ R29, R32, UR51 ;  /* 0x00000033201d7c20 */ /* 0x000fe20008410000 */
[----:B------:R-:W-:Y:S01]  /*12f50*/  FMUL.FTZ R27, R34, UR51 ;  /* 0x00000033221b7c20 */ /* 0x000fe20008410000 */
[----:B------:R-:W-:Y:S01]  /*12f60*/  FMUL.FTZ R28, R35, UR51 ;  /* 0x00000033231c7c20 */ /* 0x000fe20008410000 */
[----:B------:R-:W-:Y:S01]  /*12f70*/  FMUL.FTZ R31, R38, UR51 ;  /* 0x00000033261f7c20 */ /* 0x000fe20008410000 */
[----:B------:R-:W-:Y:S01]  /*12f80*/  FMUL.FTZ R78, R81, UR51 ;  /* 0x00000033514e7c20 */ /* 0x000fe20008410000 */
[----:B------:R-:W-:Y:S01]  /*12f90*/  FMUL.FTZ R34, R37, UR51 ;  /* 0x0000003325227c20 */ /* 0x000fe20008410000 */
[----:B------:R-:W-:Y:S01]  /*12fa0*/  FMUL.FTZ R32, R39, UR51 ;  /* 0x0000003327207c20 */ /* 0x000fe20008410000 */
[----:B0-----:R-:W-:Y:S01]  /*12fb0*/  @P1 SHF.R.U32.HI R76, RZ, R6, R7 ;  /* 0x00000006ff4c1219 */ /* 0x001fe20000011607 */
[----:B------:R-:W-:Y:S01]  /*12fc0*/  FMUL.FTZ R38, R41, UR51 ;  /* 0x0000003329267c20 */ /* 0x000fe20008410000 */
[----:B------:R-:W-:Y:S01]  /*12fd0*/  FMUL.FTZ R35, R42, UR51 ;  /* 0x000000332a237c20 */ /* 0x000fe20008410000 */
[----:B------:R-:W-:-:S02]  /*12fe0*/  IMAD.SHL.U32 R81, R0, 0x80, RZ ;  /* 0x0000008000517824 */ /* 0x000fc400078e00ff */
        /* <DEDUP_REMOVED lines=36> */
[----:B------:R-:W-:Y:S01]  /*13230*/  IMAD R6, R13, 0x8, R18 ;  /* 0x000000080d067824 */ /* 0x000fe200078e0212 */
[----:B------:R-:W1:Y:S01]  /*13240*/  MUFU.TANH R15, R15 ;  /* 0x0000000f000f7308 */ /* 0x000e620000002400 */
[----:B------:R-:W-:-:S02]  /*13250*/  IMAD R80, R191, -0x2, R80 ;  /* 0xfffffffebf507824 */ /* 0x000fc400078e0250 */
[----:B------:R-:W-:Y:S02]  /*13260*/  IMAD.U32 R7, RZ, RZ, UR38 ;  /* 0x00000026ff077e24 */ /* 0x000fe4000f8e00ff */
[----:B------:R-:W-:Y:S01]  /*13270*/  VIADD R6, R6, 0x28840 ;  /* 0x0002884006067836 */ /* 0x000fe20000000000 */
[----:B------:R-:W-:Y:S02]  /*13280*/  IADD3 R80, -R189, R80, R190 ;  /* 0x00000050bd507210 */ /* 0x000fe40007ffe1be */
[----:B------:R-:W2:Y:S02]  /*13290*/  MUFU.TANH R20, R20 ;  /* 0x0000001400147308 */ /* 0x000ea40000002400 */
[----:B------:R-:W-:Y:S01]  /*132a0*/  PRMT R6, R7, 0x654, R6 ;  /* 0x0000065407067816 */ /* 0x000fe20000000006 */
[C---:B------:R-:W-:Y:S02]  /*132b0*/  VIADD R77, R80.reuse, UR50 ;  /* 0x00000032504d7c36 */ /* 0x040fe40008000000 */
[----:B------:R-:W-:Y:S01]  /*132c0*/  VIADD R83, R80, UR53 ;  /* 0x0000003550537c36 */ /* 0x000fe20008000000 */
[----:B------:R3:W-:Y:S01]  /*132d0*/  SYNCS.ARRIVE.TRANS64.RED.A1T0 RZ, [R6+URZ], RZ ;  /* 0x000000ff06ff79a7 */ /* 0x0007e2000810043f */
[--C-:B0-----:R-:W-:Y:S01]  /*132e0*/  IMAD.IADD R84, R77, 0x1, R156.reuse ;  /* 0x000000014d547824 */ /* 0x101fe200078e029c */
[----:B------:R-:W0:Y:S01]  /*132f0*/  MUFU.TANH R8, R8 ;  /* 0x0000000800087308 */ /* 0x000e220000002400 */
[----:B------:R-:W-:-:S07]  /*13300*/  IMAD.IADD R85, R83, 0x1, R156 ;  /* 0x0000000153557824 */ /* 0x000fce00078e029c */
        /* <DEDUP_REMOVED lines=74> */
.L_x_1875:
[----:B------:R-:W-:-:S05]  /*137b0*/  IMAD.U32 R157, RZ, RZ, UR46 ;  /* 0x0000002eff9d7e24 */ /* 0x000fca000f8e00ff */
[----:B------:R-:W-:-:S13]  /*137c0*/  ISETP.NE.AND P3, PT, R157, 0x1, PT ;  /* 0x000000019d00780c */ /* 0x000fda0003f65270 */
[----:B------:R-:W1:Y:S02]  /*137d0*/  @P3 LDC.64 R6, c[0x0][0x9e8] ;  /* 0x00027a00ff063b82 */ /* 0x000e640000000a00 */
[----:B-1----:R-:W-:-:S05]  /*137e0*/  @P3 IMAD.HI.U32 R6, R80, R6, RZ ;  /* 0x0000000650063227 */ /* 0x002fca00078e00ff */
[----:B------:R-:W-:-:S07]  /*137f0*/  @P3 SHF.R.U32.HI R80, RZ, R7, R6 ;  /* 0x00000007ff503219 */ /* 0x000fce0000011606 */
.L_x_1876:
[----:B------:R-:W-:Y:S05]  /*13800*/  BSYNC B0 ;  /* 0x0000000000007941 */ /* 0x000fea0003800000 */
.L_x_1874:
[----:B------:R-:W-:-:S04]  /*13810*/  IMAD R80, R80, R157, -R81 ;  /* 0x0000009d50507224 */ /* 0x000fc800078e0a51 */
[----:B------:R-:W-:-:S05]  /*13820*/  IMAD R80, R191, -0x2, R80 ;  /* 0xfffffffebf507824 */ /* 0x000fca00078e0250 */
[----:B------:R-:W-:Y:S02]  /*13830*/  VIADDMNMX R84, R80, R157, R84, PT ;  /* 0x0000009d50547246 */ /* 0x000fe40003800154 */
[----:B------:R-:W-:-:S07]  /*13840*/  VIMNMX R85, R85, R80, !PT ;  /* 0x0000005055557248 */ /* 0x000fce0007fe0100 */
.L_x_1873:
[----:B------:R-:W-:Y:S01]  /*13850*/  ISETP.GT.AND P3, PT, R0, -0x1, PT ;  /* 0xffffffff0000780c */ /* 0x000fe20003f64270 */
[----:B------:R-:W1:Y:S03]  /*13860*/  SHFL.IDX PT, R6, R76, 0x1, 0x1c1f ;  /* 0x003c1f004c067f89 */ /* 0x000e6600000e0000 */
[C---:B------:R-:W-:Y:S02]  /*13870*/  ISETP.GT.AND P5, PT, R85.reuse, RZ, P3 ;  /* 0x000000ff5500720c */ /* 0x040fe40001fa4270 */
[----:B------:R-:W-:Y:S02]  /*13880*/  ISETP.GT.AND P4, PT, R85, 0x1, P3 ;  /* 0x000000015500780c */ /* 0x000fe40001f84270 */
[C---:B------:R-:W-:Y:S02]  /*13890*/  ISETP.LT.OR P5, PT, R84.reuse, 0x1, P5 ;  /* 0x000000015400780c */ /* 0x040fe40002fa1670 */
[----:B------:R-:W-:-:S02]  /*138a0*/  ISETP.LT.OR P4, PT, R84, 0x2, P4 ;  /* 0x000000025400780c */ /* 0x000fc40002781670 */
[----:B------:R-:W-:Y:S02]  /*138b0*/  FSEL R15, R15, -INF , !P5 ;  /* 0xff8000000f0f7808 */ /* 0x000fe40006800000 */
[----:B------:R-:W-:Y:S02]  /*138c0*/  FSEL R20, R20, -INF , !P4 ;  /* 0xff80000014147808 */ /* 0x000fe40006000000 */
[C---:B------:R-:W-:Y:S02]  /*138d0*/  ISETP.GT.AND P5, PT, R85.reuse, 0x8, P3 ;  /* 0x000000085500780c */ /* 0x040fe40001fa4270 */
[----:B------:R-:W-:Y:S02]  /*138e0*/  ISETP.GT.AND P4, PT, R85, 0x9, P3 ;  /* 0x000000095500780c */ /* 0x000fe40001f84270 */
[C---:B------:R-:W-:Y:S02]  /*138f0*/  ISETP.LT.OR P5, PT, R84.reuse, 0x9, P5 ;  /* 0x000000095400780c */ /* 0x040fe40002fa1670 */
[----:B------:R-:W-:-:S02]  /*13900*/  ISETP.LT.OR P4, PT, R84, 0xa, P4 ;  /* 0x0000000a5400780c */ /* 0x000fc40002781670 */
[----:B0-----:R-:W-:Y:S01]  /*13910*/  FSEL R25, R25, -INF , !P5 ;  /* 0xff80000019197808 */ /* 0x001fe20006800000 */
[--C-:B-1----:R-:W-:Y:S01]  /*13920*/  IMAD.IADD R77, R77, 0x1, R6.reuse ;  /* 0x000000014d4d7824 */ /* 0x102fe200078e0206 */
[----:B------:R-:W-:Y:S01]  /*13930*/  FSEL R26, R26, -INF , !P4 ;  /* 0xff8000001a1a7808 */ /* 0x000fe20006000000 */
[----:B------:R-:W-:Y:S01]  /*13940*/  IMAD.IADD R76, R83, 0x1, R6 ;  /* 0x00000001534c7824 */ /* 0x000fe200078e0206 */
[C---:B------:R-:W-:Y:S02]  /*13950*/  ISETP.GT.AND P5, PT, R85.reuse, 0x10, P3 ;  /* 0x000000105500780c */ /* 0x040fe40001fa4270 */
        /* <DEDUP_REMOVED lines=82> */
[----:B------:R-:W-:Y:S01]  /*13e80*/  FSEL R74, R82, -INF , !P4 ;  /* 0xff800000524a7808 */ /* 0x000fe20006000000 */
[----:B------:R-:W-:Y:S08]  /*13e90*/  @!P2 BRA `(.L_x_1877) ;  /* 0x000000000058a947 */ /* 0x000ff00003800000 */
[----:B------:R-:W-:Y:S01]  /*13ea0*/  IADD3 R82, -R189, R190, R6 ;  /* 0x000000bebd527210 */ /* 0x000fe20007ffe106 */
[----:B------:R-:W-:Y:S03]  /*13eb0*/  BSSY B0, `(.L_x_1878) ;  /* 0x0000010000007945 */ /* 0x000fe60003800000 */
        /* <DEDUP_REMOVED lines=10> */
.L_x_1879:
[----:B------:R-:W-:-:S05]  /*13f60*/  IMAD.U32 R84, RZ, RZ, UR46 ;  /* 0x0000002eff547e24 */ /* 0x000fca000f8e00ff */
[----:B------:R-:W-:-:S13]  /*13f70*/  ISETP.NE.AND P4, PT, R84, 0x1, PT ;  /* 0x000000015400780c */ /* 0x000fda0003f85270 */
[----:B------:R-:W0:Y:S02]  /*13f80*/  @P4 LDC.64 R6, c[0x0][0x9e8] ;  /* 0x00027a00ff064b82 */ /* 0x000e240000000a00 */
[----:B0-----:R-:W-:-:S05]  /*13f90*/  @P4 IMAD.HI.U32 R6, R82, R6, RZ ;  /* 0x0000000652064227 */ /* 0x001fca00078e00ff */
[----:B------:R-:W-:-:S07]  /*13fa0*/  @P4 SHF.R.U32.HI R82, RZ, R7, R6 ;  /* 0x00000007ff524219 */ /* 0x000fce0000011606 */
.L_x_1880:
[----:B------:R-:W-:Y:S05]  /*13fb0*/  BSYNC B0 ;  /* 0x0000000000007941 */ /* 0x000fea0003800000 */
.L_x_1878:
[----:B------:R-:W-:-:S04]  /*13fc0*/  IMAD R82, R82, R84, -R81 ;  /* 0x0000005452527224 */ /* 0x000fc800078e0a51 */
[----:B------:R-:W-:-:S05]  /*13fd0*/  IMAD R82, R191, -0x2, R82 ;  /* 0xfffffffebf527824 */ /* 0x000fca00078e0252 */
[----:B------:R-:W-:Y:S02]  /*13fe0*/  VIADDMNMX R77, R82, R84, R77, PT ;  /* 0x00000054524d7246 */ /* 0x000fe4000380014d */
[----:B------:R-:W-:-:S07]  /*13ff0*/  VIMNMX R76, R76, R82, !PT ;  /* 0x000000524c4c7248 */ /* 0x000fce0007fe0100 */
.L_x_1877:
[----:B------:R-:W-:Y:S01]  /*14000*/  FMNMX.FTZ R7, R15, R10, !PT ;  /* 0x0000000a0f077209 */ /* 0x000fe20007810000 */
[----:B------:R-:W-:Y:S01]  /*14010*/  UMOV UR52, UR45 ;  /* 0x0000002d00347c82 */ /* 0x000fe20008000000 */
        /* <DEDUP_REMOVED lines=63> */
[C---:B------:R-:W-:Y:S01]  /*14410*/  ISETP.LT.OR P5, PT, R77.reuse, 0x39, P5 ;  /* 0x000000394d00780c */ /* 0x040fe20002fa1670 */
[----:B------:R-:W0:Y:S01]  /*14420*/  SHFL.BFLY PT, R6, R7, 0x2, 0x1f ;  /* 0x0c401f0007067f89 */ /* 0x000e2200000e0000 */
[----:B------:R-:W-:-:S02]  /*14430*/  ISETP.LT.OR P4, PT, R77, 0x22, P4 ;  /* 0x000000224d00780c */ /* 0x000fc40002781670 */
[----:B------:R-:W-:Y:S02]  /*14440*/  FSEL R47, R47, -INF , !P5 ;  /* 0xff8000002f2f7808 */ /* 0x000fe40006800000 */
[----:B------:R-:W-:Y:S02]  /*14450*/  ISETP.GT.AND P5, PT, R76, 0x40, P3 ;  /* 0x000000404c00780c */ /* 0x000fe40001fa4270 */
[----:B------:R-:W-:Y:S02]  /*14460*/  FSEL R36, R36, -INF , !P4 ;  /* 0xff80000024247808 */ /* 0x000fe40006000000 */
[----:B------:R-:W-:Y:S02]  /*14470*/  ISETP.GT.AND P4, PT, R76, 0x29, P3 ;  /* 0x000000294c00780c */ /* 0x000fe40001f84270 */
[C---:B------:R-:W-:Y:S02]  /*14480*/  ISETP.LT.OR P5, PT, R77.reuse, 0x41, P5 ;  /* 0x000000414d00780c */ /* 0x040fe40002fa1670 */
[----:B------:R-:W-:-:S02]  /*14490*/  ISETP.LT.OR P4, PT, R77, 0x2a, P4 ;  /* 0x0000002a4d00780c */ /* 0x000fc40002781670 */
[----:B------:R-:W-:Y:S02]  /*144a0*/  FSEL R51, R51, -INF , !P5 ;  /* 0xff80000033337808 */ /* 0x000fe40006800000 */
[----:B------:R-:W-:Y:S02]  /*144b0*/  ISETP.GT.AND P5, PT, R76, 0x41, P3 ;  /* 0x000000414c00780c */ /* 0x000fe40001fa4270 */
[----:B------:R-:W-:Y:S02]  /*144c0*/  FSEL R40, R40, -INF , !P4 ;  /* 0xff80000028287808 */ /* 0x000fe40006000000 */
[----:B------:R-:W-:Y:S02]  /*144d0*/  ISETP.GT.AND P4, PT, R76, 0x31, P3 ;  /* 0x000000314c00780c */ /* 0x000fe40001f84270 */
[----:B------:R-:W-:Y:S02]  /*144e0*/  ISETP.LT.OR P5, PT, R77, 0x42, P5 ;  /* 0x000000424d00780c */ /* 0x000fe40002fa1670 */
[----:B0-----:R-:W-:-:S02]  /*144f0*/  FMNMX.FTZ R6, R7, R6, !PT ;  /* 0x0000000607067209 */ /* 0x001fc40007810000 */
[C---:B------:R-:W-:Y:S02]  /*14500*/  ISETP.LT.OR P4, PT, R77.reuse, 0x32, P4 ;  /* 0x000000324d00780c */ /* 0x040fe40002781670 */
[----:B------:R-:W-:Y:S01]  /*14510*/  FSEL R52, R52, -INF , !P5 ;  /* 0xff80000034347808 */ /* 0x000fe20006800000 */
[----:B------:R-:W0:Y:S01]  /*14520*/  SHFL.BFLY PT, R7, R6, 0x1, 0x1f ;  /* 0x0c201f0006077f89 */ /* 0x000e2200000e0000 */
[----:B------:R-:W-:Y:S02]  /*14530*/  ISETP.GT.AND P5, PT, R76, 0x48, P3 ;  /* 0x000000484c00780c */ /* 0x000fe40001fa4270 */
[----:B------:R-:W-:Y:S02]  /*14540*/  FSEL R44, R44, -INF , !P4 ;  /* 0xff8000002c2c7808 */ /* 0x000fe40006000000 */
[----:B------:R-:W-:Y:S02]  /*14550*/  ISETP.GT.AND P4, PT, R76, 0x39, P3 ;  /* 0x000000394c00780c */ /* 0x000fe40001f84270 */
[----:B------:R-:W-:-:S02]  /*14560*/  ISETP.LT.OR P5, PT, R77, 0x49, P5 ;  /* 0x000000494d00780c */ /* 0x000fc40002fa1670 */
[C---:B------:R-:W-:Y:S02]  /*14570*/  ISETP.LT.OR P4, PT, R77.reuse, 0x3a, P4 ;  /* 0x0000003a4d00780c */ /* 0x040fe40002781670 */
[----:B------:R-:W-:Y:S02]  /*14580*/  FSEL R54, R54, -INF , !P5 ;  /* 0xff80000036367808 */ /* 0x000fe40006800000 */
[----:B------:R-:W-:Y:S02]  /*14590*/  ISETP.GT.AND P5, PT, R76, RZ, P3 ;  /* 0x000000ff4c00720c */ /* 0x000fe40001fa4270 */
[----:B------:R-:W-:Y:S02]  /*145a0*/  FSEL R48, R48, -INF , !P4 ;  /* 0xff80000030307808 */ /* 0x000fe40006000000 */
[----:B------:R-:W-:-:S04]  /*145b0*/  ISETP.LT.OR P5, PT, R77, 0x1, P5 ;  /* 0x000000014d00780c */ /* 0x000fc80002fa1670 */
[----:B------:R-:W-:Y:S02]  /*145c0*/  FSEL R8, R8, -INF , !P5 ;  /* 0xff80000008087808 */ /* 0x000fe40006800000 */
[----:B------:R-:W-:Y:S02]  /*145d0*/  ISETP.GT.AND P5, PT, R76, 0x49, P3 ;  /* 0x000000494c00780c */ /* 0x000fe40001fa4270 */
[----:B0-----:R-:W-:Y:S02]  /*145e0*/  FMNMX.FTZ R6, R6, R7, !PT ;  /* 0x0000000706067209 */ /* 0x001fe40007810000 */
[----:B------:R-:W-:Y:S02]  /*145f0*/  ISETP.LT.OR P5, PT, R77, 0x4a, P5 ;  /* 0x0000004a4d00780c */ /* 0x000fe40002fa1670 */
[C---:B------:R-:W-:Y:S01]  /*14600*/  FSETP.NEU.FTZ.AND P4, PT, R6.reuse, -INF , PT ;  /* 0xff8000000600780b */ /* 0x040fe20003f9d000 */
[----:B------:R-:W-:Y:S01]  /*14610*/  FMUL.FTZ R82, R6, UR52 ;  /* 0x0000003406527c20 */ /* 0x000fe20008410000 */
[----:B------:R-:W-:-:S02]  /*14620*/  FSEL R56, R56, -INF , !P5 ;  /* 0xff80000038387808 */ /* 0x000fc40006800000 */
[----:B------:R-:W-:Y:S02]  /*14630*/  ISETP.GT.AND P5, PT, R76, 0x50, P3 ;  /* 0x000000504c00780c */ /* 0x000fe40001fa4270 */
[----:B------:R-:W-:Y:S02]  /*14640*/  FSEL R82, R82, RZ, P4 ;  /* 0x000000ff52527208 */ /* 0x000fe40002000000 */
[----:B------:R-:W-:-:S03]  /*14650*/  ISETP.LT.OR P5, PT, R77, 0x51, P5 ;  /* 0x000000514d00780c */ /* 0x000fc60002fa1670 */
[--C-:B------:R-:W-:Y:S01]  /*14660*/  FFMA.FTZ R180, R20, UR52, -R82.reuse ;  /* 0x0000003414b47c23 */ /* 0x100fe20008010852 */
[----:B------:R-:W-:Y:S01]  /*14670*/  FMNMX.FTZ R20, R8, R11, !PT ;  /* 0x0000000b08147209 */ /* 0x000fe20007810000 */
[--C-:B------:R-:W-:Y:S01]  /*14680*/  FFMA.FTZ R176, R29, UR52, -R82.reuse ;  /* 0x000000341db07c23 */ /* 0x100fe20008010852 */
[--C-:B------:R-:W-:Y:S01]  /*14690*/  FFMA.FTZ R178, R33, UR52, -R82.reuse ;  /* 0x0000003421b27c23 */ /* 0x100fe20008010852 */
[----:B------:R-:W-:Y:S01]  /*146a0*/  FSEL R57, R57, -INF , !P5 ;  /* 0xff80000039397808 */ /* 0x000fe20006800000 */
[--C-:B------:R-:W-:Y:S01]  /*146b0*/  FFMA.FTZ R172, R37, UR52, -R82.reuse ;  /* 0x0000003425ac7c23 */ /* 0x100fe20008010852 */
[----:B------:R-:W-:Y:S01]  /*146c0*/  FMNMX.FTZ R20, R9, R20, !PT ;  /* 0x0000001409147209 */ /* 0x000fe20007810000 */
[--C-:B------:R-:W-:Y:S01]  /*146d0*/  FFMA.FTZ R174, R41, UR52, -R82.reuse ;  /* 0x0000003429ae7c23 */ /* 0x100fe20008010852 */
[----:B------:R-:W-:Y:S01]  /*146e0*/  ISETP.GT.AND P5, PT, R76, 0x51, P3 ;  /* 0x000000514c00780c */ /* 0x000fe20001fa4270 */
[--C-:B------:R-:W-:Y:S01]  /*146f0*/  FFMA.FTZ R7, R15, UR52, -R82.reuse ;  /* 0x000000340f077c23 */ /* 0x100fe20008010852 */
[----:B------:R-:W-:Y:S01]  /*14700*/  FMNMX.FTZ R29, R21, R20, !PT ;  /* 0x00000014151d7209 */ /* 0x000fe20007810000 */
[--C-:B------:R-:W-:Y:S01]  /*14710*/  FFMA.FTZ R15, R26, UR52, -R82.reuse ;  /* 0x000000341a0f7c23 */ /* 0x100fe20008010852 */
[----:B------:R-:W-:Y:S01]  /*14720*/  ISETP.LT.OR P5, PT, R77, 0x52, P5 ;  /* 0x000000524d00780c */ /* 0x000fe20002fa1670 */
[--C-:B------:R-:W-:Y:S01]  /*14730*/  FFMA.FTZ R168, R45, UR52, -R82.reuse ;  /* 0x000000342da87c23 */ /* 0x100fe20008010852 */
[----:B------:R-:W-:Y:S01]  /*14740*/  FMNMX.FTZ R20, R24, R29, !PT ;  /* 0x0000001d18147209 */ /* 0x000fe20007810000 */
        /* <DEDUP_REMOVED lines=10> */
[----:B------:R0:W-:Y:S01]  /*147f0*/  MUFU.EX2 R29, R34 ;  /* 0x00000022001d7308 */ /* 0x0001e20000000800 */
[----:B------:R-:W-:Y:S01]  /*14800*/  FMNMX.FTZ R33, R31, R20, !PT ;  /* 0x000000141f217209 */ /* 0x000fe20007810000 */
[--C-:B------:R-:W-:Y:S01]  /*14810*/  FFMA.FTZ R38, R38, UR52, -R82.reuse ;  /* 0x0000003426267c23 */ /* 0x100fe20008010852 */
[----:B------:R-:W-:Y:S01]  /*14820*/  FSEL R59, R59, -INF , !P5 ;  /* 0xff8000003b3b7808 */ /* 0x000fe20006800000 */
[--C-:B------:R-:W-:Y:S01]  /*14830*/  FFMA.FTZ R156, R71, UR52, -R82.reuse ;  /* 0x00000034479c7c23 */ /* 0x100fe20008010852 */
[----:B------:R-:W-:Y:S01]  /*14840*/  FMNMX.FTZ R20, R32, R33, !PT ;  /* 0x0000002120147209 */ /* 0x000fe20007810000 */
[--C-:B------:R-:W-:Y:S01]  /*14850*/  FFMA.FTZ R42, R42, UR52, -R82.reuse ;  /* 0x000000342a2a7c23 */ /* 0x100fe20008010852 */
[----:B------:R-:W-:Y:S01]  /*14860*/  ISETP.GT.AND P5, PT, R76, 0x59, P3 ;  /* 0x000000594c00780c */ /* 0x000fe20001fa4270 */
[----:B------:R-:W-:Y:S01]  /*14870*/  MUFU.EX2 R7, R7 ;  /* 0x0000000700077308 */ /* 0x000fe20000000800 */
[----:B------:R-:W-:Y:S01]  /*14880*/  FMNMX.FTZ R33, R35, R20, !PT ;  /* 0x0000001423217209 */ /* 0x000fe20007810000 */
[--C-:B------:R-:W-:Y:S01]  /*14890*/  FFMA.FTZ R46, R46, UR52, -R82.reuse ;  /* 0x000000342e2e7c23 */ /* 0x100fe20008010852 */
[----:B------:R-:W-:Y:S01]  /*148a0*/  ISETP.LT.OR P5, PT, R77, 0x5a, P5 ;  /* 0x0000005a4d00780c */ /* 0x000fe20002fa1670 */
[--C-:B------:R-:W-:Y:S01]  /*148b0*/  FFMA.FTZ R50, R50, UR52, -R82.reuse ;  /* 0x0000003432327c23 */ /* 0x100fe20008010852 */
[----:B------:R-:W-:Y:S01]  /*148c0*/  FMNMX.FTZ R20, R36, R33, !PT ;  /* 0x0000002124147209 */ /* 0x000fe20007810000 */
[--C-:B------:R-:W-:Y:S01]  /*148d0*/  FFMA.FTZ R55, R55, UR52, -R82.reuse ;  /* 0x0000003437377c23 */ /* 0x100fe20008010852 */
[----:B------:R-:W-:Y:S01]  /*148e0*/  FSEL R60, R60, -INF , !P5 ;  /* 0xff8000003c3c7808 */ /* 0x000fe20006800000 */
[----:B------:R1:W-:Y:S01]  /*148f0*/  MUFU.EX2 R33, R38 ;  /* 0x0000002600217308 */ /* 0x0003e20000000800 */
[----:B------:R-:W-:Y:S01]  /*14900*/  FMNMX.FTZ R37, R39, R20, !PT ;  /* 0x0000001427257209 */ /* 0x000fe20007810000 */
[--C-:B------:R-:W-:Y:S01]  /*14910*/  FFMA.FTZ R166, R153, UR52, -R82.reuse ;  /* 0x0000003499a67c23 */ /* 0x100fe20008010852 */
[----:B------:R-:W-:Y:S01]  /*14920*/  ISETP.GT.AND P5, PT, R76, 0x60, P3 ;  /* 0x000000604c00780c */ /* 0x000fe20001fa4270 */
[--C-:B------:R-:W-:Y:S01]  /*14930*/  FFMA.FTZ R160, R155, UR52, -R82.reuse ;  /* 0x000000349ba07c23 */ /* 0x100fe20008010852 */
[----:B------:R-:W-:Y:S01]  /*14940*/  FMNMX.FTZ R20, R40, R37, !PT ;  /* 0x0000002528147209 */ /* 0x000fe20007810000 */
[--C-:B------:R-:W-:Y:S01]  /*14950*/  FFMA.FTZ R162, R68, UR52, -R82.reuse ;  /* 0x0000003444a27c23 */ /* 0x100fe20008010852 */
[----:B------:R-:W-:Y:S01]  /*14960*/  ISETP.LT.OR P5, PT, R77, 0x61, P5 ;  /* 0x000000614d00780c */ /* 0x000fe20002fa1670 */
[----:B------:R-:W-:Y:S01]  /*14970*/  MUFU.EX2 R180, R180 ;  /* 0x000000b400b47308 */ /* 0x000fe20000000800 */
[----:B------:R-:W-:Y:S01]  /*14980*/  FMNMX.FTZ R37, R43, R20, !PT ;  /* 0x000000142b257209 */ /* 0x000fe20007810000 */
[--C-:B------:R-:W-:Y:S01]  /*14990*/  FFMA.FTZ R158, R73, UR52, -R82.reuse ;  /* 0x00000034499e7c23 */ /* 0x100fe20008010852 */
[----:B------:R-:W-:Y:S01]  /*149a0*/  FSEL R26, R61, -INF , !P5 ;  /* 0xff8000003d1a7808 */ /* 0x000fe20006800000 */
[--C-:B------:R-:W-:Y:S01]  /*149b0*/  FFMA.FTZ R61, R72, UR52, -R82.reuse ;  /* 0x00000034483d7c23 */ /* 0x100fe20008010852 */
[----:B------:R-:W-:Y:S01]  /*149c0*/  FMNMX.FTZ R20, R44, R37, !PT ;  /* 0x000000252c147209 */ /* 0x000fe20007810000 */
[----:B------:R-:W-:Y:S01]  /*149d0*/  FFMA.FTZ R74, R74, UR52, -R82 ;  /* 0x000000344a4a7c23 */ /* 0x000fe20008010852 */
[----:B------:R-:W-:Y:S01]  /*149e0*/  ISETP.GT.AND P5, PT, R76, 0x61, P3 ;  /* 0x000000614c00780c */ /* 0x000fe20001fa4270 */
[----:B------:R-:W-:Y:S01]  /*149f0*/  MUFU.EX2 R37, R42 ;  /* 0x0000002a00257308 */ /* 0x000fe20000000800 */
[----:B------:R-:W-:-:S02]  /*14a00*/  FMNMX.FTZ R41, R47, R20, !PT ;  /* 0x000000142f297209 */ /* 0x000fc40007810000 */
[----:B------:R-:W-:Y:S02]  /*14a10*/  ISETP.LT.OR P5, PT, R77, 0x62, P5 ;  /* 0x000000624d00780c */ /* 0x000fe40002fa1670 */
[----:B------:R-:W-:Y:S02]  /*14a20*/  FMNMX.FTZ R20, R48, R41, !PT ;  /* 0x0000002930147209 */ /* 0x000fe40007810000 */
[----:B------:R-:W-:Y:S01]  /*14a30*/  FSEL R62, R62, -INF , !P5 ;  /* 0xff8000003e3e7808 */ /* 0x000fe20006800000 */
[----:B------:R-:W-:Y:S01]  /*14a40*/  MUFU.EX2 R182, R182 ;  /* 0x000000b600b67308 */ /* 0x000fe20000000800 */
[----:B------:R-:W-:Y:S02]  /*14a50*/  FMNMX.FTZ R41, R51, R20, !PT ;  /* 0x0000001433297209 */ /* 0x000fe40007810000 */
[----:B------:R-:W-:Y:S02]  /*14a60*/  ISETP.GT.AND P5, PT, R76, 0x68, P3 ;  /* 0x000000684c00780c */ /* 0x000fe40001fa4270 */
[----:B------:R-:W-:-:S02]  /*14a70*/  FMNMX.FTZ R45, R52, R41, !PT ;  /* 0x00000029342d7209 */ /* 0x000fc40007810000 */
[----:B------:R-:W-:Y:S01]  /*14a80*/  ISETP.LT.OR P5, PT, R77, 0x69, P5 ;  /* 0x000000694d00780c */ /* 0x000fe20002fa1670 */
[----:B------:R-:W-:Y:S01]  /*14a90*/  MUFU.EX2 R15, R15 ;  /* 0x0000000f000f7308 */ /* 0x000fe20000000800 */
[----:B------:R-:W-:Y:S02]  /*14aa0*/  FMNMX.FTZ R45, R54, R45, !PT ;  /* 0x0000002d362d7209 */ /* 0x000fe40007810000 */
[----:B------:R-:W-:Y:S01]  /*14ab0*/  FSEL R30, R63, -INF , !P5 ;  /* 0xff8000003f1e7808 */ /* 0x000fe20006800000 */
[----:B------:R-:W-:Y:S01]  /*14ac0*/  FFMA.FTZ R63, R67, UR52, -R82 ;  /* 0x00000034433f7c23 */ /* 0x000fe20008010852 */
[----:B------:R-:W-:Y:S02]  /*14ad0*/  FMNMX.FTZ R20, R56, R45, !PT ;  /* 0x0000002d38147209 */ /* 0x000fe40007810000 */
        /* <DEDUP_REMOVED lines=13> */
[----:B0-----:R-:W-:Y:S01]  /*14bb0*/  FSEL R34, R65, -INF , !P5 ;  /* 0xff80000041227808 */ /* 0x001fe20006800000 */
[--C-:B------:R-:W-:Y:S01]  /*14bc0*/  FFMA.FTZ R65, R154, UR52, -R82.reuse ;  /* 0x000000349a417c23 */ /* 0x100fe20008010852 */
[----:B------:R-:W-:Y:S01]  /*14bd0*/  ISETP.GT.AND P5, PT, R76, 0x71, P3 ;  /* 0x000000714c00780c */ /* 0x000fe20001fa4270 */
[----:B------:R-:W-:Y:S01]  /*14be0*/  FFMA.FTZ R154, R75, UR52, -R82 ;  /* 0x000000344b9a7c23 */ /* 0x000fe20008010852 */
[----:B------:R-:W-:Y:S01]  /*14bf0*/  FMNMX.FTZ R53, R62, R49, !PT ;  /* 0x000000313e357209 */ /* 0x000fe20007810000 */
[----:B------:R-:W-:Y:S01]  /*14c00*/  MUFU.EX2 R178, R178 ;  /* 0x000000b200b27308 */ /* 0x000fe20000000800 */
[----:B------:R-:W-:-:S02]  /*14c10*/  ISETP.LT.OR P5, PT, R77, 0x72, P5 ;  /* 0x000000724d00780c */ /* 0x000fc40002fa1670 */
[----:B------:R-:W-:Y:S02]  /*14c20*/  FMNMX.FTZ R53, R30, R53, !PT ;  /* 0x000000351e357209 */ /* 0x000fe40007810000 */
[----:B------:R-:W-:Y:S02]  /*14c30*/  FSEL R66, R66, -INF , !P5 ;  /* 0xff80000042427808 */ /* 0x000fe40006800000 */
[----:B------:R-:W-:Y:S01]  /*14c40*/  ISETP.GT.AND P5, PT, R76, 0x78, P3 ;  /* 0x000000784c00780c */ /* 0x000fe20001fa4270 */
[----:B------:R-:W-:Y:S01]  /*14c50*/  MUFU.EX2 R172, R172 ;  /* 0x000000ac00ac7308 */ /* 0x000fe20000000800 */
[----:B------:R-:W-:Y:S02]  /*14c60*/  FMNMX.FTZ R53, R64, R53, !PT ;  /* 0x0000003540357209 */ /* 0x000fe40007810000 */
[----:B------:R-:W-:Y:S02]  /*14c70*/  ISETP.GT.AND P3, PT, R76, 0x79, P3 ;  /* 0x000000794c00780c */ /* 0x000fe40001f64270 */
[----:B------:R-:W-:-:S02]  /*14c80*/  ISETP.LT.OR P5, PT, R77, 0x79, P5 ;  /* 0x000000794d00780c */ /* 0x000fc40002fa1670 */
[----:B------:R-:W-:Y:S01]  /*14c90*/  FMNMX.FTZ R53, R34, R53, !PT ;  /* 0x0000003522357209 */ /* 0x000fe20007810000 */
[----:B------:R-:W-:Y:S01]  /*14ca0*/  MUFU.EX2 R174, R174 ;  /* 0x000000ae00ae7308 */ /* 0x000fe20000000800 */
[----:B------:R-:W-:Y:S02]  /*14cb0*/  ISETP.LT.OR P3, PT, R77, 0x7a, P3 ;  /* 0x0000007a4d00780c */ /* 0x000fe40001f61670 */
[----:B-1----:R-:W-:Y:S01]  /*14cc0*/  FSEL R38, R69, -INF , !P5 ;  /* 0xff80000045267808 */ /* 0x002fe20006800000 */
[--C-:B------:R-:W-:Y:S01]  /*14cd0*/  FFMA.FTZ R69, R152, UR52, -R82.reuse ;  /* 0x0000003498457c23 */ /* 0x100fe20008010852 */
[----:B------:R-:W-:Y:S01]  /*14ce0*/  FMNMX.FTZ R53, R66, R53, !PT ;  /* 0x0000003542357209 */ /* 0x000fe20007810000 */
[----:B------:R-:W-:Y:S01]  /*14cf0*/  FFMA.FTZ R152, R79, UR52, -R82 ;  /* 0x000000344f987c23 */ /* 0x000fe20008010852 */
[----:B------:R-:W-:Y:S01]  /*14d00*/  FSEL R70, R70, -INF , !P3 ;  /* 0xff80000046467808 */ /* 0x000fe20005800000 */
[----:B------:R-:W-:Y:S01]  /*14d10*/  MUFU.EX2 R168, R168 ;  /* 0x000000a800a87308 */ /* 0x000fe20000000800 */
[----:B------:R-:W-:-:S02]  /*14d20*/  FMNMX.FTZ R53, R38, R53, !PT ;  /* 0x0000003526357209 */ /* 0x000fc40007810000 */
[----:B------:R-:W-:Y:S02]  /*14d30*/  FSEL R71, R6, RZ, P4 ;  /* 0x000000ff06477208 */ /* 0x000fe40002000000 */
[----:B------:R-:W-:-:S03]  /*14d40*/  FMNMX.FTZ R53, R70, R53, !PT ;  /* 0x0000003546357209 */ /* 0x000fc60007810000 */
[----:B------:R-:W-:Y:S01]  /*14d50*/  FADD.FTZ R71, -R71, R10 ;  /* 0x0000000a47477221 */ /* 0x000fe20000010100 */
[----:B------:R-:W-:Y:S01]  /*14d60*/  MUFU.EX2 R45, R50 ;  /* 0x00000032002d7308 */ /* 0x000fe20000000800 */
[----:B------:R-:W0:Y:S02]  /*14d70*/  SHFL.BFLY PT, R20, R53, 0x2, 0x1f ;  /* 0x0c401f0035147f89 */ /* 0x000e2400000e0000 */
[----:B------:R-:W-:-:S05]  /*14d80*/  FMUL.FTZ R10, R71, UR52 ;  /* 0x00000034470a7c20 */ /* 0x000fca0008410000 */
[----:B------:R-:W-:Y:S08]  /*14d90*/  MUFU.EX2 R170, R170 ;  /* 0x000000aa00aa7308 */ /* 0x000ff00000000800 */
[----:B------:R-:W1:Y:S08]  /*14da0*/  MUFU.EX2 R10, R10 ;  /* 0x0000000a000a7308 */ /* 0x000e700000000800 */
[----:B------:R-:W-:Y:S01]  /*14db0*/  MUFU.EX2 R164, R164 ;  /* 0x000000a400a47308 */ /* 0x000fe20000000800 */
[----:B0-----:R-:W-:Y:S01]  /*14dc0*/  FMNMX.FTZ R20, R53, R20, !PT ;  /* 0x0000001435147209 */ /* 0x001fe20007810000 */
[----:B------:R-:W-:-:S04]  /*14dd0*/  FFMA.FTZ R53, R78, UR52, -R82 ;  /* 0x000000344e357c23 */ /* 0x000fc80008010852 */
[----:B------:R-:W0:Y:S02]  /*14de0*/  SHFL.BFLY PT, R67, R20, 0x1, 0x1f ;  /* 0x0c201f0014437f89 */ /* 0x000e2400000e0000 */
[----:B------:R2:W-:Y:S08]  /*14df0*/  MUFU.EX2 R49, R55 ;  /* 0x0000003700317308 */ /* 0x0005f00000000800 */
[----:B------:R-:W-:Y:S01]  /*14e00*/  MUFU.EX2 R166, R166 ;  /* 0x000000a600a67308 */ /* 0x000fe20000000800 */
[----:B--2---:R-:W-:-:S07]  /*14e10*/  FFMA.FTZ R55, R80, UR52, -R82 ;  /* 0x0000003450377c23 */ /* 0x004fce0008010852 */
[----:B------:R-:W-:Y:S01]  /*14e20*/  MUFU.EX2 R69, R69 ;  /* 0x0000004500457308 */ /* 0x000fe20000000800 */
[----:B0-----:R-:W-:-:S07]  /*14e30*/  FMNMX.FTZ R20, R20, R67, !PT ;  /* 0x0000004314147209 */ /* 0x001fce0007810000 */
[----:B------:R-:W-:Y:S01]  /*14e40*/  MUFU.EX2 R160, R160 ;  /* 0x000000a000a07308 */ /* 0x000fe20000000800 */
[C---:B------:R-:W-:Y:S01]  /*14e50*/  FSETP.NEU.FTZ.AND P3, PT, R20.reuse, -INF , PT ;  /* 0xff8000001400780b */ /* 0x040fe20003f7d000 */
[----:B------:R-:W-:-:S05]  /*14e60*/  FMUL.FTZ R42, R20, UR52 ;  /* 0x00000034142a7c20 */ /* 0x000fca0008410000 */
[----:B------:R-:W-:Y:S01]  /*14e70*/  FSEL R71, R42, RZ, P3 ;  /* 0x000000ff2a477208 */ /* 0x000fe20001800000 */
[----:B------:R-:W-:Y:S04]  /*14e80*/  MUFU.EX2 R65, R65 ;  /* 0x0000004100417308 */ /* 0x000fe80000000800 */
[--C-:B------:R-:W-:Y:S01]  /*14e90*/  FFMA.FTZ R181, R8, UR52, -R71.reuse ;  /* 0x0000003408b57c23 */ /* 0x100fe20008010847 */
[----:B------:R-:W-:Y:S01]  /*14ea0*/  FSEL R8, R20, RZ, P3 ;  /* 0x000000ff14087208 */ /* 0x000fe20001800000 */
[--C-:B------:R-:W-:Y:S01]  /*14eb0*/  FFMA.FTZ R42, R9, UR52, -R71.reuse ;  /* 0x00000034092a7c23 */ /* 0x100fe20008010847 */
[--C-:B------:R-:W-:Y:S01]  /*14ec0*/  FFMA.FTZ R183, R21, UR52, -R71.reuse ;  /* 0x0000003415b77c23 */ /* 0x100fe20008010847 */
[--C-:B------:R-:W-:Y:S01]  /*14ed0*/  FFMA.FTZ R24, R24, UR52, -R71.reuse ;  /* 0x0000003418187c23 */ /* 0x100fe20008010847 */
[----:B------:R-:W-:Y:S01]  /*14ee0*/  FFMA.FTZ R177, R27, UR52, -R71 ;  /* 0x000000341bb17c23 */ /* 0x000fe20008010847 */
[----:B------:R-:W-:Y:S01]  /*14ef0*/  FADD.FTZ R8, -R8, R11 ;  /* 0x0000000b08087221 */ /* 0x000fe20000010100 */
[----:B------:R-:W-:Y:S01]  /*14f00*/  MUFU.EX2 R181, R181 ;  /* 0x000000b500b57308 */ /* 0x000fe20000000800 */
[----:B------:R-:W-:Y:S01]  /*14f10*/  FFMA.FTZ R28, R28, UR52, -R71 ;  /* 0x000000341c1c7c23 */ /* 0x000fe20008010847 */
[----:B-1----:R-:W-:Y:S01]  /*14f20*/  FFMA.FTZ R9, R10, R4, R7 ;  /* 0x000000040a097223 */ /* 0x002fe20000010007 */
[----:B------:R-:W-:Y:S01]  /*14f30*/  FMUL.FTZ R8, R8, UR52 ;  /* 0x0000003408087c20 */ /* 0x000fe20008410000 */
[--C-:B------:R-:W-:Y:S01]  /*14f40*/  FFMA.FTZ R179, R31, UR52, -R71.reuse ;  /* 0x000000341fb37c23 */ /* 0x100fe20008010847 */
[----:B------:R-:W-:Y:S01]  /*14f50*/  FFMA.FTZ R32, R32, UR52, -R71 ;  /* 0x0000003420207c23 */ /* 0x000fe20008010847 */
[----:B------:R-:W-:Y:S01]  /*14f60*/  FADD.FTZ R9, R180, R9 ;  /* 0x00000009b4097221 */ /* 0x000fe20000010000 */
[--C-:B------:R-:W-:Y:S01]  /*14f70*/  FFMA.FTZ R46, R48, UR52, -R71.reuse ;  /* 0x00000034302e7c23 */ /* 0x100fe20008010847 */
[----:B------:R-:W-:Y:S01]  /*14f80*/  MUFU.EX2 R42, R42 ;  /* 0x0000002a002a7308 */ /* 0x000fe20000000800 */
[----:B------:R-:W-:Y:S01]  /*14f90*/  FFMA.FTZ R48, R52, UR52, -R71 ;  /* 0x0000003434307c23 */ /* 0x000fe20008010847 */
[----:B------:R-:W-:Y:S01]  /*14fa0*/  FADD.FTZ R52, R182, R9 ;  /* 0x00000009b6347221 */ /* 0x000fe20000010000 */
[--C-:B------:R-:W-:Y:S01]  /*14fb0*/  FFMA.FTZ R173, R35, UR52, -R71.reuse ;  /* 0x0000003423ad7c23 */ /* 0x100fe20008010847 */
[--C-:B------:R-:W-:Y:S01]  /*14fc0*/  FFMA.FTZ R36, R36, UR52, -R71.reuse ;  /* 0x0000003424247c23 */ /* 0x100fe20008010847 */
[--C-:B------:R-:W-:Y:S01]  /*14fd0*/  FFMA.FTZ R175, R39, UR52, -R71.reuse ;  /* 0x0000003427af7c23 */ /* 0x100fe20008010847 */
[----:B------:R-:W-:Y:S01]  /*14fe0*/  FADD.FTZ R9, R15, R52 ;  /* 0x000000340f097221 */ /* 0x000fe20000010000 */
[--C-:B------:R-:W-:Y:S01]  /*14ff0*/  FFMA.FTZ R40, R40, UR52, -R71.reuse ;  /* 0x0000003428287c23 */ /* 0x100fe20008010847 */
[----:B------:R-:W0:Y:S01]  /*15000*/  MUFU.EX2 R8, R8 ;  /* 0x0000000800087308 */ /* 0x000e220000000800 */
[----:B------:R-:W-:Y:S01]  /*15010*/  FFMA.FTZ R167, R54, UR52, -R71 ;  /* 0x0000003436a77c23 */ /* 0x000fe20008010847 */
[----:B------:R-:W-:Y:S01]  /*15020*/  FADD.FTZ R52, R176, R9 ;  /* 0x00000009b0347221 */ /* 0x000fe20000010000 */
[--C-:B------:R-:W-:Y:S01]  /*15030*/  FFMA.FTZ R169, R43, UR52, -R71.reuse ;  /* 0x000000342ba97c23 */ /* 0x100fe20008010847 */
[--C-:B------:R-:W-:Y:S01]  /*15040*/  FFMA.FTZ R44, R44, UR52, -R71.reuse ;  /* 0x000000342c2c7c23 */ /* 0x100fe20008010847 */
[--C-:B------:R-:W-:Y:S01]  /*15050*/  FFMA.FTZ R171, R47, UR52, -R71.reuse ;  /* 0x000000342fab7c23 */ /* 0x100fe20008010847 */
[----:B------:R-:W-:Y:S01]  /*15060*/  FADD.FTZ R9, R25, R52 ;  /* 0x0000003419097221 */ /* 0x000fe20000010000 */
[--C-:B------:R-:W-:Y:S01]  /*15070*/  FFMA.FTZ R50, R56, UR52, -R71.reuse ;  /* 0x0000003438327c23 */ /* 0x100fe20008010847 */
[----:B------:R-:W1:Y:S01]  /*15080*/  MUFU.EX2 R183, R183 ;  /* 0x000000b700b77308 */ /* 0x000e620000000800 */
[----:B------:R-:W-:Y:S01]  /*15090*/  FFMA.FTZ R165, R51, UR52, -R71 ;  /* 0x0000003433a57c23 */ /* 0x000fe20008010847 */
[----:B------:R-:W-:Y:S01]  /*150a0*/  FADD.FTZ R54, R178, R9 ;  /* 0x00000009b2367221 */ /* 0x000fe20000010000 */
[--C-:B------:R-:W-:Y:S01]  /*150b0*/  FFMA.FTZ R157, R26, UR52, -R71.reuse ;  /* 0x000000341a9d7c23 */ /* 0x100fe20008010847 */
[--C-:B------:R-:W-:Y:S01]  /*150c0*/  FFMA.FTZ R161, R57, UR52, -R71.reuse ;  /* 0x0000003439a17c23 */ /* 0x100fe20008010847 */
[--C-:B------:R-:W-:Y:S01]  /*150d0*/  FFMA.FTZ R52, R58, UR52, -R71.reuse ;  /* 0x000000343a347c23 */ /* 0x100fe20008010847 */
[----:B------:R-:W-:Y:S01]  /*150e0*/  FADD.FTZ R9, R29, R54 ;  /* 0x000000361d097221 */ /* 0x000fe20000010000 */
[----:B------:R-:W-:Y:S01]  /*150f0*/  FFMA.FTZ R159, R30, UR52, -R71 ;  /* 0x000000341e9f7c23 */ /* 0x000fe20008010847 */
[----:B------:R-:W2:Y:S01]  /*15100*/  MUFU.EX2 R24, R24 ;  /* 0x0000001800187308 */ /* 0x000ea20000000800 */
[----:B0-----:R-:W-:Y:S01]  /*15110*/  FFMA.FTZ R3, R8, R3, R181 ;  /* 0x0000000308037223 */ /* 0x001fe200000100b5 */
[----:B------:R-:W-:Y:S01]  /*15120*/  FADD.FTZ R54, R172, R9 ;  /* 0x00000009ac367221 */ /* 0x000fe20000010000 */
[--C-:B------:R-:W-:Y:S01]  /*15130*/  FFMA.FTZ R163, R59, UR52, -R71.reuse ;  /* 0x000000343ba37c23 */ /* 0x100fe20008010847 */
[----:B------:R-:W-:Y:S01]  /*15140*/  FFMA.FTZ R153, R34, UR52, -R71 ;  /* 0x0000003422997c23 */ /* 0x000fe20008010847 */
[----:B------:R-:W-:Y:S01]  /*15150*/  FADD.FTZ R4, R42, R3 ;  /* 0x000000032a047221 */ /* 0x000fe20000010000 */
[----:B------:R-:W-:Y:S01]  /*15160*/  FADD.FTZ R9, R33, R54 ;  /* 0x0000003621097221 */ /* 0x000fe20000010000 */
[----:B------:R-:W-:Y:S01]  /*15170*/  FFMA.FTZ R54, R60, UR52, -R71 ;  /* 0x000000343c367c23 */ /* 0x000fe20008010847 */
[----:B------:R-:W0:Y:S01]  /*15180*/  MUFU.EX2 R177, R177 ;  /* 0x000000b100b17308 */ /* 0x000e220000000800 */
[----:B-1----:R-:W-:Y:S01]  /*15190*/  FADD.FTZ R3, R183, R4 ;  /* 0x00000004b7037221 */ /* 0x002fe20000010000 */
[----:B------:R-:W-:Y:S01]  /*151a0*/  FADD.FTZ R56, R174, R9 ;  /* 0x00000009ae387221 */ /* 0x000fe20000010000 */
[----:B------:R-:W-:-:S03]  /*151b0*/  FFMA.FTZ R155, R38, UR52, -R71 ;  /* 0x00000034269b7c23 */ /* 0x000fc60008010847 */
[----:B------:R-:W-:Y:S02]  /*151c0*/  FADD.FTZ R9, R37, R56 ;  /* 0x0000003825097221 */ /* 0x000fe40000010000 */
[----:B------:R-:W1:Y:S01]  /*151d0*/  MUFU.EX2 R28, R28 ;  /* 0x0000001c001c7308 */ /* 0x000e620000000800 */
[----:B--2---:R-:W-:Y:S01]  /*151e0*/  FADD.FTZ R4, R24, R3 ;  /* 0x0000000318047221 */ /* 0x004fe20000010000 */
[----:B------:R-:W-:-:S04]  /*151f0*/  FADD.FTZ R26, R168, R9 ;  /* 0x00000009a81a7221 */ /* 0x000fc80000010000 */
[----:B------:R-:W-:Y:S01]  /*15200*/  FADD.FTZ R9, R41, R26 ;  /* 0x0000001a29097221 */ /* 0x000fe20000010000 */
[----:B------:R-:W-:Y:S01]  /*15210*/  FFMA.FTZ R26, R62, UR52, -R71 ;  /* 0x000000343e1a7c23 */ /* 0x000fe20008010847 */
[----:B------:R-:W2:Y:S01]  /*15220*/  MUFU.EX2 R179, R179 ;  /* 0x000000b300b37308 */ /* 0x000ea20000000800 */
[----:B0-----:R-:W-:Y:S01]  /*15230*/  FADD.FTZ R3, R177, R4 ;  /* 0x00000004b1037221 */ /* 0x001fe20000010000 */
[----:B------:R-:W-:-:S04]  /*15240*/  FADD.FTZ R56, R170, R9 ;  /* 0x00000009aa387221 */ /* 0x000fc80000010000 */
[----:B------:R-:W-:Y:S02]  /*15250*/  FADD.FTZ R9, R45, R56 ;  /* 0x000000382d097221 */ /* 0x000fe40000010000 */
[----:B------:R-:W0:Y:S01]  /*15260*/  MUFU.EX2 R32, R32 ;  /* 0x0000002000207308 */ /* 0x000e220000000800 */
[----:B-1----:R-:W-:Y:S01]  /*15270*/  FADD.FTZ R4, R28, R3 ;  /* 0x000000031c047221 */ /* 0x002fe20000010000 */
[----:B------:R-:W-:-:S04]  /*15280*/  FADD.FTZ R30, R164, R9 ;  /* 0x00000009a41e7221 */ /* 0x000fc80000010000 */
[----:B------:R-:W-:Y:S01]  /*15290*/  FADD.FTZ R9, R49, R30 ;  /* 0x0000001e31097221 */ /* 0x000fe20000010000 */
[----:B------:R-:W-:Y:S01]  /*152a0*/  FFMA.FTZ R30, R64, UR52, -R71 ;  /* 0x00000034401e7c23 */ /* 0x000fe20008010847 */
[----:B------:R-:W1:Y:S01]  /*152b0*/  MUFU.EX2 R173, R173 ;  /* 0x000000ad00ad7308 */ /* 0x000e620000000800 */
[----:B--2---:R-:W-:Y:S01]  /*152c0*/  FADD.FTZ R3, R179, R4 ;  /* 0x00000004b3037221 */ /* 0x004fe20000010000 */
[----:B------:R-:W-:-:S04]  /*152d0*/  FADD.FTZ R56, R166, R9 ;  /* 0x00000009a6387221 */ /* 0x000fc80000010000 */
[----:B------:R-:W-:Y:S02]  /*152e0*/  FADD.FTZ R9, R69, R56 ;  /* 0x0000003845097221 */ /* 0x000fe40000010000 */
[----:B------:R-:W2:Y:S01]  /*152f0*/  MUFU.EX2 R36, R36 ;  /* 0x0000002400247308 */ /* 0x000ea20000000800 */
[----:B0-----:R-:W-:Y:S01]  /*15300*/  FADD.FTZ R4, R32, R3 ;  /* 0x0000000320047221 */ /* 0x001fe20000010000 */
[----:B------:R-:W-:-:S04]  /*15310*/  FADD.FTZ R34, R160, R9 ;  /* 0x00000009a0227221 */ /* 0x000fc80000010000 */
[----:B------:R-:W-:Y:S01]  /*15320*/  FADD.FTZ R9, R65, R34 ;  /* 0x0000002241097221 */ /* 0x000fe20000010000 */
[----:B------:R-:W-:Y:S01]  /*15330*/  FFMA.FTZ R34, R66, UR52, -R71 ;  /* 0x0000003442227c23 */ /* 0x000fe20008010847 */
        /* <DEDUP_REMOVED lines=42> */
[----:B------:R-:W-:-:S06]  /*155e0*/  FFMA.FTZ R38, R70, UR52, -R71 ;  /* 0x0000003446267c23 */ /* 0x000fcc0008010847 */
        /* <DEDUP_REMOVED lines=26> */
.L_x_1881:
[----:B------:R-:W-:Y:S01]  /*15790*/  IMAD R9, R184, 0x8, R18 ;  /* 0x00000008b8097824 */ /* 0x000fe200078e0212 */
[----:B------:R-:W-:Y:S01]  /*157a0*/  ISETP.GT.AND P3, PT, R0, R12, PT ;  /* 0x0000000c0000720c */ /* 0x000fe20003f64270 */
[----:B------:R-:W-:Y:S02]  /*157b0*/  IMAD.U32 R56, RZ, RZ, UR38 ;  /* 0x00000026ff387e24 */ /* 0x000fe4000f8e00ff */
[-C--:B------:R-:W-:Y:S01]  /*157c0*/  FMUL.FTZ R88, R88, R10.reuse ;  /* 0x0000000a58587220 */ /* 0x080fe20000410000 */
        /* <DEDUP_REMOVED lines=98> */
[----:B------:R-:W-:-:S02]  /*15df0*/  VIADD R0, R0, 0xffffffff ;  /* 0xffffffff00007836 */ /* 0x000fc40000000000 */
[----:B------:R-:W-:Y:S02]  /*15e00*/  IMAD.MOV.U32 R11, RZ, RZ, R20 ;  /* 0x000000ffff0b7224 */ /* 0x000fe400078e0014 */
[----:B------:R-:W-:Y:S02]  /*15e10*/  IMAD.MOV.U32 R10, RZ, RZ, R6 ;  /* 0x000000ffff0a7224 */ /* 0x000fe400078e0006 */
[----:B------:R-:W-:Y:S02]  /*15e20*/  IMAD.MOV.U32 R187, RZ, RZ, R14 ;  /* 0x000000ffffbb7224 */ /* 0x000fe400078e000e */
[----:B------:R-:W-:Y:S01]  /*15e30*/  IMAD.MOV.U32 R184, RZ, RZ, R13 ;  /* 0x000000ffffb87224 */ /* 0x000fe200078e000d */
[----:B0-----:R-:W-:Y:S06]  /*15e40*/  @P3 BRA `(.L_x_1882) ;  /* 0xffffffc4005c3947 */ /* 0x001fec000383ffff */
[----:B------:R-:W-:Y:S02]  /*15e50*/  IMAD.MOV.U32 R11, RZ, RZ, R20 ;  /* 0x000000ffff0b7224 */ /* 0x000fe400078e0014 */
[----:B------:R-:W-:Y:S02]  /*15e60*/  IMAD.MOV.U32 R10, RZ, RZ, R6 ;  /* 0x000000ffff0a7224 */ /* 0x000fe400078e0006 */
[----:B------:R-:W-:Y:S02]  /*15e70*/  IMAD.MOV.U32 R184, RZ, RZ, R13 ;  /* 0x000000ffffb87224 */ /* 0x000fe400078e000d */
[----:B------:R-:W-:-:S07]  /*15e80*/  IMAD.MOV.U32 R187, RZ, RZ, R14 ;  /* 0x000000ffffbb7224 */ /* 0x000fce00078e000e */
.L_x_1862:
[----:B------:R-:W0:Y:S01]  /*15e90*/  LDC R6, c[0x0][0x448] ;  /* 0x00011200ff067b82 */ /* 0x000e220000000800 */
[----:B------:R-:W-:Y:S01]  /*15ea0*/  IADD3 R9, R190, 0x1, -R189 ;  /* 0x00000001be097810 */ /* 0x000fe20007ffe8bd */
[----:B------:R-:W-:-:S06]  /*15eb0*/  ULDC UR6, c[0x0][0x9dc] ;  /* 0x0002770000067ab9 */ /* 0x000fcc0000000800 */
[----:B------:R-:W1:Y:S01]  /*15ec0*/  LDC R13, c[0x0][0x9e4] ;  /* 0x00027900ff0d7b82 */ /* 0x000e620000000800 */
[----:B0-----:R-:W-:Y:S01]  /*15ed0*/  ISETP.NE.AND P4, PT, R6, 0x1, PT ;  /* 0x000000010600780c */ /* 0x001fe20003f85270 */
[----:B------:R-:W-:Y:S01]  /*15ee0*/  VIADD R6, R193, 0x7f ;  /* 0x0000007fc1067836 */ /* 0x000fe20000000000 */
[----:B-1----:R-:W-:-:S11]  /*15ef0*/  ISETP.GE.AND P5, PT, R13, 0x1, PT ;  /* 0x000000010d00780c */ /* 0x002fd60003fa6270 */
[----:B------:R-:W0:Y:S08]  /*15f00*/  @P4 LDC R7, c[0x0][0x44c] ;  /* 0x00011300ff074b82 */ /* 0x000e300000000800 */
[----:B------:R-:W1:Y:S01]  /*15f10*/  @P4 LDC R8, c[0x0][0x450] ;  /* 0x00011400ff084b82 */ /* 0x000e620000000800 */
[----:B0-----:R-:W-:-:S05]  /*15f20*/  @P4 IMAD.HI.U32 R7, R6, R7, RZ ;  /* 0x0000000706074227 */ /* 0x001fca00078e00ff */
        /* <DEDUP_REMOVED lines=14> */
.L_x_1885:
[----:B------:R-:W-:-:S13]  /*16010*/  ISETP.NE.AND P1, PT, R13, 0x1, PT ;  /* 0x000000010d00780c */ /* 0x000fda0003f25270 */
[----:B------:R-:W0:Y:S02]  /*16020*/  @P1 LDC.64 R8, c[0x0][0x9e8] ;  /* 0x00027a00ff081b82 */ /* 0x000e240000000a00 */
[----:B0-----:R-:W-:-:S05]  /*16030*/  @P1 IMAD.HI.U32 R8, R6, R8, RZ ;  /* 0x0000000806081227 */ /* 0x001fca00078e00ff */
[----:B------:R-:W-:-:S07]  /*16040*/  @P1 SHF.R.U32.HI R6, RZ, R9, R8 ;  /* 0x00000009ff061219 */ /* 0x000fce0000011608 */
.L_x_1886:
[----:B------:R-:W-:Y:S05]  /*16050*/  BSYNC B0 ;  /* 0x0000000000007941 */ /* 0x000fea0003800000 */
.L_x_1884:
[----:B------:R-:W-:-:S05]  /*16060*/  IMAD R6, R6, R13, RZ ;  /* 0x0000000d06067224 */ /* 0x000fca00078e02ff */
[----:B------:R-:W-:-:S07]  /*16070*/  VIMNMX R7, R7, R6, !PT ;  /* 0x0000000607077248 */ /* 0x000fce0007fe0100 */
.L_x_1883:
[----:B------:R-:W-:-:S05]  /*16080*/  VIADD R7, R7, 0x7f ;  /* 0x0000007f07077836 */ /* 0x000fca0000000000 */
[----:B------:R-:W-:-:S04]  /*16090*/  SHF.R.S32.HI R6, RZ, 0x1f, R7 ;  /* 0x0000001fff067819 */ /* 0x000fc80000011407 */
[----:B------:R-:W-:-:S04]  /*160a0*/  LEA.HI R6, R6, R7, RZ, 0x7 ;  /* 0x0000000706067211 */ /* 0x000fc800078f38ff */
[----:B------:R-:W-:-:S04]  /*160b0*/  SHF.R.S32.HI R7, RZ, 0x7, R6 ;  /* 0x00000007ff077819 */ /* 0x000fc80000011406 */
[----:B------:R-:W-:-:S04]  /*160c0*/  VIMNMX R12, R198, R7, !PT ;  /* 0x00000007c60c7248 */ /* 0x000fc80007fe0100 */
[----:B------:R-:W-:-:S13]  /*160d0*/  ISETP.GE.AND P1, PT, R0, R12, PT ;  /* 0x0000000c0000720c */ /* 0x000fda0003f26270 */
[----:B------:R-:W-:Y:S05]  /*160e0*/  @!P1 BRA `(.L_x_1887) ;  /* 0x0000002800ac9947 */ /* 0x000fea0003800000 */
[----:B------:R-:W-:Y:S02]  /*160f0*/  IMAD.MOV.U32 R13, RZ, RZ, R11 ;  /* 0x000000ffff0d7224 */ /* 0x000fe400078e000b */
[----:B------:R-:W-:Y:S02]  /*16100*/  IMAD.MOV.U32 R14, RZ, RZ, R10 ;  /* 0x000000ffff0e7224 */ /* 0x000fe400078e000a */
[----:B------:R-:W-:Y:S02]  /*16110*/  IMAD.MOV.U32 R20, RZ, RZ, R187 ;  /* 0x000000ffff147224 */ /* 0x000fe400078e00bb */
[----:B------:R-:W-:-:S07]  /*16120*/  IMAD.MOV.U32 R15, RZ, RZ, R184 ;  /* 0x000000ffff0f7224 */ /* 0x000fce00078e00b8 */
.L_x_1899:
        /* <DEDUP_REMOVED lines=8> */
.L_x_1889:
[----:B------:R-:W-:-:S05]  /*161b0*/  VIADD R6, R15, 0x1 ;  /* 0x000000010f067836 */ /* 0x000fca0000000000 */
[----:B------:R-:W-:-:S04]  /*161c0*/  ISETP.NE.AND P2, PT, R6, 0x2, PT ;  /* 0x000000020600780c */ /* 0x000fc80003f45270 */
[----:B------:R-:W-:Y:S02]  /*161d0*/  SEL R7, R6, RZ, P2 ;  /* 0x000000ff06077207 */ /* 0x000fe40001000000 */
[----:B------:R-:W-:-:S03]  /*161e0*/  SHF.L.U32 R6, R187, 0x1f, RZ ;  /* 0x0000001fbb067819 */ /* 0x000fc600000006ff */
[----:B------:R-:W-:-:S04]  /*161f0*/  IMAD R7, R7, 0x8, R18 ;  /* 0x0000000807077824 */ /* 0x000fc800078e0212 */
[----:B------:R0:W1:Y:S01]  /*16200*/  SYNCS.PHASECHK.TRANS64.TRYWAIT P2, [R7+URZ+0x28830], R6 ;  /* 0x02883006070075a7 */ /* 0x000062000804017f */
[----:B------:R-:W-:Y:S05]  /*16210*/  @!P0 BRA `(.L_x_1890) ;  /* 0x0000000000048947 */ /* 0x000fea0003800000 */
[----:B------:R-:W-:Y:S01]  /*16220*/  BPT.TRAP 0x1 ;  /* 0x000000040000795c */ /* 0x000fe20000300000 */
.L_x_1890:
[----:B------:R-:W-:Y:S04]  /*16230*/  BSSY B0, `(.L_x_1888) ;  /* 0x0000004000007945 */ /* 0x000fe80003800000 */
[----:B-1----:R-:W-:Y:S05]  /*16240*/  @P2 BRA `(.L_x_1891) ;  /* 0x0000000000082947 */ /* 0x002fea0003800000 */
[----:B------:R-:W1:Y:S02]  /*16250*/  SYNCS.PHASECHK.TRANS64.TRYWAIT P2, [R7+URZ+0x28830], R6 ;  /* 0x02883006070075a7 */ /* 0x000e64000804017f */
[----:B-1----:R-:W-:Y:S05]  /*16260*/  @!P2 BRA `(.L_x_1892) ;  /* 0x0000012400b0a947 */ /* 0x002fea0003800000 */
.L_x_1891:
[----:B------:R-:W-:Y:S05]  /*16270*/  BSYNC B0 ;  /* 0x0000000000007941 */ /* 0x000fea0003800000 */
.L_x_1888:
[----:B------:R-:W2:Y:S01]  /*16280*/  S2R R8, SR_TID.X ;  /* 0x0000000000087919 */ /* 0x000ea20000002100 */
[----:B01----:R-:W-:Y:S01]  /*16290*/  IMAD.MOV.U32 R7, RZ, RZ, 0x40000040 ;  /* 0x40000040ff077424 */ /* 0x003fe200078e00ff */
[----:B------:R-:W-:Y:S05]  /*162a0*/  WARPSYNC.ALL ;  /* 0x0000000000007948 */ /* 0x000fea0003800000 */
[----:B------:R-:W-:Y:S01]  /*162b0*/  R2UR UR35, R7 ;  /* 0x00000000072372ca */ /* 0x000fe200000e0000 */
[----:B------:R-:W-:Y:S01]  /*162c0*/  VIADD R184, R15, 0x1 ;  /* 0x000000010fb87836 */ /* 0x000fe20000000000 */
[----:B------:R-:W-:-:S04]  /*162d0*/  MOV R9, 0x40000040 ;  /* 0x4000004000097802 */ /* 0x000fc80000000f00 */
[C---:B------:R-:W-:Y:S02]  /*162e0*/  ISETP.NE.AND P2, PT, R184.reuse, 0x2, PT ;  /* 0x00000002b800780c */ /* 0x040fe40003f45270 */
[----:B------:R-:W-:Y:S01]  /*162f0*/  R2UR UR7, R9 ;  /* 0x00000000090772ca */ /* 0x000fe200000e0000 */
[----:B------:R-:W-:Y:S01]  /*16300*/  IMAD.MOV.U32 R9, RZ, RZ, 0x40000040 ;  /* 0x40000040ff097424 */ /* 0x000fe200078e00ff */
[----:B------:R-:W-:-:S04]  /*16310*/  SEL R184, R184, RZ, P2 ;  /* 0x000000ffb8b87207 */ /* 0x000fc80001000000 */
[----:B------:R-:W-:Y:S01]  /*16320*/  R2UR UR11, R9 ;  /* 0x00000000090b72ca */ /* 0x000fe200000e0000 */
[----:B------:R-:W-:Y:S02]  /*16330*/  IMAD R6, R184, 0x800, R5 ;  /* 0x00000800b8067824 */ /* 0x000fe400078e0205 */
[----:B------:R-:W-:-:S03]  /*16340*/  IMAD.MOV.U32 R9, RZ, RZ, 0x40000040 ;  /* 0x40000040ff097424 */ /* 0x000fc600078e00ff */
[----:B------:R-:W-:Y:S02]  /*16350*/  R2UR UR34, R6 ;  /* 0x00000000062272ca */ /* 0x000fe400000e0000 */
        /* <DEDUP_REMOVED lines=53> */
.L_x_1894:
[----:B------:R-:W-:Y:S01]  /*166b0*/  SHF.L.U32 R6, R20, 0x1f, RZ ;  /* 0x0000001f14067819 */ /* 0x000fe200000006ff */
[----:B------:R-:W-:-:S04]  /*166c0*/  IMAD R7, R15, 0x8, R18 ;  /* 0x000000080f077824 */ /* 0x000fc800078e0212 */
[----:B------:R0:W1:Y:S01]  /*166d0*/  SYNCS.PHASECHK.TRANS64.TRYWAIT P1, [R7+URZ+0x28850], R6 ;  /* 0x02885006070075a7 */ /* 0x000062000802017f */
[----:B------:R-:W-:Y:S05]  /*166e0*/  @!P0 BRA `(.L_x_1895) ;  /* 0x0000000000048947 */ /* 0x000fea0003800000 */
[----:B------:R-:W-:Y:S01]  /*166f0*/  BPT.TRAP 0x1 ;  /* 0x000000040000795c */ /* 0x000fe20000300000 */
.L_x_1895:
[----:B-1----:R-:W-:Y:S05]  /*16700*/  @P1 BRA `(.L_x_1893) ;  /* 0x0000000000081947 */ /* 0x002fea0003800000 */
[----:B------:R-:W1:Y:S02]  /*16710*/  SYNCS.PHASECHK.TRANS64.TRYWAIT P1, [R7+URZ+0x28850], R6 ;  /* 0x02885006070075a7 */ /* 0x000e64000802017f */
[----:B-1----:R-:W-:Y:S05]  /*16720*/  @!P1 BRA `(.L_x_1896) ;  /* 0x0000012000949947 */ /* 0x002fea0003800000 */
.L_x_1893:
        /* <DEDUP_REMOVED lines=67> */
.L_x_1897:
        /* <DEDUP_REMOVED lines=68> */
[----:B------:R-:W-:-:S02]  /*16fa0*/  UMOV UR52, UR44 ;  /* 0x0000002c00347c82 */ /* 0x000fc40008000000 */
        /* <DEDUP_REMOVED lines=15> */
[----:B-1----:R-:W-:Y:S01]  /*170a0*/  FMNMX.FTZ R68, R32, R67, !PT ;  /* 0x0000004320447209 */ /* 0x002fe20007810000 */
[----:B------:R-:W-:Y:S01]  /*170b0*/  FMUL.FTZ R67, R78, UR49 ;  /* 0x000000314e437c20 */ /* 0x000fe20008410000 */
[----:B------:R-:W-:Y:S01]  /*170c0*/  FMUL.FTZ R78, R80, UR49 ;  /* 0x00000031504e7c20 */ /* 0x000fe20008410000 */
[----:B------:R-:W-:-:S04]  /*170d0*/  FMUL.FTZ R80, R81, UR49 ;  /* 0x0000003151507c20 */ /* 0x000fc80008410000 */
        /* <DEDUP_REMOVED lines=32> */
[----:B--2---:R-:W-:Y:S01]  /*172e0*/  FMNMX.FTZ R74, R44, R73, !PT ;  /* 0x000000492c4a7209 */ /* 0x004fe20007810000 */
[----:B------:R-:W-:Y:S01]  /*172f0*/  FMUL.FTZ R73, R82, UR49 ;  /* 0x0000003152497c20 */ /* 0x000fe20008410000 */
[----:B------:R-:W-:Y:S01]  /*17300*/  FMUL.FTZ R82, R84, UR49 ;  /* 0x0000003154527c20 */ /* 0x000fe20008410000 */
[----:B------:R-:W-:-:S04]  /*17310*/  FMUL.FTZ R84, R85, UR49 ;  /* 0x0000003155547c20 */ /* 0x000fc80008410000 */
        /* <DEDUP_REMOVED lines=12> */
[----:B------:R-:W-:-:S06]  /*173e0*/  FMUL.FTZ R74, R83, UR49 ;  /* 0x00000031534a7c20 */ /* 0x000fcc0008410000 */
        /* <DEDUP_REMOVED lines=54> */
[----:B--2---:R-:W-:-:S03]  /*17750*/  FMNMX.FTZ R77, R75, R10, !PT ;  /* 0x0000000a4b4d7209 */ /* 0x004fc60007810000 */
[----:B------:R-:W1:Y:S01]  /*17760*/  SHFL.BFLY PT, R10, R79, 0x2, 0x1f ;  /* 0x0c401f004f0a7f89 */ /* 0x000e6200000e0000 */
[----:B0-----:R-:W-:-:S05]  /*17770*/  FMNMX.FTZ R77, R76, R77, !PT ;  /* 0x0000004d4c4d7209 */ /* 0x001fca0007810000 */
[----:B------:R-:W0:Y:S01]  /*17780*/  SHFL.BFLY PT, R86, R77, 0x2, 0x1f ;  /* 0x0c401f004d567f89 */ /* 0x000e2200000e0000 */
[----:B-1----:R-:W-:-:S05]  /*17790*/  FMNMX.FTZ R81, R79, R10, !PT ;  /* 0x0000000a4f517209 */ /* 0x002fca0007810000 */
[----:B------:R-:W1:Y:S01]  /*177a0*/  SHFL.BFLY PT, R10, R81, 0x1, 0x1f ;  /* 0x0c201f00510a7f89 */ /* 0x000e6200000e0000 */
[----:B0-----:R-:W-:-:S05]  /*177b0*/  FMNMX.FTZ R86, R77, R86, !PT ;  /* 0x000000564d567209 */ /* 0x001fca0007810000 */
[----:B------:R-:W0:Y:S01]  /*177c0*/  SHFL.BFLY PT, R11, R86, 0x1, 0x1f ;  /* 0x0c201f00560b7f89 */ /* 0x000e2200000e0000 */
[----:B-1----:R-:W-:-:S05]  /*177d0*/  FMNMX.FTZ R10, R81, R10, !PT ;  /* 0x0000000a510a7209 */ /* 0x002fca0007810000 */
[C---:B------:R-:W-:Y:S01]  /*177e0*/  FADD.FTZ R14, -R10.reuse, R14 ;  /* 0x0000000e0a0e7221 */ /* 0x040fe20000010100 */
[----:B------:R-:W-:-:S03]  /*177f0*/  FMUL.FTZ R155, R10, UR52 ;  /* 0x000000340a9b7c20 */ /* 0x000fc60008410000 */
[----:B------:R-:W-:Y:S01]  /*17800*/  FMUL.FTZ R83, R14, UR52 ;  /* 0x000000340e537c20 */ /* 0x000fe20008410000 */
[--C-:B------:R-:W-:Y:S01]  /*17810*/  FFMA.FTZ R166, R59, UR52, -R155.reuse ;  /* 0x000000343ba67c23 */ /* 0x100fe2000801089b */
[----:B0-----:R-:W-:Y:S01]  /*17820*/  FMNMX.FTZ R11, R86, R11, !PT ;  /* 0x0000000b560b7209 */ /* 0x001fe20007810000 */
[--C-:B------:R-:W-:Y:S01]  /*17830*/  FFMA.FTZ R180, R7, UR52, -R155.reuse ;  /* 0x0000003407b47c23 */ /* 0x100fe2000801089b */
[--C-:B------:R-:W-:Y:S01]  /*17840*/  FFMA.FTZ R153, R6, UR52, -R155.reuse ;  /* 0x0000003406997c23 */ /* 0x100fe2000801089b */
[--C-:B------:R-:W-:Y:S01]  /*17850*/  FFMA.FTZ R182, R20, UR52, -R155.reuse ;  /* 0x0000003414b67c23 */ /* 0x100fe2000801089b */
[----:B------:R-:W-:Y:S01]  /*17860*/  FFMA.FTZ R87, R21, UR52, -R155 ;  /* 0x0000003415577c23 */ /* 0x000fe2000801089b */
[C---:B------:R-:W-:Y:S01]  /*17870*/  FADD.FTZ R14, -R11.reuse, R13 ;  /* 0x0000000d0b0e7221 */ /* 0x040fe20000010100 */
[----:B------:R-:W-:Y:S01]  /*17880*/  FMUL.FTZ R59, R11, UR52 ;  /* 0x000000340b3b7c20 */ /* 0x000fe20008410000 */
[----:B------:R0:W-:Y:S01]  /*17890*/  MUFU.EX2 R13, R83 ;  /* 0x00000053000d7308 */ /* 0x0001e20000000800 */
[----:B------:R-:W-:Y:S01]  /*178a0*/  FFMA.FTZ R176, R26, UR52, -R155 ;  /* 0x000000341ab07c23 */ /* 0x000fe2000801089b */
[----:B------:R-:W-:Y:S01]  /*178b0*/  FMUL.FTZ R14, R14, UR52 ;  /* 0x000000340e0e7c20 */ /* 0x000fe20008410000 */
[--C-:B------:R-:W-:Y:S01]  /*178c0*/  FFMA.FTZ R181, R8, UR52, -R59.reuse ;  /* 0x0000003408b57c23 */ /* 0x100fe2000801083b */
[--C-:B------:R-:W-:Y:S01]  /*178d0*/  FFMA.FTZ R6, R9, UR52, -R59.reuse ;  /* 0x0000003409067c23 */ /* 0x100fe2000801083b */
[--C-:B------:R-:W-:Y:S01]  /*178e0*/  FFMA.FTZ R183, R24, UR52, -R59.reuse ;  /* 0x0000003418b77c23 */ /* 0x100fe2000801083b */
[--C-:B------:R-:W-:Y:S01]  /*178f0*/  FFMA.FTZ R8, R25, UR52, -R59.reuse ;  /* 0x0000003419087c23 */ /* 0x100fe2000801083b */
[----:B------:R-:W-:Y:S01]  /*17900*/  FFMA.FTZ R177, R28, UR52, -R59 ;  /* 0x000000341cb17c23 */ /* 0x000fe2000801083b */
[----:B------:R-:W1:Y:S01]  /*17910*/  MUFU.EX2 R180, R180 ;  /* 0x000000b400b47308 */ /* 0x000e620000000800 */
[----:B------:R-:W-:Y:S01]  /*17920*/  FFMA.FTZ R85, R27, UR52, -R155 ;  /* 0x000000341b557c23 */ /* 0x000fe2000801089b */
[----:B------:R-:W-:Y:S01]  /*17930*/  FFMA.FTZ R20, R29, UR52, -R59 ;  /* 0x000000341d147c23 */ /* 0x000fe2000801083b */
[----:B------:R-:W-:Y:S01]  /*17940*/  FFMA.FTZ R178, R30, UR52, -R155 ;  /* 0x000000341eb27c23 */ /* 0x000fe2000801089b */
[----:B------:R-:W-:Y:S01]  /*17950*/  FFMA.FTZ R179, R32, UR52, -R59 ;  /* 0x0000003420b37c23 */ /* 0x000fe2000801083b */
[----:B0-----:R-:W-:Y:S01]  /*17960*/  FFMA.FTZ R83, R31, UR52, -R155 ;  /* 0x000000341f537c23 */ /* 0x001fe2000801089b */
[----:B------:R-:W-:Y:S01]  /*17970*/  FFMA.FTZ R24, R33, UR52, -R59 ;  /* 0x0000003421187c23 */ /* 0x000fe2000801083b */
[--C-:B------:R-:W-:Y:S01]  /*17980*/  FFMA.FTZ R174, R38, UR52, -R155.reuse ;  /* 0x0000003426ae7c23 */ /* 0x100fe2000801089b */
[----:B------:R-:W-:Y:S01]  /*17990*/  MUFU.EX2 R14, R14 ;  /* 0x0000000e000e7308 */ /* 0x000fe20000000800 */
[----:B------:R-:W-:Y:S01]  /*179a0*/  FFMA.FTZ R172, R34, UR52, -R155 ;  /* 0x0000003422ac7c23 */ /* 0x000fe2000801089b */
[----:B------:R-:W-:Y:S01]  /*179b0*/  FFMA.FTZ R173, R36, UR52, -R59 ;  /* 0x0000003424ad7c23 */ /* 0x000fe2000801083b */
[----:B------:R-:W-:Y:S01]  /*179c0*/  FFMA.FTZ R81, R35, UR52, -R155 ;  /* 0x0000003423517c23 */ /* 0x000fe2000801089b */
[--C-:B------:R-:W-:Y:S01]  /*179d0*/  FFMA.FTZ R26, R37, UR52, -R59.reuse ;  /* 0x00000034251a7c23 */ /* 0x100fe2000801083b */
[----:B------:R-:W-:Y:S01]  /*179e0*/  FFMA.FTZ R175, R40, UR52, -R59 ;  /* 0x0000003428af7c23 */ /* 0x000fe2000801083b */
[----:B------:R-:W-:Y:S01]  /*179f0*/  FFMA.FTZ R79, R39, UR52, -R155 ;  /* 0x00000034274f7c23 */ /* 0x000fe2000801089b */
[----:B------:R-:W-:Y:S01]  /*17a00*/  FFMA.FTZ R28, R41, UR52, -R59 ;  /* 0x00000034291c7c23 */ /* 0x000fe2000801083b */
[----:B------:R-:W0:Y:S01]  /*17a10*/  MUFU.EX2 R181, R181 ;  /* 0x000000b500b57308 */ /* 0x000e220000000800 */
[----:B-1----:R-:W-:Y:S01]  /*17a20*/  FFMA.FTZ R4, R13, R4, R180 ;  /* 0x000000040d047223 */ /* 0x002fe200000100b4 */
[----:B------:R-:W-:Y:S01]  /*17a30*/  FFMA.FTZ R168, R46, UR52, -R155 ;  /* 0x000000342ea87c23 */ /* 0x000fe2000801089b */
[----:B------:R-:W-:Y:S01]  /*17a40*/  FFMA.FTZ R169, R42, UR52, -R59 ;  /* 0x000000342aa97c23 */ /* 0x000fe2000801083b */
[----:B------:R-:W-:Y:S01]  /*17a50*/  FFMA.FTZ R77, R47, UR52, -R155 ;  /* 0x000000342f4d7c23 */ /* 0x000fe2000801089b */
[----:B------:R-:W-:Y:S01]  /*17a60*/  FFMA.FTZ R30, R43, UR52, -R59 ;  /* 0x000000342b1e7c23 */ /* 0x000fe2000801083b */
[----:B------:R-:W-:Y:S01]  /*17a70*/  FFMA.FTZ R170, R50, UR52, -R155 ;  /* 0x0000003432aa7c23 */ /* 0x000fe2000801089b */
[----:B------:R-:W-:Y:S01]  /*17a80*/  FFMA.FTZ R171, R44, UR52, -R59 ;  /* 0x000000342cab7c23 */ /* 0x000fe2000801083b */
[----:B------:R-:W1:Y:S01]  /*17a90*/  MUFU.EX2 R153, R153 ;  /* 0x0000009900997308 */ /* 0x000e620000000800 */
[----:B------:R-:W-:Y:S01]  /*17aa0*/  FFMA.FTZ R51, R51, UR52, -R155 ;  /* 0x0000003433337c23 */ /* 0x000fe2000801089b */
[----:B------:R-:W-:Y:S01]  /*17ab0*/  FFMA.FTZ R32, R45, UR52, -R59 ;  /* 0x000000342d207c23 */ /* 0x000fe2000801083b */
[----:B------:R-:W-:Y:S01]  /*17ac0*/  FFMA.FTZ R164, R152, UR52, -R155 ;  /* 0x0000003498a47c23 */ /* 0x000fe2000801089b */
[----:B------:R-:W-:Y:S01]  /*17ad0*/  FFMA.FTZ R165, R48, UR52, -R59 ;  /* 0x0000003430a57c23 */ /* 0x000fe2000801083b */
[----:B------:R-:W-:Y:S01]  /*17ae0*/  FFMA.FTZ R47, R57, UR52, -R155 ;  /* 0x00000034392f7c23 */ /* 0x000fe2000801089b */
[--C-:B------:R-:W-:Y:S01]  /*17af0*/  FFMA.FTZ R34, R49, UR52, -R59.reuse ;  /* 0x0000003431227c23 */ /* 0x100fe2000801083b */
[----:B------:R-:W-:Y:S01]  /*17b00*/  FFMA.FTZ R167, R52, UR52, -R59 ;  /* 0x0000003434a77c23 */ /* 0x000fe2000801083b */
[----:B------:R-:W2:Y:S01]  /*17b10*/  MUFU.EX2 R6, R6 ;  /* 0x0000000600067308 */ /* 0x000ea20000000800 */
[----:B0-----:R-:W-:Y:S01]  /*17b20*/  FFMA.FTZ R3, R14, R3, R181 ;  /* 0x000000030e037223 */ /* 0x001fe200000100b5 */
[----:B------:R-:W-:Y:S01]  /*17b30*/  FFMA.FTZ R39, R60, UR52, -R155 ;  /* 0x000000343c277c23 */ /* 0x000fe2000801089b */
[----:B------:R-:W-:Y:S01]  /*17b40*/  FFMA.FTZ R36, R53, UR52, -R59 ;  /* 0x0000003435247c23 */ /* 0x000fe2000801083b */
[----:B------:R-:W-:Y:S01]  /*17b50*/  FFMA.FTZ R160, R62, UR52, -R155 ;  /* 0x000000343ea07c23 */ /* 0x000fe2000801089b */
[----:B------:R-:W-:Y:S01]  /*17b60*/  FFMA.FTZ R161, R54, UR52, -R59 ;  /* 0x0000003436a17c23 */ /* 0x000fe2000801083b */
[--C-:B------:R-:W-:Y:S01]  /*17b70*/  FFMA.FTZ R35, R63, UR52, -R155.reuse ;  /* 0x000000343f237c23 */ /* 0x100fe2000801089b */
[----:B------:R-:W-:Y:S01]  /*17b80*/  FFMA.FTZ R162, R65, UR52, -R155 ;  /* 0x0000003441a27c23 */ /* 0x000fe2000801089b */
[----:B------:R-:W0:Y:S01]  /*17b90*/  MUFU.EX2 R182, R182 ;  /* 0x000000b600b67308 */ /* 0x000e220000000800 */
[----:B-1----:R-:W-:Y:S01]  /*17ba0*/  FADD.FTZ R9, R153, R4 ;  /* 0x0000000499097221 */ /* 0x002fe20000010000 */
[----:B------:R-:W-:Y:S01]  /*17bb0*/  FFMA.FTZ R163, R56, UR52, -R59 ;  /* 0x0000003438a37c23 */ /* 0x000fe2000801083b */
[--C-:B------:R-:W-:Y:S01]  /*17bc0*/  FFMA.FTZ R31, R66, UR52, -R155.reuse ;  /* 0x00000034421f7c23 */ /* 0x100fe2000801089b */
[----:B------:R-:W-:Y:S01]  /*17bd0*/  FFMA.FTZ R156, R69, UR52, -R155 ;  /* 0x00000034459c7c23 */ /* 0x000fe2000801089b */
[----:B------:R-:W-:Y:S01]  /*17be0*/  FFMA.FTZ R157, R61, UR52, -R59 ;  /* 0x000000343d9d7c23 */ /* 0x000fe2000801083b */
[--C-:B------:R-:W-:Y:S01]  /*17bf0*/  FFMA.FTZ R27, R70, UR52, -R155.reuse ;  /* 0x00000034461b7c23 */ /* 0x100fe2000801089b */
[----:B------:R-:W-:Y:S01]  /*17c00*/  FFMA.FTZ R158, R71, UR52, -R155 ;  /* 0x00000034479e7c23 */ /* 0x000fe2000801089b */
[----:B------:R-:W1:Y:S01]  /*17c10*/  MUFU.EX2 R183, R183 ;  /* 0x000000b700b77308 */ /* 0x000e620000000800 */
[----:B--2---:R-:W-:Y:S01]  /*17c20*/  FADD.FTZ R4, R6, R3 ;  /* 0x0000000306047221 */ /* 0x004fe20000010000 */
[----:B------:R-:W-:Y:S01]  /*17c30*/  FFMA.FTZ R159, R67, UR52, -R59 ;  /* 0x00000034439f7c23 */ /* 0x000fe2000801083b */
[--C-:B------:R-:W-:Y:S01]  /*17c40*/  FFMA.FTZ R21, R72, UR52, -R155.reuse ;  /* 0x0000003448157c23 */ /* 0x100fe2000801089b */
[--C-:B------:R-:W-:Y:S01]  /*17c50*/  FFMA.FTZ R152, R78, UR52, -R155.reuse ;  /* 0x000000344e987c23 */ /* 0x100fe2000801089b */
[----:B------:R-:W-:Y:S01]  /*17c60*/  FFMA.FTZ R7, R80, UR52, -R155 ;  /* 0x0000003450077c23 */ /* 0x000fe2000801089b */
[----:B------:R-:W-:-:S02]  /*17c70*/  IMAD R29, R184, 0x8, R18 ;  /* 0x00000008b81d7824 */ /* 0x000fc400078e0212 */
[----:B------:R-:W-:Y:S01]  /*17c80*/  FFMA.FTZ R154, R82, UR52, -R155 ;  /* 0x00000034529a7c23 */ /* 0x000fe2000801089b */
[----:B------:R-:W2:Y:S01]  /*17c90*/  MUFU.EX2 R87, R87 ;  /* 0x0000005700577308 */ /* 0x000ea20000000800 */
[----:B0-----:R-:W-:Y:S01]  /*17ca0*/  FADD.FTZ R38, R182, R9 ;  /* 0x00000009b6267221 */ /* 0x001fe20000010000 */
[----:B------:R-:W-:Y:S01]  /*17cb0*/  FFMA.FTZ R57, R84, UR52, -R155 ;  /* 0x0000003454397c23 */ /* 0x000fe2000801089b */
[----:B------:R-:W-:Y:S02]  /*17cc0*/  IMAD.U32 R50, RZ, RZ, UR38 ;  /* 0x00000026ff327e24 */ /* 0x000fe4000f8e00ff */
[----:B------:R-:W-:-:S03]  /*17cd0*/  FFMA.FTZ R155, R75, UR52, -R59 ;  /* 0x000000344b9b7c23 */ /* 0x000fc6000801083b */
        /* <DEDUP_REMOVED lines=29> */
[----:B------:R-:W-:-:S06]  /*17eb0*/  FFMA.FTZ R40, R58, UR52, -R59 ;  /* 0x000000343a287c23 */ /* 0x000fcc000801083b */
        /* <DEDUP_REMOVED lines=16> */
[----:B------:R-:W-:-:S06]  /*17fc0*/  FFMA.FTZ R42, R64, UR52, -R59 ;  /* 0x00000034402a7c23 */ /* 0x000fcc000801083b */
        /* <DEDUP_REMOVED lines=45> */
[----:B------:R-:W-:-:S05]  /*182a0*/  VIADD R3, R29, 0x28840 ;  /* 0x000288401d037836 */ /* 0x000fca0000000000 */
[----:B------:R-:W-:Y:S01]  /*182b0*/  PRMT R3, R50, 0x654, R3 ;  /* 0x0000065432037816 */ /* 0x000fe20000000003 */
[----:B------:R-:W1:Y:S01]  /*182c0*/  MUFU.EX2 R27, R27 ;  /* 0x0000001b001b7308 */ /* 0x000e620000000800 */
[----:B--2---:R-:W-:Y:S02]  /*182d0*/  FADD.FTZ R48, R156, R25 ;  /* 0x000000199c307221 */ /* 0x004fe40000010000 */
[----:B------:R2:W-:Y:S05]  /*182e0*/  SYNCS.ARRIVE.TRANS64.RED.A1T0 RZ, [R3+URZ], RZ ;  /* 0x000000ff03ff79a7 */ /* 0x0005ea000810043f */
[----:B------:R-:W3:Y:S01]  /*182f0*/  MUFU.EX2 R42, R42 ;  /* 0x0000002a002a7308 */ /* 0x000ee20000000800 */
[----:B0-----:R-:W-:-:S07]  /*18300*/  FADD.FTZ R25, R157, R4 ;  /* 0x000000049d197221 */ /* 0x001fce0000010000 */
[----:B------:R-:W0:Y:S01]  /*18310*/  MUFU.EX2 R158, R158 ;  /* 0x0000009e009e7308 */ /* 0x000e220000000800 */
[----:B-1----:R-:W-:Y:S01]  /*18320*/  FADD.FTZ R29, R27, R48 ;  /* 0x000000301b1d7221 */ /* 0x002fe20000010000 */
[----:B------:R-:W-:-:S06]  /*18330*/  FFMA.FTZ R48, R76, UR52, -R59 ;  /* 0x000000344c307c23 */ /* 0x000fcc000801083b */
[----:B------:R-:W1:Y:S01]  /*18340*/  MUFU.EX2 R159, R159 ;  /* 0x0000009f009f7308 */ /* 0x000e620000000800 */
[----:B---3--:R-:W-:-:S07]  /*18350*/  FADD.FTZ R4, R42, R25 ;  /* 0x000000192a047221 */ /* 0x008fce0000010000 */
        /* <DEDUP_REMOVED lines=24> */
.L_x_1898:
[----:B------:R-:W-:Y:S01]  /*184e0*/  IMAD R15, R15, 0x8, R18 ;  /* 0x000000080f0f7824 */ /* 0x000fe200078e0212 */
[----:B------:R-:W-:Y:S01]  /*184f0*/  ISETP.GT.AND P1, PT, R0, R12, PT ;  /* 0x0000000c0000720c */ /* 0x000fe20003f24270 */
[----:B------:R-:W-:Y:S01]  /*18500*/  IMAD.U32 R50, RZ, RZ, UR38 ;  /* 0x00000026ff327e24 */ /* 0x000fe2000f8e00ff */
[----:B------:R-:W-:Y:S01]  /*18510*/  F2FP.BF16.F32.PACK_AB R180, R153, R180 ;  /* 0x000000b499b4723e */ /* 0x000fe200000010ff */
[----:B------:R-:W-:Y:S01]  /*18520*/  VIADD R15, R15, 0x28860 ;  /* 0x000288600f0f7836 */ /* 0x000fe20000000000 */
[----:B------:R-:W-:Y:S01]  /*18530*/  F2FP.BF16.F32.PACK_AB R177, R20, R177 ;  /* 0x000000b114b1723e */ /* 0x000fe200000010ff */
        /* <DEDUP_REMOVED lines=67> */
[----:B------:R-:W-:Y:S01]  /*18970*/  VIADD R0, R0, 0xffffffff ;  /* 0xffffffff00007836 */ /* 0x000fe20000000000 */
[----:B------:R-:W-:Y:S01]  /*18980*/  F2FP.BF16.F32.PACK_AB R182, R87, R182 ;  /* 0x000000b657b6723e */ /* 0x000fe200000010ff */
[----:B------:R-:W-:Y:S01]  /*18990*/  IMAD.MOV.U32 R13, RZ, RZ, R11 ;  /* 0x000000ffff0d7224 */ /* 0x000fe200078e000b */
[----:B------:R-:W-:Y:S01]  /*189a0*/  F2FP.BF16.F32.PACK_AB R183, R8, R183 ;  /* 0x000000b708b7723e */ /* 0x000fe200000010ff */
[----:B------:R-:W-:Y:S01]  /*189b0*/  IMAD.MOV.U32 R14, RZ, RZ, R10 ;  /* 0x000000ffff0e7224 */ /* 0x000fe200078e000a */
[----:B------:R-:W-:Y:S01]  /*189c0*/  F2FP.BF16.F32.PACK_AB R176, R85, R176 ;  /* 0x000000b055b0723e */ /* 0x000fe200000010ff */
[----:B------:R-:W-:Y:S01]  /*189d0*/  IMAD.MOV.U32 R20, RZ, RZ, R187 ;  /* 0x000000ffff147224 */ /* 0x000fe200078e00bb */
[----:B------:R-:W-:Y:S01]  /*189e0*/  F2FP.BF16.F32.PACK_AB R178, R83, R178 ;  /* 0x000000b253b2723e */ /* 0x000fe200000010ff */
[----:B0-----:R-:W-:Y:S01]  /*189f0*/  IMAD.MOV.U32 R15, RZ, RZ, R184 ;  /* 0x000000ffff0f7224 */ /* 0x001fe200078e00b8 */
        /* <DEDUP_REMOVED lines=26> */
.L_x_1887:
[----:B------:R-:W-:-:S13]  /*18ba0*/  ISETP.GE.AND P1, PT, R0, R198, PT ;  /* 0x000000c60000720c */ /* 0x000fda0003f26270 */
[----:B------:R-:W-:Y:S05]  /*18bb0*/  @!P1 BRA `(.L_x_1900) ;  /* 0x0000003800c49947 */ /* 0x000fea0003800000 */
[----:B------:R-:W-:Y:S01]  /*18bc0*/  MOV R12, R11 ;  /* 0x0000000b000c7202 */ /* 0x000fe20000000f00 */
[----:B------:R-:W-:Y:S02]  /*18bd0*/  IMAD.MOV.U32 R13, RZ, RZ, R10 ;  /* 0x000000ffff0d7224 */ /* 0x000fe400078e000a */
[----:B------:R-:W-:Y:S02]  /*18be0*/  IMAD.MOV.U32 R15, RZ, RZ, R187 ;  /* 0x000000ffff0f7224 */ /* 0x000fe400078e00bb */
[----:B------:R-:W-:-:S07]  /*18bf0*/  IMAD.MOV.U32 R14, RZ, RZ, R184 ;  /* 0x000000ffff0e7224 */ /* 0x000fce00078e00b8 */
.L_x_1920:
        /* <DEDUP_REMOVED lines=8> */
.L_x_1902:
        /* <DEDUP_REMOVED lines=8> */
.L_x_1903:
[----:B------:R-:W-:Y:S04]  /*18d00*/  BSSY B0, `(.L_x_1901) ;  /* 0x0000004000007945 */ /* 0x000fe80003800000 */
[----:B-1----:R-:W-:Y:S05]  /*18d10*/  @P2 BRA `(.L_x_1904) ;  /* 0x0000000000082947 */ /* 0x002fea0003800000 */
[----:B------:R-:W1:Y:S02]  /*18d20*/  SYNCS.PHASECHK.TRANS64.TRYWAIT P2, [R7+URZ+0x28830], R6 ;  /* 0x02883006070075a7 */ /* 0x000e64000804017f */
[----:B-1----:R-:W-:Y:S05]  /*18d30*/  @!P2 BRA `(.L_x_1905) ;  /* 0x000000fc0024a947 */ /* 0x002fea0003800000 */
.L_x_1904:
[----:B------:R-:W-:Y:S05]  /*18d40*/  BSYNC B0 ;  /* 0x0000000000007941 */ /* 0x000fea0003800000 */
.L_x_1901:
[----:B------:R-:W2:Y:S01]  /*18d50*/  S2R R8, SR_TID.X ;  /* 0x0000000000087919 */ /* 0x000ea20000002100 */
[----:B01----:R-:W-:Y:S01]  /*18d60*/  IMAD.MOV.U32 R7, RZ, RZ, 0x40000040 ;  /* 0x40000040ff077424 */ /* 0x003fe200078e00ff */
[----:B------:R-:W-:Y:S05]  /*18d70*/  WARPSYNC.ALL ;  /* 0x0000000000007948 */ /* 0x000fea0003800000 */
[----:B------:R-:W-:Y:S01]  /*18d80*/  R2UR UR35, R7 ;  /* 0x00000000072372ca */ /* 0x000fe200000e0000 */
[----:B------:R-:W-:Y:S02]  /*18d90*/  VIADD R184, R14, 0x1 ;  /* 0x000000010eb87836 */ /* 0x000fe40000000000 */
[----:B------:R-:W-:-:S03]  /*18da0*/  IMAD.MOV.U32 R9, RZ, RZ, 0x40000040 ;  /* 0x40000040ff097424 */ /* 0x000fc600078e00ff */
        /* <DEDUP_REMOVED lines=61> */
.L_x_1907:
[----:B------:R-:W-:Y:S01]  /*19180*/  SHF.L.U32 R6, R15, 0x1f, RZ ;  /* 0x0000001f0f067819 */ /* 0x000fe200000006ff */
[----:B------:R-:W-:-:S04]  /*19190*/  IMAD R7, R14, 0x8, R18 ;  /* 0x000000080e077824 */ /* 0x000fc800078e0212 */
[----:B------:R0:W1:Y:S01]  /*191a0*/  SYNCS.PHASECHK.TRANS64.TRYWAIT P1, [R7+URZ+0x28850], R6 ;  /* 0x02885006070075a7 */ /* 0x000062000802017f */
[----:B------:R-:W-:Y:S05]  /*191b0*/  @!P0 BRA `(.L_x_1908) ;  /* 0x0000000000048947 */ /* 0x000fea0003800000 */
[----:B------:R-:W-:Y:S01]  /*191c0*/  BPT.TRAP 0x1 ;  /* 0x000000040000795c */ /* 0x000fe20000300000 */
.L_x_1908:
[----:B-1----:R-:W-:Y:S05]  /*191d0*/  @P1 BRA `(.L_x_1906) ;  /* 0x0000000000081947 */ /* 0x002fea0003800000 */
[----:B------:R-:W1:Y:S02]  /*191e0*/  SYNCS.PHASECHK.TRANS64.TRYWAIT P1, [R7+URZ+0x28850], R6 ;  /* 0x02885006070075a7 */ /* 0x000e64000802017f */
[----:B-1----:R-:W-:Y:S05]  /*191f0*/  @!P1 BRA `(.L_x_1909) ;  /* 0x000000f800089947 */ /* 0x002fea0003800000 */
.L_x_1906:
        /* <DEDUP_REMOVED lines=67> */
.L_x_1910:
[----:B0-----:R-:W0:Y:S01]  /*19630*/  @P4 LDC R6, c[0x0][0x44c] ;  /* 0x00011300ff064b82 */ /* 0x001e220000000800 */
[----:B------:R-:W-:Y:S01]  /*19640*/  FMUL.FTZ R15, R30, UR48 ;  /* 0x000000301e0f7c20 */ /* 0x000fe20008410000 */
[----:B------:R-:W-:Y:S01]  /*19650*/  FMUL.FTZ R30, R39, UR48 ;  /* 0x00000030271e7c20 */ /* 0x000fe20008410000 */
[----:B------:R-:W-:Y:S01]  /*19660*/  FMUL.FTZ R39, R44, UR48 ;  /* 0x000000302c277c20 */ /* 0x000fe20008410000 */
[----:B------:R-:W-:Y:S01]  /*19670*/  FMUL.FTZ R44, R54, UR48 ;  /* 0x00000030362c7c20 */ /* 0x000fe20008410000 */
[----:B------:R-:W-:Y:S01]  /*19680*/  FMUL.FTZ R54, R71, UR48 ;  /* 0x0000003047367c20 */ /* 0x000fe20008410000 */
[----:B------:R-:W-:Y:S01]  /*19690*/  FMUL.FTZ R71, R73, UR48 ;  /* 0x0000003049477c20 */ /* 0x000fe20008410000 */
[----:B------:R-:W-:Y:S01]  /*196a0*/  IADD3 R73, R195, R193, RZ ;  /* 0x000000c1c3497210 */ /* 0x000fe20007ffe0ff */
        /* <DEDUP_REMOVED lines=10> */
[----:B------:R-:W-:-:S02]  /*19750*/  IMAD.SHL.U32 R80, R0, 0x80, RZ ;  /* 0x0000008000507824 */ /* 0x000fc400078e00ff */
        /* <DEDUP_REMOVED lines=14> */
[----:B------:R-:W-:Y:S02]  /*19840*/  IMAD R6, R184, 0x8, R18 ;  /* 0x00000008b8067824 */ /* 0x000fe400078e0212 */
[----:B------:R-:W-:Y:S01]  /*19850*/  FMUL.FTZ R32, R37, UR48 ;  /* 0x0000003025207c20 */ /* 0x000fe20008410000 */
[----:B------:R-:W-:-:S02]  /*19860*/  IMAD.U32 R7, RZ, RZ, UR38 ;  /* 0x00000026ff077e24 */ /* 0x000fc4000f8e00ff */
[----:B------:R-:W-:Y:S01]  /*19870*/  FMUL.FTZ R29, R38, UR48 ;  /* 0x00000030261d7c20 */ /* 0x000fe20008410000 */
[----:B------:R-:W-:Y:S01]  /*19880*/  VIADD R6, R6, 0x28840 ;  /* 0x0002884006067836 */ /* 0x000fe20000000000 */
        /* <DEDUP_REMOVED lines=12> */
[----:B------:R-:W-:Y:S01]  /*19950*/  PRMT R7, R7, 0x654, R6 ;  /* 0x0000065407077816 */ /* 0x000fe20000000006 */
        /* <DEDUP_REMOVED lines=25> */
[----:B------:R-:W-:Y:S01]  /*19af0*/  IMAD R6, R191, -0x2, R6 ;  /* 0xfffffffebf067824 */ /* 0x000fe200078e0206 */
[----:B------:R-:W1:Y:S01]  /*19b00*/  MUFU.TANH R10, R10 ;  /* 0x0000000a000a7308 */ /* 0x000e620000002400 */
[----:B------:R2:W-:Y:S03]  /*19b10*/  SYNCS.ARRIVE.TRANS64.RED.A1T0 RZ, [R7+URZ], RZ ;  /* 0x000000ff07ff79a7 */ /* 0x0005e6000810043f */
[----:B------:R-:W-:-:S04]  /*19b20*/  IADD3 R6, -R189, R6, R190 ;  /* 0x00000006bd067210 */ /* 0x000fc80007ffe1be */
[----:B------:R-:W3:Y:S01]  /*19b30*/  MUFU.TANH R11, R11 ;  /* 0x0000000b000b7308 */ /* 0x000ee20000002400 */
[C---:B------:R-:W-:Y:S02]  /*19b40*/  VIADD R74, R6.reuse, UR47 ;  /* 0x0000002f064a7c36 */ /* 0x040fe40008000000 */
[----:B------:R-:W-:Y:S02]  /*19b50*/  VIADD R83, R6, UR53 ;  /* 0x0000003506537c36 */ /* 0x000fe40008000000 */
[--C-:B0-----:R-:W-:Y:S02]  /*19b60*/  IMAD.IADD R84, R74, 0x1, R65.reuse ;  /* 0x000000014a547824 */ /* 0x101fe400078e0241 */
[----:B------:R-:W-:Y:S01]  /*19b70*/  IMAD.IADD R85, R83, 0x1, R65 ;  /* 0x0000000153557824 */ /* 0x000fe200078e0241 */
[----:B------:R-:W0:Y:S08]  /*19b80*/  MUFU.TANH R8, R8 ;  /* 0x0000000800087308 */ /* 0x000e300000002400 */
        /* <DEDUP_REMOVED lines=74> */
.L_x_1913:
[----:B------:R-:W-:-:S05]  /*1a030*/  IMAD.U32 R67, RZ, RZ, UR43 ;  /* 0x0000002bff437e24 */ /* 0x000fca000f8e00ff */
[----:B------:R-:W-:-:S13]  /*1a040*/  ISETP.NE.AND P1, PT, R67, 0x1, PT ;  /* 0x000000014300780c */ /* 0x000fda0003f25270 */
[----:B------:R-:W1:Y:S02]  /*1a050*/  @P1 LDC.64 R6, c[0x0][0x9e8] ;  /* 0x00027a00ff061b82 */ /* 0x000e640000000a00 */
[----:B-1----:R-:W-:-:S05]  /*1a060*/  @P1 IMAD.HI.U32 R6, R65, R6, RZ ;  /* 0x0000000641061227 */ /* 0x002fca00078e00ff */
[----:B------:R-:W-:-:S07]  /*1a070*/  @P1 SHF.R.U32.HI R65, RZ, R7, R6 ;  /* 0x00000007ff411219 */ /* 0x000fce0000011606 */
.L_x_1914:
[----:B------:R-:W-:Y:S05]  /*1a080*/  BSYNC B0 ;  /* 0x0000000000007941 */ /* 0x000fea0003800000 */
.L_x_1912:
[----:B------:R-:W-:-:S04]  /*1a090*/  IMAD R6, R65, R67, -R80 ;  /* 0x0000004341067224 */ /* 0x000fc800078e0a50 */
[----:B------:R-:W-:-:S05]  /*1a0a0*/  IMAD R6, R191, -0x2, R6 ;  /* 0xfffffffebf067824 */ /* 0x000fca00078e0206 */
[----:B------:R-:W-:Y:S02]  /*1a0b0*/  VIADDMNMX R84, R6, R67, R84, PT ;  /* 0x0000004306547246 */ /* 0x000fe40003800154 */
[----:B------:R-:W-:-:S07]  /*1a0c0*/  VIMNMX R85, R85, R6, !PT ;  /* 0x0000000655557248 */ /* 0x000fce0007fe0100 */
.L_x_1911:
        /* <DEDUP_REMOVED lines=113> */
.L_x_1917:
[----:B------:R-:W-:-:S05]  /*1a7e0*/  IMAD.U32 R83, RZ, RZ, UR43 ;  /* 0x0000002bff537e24 */ /* 0x000fca000f8e00ff */
[----:B------:R-:W-:-:S13]  /*1a7f0*/  ISETP.NE.AND P2, PT, R83, 0x1, PT ;  /* 0x000000015300780c */ /* 0x000fda0003f45270 */
[----:B------:R-:W0:Y:S02]  /*1a800*/  @P2 LDC.64 R6, c[0x0][0x9e8] ;  /* 0x00027a00ff062b82 */ /* 0x000e240000000a00 */
[----:B0-----:R-:W-:-:S05]  /*1a810*/  @P2 IMAD.HI.U32 R6, R81, R6, RZ ;  /* 0x0000000651062227 */ /* 0x001fca00078e00ff */
[----:B------:R-:W-:-:S07]  /*1a820*/  @P2 SHF.R.U32.HI R81, RZ, R7, R6 ;  /* 0x00000007ff512219 */ /* 0x000fce0000011606 */
.L_x_1918:
[----:B------:R-:W-:Y:S05]  /*1a830*/  BSYNC B0 ;  /* 0x0000000000007941 */ /* 0x000fea0003800000 */
.L_x_1916:
[----:B------:R-:W-:-:S04]  /*1a840*/  IMAD R80, R81, R83, -R80 ;  /* 0x0000005351507224 */ /* 0x000fc800078e0a50 */
[----:B------:R-:W-:-:S05]  /*1a850*/  IMAD R80, R191, -0x2, R80 ;  /* 0xfffffffebf507824 */ /* 0x000fca00078e0250 */
[----:B------:R-:W-:Y:S02]  /*1a860*/  VIADDMNMX R74, R80, R83, R74, PT ;  /* 0x00000053504a7246 */ /* 0x000fe4000380014a */
[----:B------:R-:W-:-:S07]  /*1a870*/  VIMNMX R73, R73, R80, !PT ;  /* 0x0000005049497248 */ /* 0x000fce0007fe0100 */
.L_x_1915:
        /* <DEDUP_REMOVED lines=65> */
[----:B------:R-:W-:Y:S01]  /*1ac90*/  FSEL R30, R30, -INF , !P2 ;  /* 0xff8000001e1e7808 */ /* 0x000fe20005000000 */
[----:B------:R-:W0:Y:S01]  /*1aca0*/  SHFL.BFLY PT, R7, R6, 0x2, 0x1f ;  /* 0x0c401f0006077f89 */ /* 0x000e2200000e0000 */
[----:B------:R-:W-:-:S02]  /*1acb0*/  ISETP.GT.AND P3, PT, R73, 0x40, P1 ;  /* 0x000000404900780c */ /* 0x000fc40000f64270 */
[----:B------:R-:W-:Y:S02]  /*1acc0*/  ISETP.GT.AND P2, PT, R73, 0x21, P1 ;  /* 0x000000214900780c */ /* 0x000fe40000f44270 */
[C---:B------:R-:W-:Y:S02]  /*1acd0*/  ISETP.LT.OR P3, PT, R74.reuse, 0x41, P3 ;  /* 0x000000414a00780c */ /* 0x040fe40001f61670 */
[----:B------:R-:W-:Y:S02]  /*1ace0*/  ISETP.LT.OR P2, PT, R74, 0x22, P2 ;  /* 0x000000224a00780c */ /* 0x000fe40001741670 */
[----:B------:R-:W-:Y:S02]  /*1acf0*/  FSEL R47, R47, -INF , !P3 ;  /* 0xff8000002f2f7808 */ /* 0x000fe40005800000 */
[----:B------:R-:W-:Y:S02]  /*1ad00*/  FSEL R34, R34, -INF , !P2 ;  /* 0xff80000022227808 */ /* 0x000fe40005000000 */
[----:B------:R-:W-:-:S02]  /*1ad10*/  ISETP.GT.AND P3, PT, R73, 0x41, P1 ;  /* 0x000000414900780c */ /* 0x000fc40000f64270 */
[----:B------:R-:W-:Y:S02]  /*1ad20*/  ISETP.GT.AND P2, PT, R73, 0x29, P1 ;  /* 0x000000294900780c */ /* 0x000fe40000f44270 */
[C---:B------:R-:W-:Y:S02]  /*1ad30*/  ISETP.LT.OR P3, PT, R74.reuse, 0x42, P3 ;  /* 0x000000424a00780c */ /* 0x040fe40001f61670 */
[----:B------:R-:W-:Y:S02]  /*1ad40*/  ISETP.LT.OR P2, PT, R74, 0x2a, P2 ;  /* 0x0000002a4a00780c */ /* 0x000fe40001741670 */
[----:B------:R-:W-:Y:S02]  /*1ad50*/  FSEL R48, R48, -INF , !P3 ;  /* 0xff80000030307808 */ /* 0x000fe40005800000 */
[----:B------:R-:W-:Y:S02]  /*1ad60*/  FSEL R38, R38, -INF , !P2 ;  /* 0xff80000026267808 */ /* 0x000fe40005000000 */
[----:B0-----:R-:W-:-:S02]  /*1ad70*/  FMNMX.FTZ R7, R6, R7, !PT ;  /* 0x0000000706077209 */ /* 0x001fc40007810000 */
[C---:B------:R-:W-:Y:S02]  /*1ad80*/  ISETP.GT.AND P3, PT, R73.reuse, 0x48, P1 ;  /* 0x000000484900780c */ /* 0x040fe40000f64270 */
[----:B------:R-:W-:Y:S01]  /*1ad90*/  ISETP.GT.AND P2, PT, R73, 0x31, P1 ;  /* 0x000000314900780c */ /* 0x000fe20000f44270 */
[----:B------:R-:W0:Y:S01]  /*1ada0*/  SHFL.BFLY PT, R10, R7, 0x1, 0x1f ;  /* 0x0c201f00070a7f89 */ /* 0x000e2200000e0000 */
[C---:B------:R-:W-:Y:S02]  /*1adb0*/  ISETP.LT.OR P3, PT, R74.reuse, 0x49, P3 ;  /* 0x000000494a00780c */ /* 0x040fe40001f61670 */
[----:B------:R-:W-:Y:S02]  /*1adc0*/  ISETP.LT.OR P2, PT, R74, 0x32, P2 ;  /* 0x000000324a00780c */ /* 0x000fe40001741670 */
[----:B------:R-:W-:Y:S02]  /*1add0*/  FSEL R49, R49, -INF , !P3 ;  /* 0xff80000031317808 */ /* 0x000fe40005800000 */
[----:B------:R-:W-:-:S02]  /*1ade0*/  FSEL R42, R42, -INF , !P2 ;  /* 0xff8000002a2a7808 */ /* 0x000fc40005000000 */
[C---:B------:R-:W-:Y:S02]  /*1adf0*/  ISETP.GT.AND P3, PT, R73.reuse, RZ, P1 ;  /* 0x000000ff4900720c */ /* 0x040fe40000f64270 */
[----:B------:R-:W-:Y:S02]  /*1ae00*/  ISETP.GT.AND P2, PT, R73, 0x39, P1 ;  /* 0x000000394900780c */ /* 0x000fe40000f44270 */
[C---:B------:R-:W-:Y:S02]  /*1ae10*/  ISETP.LT.OR P3, PT, R74.reuse, 0x1, P3 ;  /* 0x000000014a00780c */ /* 0x040fe40001f61670 */
[----:B------:R-:W-:Y:S02]  /*1ae20*/  ISETP.LT.OR P2, PT, R74, 0x3a, P2 ;  /* 0x0000003a4a00780c */ /* 0x000fe40001741670 */
[----:B------:R-:W-:Y:S02]  /*1ae30*/  FSEL R81, R8, -INF , !P3 ;  /* 0xff80000008517808 */ /* 0x000fe40005800000 */
[----:B------:R-:W-:-:S02]  /*1ae40*/  FSEL R46, R46, -INF , !P2 ;  /* 0xff8000002e2e7808 */ /* 0x000fc40005000000 */
[----:B------:R-:W-:Y:S02]  /*1ae50*/  FMNMX.FTZ R8, R81, R12, !PT ;  /* 0x0000000c51087209 */ /* 0x000fe40007810000 */
[----:B------:R-:W-:Y:S02]  /*1ae60*/  ISETP.GT.AND P3, PT, R73, 0x49, P1 ;  /* 0x000000494900780c */ /* 0x000fe40000f64270 */
[----:B0-----:R-:W-:Y:S02]  /*1ae70*/  FMNMX.FTZ R10, R7, R10, !PT ;  /* 0x0000000a070a7209 */ /* 0x001fe40007810000 */
[----:B------:R-:W-:Y:S02]  /*1ae80*/  FMNMX.FTZ R8, R9, R8, !PT ;  /* 0x0000000809087209 */ /* 0x000fe40007810000 */
[C---:B------:R-:W-:Y:S01]  /*1ae90*/  FSETP.NEU.FTZ.AND P2, PT, R10.reuse, -INF , PT ;  /* 0xff8000000a00780b */ /* 0x040fe20003f5d000 */
[----:B------:R-:W-:Y:S01]  /*1aea0*/  FMUL.FTZ R6, R10, UR52 ;  /* 0x000000340a067c20 */ /* 0x000fe20008410000 */
[----:B------:R-:W-:-:S04]  /*1aeb0*/  ISETP.LT.OR P3, PT, R74, 0x4a, P3 ;  /* 0x0000004a4a00780c */ /* 0x000fc80001f61670 */
[----:B------:R-:W-:Y:S02]  /*1aec0*/  FSEL R6, R6, RZ, P2 ;  /* 0x000000ff06067208 */ /* 0x000fe40001000000 */
[----:B------:R-:W-:Y:S02]  /*1aed0*/  FSEL R50, R50, -INF , !P3 ;  /* 0xff80000032327808 */ /* 0x000fe40005800000 */
        /* <DEDUP_REMOVED lines=51> */
[----:B------:R-:W-:Y:S01]  /*1b210*/  FFMA.FTZ R71, R71, UR52, -R6 ;  /* 0x0000003447477c23 */ /* 0x000fe20008010806 */
[----:B------:R-:W-:Y:S01]  /*1b220*/  ISETP.LT.OR P3, PT, R74, 0x61, P3 ;  /* 0x000000614a00780c */ /* 0x000fe20001f61670 */
[----:B------:R-:W-:Y:S01]  /*1b230*/  MUFU.EX2 R7, R7 ;  /* 0x0000000700077308 */ /* 0x000fe20000000800 */
[----:B------:R-:W-:-:S02]  /*1b240*/  FMNMX.FTZ R28, R46, R11, !PT ;  /* 0x0000000b2e1c7209 */ /* 0x000fc40007810000 */
[----:B------:R-:W-:Y:S01]  /*1b250*/  FSEL R24, R55, -INF , !P3 ;  /* 0xff80000037187808 */ /* 0x000fe20005800000 */
[----:B------:R-:W-:Y:S01]  /*1b260*/  FFMA.FTZ R55, R75, UR52, -R6 ;  /* 0x000000344b377c23 */ /* 0x000fe20008010806 */
[----:B------:R-:W-:Y:S02]  /*1b270*/  ISETP.GT.AND P3, PT, R73, 0x61, P1 ;  /* 0x000000614900780c */ /* 0x000fe40000f64270 */
[----:B------:R-:W-:Y:S01]  /*1b280*/  FMNMX.FTZ R11, R47, R28, !PT ;  /* 0x0000001c2f0b7209 */ /* 0x000fe20007810000 */
[----:B------:R-:W-:Y:S01]  /*1b290*/  MUFU.EX2 R180, R180 ;  /* 0x000000b400b47308 */ /* 0x000fe20000000800 */
[----:B------:R-:W-:Y:S02]  /*1b2a0*/  ISETP.LT.OR P3, PT, R74, 0x62, P3 ;  /* 0x000000624a00780c */ /* 0x000fe40001f61670 */
[----:B------:R-:W-:Y:S02]  /*1b2b0*/  FMNMX.FTZ R28, R48, R11, !PT ;  /* 0x0000000b301c7209 */ /* 0x000fe40007810000 */
[----:B------:R-:W-:-:S02]  /*1b2c0*/  FSEL R56, R56, -INF , !P3 ;  /* 0xff80000038387808 */ /* 0x000fc40005800000 */
[----:B------:R-:W-:Y:S01]  /*1b2d0*/  ISETP.GT.AND P3, PT, R73, 0x68, P1 ;  /* 0x000000684900780c */ /* 0x000fe20000f64270 */
[----:B------:R-:W-:Y:S01]  /*1b2e0*/  MUFU.EX2 R182, R182 ;  /* 0x000000b600b67308 */ /* 0x000fe20000000800 */
[----:B------:R-:W-:Y:S02]  /*1b2f0*/  FMNMX.FTZ R11, R49, R28, !PT ;  /* 0x0000001c310b7209 */ /* 0x000fe40007810000 */
[----:B------:R-:W-:Y:S02]  /*1b300*/  ISETP.LT.OR P3, PT, R74, 0x69, P3 ;  /* 0x000000694a00780c */ /* 0x000fe40001f61670 */
[----:B------:R-:W-:Y:S02]  /*1b310*/  FMNMX.FTZ R32, R50, R11, !PT ;  /* 0x0000000b32207209 */ /* 0x000fe40007810000 */
[----:B------:R-:W-:Y:S01]  /*1b320*/  FSEL R28, R57, -INF , !P3 ;  /* 0xff800000391c7808 */ /* 0x000fe20005800000 */
[----:B------:R-:W-:Y:S01]  /*1b330*/  FFMA.FTZ R57, R77, UR52, -R6 ;  /* 0x000000344d397c23 */ /* 0x000fe20008010806 */
[----:B------:R-:W-:Y:S01]  /*1b340*/  FMNMX.FTZ R11, R51, R32, !PT ;  /* 0x00000020330b7209 */ /* 0x000fe20007810000 */
[----:B------:R-:W-:Y:S01]  /*1b350*/  MUFU.EX2 R21, R21 ;  /* 0x0000001500157308 */ /* 0x000fe20000000800 */
[----:B------:R-:W-:-:S02]  /*1b360*/  ISETP.GT.AND P3, PT, R73, 0x69, P1 ;  /* 0x000000694900780c */ /* 0x000fc40000f64270 */
[----:B------:R-:W-:Y:S02]  /*1b370*/  FMNMX.FTZ R11, R52, R11, !PT ;  /* 0x0000000b340b7209 */ /* 0x000fe40007810000 */
[----:B------:R-:W-:Y:S02]  /*1b380*/  ISETP.LT.OR P3, PT, R74, 0x6a, P3 ;  /* 0x0000006a4a00780c */ /* 0x000fe40001f61670 */
[----:B------:R-:W-:Y:S01]  /*1b390*/  FMNMX.FTZ R11, R8, R11, !PT ;  /* 0x0000000b080b7209 */ /* 0x000fe20007810000 */
[----:B------:R-:W-:Y:S01]  /*1b3a0*/  MUFU.EX2 R176, R176 ;  /* 0x000000b000b07308 */ /* 0x000fe20000000800 */
[----:B------:R-:W-:Y:S02]  /*1b3b0*/  FSEL R58, R58, -INF , !P3 ;  /* 0xff8000003a3a7808 */ /* 0x000fe40005800000 */
[----:B------:R-:W-:Y:S02]  /*1b3c0*/  ISETP.GT.AND P3, PT, R73, 0x70, P1 ;  /* 0x000000704900780c */ /* 0x000fe40000f64270 */
[----:B------:R-:W-:-:S02]  /*1b3d0*/  FMNMX.FTZ R11, R54, R11, !PT ;  /* 0x0000000b360b7209 */ /* 0x000fc40007810000 */
[----:B------:R-:W-:Y:S01]  /*1b3e0*/  ISETP.LT.OR P3, PT, R74, 0x71, P3 ;  /* 0x000000714a00780c */ /* 0x000fe20001f61670 */
[----:B------:R-:W-:Y:S01]  /*1b3f0*/  MUFU.EX2 R27, R27 ;  /* 0x0000001b001b7308 */ /* 0x000fe20000000800 */
[----:B------:R-:W-:Y:S02]  /*1b400*/  FMNMX.FTZ R11, R24, R11, !PT ;  /* 0x0000000b180b7209 */ /* 0x000fe40007810000 */
[----:B------:R-:W-:Y:S01]  /*1b410*/  FSEL R32, R61, -INF , !P3 ;  /* 0xff8000003d207808 */ /* 0x000fe20005800000 */
[----:B------:R-:W-:Y:S01]  /*1b420*/  FFMA.FTZ R61, R69, UR52, -R6 ;  /* 0x00000034453d7c23 */ /* 0x000fe20008010806 */
[----:B------:R-:W-:Y:S02]  /*1b430*/  ISETP.GT.AND P3, PT, R73, 0x71, P1 ;  /* 0x000000714900780c */ /* 0x000fe40000f64270 */
[----:B------:R-:W-:Y:S01]  /*1b440*/  FMNMX.FTZ R11, R56, R11, !PT ;  /* 0x0000000b380b7209 */ /* 0x000fe20007810000 */
[----:B------:R-:W-:Y:S01]  /*1b450*/  MUFU.EX2 R178, R178 ;  /* 0x000000b200b27308 */ /* 0x000fe20000000800 */
[----:B------:R-:W-:-:S02]  /*1b460*/  ISETP.LT.OR P3, PT, R74, 0x72, P3 ;  /* 0x000000724a00780c */ /* 0x000fc40001f61670 */
[----:B------:R-:W-:Y:S02]  /*1b470*/  FMNMX.FTZ R11, R28, R11, !PT ;  /* 0x0000000b1c0b7209 */ /* 0x000fe40007810000 */
[----:B------:R-:W-:Y:S02]  /*1b480*/  FSEL R62, R62, -INF , !P3 ;  /* 0xff8000003e3e7808 */ /* 0x000fe40005800000 */
[C---:B------:R-:W-:Y:S01]  /*1b490*/  ISETP.GT.AND P3, PT, R73.reuse, 0x78, P1 ;  /* 0x000000784900780c */ /* 0x040fe20000f64270 */
[----:B------:R-:W-:Y:S01]  /*1b4a0*/  MUFU.EX2 R31, R31 ;  /* 0x0000001f001f7308 */ /* 0x000fe20000000800 */
[----:B------:R-:W-:Y:S02]  /*1b4b0*/  FMNMX.FTZ R11, R58, R11, !PT ;  /* 0x0000000b3a0b7209 */ /* 0x000fe40007810000 */
[----:B------:R-:W-:Y:S01]  /*1b4c0*/  ISETP.GT.AND P1, PT, R73, 0x79, P1 ;  /* 0x000000794900780c */ /* 0x000fe20000f24270 */
[--C-:B------:R-:W-:Y:S01]  /*1b4d0*/  FFMA.FTZ R73, R59, UR52, -R6.reuse ;  /* 0x000000343b497c23 */ /* 0x100fe20008010806 */
[----:B------:R-:W-:Y:S01]  /*1b4e0*/  ISETP.LT.OR P3, PT, R74, 0x79, P3 ;  /* 0x000000794a00780c */ /* 0x000fe20001f61670 */
[----:B------:R-:W-:Y:S01]  /*1b4f0*/  FFMA.FTZ R59, R79, UR52, -R6 ;  /* 0x000000344f3b7c23 */ /* 0x000fe20008010806 */
[----:B------:R-:W-:Y:S01]  /*1b500*/  FMNMX.FTZ R11, R32, R11, !PT ;  /* 0x0000000b200b7209 */ /* 0x000fe20007810000 */
[----:B------:R-:W-:Y:S01]  /*1b510*/  MUFU.EX2 R172, R172 ;  /* 0x000000ac00ac7308 */ /* 0x000fe20000000800 */
[----:B------:R-:W-:-:S02]  /*1b520*/  ISETP.LT.OR P1, PT, R74, 0x7a, P1 ;  /* 0x0000007a4a00780c */ /* 0x000fc40000f21670 */
[----:B------:R-:W-:Y:S01]  /*1b530*/  FSEL R36, R63, -INF , !P3 ;  /* 0xff8000003f247808 */ /* 0x000fe20005800000 */
[----:B------:R-:W-:Y:S01]  /*1b540*/  FFMA.FTZ R63, R67, UR52, -R6 ;  /* 0x00000034433f7c23 */ /* 0x000fe20008010806 */
[----:B------:R-:W-:Y:S02]  /*1b550*/  FMNMX.FTZ R11, R62, R11, !PT ;  /* 0x0000000b3e0b7209 */ /* 0x000fe40007810000 */
[----:B------:R-:W-:Y:S01]  /*1b560*/  FSEL R64, R64, -INF , !P1 ;  /* 0xff80000040407808 */ /* 0x000fe20004800000 */
[----:B------:R-:W-:Y:S01]  /*1b570*/  MUFU.EX2 R35, R35 ;  /* 0x0000002300237308 */ /* 0x000fe20000000800 */
[----:B------:R-:W-:Y:S02]  /*1b580*/  FMNMX.FTZ R11, R36, R11, !PT ;  /* 0x0000000b240b7209 */ /* 0x000fe40007810000 */
        /* <DEDUP_REMOVED lines=9> */
[----:B0-----:R-:W-:-:S05]  /*1b620*/  FMNMX.FTZ R40, R11, R40, !PT ;  /* 0x000000280b287209 */ /* 0x001fca0007810000 */
[----:B------:R-:W0:Y:S02]  /*1b630*/  SHFL.BFLY PT, R11, R40, 0x1, 0x1f ;  /* 0x0c201f00280b7f89 */ /* 0x000e2400000e0000 */
[----:B------:R-:W-:Y:S08]  /*1b640*/  MUFU.EX2 R43, R43 ;  /* 0x0000002b002b7308 */ /* 0x000ff00000000800 */
[----:B------:R-:W-:Y:S08]  /*1b650*/  MUFU.EX2 R170, R170 ;  /* 0x000000aa00aa7308 */ /* 0x000ff00000000800 */
        /* <DEDUP_REMOVED lines=12> */
[--C-:B------:R-:W-:Y:S01]  /*1b720*/  FFMA.FTZ R177, R25, UR52, -R65.reuse ;  /* 0x0000003419b17c23 */ /* 0x100fe20008010841 */
        /* <DEDUP_REMOVED lines=10> */
[--C-:B------:R-:W-:Y:S01]  /*1b7d0*/  FFMA.FTZ R44, R46, UR52, -R65.reuse ;  /* 0x000000342e2c7c23 */ /* 0x100fe20008010841 */
[--C-:B------:R-:W-:Y:S01]  /*1b7e0*/  FFMA.FTZ R46, R48, UR52, -R65.reuse ;  /* 0x00000034302e7c23 */ /* 0x100fe20008010841 */
[----:B------:R-:W-:Y:S01]  /*1b7f0*/  FFMA.FTZ R48, R50, UR52, -R65 ;  /* 0x0000003432307c23 */ /* 0x000fe20008010841 */
[----:B------:R-:W-:Y:S01]  /*1b800*/  FADD.FTZ R50, R182, R15 ;  /* 0x0000000fb6327221 */ /* 0x000fe20000010000 */
[--C-:B------:R-:W-:Y:S01]  /*1b810*/  FFMA.FTZ R173, R33, UR52, -R65.reuse ;  /* 0x0000003421ad7c23 */ /* 0x100fe20008010841 */
[--C-:B------:R-:W-:Y:S01]  /*1b820*/  FFMA.FTZ R34, R34, UR52, -R65.reuse ;  /* 0x0000003422227c23 */ /* 0x100fe20008010841 */
[--C-:B------:R-:W-:Y:S01]  /*1b830*/  FFMA.FTZ R175, R37, UR52, -R65.reuse ;  /* 0x0000003425af7c23 */ /* 0x100fe20008010841 */
[----:B------:R0:W1:Y:S01]  /*1b840*/  MUFU.EX2 R12, R9 ;  /* 0x00000009000c7308 */ /* 0x0000620000000800 */
[--C-:B------:R-:W-:Y:S01]  /*1b850*/  FFMA.FTZ R38, R38, UR52, -R65.reuse ;  /* 0x0000003426267c23 */ /* 0x100fe20008010841 */
[--C-:B------:R-:W-:Y:S01]  /*1b860*/  FFMA.FTZ R169, R41, UR52, -R65.reuse ;  /* 0x0000003429a97c23 */ /* 0x100fe20008010841 */
[--C-:B------:R-:W-:Y:S01]  /*1b870*/  FFMA.FTZ R42, R42, UR52, -R65.reuse ;  /* 0x000000342a2a7c23 */ /* 0x100fe20008010841 */
[--C-:B------:R-:W-:Y:S01]  /*1b880*/  FFMA.FTZ R163, R8, UR52, -R65.reuse ;  /* 0x0000003408a37c23 */ /* 0x100fe20008010841 */
[--C-:B------:R-:W-:Y:S01]  /*1b890*/  FFMA.FTZ R165, R47, UR52, -R65.reuse ;  /* 0x000000342fa57c23 */ /* 0x100fe20008010841 */
[--C-:B------:R-:W-:Y:S01]  /*1b8a0*/  FFMA.FTZ R157, R24, UR52, -R65.reuse ;  /* 0x00000034189d7c23 */ /* 0x100fe20008010841 */
[--C-:B------:R-:W-:Y:S01]  /*1b8b0*/  FFMA.FTZ R167, R49, UR52, -R65.reuse ;  /* 0x0000003431a77c23 */ /* 0x100fe20008010841 */
[----:B------:R-:W2:Y:S01]  /*1b8c0*/  MUFU.EX2 R183, R183 ;  /* 0x000000b700b77308 */ /* 0x000ea20000000800 */
[----:B0-----:R-:W-:Y:S01]  /*1b8d0*/  FADD.FTZ R9, R21, R50 ;  /* 0x0000003215097221 */ /* 0x001fe20000010000 */
[--C-:B------:R-:W-:Y:S01]  /*1b8e0*/  FFMA.FTZ R161, R51, UR52, -R65.reuse ;  /* 0x0000003433a17c23 */ /* 0x100fe20008010841 */
[--C-:B------:R-:W-:Y:S01]  /*1b8f0*/  FFMA.FTZ R159, R28, UR52, -R65.reuse ;  /* 0x000000341c9f7c23 */ /* 0x100fe20008010841 */
[----:B------:R-:W-:Y:S01]  /*1b900*/  FFMA.FTZ R153, R32, UR52, -R65 ;  /* 0x0000003420997c23 */ /* 0x000fe20008010841 */
[----:B------:R-:W-:Y:S01]  /*1b910*/  FADD.FTZ R50, R176, R9 ;  /* 0x00000009b0327221 */ /* 0x000fe20000010000 */
[----:B------:R-:W-:-:S02]  /*1b920*/  FFMA.FTZ R155, R36, UR52, -R65 ;  /* 0x00000034249b7c23 */ /* 0x000fc40008010841 */
[----:B------:R-:W0:Y:S01]  /*1b930*/  MUFU.EX2 R20, R20 ;  /* 0x0000001400147308 */ /* 0x000e220000000800 */
[----:B-1----:R-:W-:Y:S01]  /*1b940*/  FFMA.FTZ R3, R12, R3, R181 ;  /* 0x000000030c037223 */ /* 0x002fe200000100b5 */
[----:B------:R-:W-:Y:S01]  /*1b950*/  FADD.FTZ R9, R27, R50 ;  /* 0x000000321b097221 */ /* 0x000fe20000010000 */
[----:B------:R-:W-:Y:S02]  /*1b960*/  FFMA.FTZ R50, R52, UR52, -R65 ;  /* 0x0000003434327c23 */ /* 0x000fe40008010841 */
[----:B------:R-:W-:Y:S01]  /*1b970*/  FADD.FTZ R4, R40, R3 ;  /* 0x0000000328047221 */ /* 0x000fe20000010000 */
[----:B------:R-:W-:Y:S02]  /*1b980*/  FADD.FTZ R52, R178, R9 ;  /* 0x00000009b2347221 */ /* 0x000fe40000010000 */
[----:B------:R-:W1:Y:S01]  /*1b990*/  MUFU.EX2 R177, R177 ;  /* 0x000000b100b17308 */ /* 0x000e620000000800 */
[----:B--2---:R-:W-:Y:S01]  /*1b9a0*/  FADD.FTZ R3, R183, R4 ;  /* 0x00000004b7037221 */ /* 0x004fe20000010000 */
[----:B------:R-:W-:-:S04]  /*1b9b0*/  FADD.FTZ R9, R31, R52 ;  /* 0x000000341f097221 */ /* 0x000fc80000010000 */
[----:B------:R-:W-:Y:S02]  /*1b9c0*/  FADD.FTZ R8, R172, R9 ;  /* 0x00000009ac087221 */ /* 0x000fe40000010000 */
[----:B------:R-:W2:Y:S01]  /*1b9d0*/  MUFU.EX2 R26, R26 ;  /* 0x0000001a001a7308 */ /* 0x000ea20000000800 */
[----:B0-----:R-:W-:Y:S01]  /*1b9e0*/  FADD.FTZ R4, R20, R3 ;  /* 0x0000000314047221 */ /* 0x001fe20000010000 */
[----:B------:R-:W-:Y:S01]  /*1b9f0*/  FADD.FTZ R9, R35, R8 ;  /* 0x0000000823097221 */ /* 0x000fe20000010000 */
[----:B------:R-:W-:-:S03]  /*1ba00*/  FFMA.FTZ R8, R54, UR52, -R65 ;  /* 0x0000003436087c23 */ /* 0x000fc60008010841 */
[----:B------:R-:W-:Y:S02]  /*1ba10*/  FADD.FTZ R52, R174, R9 ;  /* 0x00000009ae347221 */ /* 0x000fe40000010000 */
[----:B------:R-:W0:Y:S01]  /*1ba20*/  MUFU.EX2 R179, R179 ;  /* 0x000000b300b37308 */ /* 0x000e220000000800 */
[----:B-1----:R-:W-:Y:S01]  /*1ba30*/  FADD.FTZ R3, R177, R4 ;  /* 0x00000004b1037221 */ /* 0x002fe20000010000 */
[----:B------:R-:W-:-:S04]  /*1ba40*/  FADD.FTZ R9, R39, R52 ;  /* 0x0000003427097221 */ /* 0x000fc80000010000 */
[----:B------:R-:W-:Y:S02]  /*1ba50*/  FADD.FTZ R24, R168, R9 ;  /* 0x00000009a8187221 */ /* 0x000fe40000010000 */
[----:B------:R-:W1:Y:S01]  /*1ba60*/  MUFU.EX2 R30, R30 ;  /* 0x0000001e001e7308 */ /* 0x000e620000000800 */
[----:B--2---:R-:W-:Y:S01]  /*1ba70*/  FADD.FTZ R4, R26, R3 ;  /* 0x000000031a047221 */ /* 0x004fe20000010000 */
[----:B------:R-:W-:Y:S01]  /*1ba80*/  FADD.FTZ R9, R43, R24 ;  /* 0x000000182b097221 */ /* 0x000fe20000010000 */
[----:B------:R-:W-:-:S03]  /*1ba90*/  FFMA.FTZ R24, R56, UR52, -R65 ;  /* 0x0000003438187c23 */ /* 0x000fc60008010841 */
[----:B------:R-:W-:Y:S02]  /*1baa0*/  FADD.FTZ R52, R170, R9 ;  /* 0x00000009aa347221 */ /* 0x000fe40000010000 */
[----:B------:R-:W2:Y:S01]  /*1bab0*/  MUFU.EX2 R173, R173 ;  /* 0x000000ad00ad7308 */ /* 0x000ea20000000800 */
[----:B0-----:R-:W-:Y:S01]  /*1bac0*/  FADD.FTZ R3, R179, R4 ;  /* 0x00000004b3037221 */ /* 0x001fe20000010000 */
[----:B------:R-:W-:-:S04]  /*1bad0*/  FADD.FTZ R9, R45, R52 ;  /* 0x000000342d097221 */ /* 0x000fc80000010000 */
[----:B------:R-:W-:Y:S02]  /*1bae0*/  FADD.FTZ R28, R164, R9 ;  /* 0x00000009a41c7221 */ /* 0x000fe40000010000 */
[----:B------:R-:W0:Y:S01]  /*1baf0*/  MUFU.EX2 R34, R34 ;  /* 0x0000002200227308 */ /* 0x000e220000000800 */
[----:B-1----:R-:W-:Y:S01]  /*1bb00*/  FADD.FTZ R4, R30, R3 ;  /* 0x000000031e047221 */ /* 0x002fe20000010000 */
[----:B------:R-:W-:Y:S01]  /*1bb10*/  FADD.FTZ R9, R53, R28 ;  /* 0x0000001c35097221 */ /* 0x000fe20000010000 */
[----:B------:R-:W-:-:S05]  /*1bb20*/  FFMA.FTZ R28, R58, UR52, -R65 ;  /* 0x000000343a1c7c23 */ /* 0x000fca0008010841 */
        /* <DEDUP_REMOVED lines=78> */
.L_x_1919:
[----:B------:R-:W-:Y:S01]  /*1c010*/  IMAD R9, R14, 0x8, R18 ;  /* 0x000000080e097824 */ /* 0x000fe200078e0212 */
[----:B------:R-:W-:Y:S01]  /*1c020*/  ISETP.GT.AND P1, PT, R0, R198, PT ;  /* 0x000000c60000720c */ /* 0x000fe20003f24270 */
[----:B------:R-:W-:Y:S01]  /*1c030*/  IMAD.U32 R14, RZ, RZ, UR38 ;  /* 0x00000026ff0e7e24 */ /* 0x000fe2000f8e00ff */
        /* <DEDUP_REMOVED lines=101> */
[----:B------:R-:W-:Y:S02]  /*1c690*/  IMAD.MOV.U32 R13, RZ, RZ, R10 ;  /* 0x000000ffff0d7224 */ /* 0x000fe400078e000a */
[----:B------:R-:W-:Y:S02]  /*1c6a0*/  IMAD.MOV.U32 R15, RZ, RZ, R187 ;  /* 0x000000ffff0f7224 */ /* 0x000fe400078e00bb */
[----:B------:R-:W-:Y:S01]  /*1c6b0*/  IMAD.MOV.U32 R14, RZ, RZ, R184 ;  /* 0x000000ffff0e7224 */ /* 0x000fe200078e00b8 */
[----:B0-----:R-:W-:Y:S06]  /*1c6c0*/  @P1 BRA `(.L_x_1920) ;  /* 0xffffffc4004c1947 */ /* 0x001fec000383ffff */
.L_x_1900:
[----:B------:R-:W-:Y:S05]  /*1c6d0*/  WARPSYNC.ALL ;  /* 0x0000000000007948 */ /* 0x000fea0003800000 */
[----:B------:R-:W-:Y:S06]  /*1c6e0*/  BAR.ARV 0x8, 0x180 ;  /* 0x0206000000007b1d */ /* 0x000fec0000002000 */
[----:B------:R-:W-:Y:S05]  /*1c6f0*/  @!P0 BRA `(.L_x_1921) ;  /* 0x0000000000048947 */ /* 0x000fea0003800000 */
[----:B------:R-:W-:Y:S01]  /*1c700*/  BPT.TRAP 0x1 ;  /* 0x000000040000795c */ /* 0x000fe20000300000 */
.L_x_1921:
[----:B------:R-:W-:Y:S01]  /*1c710*/  IMAD R13, R184, 0x8, R18 ;  /* 0x00000008b80d7824 */ /* 0x000fe200078e0212 */
[----:B------:R-:W-:-:S04]  /*1c720*/  SHF.L.U32 R0, R187, 0x1f, RZ ;  /* 0x0000001fbb007819 */ /* 0x000fc800000006ff */
[----:B------:R0:W1:Y:S01]  /*1c730*/  SYNCS.PHASECHK.TRANS64.TRYWAIT P1, [R13+URZ+0x28850], R0 ;  /* 0x028850000d0075a7 */ /* 0x000062000802017f */
[----:B------:R-:W-:Y:S05]  /*1c740*/  @!P0 BRA `(.L_x_1922) ;  /* 0x0000000000048947 */ /* 0x000fea0003800000 */
[----:B------:R-:W-:Y:S01]  /*1c750*/  BPT.TRAP 0x1 ;  /* 0x000000040000795c */ /* 0x000fe20000300000 */
.L_x_1922:
[----:B------:R-:W-:-:S05]  /*1c760*/  VIADD R18, R18, 0x400 ;  /* 0x0000040012127836 */ /* 0x000fca0000000000 */
[----:B------:R-:W-:-:S04]  /*1c770*/  SHF.R.U32.HI R18, RZ, 0x4, R18 ;  /* 0x00000004ff127819 */ /* 0x000fc80000011612 */
[----:B------:R-:W-:-:S04]  /*1c780*/  LOP3.LUT R18, R18, 0x3fff, RZ, 0xc0, !PT ;  /* 0x00003fff12127812 */ /* 0x000fc800078ec0ff */
[----:B------:R-:W-:Y:S01]  /*1c790*/  LOP3.LUT R7, R18, 0x4000000, RZ, 0xfc, !PT ;  /* 0x0400000012077812 */ /* 0x000fe200078efcff */
[----:B-1----:R-:W-:Y:S06]  /*1c7a0*/  @P1 BRA `(.L_x_1923) ;  /* 0x0000000000081947 */ /* 0x002fec0003800000 */
[----:B------:R-:W1:Y:S02]  /*1c7b0*/  SYNCS.PHASECHK.TRANS64.TRYWAIT P1, [R13+URZ+0x28850], R0 ;  /* 0x028850000d0075a7 */ /* 0x000e64000802017f */
[----:B-1----:R-:W-:Y:S05]  /*1c7c0*/  @!P1 BRA `(.L_x_1924) ;  /* 0x000000c000a89947 */ /* 0x002fea0003800000 */
.L_x_1923:
[----:B------:R-:W-:Y:S01]  /*1c7d0*/  IMAD R6, R184, 0x800, R7 ;  /* 0x00000800b8067824 */ /* 0x000fe200078e0207 */
[----:B------:R-:W-:Y:S05]  /*1c7e0*/  WARPSYNC.ALL ;  /* 0x0000000000007948 */ /* 0x000fea0003800000 */
[----:B------:R-:W-:Y:S01]  /*1c7f0*/  IMAD.MOV.U32 R7, RZ, RZ, 0x40000040 ;  /* 0x40000040ff077424 */ /* 0x000fe200078e00ff */
[C---:B------:R-:W-:Y:S01]  /*1c800*/  R2UR UR6, R6.reuse ;  /* 0x00000000060672ca */ /* 0x040fe200000e0000 */
[----:B------:R-:W-:Y:S01]  /*1c810*/  WARPGROUP.ARRIVE ;  /* 0x00000000000079c5 */ /* 0x000fe20000000000 */
[----:B------:R-:W-:Y:S01]  /*1c820*/  VIADD R8, R6, 0x80 ;  /* 0x0000008006087836 */ /* 0x000fe20000000000 */
[----:B------:R-:W2:Y:S01]  /*1c830*/  SHFL.BFLY PT, R5, R4, 0x2, 0x1f ;  /* 0x0c401f0004057f89 */ /* 0x000ea200000e0000 */
[----:B------:R-:W-:Y:S01]  /*1c840*/  R2UR UR7, R7 ;  /* 0x00000000070772ca */ /* 0x000fe200000e0000 */
[----:B------:R-:W-:-:S02]  /*1c850*/  IMAD.MOV.U32 R9, RZ, RZ, 0x40000040 ;  /* 0x40000040ff097424 */ /* 0x000fc400078e00ff */
[----:B------:R-:W-:Y:S01]  /*1c860*/  IMAD.MOV.U32 R7, RZ, RZ, 0x40000040 ;  /* 0x40000040ff077424 */ /* 0x000fe200078e00ff */
[----:B01----:R-:W0:Y:S01]  /*1c870*/  SHFL.BFLY PT, R0, R3, 0x2, 0x1f ;  /* 0x0c401f0003007f89 */ /* 0x003e2200000e0000 */
[----:B------:R-:W-:-:S08]  /*1c880*/  IMAD.U32 R21, RZ, RZ, UR52 ;  /* 0x00000034ff157e24 */ /* 0x000fd0000f8e00ff */
[----:B------:R-:W-:Y:S01]  /*1c890*/  HGMMA.64x128x16.F32.BF16 R88, R180, gdesc[UR4].tnspB, R88, gsb0 ;  /* 0x41e00004b4587df0 */ /* 0x000fe20008001858 */
[----:B------:R-:W-:Y:S01]  /*1c8a0*/  R2UR UR6, R8 ;  /* 0x00000000080672ca */ /* 0x000fe200000e0000 */
[----:B------:R-:W-:Y:S01]  /*1c8b0*/  VIADD R8, R6, 0x100 ;  /* 0x0000010006087836 */ /* 0x000fe20000000000 */
[----:B------:R-:W-:Y:S01]  /*1c8c0*/  R2UR UR7, R9 ;  /* 0x00000000090772ca */ /* 0x000fe200000e0000 */
[----:B------:R-:W-:Y:S02]  /*1c8d0*/  IMAD.MOV.U32 R9, RZ, RZ, 0x40000040 ;  /* 0x40000040ff097424 */ /* 0x000fe400078e00ff */
[----:B--2---:R-:W-:Y:S01]  /*1c8e0*/  FADD.FTZ R5, R5, R4 ;  /* 0x0000000405057221 */ /* 0x004fe20000010000 */
[----:B------:R-:W-:Y:S01]  /*1c8f0*/  IMAD.MOV.U32 R4, RZ, RZ, RZ ;  /* 0x000000ffff047224 */ /* 0x000fe200078e00ff */
        /* <DEDUP_REMOVED lines=33> */
[----:B------:R-:W-:Y:S02]  /*1cb10*/  R2UR UR7, R9 ;  /* 0x00000000090772ca */ /* 0x000fe400000e0000 */
[----:B------:R-:W-:Y:S01]  /*1cb20*/  MOV R8, RZ ;  /* 0x000000ff00087202 */ /* 0x000fe20000000f00 */
[----:B------:R-:W-:Y:S02]  /*1cb30*/  WARPGROUP.DEPBAR.LE gsb0, 0x0 ;  /* 0x00008000000079c5 */ /* 0x000fe40000010000 */
[----:B------:R-:W-:-:S08]  /*1cb40*/  WARPGROUP.ARRIVE ;  /* 0x00000000000079c5 */ /* 0x000fd00000000000 */
[----:B------:R-:W-:Y:S01]  /*1cb50*/  HGMMA.64x128x16.F32.BF16 R88, R156, gdesc[UR4].tnspB, R88, gsb0 ;  /* 0x41e000049c587df0 */ /* 0x000fe20008001858 */
[----:B------:R-:W-:Y:S01]  /*1cb60*/  R2UR UR6, R6 ;  /* 0x00000000060672ca */ /* 0x000fe200000e0000 */
[----:B0-----:R-:W-:Y:S01]  /*1cb70*/  FADD.FTZ R6, R0, R3 ;  /* 0x0000000300067221 */ /* 0x001fe20000010000 */
[----:B------:R-:W-:Y:S01]  /*1cb80*/  R2UR UR7, R7 ;  /* 0x00000000070772ca */ /* 0x000fe200000e0000 */
[----:B------:R-:W0:Y:S01]  /*1cb90*/  SHFL.BFLY PT, R0, R5, 0x1, 0x1f ;  /* 0x0c201f0005007f89 */ /* 0x000e2200000e0000 */
[----:B------:R-:W-:-:S03]  /*1cba0*/  IMAD.MOV.U32 R3, RZ, RZ, -0x800000 ;  /* 0xff800000ff037424 */ /* 0x000fc600078e00ff */
[----:B------:R-:W1:Y:S01]  /*1cbb0*/  SHFL.BFLY PT, R7, R6, 0x1, 0x1f ;  /* 0x0c201f0006077f89 */ /* 0x000e6200000e0000 */
[----:B0-----:R-:W-:Y:S01]  /*1cbc0*/  FADD.FTZ R14, R5, R0 ;  /* 0x00000000050e7221 */ /* 0x001fe20000010000 */
[----:B------:R-:W-:Y:S02]  /*1cbd0*/  IMAD.U32 R5, RZ, RZ, UR52 ;  /* 0x00000034ff057e24 */ /* 0x000fe4000f8e00ff */
[----:B------:R-:W-:Y:S02]  /*1cbe0*/  IMAD.MOV.U32 R0, RZ, RZ, -0x800000 ;  /* 0xff800000ff007424 */ /* 0x000fe400078e00ff */
[----:B-1----:R-:W-:Y:S01]  /*1cbf0*/  FADD.FTZ R15, R6, R7 ;  /* 0x00000007060f7221 */ /* 0x002fe20000010000 */
[----:B------:R-:W-:-:S04]  /*1cc00*/  FSETP.NE.FTZ.AND P1, PT, R14, RZ, PT ;  /* 0x000000ff0e00720b */ /* 0x000fc80003f35000 */
[----:B------:R-:W-:-:S09]  /*1cc10*/  FSETP.NE.FTZ.AND P2, PT, R15, RZ, PT ;  /* 0x000000ff0f00720b */ /* 0x000fd20003f55000 */
[----:B------:R-:W0:Y:S01]  /*1cc20*/  @P1 MUFU.LG2 R7, R14 ;  /* 0x0000000e00071308 */ /* 0x000e220000000c00 */
[----:B------:R-:W-:-:S03]  /*1cc30*/  @P1 FMUL.FTZ R5, R5, 0.69314718246459960938 ;  /* 0x3f31721805051820 */ /* 0x000fc60000410000 */
[----:B------:R-:W-:-:S04]  /*1cc40*/  @P2 FMUL.FTZ R21, R21, 0.69314718246459960938 ;  /* 0x3f31721815152820 */ /* 0x000fc80000410000 */
        /* <DEDUP_REMOVED lines=9> */
[----:B------:R-:W-:Y:S03]  /*1cce0*/  HGMMA.64x128x16.F32.BF16 R88, R152, gdesc[UR4].tnspB, R88, gsb0 ;  /* 0x41e0000498587df0 */ /* 0x000fe60008001858 */
[----:B------:R-:W-:Y:S02]  /*1ccf0*/  WARPGROUP.DEPBAR.LE gsb0, 0x0 ;  /* 0x00008000000079c5 */ /* 0x000fe40000010000 */
[----:B--23--:R-:W-:Y:S05]  /*1cd00*/  @!P0 BRA `(.L_x_1925) ;  /* 0x0000000000048947 */ /* 0x00cfea0003800000 */
[----:B------:R-:W-:Y:S01]  /*1cd10*/  BPT.TRAP 0x1 ;  /* 0x000000040000795c */ /* 0x000fe20000300000 */
.L_x_1925:
[----:B------:R-:W-:Y:S02]  /*1cd20*/  VIADD R5, R13, 0x28860 ;  /* 0x000288600d057836 */ /* 0x000fe40000000000 */
[-C--:B------:R-:W-:Y:S01]  /*1cd30*/  FMUL.FTZ R88, R88, R4.reuse ;  /* 0x0000000458587220 */ /* 0x080fe20000410000 */
[----:B------:R-:W-:Y:S02]  /*1cd40*/  IMAD.U32 R6, RZ, RZ, UR38 ;  /* 0x00000026ff067e24 */ /* 0x000fe4000f8e00ff */
[-C--:B------:R-:W-:Y:S01]  /*1cd50*/  FMUL.FTZ R7, R89, R4.reuse ;  /* 0x0000000459077220 */ /* 0x080fe20000410000 */
[----:B------:R-:W-:Y:S02]  /*1cd60*/  VIADD R184, R184, 0x1 ;  /* 0x00000001b8b87836 */ /* 0x000fe40000000000 */
[-C--:B------:R-:W-:Y:S01]  /*1cd70*/  FMUL.FTZ R93, R93, R4.reuse ;  /* 0x000000045d5d7220 */ /* 0x080fe20000410000 */
[-C--:B------:R-:W-:Y:S01]  /*1cd80*/  FMUL.FTZ R96, R96, R4.reuse ;  /* 0x0000000460607220 */ /* 0x080fe20000410000 */
[----:B------:R-:W-:Y:S01]  /*1cd90*/  PRMT R5, R6, 0x654, R5 ;  /* 0x0000065406057816 */ /* 0x000fe20000000005 */
[-C--:B------:R-:W-:Y:S01]  /*1cda0*/  FMUL.FTZ R6, R92, R4.reuse ;  /* 0x000000045c067220 */ /* 0x080fe20000410000 */
[----:B------:R-:W-:Y:S01]  /*1cdb0*/  ISETP.NE.AND P1, PT, R184, 0x2, PT ;  /* 0x00000002b800780c */ /* 0x000fe20003f25270 */
        /* <DEDUP_REMOVED lines=28> */
[----:B------:R-:W-:Y:S01]  /*1cf80*/  SEL R4, RZ, 0x1, P1 ;  /* 0x00000001ff047807 */ /* 0x000fe20000800000 */
[-C--:B0-----:R-:W-:Y:S01]  /*1cf90*/  FMUL.FTZ R90, R90, R8.reuse ;  /* 0x000000085a5a7220 */ /* 0x081fe20000410000 */
        /* <DEDUP_REMOVED lines=33> */
[----:B------:R-:W-:Y:S01]  /*1d1b0*/  UIADD3 UR37, UR37, 0x1, URZ ;  /* 0x0000000125257890 */ /* 0x000fe2000fffe03f */
[----:B---3--:R-:W-:-:S11]  /*1d1c0*/  SEL R184, R184, RZ, P1 ;  /* 0x000000ffb8b87207 */ /* 0x008fd60000800000 */
.L_x_1791:
[----:B------:R-:W-:Y:S05]  /*1d1d0*/  WARPSYNC.ALL ;  /* 0x0000000000007948 */ /* 0x000fea0003800000 */
[----:B------:R-:W0:Y:S08]  /*1d1e0*/  S2UR UR38, SR_CgaCtaId ;  /* 0x00000000002679c3 */ /* 0x000e300000008800 */
[----:B------:R-:W-:Y:S06]  /*1d1f0*/  BAR.SYNC.DEFER_BLOCKING 0x5, 0x180 ;  /* 0x0146000000007b1d */ /* 0x000fec0000010000 */
[----:B------:R-:W-:Y:S01]  /*1d200*/  UMOV UR4, 0x400 ;  /* 0x0000040000047882 */ /* 0x000fe20000000000 */
[----:B------:R-:W-:Y:S01]  /*1d210*/  BSSY B0, `(.L_x_1926) ;  /* 0x00001fb000007945 */ /* 0x000fe20003800000 */
[----:B0-----:R-:W-:-:S06]  /*1d220*/  ULEA UR4, UR38, UR4, 0x18 ;  /* 0x0000000426047291 */ /* 0x001fcc000f8ec03f */
[----:B------:R-:W-:-:S05]  /*1d230*/  IMAD.U32 R18, RZ, RZ, UR4 ;  /* 0x00000004ff127e24 */ /* 0x000fca000f8e00ff */
[----:B------:R0:W3:Y:S01]  /*1d240*/  LDS.128 R40, [R18+0x288d0] ;  /* 0x0288d00012287984 */ /* 0x0000e20000000c00 */
[----:B------:R-:W-:Y:S06]  /*1d250*/  BAR.ARV 0x4, 0x180 ;  /* 0x0106000000007b1d */ /* 0x000fec0000002000 */
[----:B------:R-:W-:Y:S05]  /*1d260*/  @P0 BRA `(.L_x_1927) ;  /* 0x0000001400040947 */ /* 0x000fea0003800000 */
[----:B------:R-:W4:Y:S01]  /*1d270*/  S2R R5, SR_SWINHI ;  /* 0x0000000000057919 */ /* 0x000f220000002f00 */
        /* <DEDUP_REMOVED lines=8> */
[----:B------:R-:W-:Y:S02]  /*1d300*/  F2FP.BF16.F32.PACK_AB R34, R141, R34 ;  /* 0x000000228d22723e */ /* 0x000fe400000010ff */
[----:B------:R-:W-:Y:S02]  /*1d310*/  F2FP.BF16.F32.PACK_AB R35, R35, R142 ;  /* 0x0000008e2323723e */ /* 0x000fe400000010ff */
[----:B------:R-:W-:Y:S02]  /*1d320*/  MOV R20, R18 ;  /* 0x0000001200147202 */ /* 0x000fe40000000f00 */
[----:B----4-:R-:W-:-:S03]  /*1d330*/  MOV R21, R5 ;  /* 0x0000000500157202 */ /* 0x010fc60000000f00 */
[----:B------:R-:W-:-:S03]  /*1d340*/  IMAD.WIDE R4, R220, 0x2, R20 ;  /* 0x00000002dc047825 */ /* 0x000fc600078e0214 */
[C---:B------:R-:W-:Y:S02]  /*1d350*/  IADD3 R45, P0, R4.reuse, 0x40, RZ ;  /* 0x00000040042d7810 */ /* 0x040fe40007f1e0ff */
[C---:B------:R-:W-:Y:S02]  /*1d360*/  LOP3.LUT R29, R4.reuse, 0x380, RZ, 0xc0, !PT ;  /* 0x00000380041d7812 */ /* 0x040fe400078ec0ff */
[C---:B------:R-:W-:Y:S01]  /*1d370*/  IADD3 R39, P5, R4.reuse, 0x20, RZ ;  /* 0x0000002004277810 */ /* 0x040fe20007fbe0ff */
[--C-:B------:R-:W-:Y:S01]  /*1d380*/  IMAD.X R11, RZ, RZ, R5.reuse, P0 ;  /* 0x000000ffff0b7224 */ /* 0x100fe200000e0605 */
[----:B------:R-:W-:Y:S02]  /*1d390*/  ISETP.NE.U32.AND P0, PT, RZ, UR4, PT ;  /* 0x00000004ff007c0c */ /* 0x000fe4000bf05070 */
[----:B------:R-:W-:Y:S01]  /*1d3a0*/  IADD3 R49, P2, R4, 0x4000, RZ ;  /* 0x0000400004317810 */ /* 0x000fe20007f5e0ff */
[----:B------:R-:W-:Y:S01]  /*1d3b0*/  IMAD.X R9, RZ, RZ, R5, P5 ;  /* 0x000000ffff097224 */ /* 0x000fe200028e0605 */
[----:B------:R-:W-:-:S02]  /*1d3c0*/  SHF.R.U64 R29, R29, 0x3, RZ ;  /* 0x000000031d1d7819 */ /* 0x000fc400000012ff */
[C---:B-1----:R-:W-:Y:S01]  /*1d3d0*/  IADD3 R47, P1, R4.reuse, 0x60, RZ ;  /* 0x00000060042f7810 */ /* 0x042fe20007f3e0ff */
[--C-:B------:R-:W-:Y:S01]  /*1d3e0*/  IMAD.X R15, RZ, RZ, R5.reuse, P2 ;  /* 0x000000ffff0f7224 */ /* 0x100fe200010e0605 */
[C---:B------:R-:W-:Y:S02]  /*1d3f0*/  IADD3 R51, P3, R4.reuse, 0x4020, RZ ;  /* 0x0000402004337810 */ /* 0x040fe40007f7e0ff */
[C---:B------:R-:W-:Y:S01]  /*1d400*/  IADD3 R53, P4, R4.reuse, 0x4040, RZ ;  /* 0x0000404004357810 */ /* 0x040fe20007f9e0ff */
[--C-:B--2---:R-:W-:Y:S01]  /*1d410*/  IMAD.X R13, RZ, RZ, R5.reuse, P1 ;  /* 0x000000ffff0d7224 */ /* 0x104fe200008e0605 */
[----:B------:R-:W-:Y:S01]  /*1d420*/  LOP3.LUT R8, R39, 0x380, RZ, 0xc0, !PT ;  /* 0x0000038027087812 */ /* 0x000fe200078ec0ff */
[--C-:B------:R-:W-:Y:S01]  /*1d430*/  IMAD.X R25, RZ, RZ, R5.reuse, P3 ;  /* 0x000000ffff197224 */ /* 0x100fe200018e0605 */
[----:B------:R-:W-:Y:S01]  /*1d440*/  LOP3.LUT R10, R45, 0x380, RZ, 0xc0, !PT ;  /* 0x000003802d0a7812 */ /* 0x000fe200078ec0ff */
[----:B------:R-:W-:Y:S01]  /*1d450*/  IMAD.X R27, RZ, RZ, R5, P4 ;  /* 0x000000ffff1b7224 */ /* 0x000fe200020e0605 */
[----:B------:R-:W-:-:S02]  /*1d460*/  IADD3 R55, P5, R4, 0x4060, RZ ;  /* 0x0000406004377810 */ /* 0x000fc40007fbe0ff */
[----:B------:R-:W-:Y:S01]  /*1d470*/  ISETP.NE.AND.EX P0, PT, RZ, UR5, PT, P0 ;  /* 0x00000005ff007c0c */ /* 0x000fe2000bf05300 */
[----:B------:R-:W-:Y:S01]  /*1d480*/  ULDC.64 UR4, c[0x0][0xc08] ;  /* 0x0003020000047ab9 */ /* 0x000fe20000000a00 */
[----:B------:R-:W-:Y:S01]  /*1d490*/  LOP3.LUT R4, R29, R4, RZ, 0x3c, !PT ;  /* 0x000000041d047212 */ /* 0x000fe200078e3cff */
[----:B------:R-:W-:Y:S01]  /*1d4a0*/  IMAD.X R29, RZ, RZ, R5, P5 ;  /* 0x000000ffff1d7224 */ /* 0x000fe200028e0605 */
[----:B------:R-:W-:Y:S02]  /*1d4b0*/  LOP3.LUT R12, R47, 0x380, RZ, 0xc0, !PT ;  /* 0x000003802f0c7812 */ /* 0x000fe400078ec0ff */
[----:B------:R-:W-:Y:S02]  /*1d4c0*/  LOP3.LUT R14, R49, 0x380, RZ, 0xc0, !PT ;  /* 0x00000380310e7812 */ /* 0x000fe400078ec0ff */
[----:B------:R-:W-:Y:S02]  /*1d4d0*/  SHF.R.U64 R8, R8, 0x3, RZ ;  /* 0x0000000308087819 */ /* 0x000fe400000012ff */
[----:B------:R-:W-:-:S02]  /*1d4e0*/  SHF.R.U64 R10, R10, 0x3, RZ ;  /* 0x000000030a0a7819 */ /* 0x000fc400000012ff */
[----:B-----5:R-:W-:Y:S02]  /*1d4f0*/  LOP3.LUT R24, R51, 0x380, RZ, 0xc0, !PT ;  /* 0x0000038033187812 */ /* 0x020fe400078ec0ff */
[----:B------:R-:W-:Y:S02]  /*1d500*/  LOP3.LUT R26, R53, 0x380, RZ, 0xc0, !PT ;  /* 0x00000380351a7812 */ /* 0x000fe400078ec0ff */
[----:B------:R-:W-:Y:S02]  /*1d510*/  ISETP.NE.U32.AND P2, PT, RZ, UR4, PT ;  /* 0x00000004ff007c0c */ /* 0x000fe4000bf45070 */
[----:B------:R-:W-:Y:S02]  /*1d520*/  LOP3.LUT R28, R55, 0x380, RZ, 0xc0, !PT ;  /* 0x00000380371c7812 */ /* 0x000fe400078ec0ff */
[----:B------:R-:W-:Y:S02]  /*1d530*/  MOV R48, R4 ;  /* 0x0000000400307202 */ /* 0x000fe40000000f00 */
[----:B------:R-:W-:-:S02]  /*1d540*/  SHF.R.U64 R12, R12, 0x3, RZ ;  /* 0x000000030c0c7819 */ /* 0x000fc400000012ff */
[----:B------:R-:W-:Y:S02]  /*1d550*/  SHF.R.U64 R14, R14, 0x3, RZ ;  /* 0x000000030e0e7819 */ /* 0x000fe400000012ff */
[----:B------:R-:W-:Y:S02]  /*1d560*/  F2FP.BF16.F32.PACK_AB R4, R7, R88 ;  /* 0x000000580704723e */ /* 0x000fe400000010ff */
[----:B------:R-:W-:Y:S02]  /*1d570*/  LOP3.LUT R8, R8, R39, RZ, 0x3c, !PT ;  /* 0x0000002708087212 */ /* 0x000fe400078e3cff */
[----:B------:R-:W-:Y:S02]  /*1d580*/  LOP3.LUT R10, R10, R45, RZ, 0x3c, !PT ;  /* 0x0000002d0a0a7212 */ /* 0x000fe400078e3cff */
[----:B------:R-:W-:Y:S02]  /*1d590*/  SHF.R.U64 R24, R24, 0x3, RZ ;  /* 0x0000000318187819 */ /* 0x000fe400000012ff */
[----:B------:R-:W-:-:S02]  /*1d5a0*/  SHF.R.U64 R26, R26, 0x3, RZ ;  /* 0x000000031a1a7819 */ /* 0x000fc400000012ff */
[----:B------:R-:W-:Y:S02]  /*1d5b0*/  F2FP.BF16.F32.PACK_AB R5, R91, R90 ;  /* 0x0000005a5b05723e */ /* 0x000fe400000010ff */
[----:B------:R-:W-:Y:S02]  /*1d5c0*/  F2FP.BF16.F32.PACK_AB R7, R36, R37 ;  /* 0x000000252407723e */ /* 0x000fe400000010ff */
[----:B------:R-:W-:Y:S01]  /*1d5d0*/  ISETP.NE.AND.EX P2, PT, RZ, UR5, PT, P2 ;  /* 0x00000005ff007c0c */ /* 0x000fe2000bf45320 */
[----:B------:R-:W1:Y:S01]  /*1d5e0*/  LDC.64 R36, c[0x0][0xc00] ;  /* 0x00030000ff247b82 */ /* 0x000e620000000a00 */
[----:B------:R-:W-:Y:S01]  /*1d5f0*/  SHF.R.U64 R28, R28, 0x3, RZ ;  /* 0x000000031c1c7819 */ /* 0x000fe200000012ff */
[----:B------:R2:W-:Y:S01]  /*1d600*/  STSM.16.M88.4 [R48], R4 ;  /* 0x0000000430007844 */ /* 0x0005e20000000200 */
[----:B------:R-:W-:Y:S02]  /*1d610*/  LOP3.LUT R12, R12, R47, RZ, 0x3c, !PT ;  /* 0x0000002f0c0c7212 */ /* 0x000fe400078e3cff */
[----:B------:R-:W-:-:S02]  /*1d620*/  LOP3.LUT R14, R14, R49, RZ, 0x3c, !PT ;  /* 0x000000310e0e7212 */ /* 0x000fc400078e3cff */
[----:B------:R-:W-:Y:S02]  /*1d630*/  LOP3.LUT R24, R24, R51, RZ, 0x3c, !PT ;  /* 0x0000003318187212 */ /* 0x000fe400078e3cff */
[----:B------:R-:W-:Y:S02]  /*1d640*/  LOP3.LUT R26, R26, R53, RZ, 0x3c, !PT ;  /* 0x000000351a1a7212 */ /* 0x000fe400078e3cff */
[----:B------:R-:W-:Y:S02]  /*1d650*/  MOV R47, R8 ;  /* 0x00000008002f7202 */ /* 0x000fe40000000f00 */
[----:B------:R-:W-:Y:S02]  /*1d660*/  MOV R46, R10 ;  /* 0x0000000a002e7202 */ /* 0x000fe40000000f00 */
[----:B------:R-:W-:Y:S02]  /*1d670*/  LOP3.LUT R28, R28, R55, RZ, 0x3c, !PT ;  /* 0x000000371c1c7212 */ /* 0x000fe400078e3cff */
[----:B------:R-:W-:Y:S01]  /*1d680*/  F2FP.BF16.F32.PACK_AB R8, R97, R96 ;  /* 0x000000606108723e */ /* 0x000fe200000010ff */
[----:B------:R-:W-:Y:S01]  /*1d690*/  ULDC UR4, c[0x0][0xa88] ;  /* 0x0002a20000047ab9 */ /* 0x000fe20000000800 */
[----:B------:R-:W-:Y:S01]  /*1d6a0*/  F2FP.BF16.F32.PACK_AB R9, R99, R98 ;  /* 0x000000626309723e */ /* 0x000fe200000010ff */
[----:B--2---:R-:W-:Y:S01]  /*1d6b0*/  IMAD.MOV.U32 R48, RZ, RZ, RZ ;  /* 0x000000ffff307224 */ /* 0x004fe200078e00ff */
[----:B------:R-:W-:Y:S01]  /*1d6c0*/  F2FP.BF16.F32.PACK_AB R10, R101, R100 ;  /* 0x00000064650a723e */ /* 0x000fe200000010ff */
[----:B------:R-:W2:Y:S01]  /*1d6d0*/  LDC R55, c[0x0][0xbe8] ;  /* 0x0002fa00ff377b82 */ /* 0x000ea20000000800 */
[----:B------:R-:W-:Y:S01]  /*1d6e0*/  F2FP.BF16.F32.PACK_AB R11, R103, R102 ;  /* 0x00000066670b723e */ /* 0x000fe200000010ff */
[----:B-1----:R-:W-:Y:S01]  /*1d6f0*/  IMAD.WIDE R36, R209, 0x4, R36 ;  /* 0x00000004d1247825 */ /* 0x002fe200078e0224 */
[----:B------:R-:W-:-:S02]  /*1d700*/  F2FP.BF16.F32.PACK_AB R4, R105, R104 ;  /* 0x000000686904723e */ /* 0x000fc400000010ff */
[----:B------:R-:W-:Y:S01]  /*1d710*/  F2FP.BF16.F32.PACK_AB R5, R107, R106 ;  /* 0x0000006a6b05723e */ /* 0x000fe200000010ff */
[----:B------:R1:W-:Y:S01]  /*1d720*/  STSM.16.M88.4 [R47], R8 ;  /* 0x000000082f007844 */ /* 0x0003e20000000200 */
[----:B------:R-:W-:Y:S02]  /*1d730*/  F2FP.BF16.F32.PACK_AB R6, R109, R108 ;  /* 0x0000006c6d06723e */ /* 0x000fe400000010ff */
[----:B------:R-:W-:Y:S02]  /*1d740*/  F2FP.BF16.F32.PACK_AB R7, R111, R110 ;  /* 0x0000006e6f07723e */ /* 0x000fe400000010ff */
[----:B------:R-:W-:Y:S02]  /*1d750*/  MOV R45, R12 ;  /* 0x0000000c002d7202 */ /* 0x000fe40000000f00 */
[----:B------:R-:W-:Y:S01]  /*1d760*/  MOV R44, R14 ;  /* 0x0000000e002c7202 */ /* 0x000fe20000000f00 */
[----:B------:R4:W-:Y:S01]  /*1d770*/  STSM.16.M88.4 [R46], R4 ;  /* 0x000000042e007844 */ /* 0x0009e20000000200 */
[----:B---3--:R-:W-:-:S02]  /*1d780*/  MOV R40, R24 ;  /* 0x0000001800287202 */ /* 0x008fc40000000f00 */
[----:B------:R-:W-:Y:S02]  /*1d790*/  MOV R39, R26 ;  /* 0x0000001a00277202 */ /* 0x000fe40000000f00 */
[----:B------:R-:W-:Y:S02]  /*1d7a0*/  F2FP.BF16.F32.PACK_AB R12, R113, R112 ;  /* 0x00000070710c723e */ /* 0x000fe400000010ff */
[----:B------:R-:W-:Y:S01]  /*1d7b0*/  F2FP.BF16.F32.PACK_AB R13, R115, R114 ;  /* 0x00000072730d723e */ /* 0x000fe200000010ff */
[----:B-1----:R-:W1:Y:S01]  /*1d7c0*/  @P2 LDC.64 R8, c[0x0][0xc08] ;  /* 0x00030200ff082b82 */ /* 0x002e620000000a00 */
[----:B------:R-:W-:Y:S02]  /*1d7d0*/  F2FP.BF16.F32.PACK_AB R14, R117, R116 ;  /* 0x00000074750e723e */ /* 0x000fe400000010ff */
[----:B------:R-:W-:Y:S02]  /*1d7e0*/  F2FP.BF16.F32.PACK_AB R15, R119, R118 ;  /* 0x00000076770f723e */ /* 0x000fe400000010ff */
[----:B------:R-:W-:-:S02]  /*1d7f0*/  MOV R38, R28 ;  /* 0x0000001c00267202 */ /* 0x000fc40000000f00 */
[----:B------:R-:W-:Y:S01]  /*1d800*/  F2FP.BF16.F32.PACK_AB R24, R121, R120 ;  /* 0x000000787918723e */ /* 0x000fe200000010ff */
[----:B------:R-:W-:Y:S01]  /*1d810*/  STSM.16.M88.4 [R45], R12 ;  /* 0x0000000c2d007844 */ /* 0x000fe20000000200 */
[----:B------:R-:W-:Y:S02]  /*1d820*/  F2FP.BF16.F32.PACK_AB R25, R123, R122 ;  /* 0x0000007a7b19723e */ /* 0x000fe400000010ff */
[----:B------:R-:W-:Y:S02]  /*1d830*/  F2FP.BF16.F32.PACK_AB R26, R125, R124 ;  /* 0x0000007c7d1a723e */ /* 0x000fe400000010ff */
[----:B------:R-:W-:Y:S02]  /*1d840*/  F2FP.BF16.F32.PACK_AB R27, R127, R126 ;  /* 0x0000007e7f1b723e */ /* 0x000fe400000010ff */
[----:B------:R-:W-:Y:S02]  /*1d850*/  F2FP.BF16.F32.PACK_AB R28, R129, R128 ;  /* 0x00000080811c723e */ /* 0x000fe400000010ff */
[----:B------:R-:W-:Y:S01]  /*1d860*/  F2FP.BF16.F32.PACK_AB R29, R131, R130 ;  /* 0x00000082831d723e */ /* 0x000fe200000010ff */
[----:B------:R-:W-:Y:S01]  /*1d870*/  STSM.16.M88.4 [R44], R24 ;  /* 0x000000182c007844 */ /* 0x000fe20000000200 */
[----:B----4-:R-:W-:-:S02]  /*1d880*/  F2FP.BF16.F32.PACK_AB R4, R145, R144 ;  /* 0x000000909104723e */ /* 0x010fc400000010ff */
[----:B------:R-:W-:Y:S01]  /*1d890*/  F2FP.BF16.F32.PACK_AB R5, R147, R146 ;  /* 0x000000929305723e */ /* 0x000fe200000010ff */
[----:B------:R-:W-:Y:S01]  /*1d8a0*/  STSM.16.M88.4 [R40], R28 ;  /* 0x0000001c28007844 */ /* 0x000fe20000000200 */
[----:B------:R-:W-:Y:S02]  /*1d8b0*/  F2FP.BF16.F32.PACK_AB R6, R149, R148 ;  /* 0x000000949506723e */ /* 0x000fe400000010ff */
[----:B------:R-:W-:Y:S01]  /*1d8c0*/  F2FP.BF16.F32.PACK_AB R7, R151, R150 ;  /* 0x000000969707723e */ /* 0x000fe200000010ff */
[----:B------:R-:W-:Y:S04]  /*1d8d0*/  STSM.16.M88.4 [R39], R32 ;  /* 0x0000002027007844 */ /* 0x000fe80000000200 */
[----:B------:R3:W-:Y:S01]  /*1d8e0*/  STSM.16.M88.4 [R38], R4 ;  /* 0x0000000426007844 */ /* 0x0007e20000000200 */
[----:B------:R-:W-:Y:S01]  /*1d8f0*/  BAR.SYNC.DEFER_BLOCKING 0x1, 0x100 ;  /* 0x0044000000007b1d */ /* 0x000fe20000010000 */
[----:B---3--:R-:W-:-:S02]  /*1d900*/  IMAD.U32 R6, RZ, RZ, UR4 ;  /* 0x00000004ff067e24 */ /* 0x008fc4000f8e00ff */
[----:B-1----:R-:W-:-:S03]  /*1d910*/  @P2 IMAD.WIDE R4, R209, 0x4, R8 ;  /* 0x00000004d1042825 */ /* 0x002fc600078e0208 */
[----:B------:R1:W5:Y:S01]  /*1d920*/  @P0 LDG.E R48, desc[UR54][R36.64] ;  /* 0x0000003624300981 */ /* 0x000362000c1e1900 */
[----:B--2---:R-:W-:Y:S01]  /*1d930*/  ISETP.NE.AND P1, PT, R55, 0x1, PT ;  /* 0x000000013700780c */ /* 0x004fe20003f25270 */
[----:B------:R-:W-:Y:S02]  /*1d940*/  IMAD.IADD R13, R195, 0x1, R193 ;  /* 0x00000001c30d7824 */ /* 0x000fe400078e02c1 */
[----:B------:R1:W5:Y:S10]  /*1d950*/  @P2 LDG.E R6, desc[UR54][R4.64] ;  /* 0x0000003604062981 */ /* 0x000374000c1e1900 */
[----:B------:R-:W2:Y:S08]  /*1d960*/  @P1 LDC R10, c[0x0][0xbec] ;  /* 0x0002fb00ff0a1b82 */ /* 0x000eb00000000800 */
[----:B------:R-:W3:Y:S01]  /*1d970*/  @P1 LDC R11, c[0x0][0xbf0] ;  /* 0x0002fc00ff0b1b82 */ /* 0x000ee20000000800 */
[----:B-1----:R-:W-:Y:S05]  /*1d980*/  @P2 BRA `(.L_x_1928) ;  /* 0x0000000000102947 */ /* 0x002fea0003800000 */
[----:B------:R-:W-:Y:S05]  /*1d990*/  @!P0 BRA `(.L_x_1928) ;  /* 0x00000000000c8947 */ /* 0x000fea0003800000 */
[----:B------:R-:W4:Y:S04]  /*1d9a0*/  LDG.E R5, desc[UR54][R36.64] ;  /* 0x0000003624057981 */ /* 0x000f28000c1e1900 */
[----:B-----5:R-:W4:Y:S02]  /*1d9b0*/  LDG.E R6, desc[UR54][R36.64+0x4] ;  /* 0x0000043624067981 */ /* 0x020f24000c1e1900 */
[----:B----4-:R-:W-:-:S07]  /*1d9c0*/  IMAD.IADD R6, R6, 0x1, -R5 ;  /* 0x0000000106067824 */ /* 0x010fce00078e0a05 */
.L_x_1928:
[----:B------:R-:W-:Y:S01]  /*1d9d0*/  SHF.R.S32.HI R54, RZ, 0x1f, R208 ;  /* 0x0000001fff367819 */ /* 0x000fe200000114d0 */
[----:B--2---:R-:W-:Y:S01]  /*1d9e0*/  @P1 IMAD.HI.U32 R4, R13, R10, RZ ;  /* 0x0000000a0d041227 */ /* 0x004fe200078e00ff */
[----:B------:R-:W-:Y:S01]  /*1d9f0*/  ULDC.64 UR4, c[0x0][0xb90] ;  /* 0x0002e40000047ab9 */ /* 0x000fe20000000a00 */
[----:B-----5:R-:W-:Y:S02]  /*1da00*/  SHF.R.S32.HI R49, RZ, 0x1f, R48 ;  /* 0x0000001fff317819 */ /* 0x020fe40000011430 */
[----:B------:R-:W-:Y:S01]  /*1da10*/  IMAD R9, R54, UR4, RZ ;  /* 0x0000000436097c24 */ /* 0x000fe2000f8e02ff */
[----:B------:R-:W-:Y:S01]  /*1da20*/  SHF.R.S32.HI R8, RZ, 0x1f, R209 ;  /* 0x0000001fff087819 */ /* 0x000fe200000114d1 */
[----:B------:R-:W-:Y:S01]  /*1da30*/  IMAD.MOV.U32 R7, RZ, RZ, R13 ;  /* 0x000000ffff077224 */ /* 0x000fe200078e000d */
[----:B---3--:R-:W-:Y:S01]  /*1da40*/  @P1 SHF.R.U32.HI R7, RZ, R11, R4 ;  /* 0x0000000bff071219 */ /* 0x008fe20000011604 */
[----:B------:R-:W-:Y:S01]  /*1da50*/  IMAD.WIDE.U32 R4, R208, UR4, R48 ;  /* 0x00000004d0047c25 */ /* 0x000fe2000f8e0030 */
[----:B------:R-:W-:-:S02]  /*1da60*/  SEL R40, R8, RZ, !P0 ;  /* 0x000000ff08287207 */ /* 0x000fc40004000000 */
[----:B------:R-:W-:Y:S01]  /*1da70*/  SEL R57, R209, RZ, !P0 ;  /* 0x000000ffd1397207 */ /* 0x000fe20004000000 */
[----:B------:R-:W-:Y:S01]  /*1da80*/  IMAD R9, R208, UR5, R9 ;  /* 0x00000005d0097c24 */ /* 0x000fe2000f8e0209 */
[----:B------:R-:W-:Y:S01]  /*1da90*/  ULDC.64 UR4, c[0x0][0xb98] ;  /* 0x0002e60000047ab9 */ /* 0x000fe20000000a00 */
[----:B------:R-:W-:Y:S02]  /*1daa0*/  IMAD.MOV R10, RZ, RZ, -R7 ;  /* 0x000000ffff0a7224 */ /* 0x000fe400078e0a07 */
[----:B------:R-:W-:Y:S02]  /*1dab0*/  IMAD.IADD R5, R5, 0x1, R9 ;  /* 0x0000000105057824 */ /* 0x000fe400078e0209 */
[----:B------:R-:W-:Y:S02]  /*1dac0*/  IMAD.IADD R11, R16, 0x1, R222 ;  /* 0x00000001100b7824 */ /* 0x000fe400078e02de */
[----:B------:R-:W-:Y:S02]  /*1dad0*/  IMAD R9, R55, R10, R13 ;  /* 0x0000000a37097224 */ /* 0x000fe400078e020d */
        /* <DEDUP_REMOVED lines=26> */
[----:B------:R-:W-:Y:S01]  /*1dc80*/  IMAD.IADD R4, R219, 0x1, R193 ;  /* 0x00000001db047824 */ /* 0x000fe200078e02c1 */
        /* <DEDUP_REMOVED lines=17> */
[----:B------:R-:W-:Y:S01]  /*1dda0*/  LOP3.LUT R12, R12, R13, RZ, 0x3c, !PT ;  /* 0x0000000d0c0c7212 */ /* 0x000fe200078e3cff */
[--C-:B------:R-:W-:Y:S01]  /*1ddb0*/  IMAD.X R13, RZ, RZ, R21.reuse, P4 ;  /* 0x000000ffff0d7224 */ /* 0x100fe200020e0615 */
[----:B------:R-:W-:Y:S02]  /*1ddc0*/  LOP3.LUT R8, R8, R7, RZ, 0x3c, !PT ;  /* 0x0000000708087212 */ /* 0x000fe400078e3cff */
[C---:B------:R-:W-:Y:S01]  /*1ddd0*/  IADD3 R5, P3, R20.reuse, 0x7000, RZ ;  /* 0x0000700014057810 */ /* 0x040fe20007f7e0ff */
[----:B-1----:R1:W-:Y:S01]  /*1dde0*/  @!P2 ST.E desc[UR54][R50.64], R0 ;  /* 0x000000003200a985 */ /* 0x0023e2000c101936 */
[C---:B------:R-:W-:Y:S02]  /*1ddf0*/  IADD3 R33, P5, R20.reuse, 0x5000, RZ ;  /* 0x0000500014217810 */ /* 0x040fe40007fbe0ff */
[C---:B------:R-:W-:Y:S01]  /*1de00*/  IADD3 R37, P4, R20.reuse, 0x6000, RZ ;  /* 0x0000600014257810 */ /* 0x040fe20007f9e0ff */
[----:B------:R-:W-:Y:S01]  /*1de10*/  IMAD.X R45, RZ, RZ, R21, P3 ;  /* 0x000000ffff2d7224 */ /* 0x000fe200018e0615 */
[----:B------:R-:W-:-:S02]  /*1de20*/  LOP3.LUT R7, R20, 0x380, RZ, 0xc0, !PT ;  /* 0x0000038014077812 */ /* 0x000fc400078ec0ff */
[----:B------:R-:W-:Y:S01]  /*1de30*/  LOP3.LUT R4, R5, 0x380, RZ, 0xc0, !PT ;  /* 0x0000038005047812 */ /* 0x000fe200078ec0ff */
[----:B--2---:R2:W-:Y:S01]  /*1de40*/  @!P0 ST.E desc[UR54][R52.64], R3 ;  /* 0x0000000334008985 */ /* 0x0045e2000c101936 */
[----:B------:R-:W-:Y:S02]  /*1de50*/  LOP3.LUT R32, R33, 0x380, RZ, 0xc0, !PT ;  /* 0x0000038021207812 */ /* 0x000fe400078ec0ff */
[----:B------:R-:W-:Y:S01]  /*1de60*/  LOP3.LUT R36, R37, 0x380, RZ, 0xc0, !PT ;  /* 0x0000038025247812 */ /* 0x000fe200078ec0ff */
[----:B-1----:R-:W1:Y:S01]  /*1de70*/  @P1 LDC R51, c[0x0][0xbec] ;  /* 0x0002fb00ff331b82 */ /* 0x002e620000000800 */
[----:B------:R-:W-:Y:S01]  /*1de80*/  SHF.R.U64 R7, R7, 0x3, RZ ;  /* 0x0000000307077819 */ /* 0x000fe200000012ff */
[----:B------:R-:W5:Y:S01]  /*1de90*/  LD.E.128 R8, desc[UR54][R8.64] ;  /* 0x0000003608087980 */ /* 0x000f62000c101d00 */
[----:B------:R-:W-:Y:S02]  /*1dea0*/  SHF.R.U64 R4, R4, 0x3, RZ ;  /* 0x0000000304047819 */ /* 0x000fe400000012ff */
[----:B------:R-:W-:Y:S01]  /*1deb0*/  SHF.R.U64 R32, R32, 0x3, RZ ;  /* 0x0000000320207819 */ /* 0x000fe200000012ff */
[----:B------:R-:W5:Y:S01]  /*1dec0*/  LD.E.128 R12, desc[UR54][R12.64] ;  /* 0x000000360c0c7980 */ /* 0x000f62000c101d00 */
[----:B------:R-:W-:Y:S01]  /*1ded0*/  SHF.R.U64 R36, R36, 0x3, RZ ;  /* 0x0000000324247819 */ /* 0x000fe200000012ff */
[----:B--2---:R-:W-:Y:S01]  /*1dee0*/  IMAD R3, R49, UR4, RZ ;  /* 0x0000000431037c24 */ /* 0x004fe2000f8e02ff */
[----:B------:R-:W-:Y:S01]  /*1def0*/  LOP3.LUT R20, R7, R20, RZ, 0x3c, !PT ;  /* 0x0000001407147212 */ /* 0x000fe200078e3cff */
[----:B------:R-:W2:Y:S01]  /*1df00*/  @P1 LDC R49, c[0x0][0xbf0] ;  /* 0x0002fc00ff311b82 */ /* 0x000ea20000000800 */
        /* <DEDUP_REMOVED lines=12> */
[----:B------:R-:W-:Y:S02]  /*1dfd0*/  IMAD R48, R207, 0x20, R188 ;  /* 0x00000020cf307824 */ /* 0x000fe400078e02bc */
[----:B------:R-:W-:Y:S01]  /*1dfe0*/  IMAD.IADD R21, R21, 0x1, R3 ;  /* 0x0000000115157824 */ /* 0x000fe200078e0203 */
[----:B------:R-:W5:Y:S01]  /*1dff0*/  LD.E.128 R36, desc[UR54][R36.64] ;  /* 0x0000003624247980 */ /* 0x000f62000c101d00 */
[----:B------:R-:W-:Y:S02]  /*1e000*/  IMAD R3, R54, UR4, RZ ;  /* 0x0000000436037c24 */ /* 0x000fe4000f8e02ff */
[----:B------:R-:W-:Y:S01]  /*1e010*/  IMAD.IADD R48, R193, 0x1, R48 ;  /* 0x00000001c1307824 */ /* 0x000fe200078e0230 */
[----:B------:R-:W5:Y:S01]  /*1e020*/  LD.E.128 R44, desc[UR54][R44.64] ;  /* 0x000000362c2c7980 */ /* 0x000f62000c101d00 */
[C---:B------:R-:W-:Y:S02]  /*1e030*/  IMAD R3, R208.reuse, UR5, R3 ;  /* 0x00000005d0037c24 */ /* 0x040fe4000f8e0203 */
[----:B------:R-:W-:Y:S01]  /*1e040*/  IMAD.WIDE.U32 R20, R208, UR4, R20 ;  /* 0x00000004d0147c25 */ /* 0x000fe2000f8e0014 */
[----:B------:R-:W-:Y:S01]  /*1e050*/  ULDC.64 UR4, c[0x0][0xaf0] ;  /* 0x0002bc0000047ab9 */ /* 0x000fe20000000a00 */
[----:B------:R-:W-:Y:S01]  /*1e060*/  @!PT LDS RZ, [RZ] ;  /* 0x00000000fffff984 */ /* 0x000fe20000000800 */
[----:B------:R-:W-:Y:S01]  /*1e070*/  @!PT LDS RZ, [RZ] ;  /* 0x00000000fffff984 */ /* 0x000fe20000000800 */
[----:B------:R-:W-:Y:S01]  /*1e080*/  @!PT LDS RZ, [RZ] ;  /* 0x00000000fffff984 */ /* 0x000fe20000000800 */
[----:B------:R-:W-:Y:S01]  /*1e090*/  @!PT LDS RZ, [RZ] ;  /* 0x00000000fffff984 */ /* 0x000fe20000000800 */
[----:B------:R3:W-:Y:S06]  /*1e0a0*/  MEMBAR.ALL.CTA ;  /* 0x0000000000007992 */ /* 0x0007ec0000008000 */
[----:B---3--:R-:W3:Y:S01]  /*1e0b0*/  FENCE.VIEW.ASYNC.S ;  /* 0x00000000000073c6 */ /* 0x008ee20000000000 */
        /* <DEDUP_REMOVED lines=17> */
[----:B------:R-:W-:Y:S01]  /*1e1d0*/  IMAD.IADD R50, R188, 0x1, R193 ;  /* 0x00000001bc327824 */ /* 0x000fe200078e02c1 */
[----:B------:R-:W-:Y:S01]  /*1e1e0*/  IADD3 R21, R21, R51, RZ ;  /* 0x0000003315157210 */ /* 0x000fe20007ffe0ff */
[----:B------:R-:W-:Y:S02]  /*1e1f0*/  IMAD R40, R0, UR4, RZ ;  /* 0x0000000400287c24 */ /* 0x000fe4000f8e02ff */
[----:B------:R-:W-:Y:S02]  /*1e200*/  VIADD R0, R50, 0x20 ;  /* 0x0000002032007836 */ /* 0x000fe40000000000 */
[----:B------:R-:W-:-:S02]  /*1e210*/  IMAD R51, R49, UR5, R40 ;  /* 0x0000000531337c24 */ /* 0x000fc4000f8e0228 */
[----:B------:R-:W-:Y:S01]  /*1e220*/  IMAD.WIDE.U32 R20, R49, UR4, R20 ;  /* 0x0000000431147c25 */ /* 0x000fe2000f8e0014 */
[-C--:B------:R-:W-:Y:S01]  /*1e230*/  ISETP.GE.AND P2, PT, R50, R59.reuse, PT ;  /* 0x0000003b3200720c */ /* 0x080fe20003f46270 */
[----:B------:R-:W-:Y:S01]  /*1e240*/  ULDC.64 UR4, c[0x0][0xa80] ;  /* 0x0002a00000047ab9 */ /* 0x000fe20000000a00 */
[-C--:B------:R-:W-:Y:S01]  /*1e250*/  ISETP.GE.AND P0, PT, R0, R59.reuse, PT ;  /* 0x0000003b0000720c */ /* 0x080fe20003f06270 */
[----:B------:R-:W-:Y:S01]  /*1e260*/  VIADD R3, R50, 0x40 ;  /* 0x0000004032037836 */ /* 0x000fe20000000000 */
[----:B------:R-:W-:Y:S01]  /*1e270*/  LEA R40, P3, R20, UR4, 0x1 ;  /* 0x0000000414287c11 */ /* 0x000fe2000f8608ff */
[----:B------:R-:W-:Y:S02]  /*1e280*/  IMAD.IADD R21, R21, 0x1, R51 ;  /* 0x0000000115157824 */ /* 0x000fe400078e0233 */
[----:B------:R-:W-:Y:S01]  /*1e290*/  VIADD R0, R18, 0x28820 ;  /* 0x0002882012007836 */ /* 0x000fe20000000000 */
[----:B------:R-:W-:Y:S02]  /*1e2a0*/  ISETP.GE.AND P1, PT, R3, R59, PT ;  /* 0x0000003b0300720c */ /* 0x000fe40003f26270 */
[----:B------:R-:W-:-:S02]  /*1e2b0*/  LEA.HI.X R3, R20, UR5, R21, 0x1, P3 ;  /* 0x0000000514037c11 */ /* 0x000fc400098f0c15 */
        /* <DEDUP_REMOVED lines=15> */
.L_x_1930:
[----:B------:R-:W-:Y:S05]  /*1e3b0*/  BSYNC B1 ;  /* 0x0000000000017941 */ /* 0x000fea0003800000 */
.L_x_1929:
        /* <DEDUP_REMOVED lines=13> */
.L_x_1932:
[----:B------:R-:W-:Y:S05]  /*1e490*/  BSYNC B1 ;  /* 0x0000000000017941 */ /* 0x000fea0003800000 */
.L_x_1931:
        /* <DEDUP_REMOVED lines=13> */
.L_x_1934:
[----:B------:R-:W-:Y:S05]  /*1e570*/  BSYNC B1 ;  /* 0x0000000000017941 */ /* 0x000fea0003800000 */
.L_x_1933:
        /* <DEDUP_REMOVED lines=16> */
.L_x_1927:
[----:B------:R-:W-:Y:S01]  /*1e680*/  ULDC.64 UR4, c[0x0][0xc00] ;  /* 0x0003000000047ab9 */ /* 0x000fe20000000a00 */
[----:B------:R-:W4:Y:S01]  /*1e690*/  LDC.64 R4, c[0x0][0xc00] ;  /* 0x00030000ff047b82 */ /* 0x000f220000000a00 */
[----:B------:R-:W-:Y:S01]  /*1e6a0*/  ISETP.NE.U32.AND P0, PT, RZ, UR4, PT ;  /* 0x00000004ff007c0c */ /* 0x000fe2000bf05070 */
[----:B------:R-:W-:-:S03]  /*1e6b0*/  IMAD.MOV.U32 R0, RZ, RZ, RZ ;  /* 0x000000ffff007224 */ /* 0x000fc600078e00ff */
[----:B------:R-:W-:Y:S01]  /*1e6c0*/  ISETP.NE.AND.EX P0, PT, RZ, UR5, PT, P0 ;  /* 0x00000005ff007c0c */ /* 0x000fe2000bf05300 */
[----:B------:R-:W-:Y:S02]  /*1e6d0*/  ULDC.64 UR4, c[0x0][0xc08] ;  /* 0x0003020000047ab9 */ /* 0x000fe40000000a00 */
[----:B------:R-:W-:Y:S01]  /*1e6e0*/  ISETP.NE.U32.AND P1, PT, RZ, UR4, PT ;  /* 0x00000004ff007c0c */ /* 0x000fe2000bf25070 */
[----:B------:R-:W1:Y:S03]  /*1e6f0*/  LDC R25, c[0x0][0xbe8] ;  /* 0x0002fa00ff197b82 */ /* 0x000e660000000800 */
[----:B------:R-:W-:Y:S01]  /*1e700*/  ISETP.NE.AND.EX P1, PT, RZ, UR5, PT, P1 ;  /* 0x00000005ff007c0c */ /* 0x000fe2000bf25310 */
[----:B----4-:R-:W-:-:S12]  /*1e710*/  IMAD.WIDE R4, R209, 0x4, R4 ;  /* 0x00000004d1047825 */ /* 0x010fd800078e0204 */
[----:B------:R-:W4:Y:S01]  /*1e720*/  @P1 LDC.64 R6, c[0x0][0xc08] ;  /* 0x00030200ff061b82 */ /* 0x000f220000000a00 */
[----:B------:R-:W-:Y:S02]  /*1e730*/  ULDC UR4, c[0x0][0xa88] ;  /* 0x0002a20000047ab9 */ /* 0x000fe40000000800 */
[----:B------:R-:W-:Y:S01]  /*1e740*/  IMAD.U32 R8, RZ, RZ, UR4 ;  /* 0x00000004ff087e24 */ /* 0x000fe2000f8e00ff */
[----:B------:R0:W5:Y:S01]  /*1e750*/  @P0 LDG.E R0, desc[UR54][R4.64] ;  /* 0x0000003604000981 */ /* 0x000162000c1e1900 */
[----:B----4-:R-:W-:-:S05]  /*1e760*/  @P1 IMAD.WIDE R6, R209, 0x4, R6 ;  /* 0x00000004d1061825 */ /* 0x010fca00078e0206 */
[----:B------:R0:W5:Y:S01]  /*1e770*/  @P1 LDG.E R8, desc[UR54][R6.64] ;  /* 0x0000003606081981 */ /* 0x000162000c1e1900 */
[----:B-1----:R-:W-:Y:S02]  /*1e780*/  ISETP.NE.AND P2, PT, R25, 0x1, PT ;  /* 0x000000011900780c */ /* 0x002fe40003f45270 */
[----:B------:R-:W-:Y:S02]  /*1e790*/  ISETP.GE.AND P3, PT, R226, 0x80, PT ;  /* 0x00000080e200780c */ /* 0x000fe40003f66270 */
[----:B------:R-:W-:-:S09]  /*1e7a0*/  SHF.R.S32.HI R9, RZ, 0x1f, R209 ;  /* 0x0000001fff097819 */ /* 0x000fd200000114d1 */
[----:B------:R-:W1:Y:S08]  /*1e7b0*/  @P2 LDC R20, c[0x0][0xbec] ;  /* 0x0002fb00ff142b82 */ /* 0x000e700000000800 */
[----:B------:R-:W4:Y:S01]  /*1e7c0*/  @P2 LDC R27, c[0x0][0xbf0] ;  /* 0x0002fc00ff1b2b82 */ /* 0x000f220000000800 */
[----:B0-----:R-:W-:Y:S05]  /*1e7d0*/  @P1 BRA `(.L_x_1936) ;  /* 0x0000000000101947 */ /* 0x001fea0003800000 */
[----:B------:R-:W-:Y:S05]  /*1e7e0*/  @!P0 BRA `(.L_x_1936) ;  /* 0x00000000000c8947 */ /* 0x000fea0003800000 */
[----:B------:R-:W2:Y:S04]  /*1e7f0*/  LDG.E R3, desc[UR54][R4.64] ;  /* 0x0000003604037981 */ /* 0x000ea8000c1e1900 */
[----:B-----5:R-:W2:Y:S02]  /*1e800*/  LDG.E R8, desc[UR54][R4.64+0x4] ;  /* 0x0000043604087981 */ /* 0x020ea4000c1e1900 */
[----:B--2---:R-:W-:-:S07]  /*1e810*/  IMAD.IADD R8, R8, 0x1, -R3 ;  /* 0x0000000108087824 */ /* 0x004fce00078e0a03 */
.L_x_1936:
[----:B------:R-:W-:Y:S01]  /*1e820*/  BSSY B1, `(.L_x_1937) ;  /* 0x000002d000017945 */ /* 0x000fe20003800000 */
[----:B------:R-:W-:Y:S02]  /*1e830*/  SHF.R.S32.HI R12, RZ, 0x1f, R208 ;  /* 0x0000001fff0c7819 */ /* 0x000fe400000114d0 */
[----:B--2---:R-:W-:Y:S02]  /*1e840*/  SEL R13, R209, RZ, !P0 ;  /* 0x000000ffd10d7207 */ /* 0x004fe40004000000 */
[----:B------:R-:W-:Y:S02]  /*1e850*/  SEL R14, R9, RZ, !P0 ;  /* 0x000000ff090e7207 */ /* 0x000fe40004000000 */
[----:B-----5:R-:W-:Y:S01]  /*1e860*/  SHF.R.S32.HI R11, RZ, 0x1f, R0 ;  /* 0x0000001fff0b7819 */ /* 0x020fe20000011400 */
[----:B------:R-:W-:Y:S06]  /*1e870*/  @P3 BRA `(.L_x_1938) ;  /* 0x00000000009c3947 */ /* 0x000fec0003800000 */
[----:B------:R-:W0:Y:S01]  /*1e880*/  S2R R10, SR_TID.X ;  /* 0x00000000000a7919 */ /* 0x000e220000002100 */
[----:B------:R-:W2:Y:S02]  /*1e890*/  LDC R9, c[0x0][0xbe8] ;  /* 0x0002fa00ff097b82 */ /* 0x000ea40000000800 */
[----:B--2---:R-:W-:Y:S01]  /*1e8a0*/  IMAD R3, R8, R9, RZ ;  /* 0x0000000908037224 */ /* 0x004fe200078e02ff */
[----:B0-----:R-:W-:-:S04]  /*1e8b0*/  IADD3 R10, R193, -0x80, R10 ;  /* 0xffffff80c10a7810 */ /* 0x001fc80007ffe00a */
        /* <DEDUP_REMOVED lines=9> */
[----:B------:R-:W0:Y:S01]  /*1e950*/  @P0 LDC R15, c[0x0][0xbec] ;  /* 0x0002fb00ff0f0b82 */ /* 0x000e220000000800 */
[----:B------:R-:W-:Y:S01]  /*1e960*/  IMAD R7, R208, UR5, R7 ;  /* 0x00000005d0077c24 */ /* 0x000fe2000f8e0207 */
[----:B------:R-:W-:-:S03]  /*1e970*/  ULDC.64 UR4, c[0x0][0xb98] ;  /* 0x0002e60000047ab9 */ /* 0x000fc60000000a00 */
[----:B------:R-:W-:-:S03]  /*1e980*/  IMAD.IADD R5, R5, 0x1, R7 ;  /* 0x0000000105057824 */ /* 0x000fc600078e0207 */
[----:B------:R-:W2:Y:S01]  /*1e990*/  @P0 LDC R21, c[0x0][0xbf0] ;  /* 0x0002fc00ff150b82 */ /* 0x000ea20000000800 */
[----:B------:R-:W-:-:S04]  /*1e9a0*/  IMAD.WIDE.U32 R4, R13, UR4, R4 ;  /* 0x000000040d047c25 */ /* 0x000fc8000f8e0004 */
[----:B0-----:R-:W-:-:S05]  /*1e9b0*/  @P0 IMAD.HI.U32 R6, R10, R15, RZ ;  /* 0x0000000f0a060227 */ /* 0x001fca00078e00ff */
[----:B--2---:R-:W-:Y:S01]  /*1e9c0*/  @P0 SHF.R.U32.HI R3, RZ, R21, R6 ;  /* 0x00000015ff030219 */ /* 0x004fe20000011606 */
[----:B------:R-:W-:-:S03]  /*1e9d0*/  IMAD R6, R14, UR4, RZ ;  /* 0x000000040e067c24 */ /* 0x000fc6000f8e02ff */
[----:B------:R-:W-:Y:S01]  /*1e9e0*/  IADD3 R4, P0, R3, R4, RZ ;  /* 0x0000000403047210 */ /* 0x000fe20007f1e0ff */
[--C-:B------:R-:W-:Y:S02]  /*1e9f0*/  IMAD.MOV R7, RZ, RZ, -R3.reuse ;  /* 0x000000ffff077224 */ /* 0x100fe400078e0a03 */
        /* <DEDUP_REMOVED lines=10> */
[----:B------:R-:W-:Y:S01]  /*1eaa0*/  LEA R6, P0, R4, UR4, 0x2 ;  /* 0x0000000404067c11 */ /* 0x000fe2000f8010ff */
[----:B------:R-:W-:-:S05]  /*1eab0*/  IMAD.IADD R3, R5, 0x1, R3 ;  /* 0x0000000105037824 */ /* 0x000fca00078e0203 */
[----:B------:R-:W-:Y:S01]  /*1eac0*/  LEA.HI.X R7, R4, UR5, R3, 0x2, P0 ;  /* 0x0000000504077c11 */ /* 0x000fe200080f1403 */
[----:B------:R-:W-:-:S05]  /*1ead0*/  IMAD.MOV.U32 R3, RZ, RZ, -0x800000 ;  /* 0xff800000ff037424 */ /* 0x000fca00078e00ff */
[----:B------:R0:W-:Y:S02]  /*1eae0*/  STG.E desc[UR54][R6.64], R3 ;  /* 0x0000000306007986 */ /* 0x0001e4000c101936 */
.L_x_1938:
[----:B------:R-:W-:Y:S05]  /*1eaf0*/  BSYNC B1 ;  /* 0x0000000000017941 */ /* 0x000fea0003800000 */
.L_x_1937:
[----:B------:R-:W-:Y:S02]  /*1eb00*/  ULDC.64 UR4, c[0x0][0xaa0] ;  /* 0x0002a80000047ab9 */ /* 0x000fe40000000a00 */
[----:B0-----:R-:W-:Y:S02]  /*1eb10*/  IMAD R3, R11, UR4, RZ ;  /* 0x000000040b037c24 */ /* 0x001fe4000f8e02ff */
[----:B------:R-:W-:-:S04]  /*1eb20*/  IMAD.WIDE.U32 R4, R0, UR4, RZ ;  /* 0x0000000400047c25 */ /* 0x000fc8000f8e00ff */
[----:B------:R-:W-:Y:S01]  /*1eb30*/  IMAD R3, R0, UR5, R3 ;  /* 0x0000000500037c24 */ /* 0x000fe2000f8e0203 */
[----:B------:R-:W-:Y:S01]  /*1eb40*/  ULDC.64 UR4, c[0x0][0xae8] ;  /* 0x0002ba0000047ab9 */ /* 0x000fe20000000a00 */
[----:B------:R-:W-:Y:S02]  /*1eb50*/  IMAD R0, R207, 0x20, R188 ;  /* 0x00000020cf007824 */ /* 0x000fe400078e02bc */
[----:B------:R-:W-:Y:S02]  /*1eb60*/  IMAD.IADD R5, R5, 0x1, R3 ;  /* 0x0000000105057824 */ /* 0x000fe400078e0203 */
[----:B------:R-:W-:Y:S02]  /*1eb70*/  IMAD.IADD R9, R193, 0x1, R0 ;  /* 0x00000001c1097824 */ /* 0x000fe400078e0200 */
[----:B------:R-:W-:Y:S02]  /*1eb80*/  IMAD R7, R12, UR4, RZ ;  /* 0x000000040c077c24 */ /* 0x000fe4000f8e02ff */
[----:B-1----:R-:W-:-:S04]  /*1eb90*/  @P2 IMAD.HI.U32 R0, R9, R20, RZ ;  /* 0x0000001409002227 */ /* 0x002fc800078e00ff */
[C---:B------:R-:W-:Y:S02]  /*1eba0*/  IMAD R7, R208.reuse, UR5, R7 ;  /* 0x00000005d0077c24 */ /* 0x040fe4000f8e0207 */
[----:B------:R-:W-:Y:S01]  /*1ebb0*/  IMAD.WIDE.U32 R4, R208, UR4, R4 ;  /* 0x00000004d0047c25 */ /* 0x000fe2000f8e0004 */
[----:B------:R-:W-:-:S03]  /*1ebc0*/  ULDC.64 UR4, c[0x0][0xaf0] ;  /* 0x0002bc0000047ab9 */ /* 0x000fc60000000a00 */
[----:B------:R-:W-:Y:S01]  /*1ebd0*/  IMAD.MOV.U32 R3, RZ, RZ, R9 ;  /* 0x000000ffff037224 */ /* 0x000fe200078e0009 */
[----:B----4-:R-:W-:Y:S01]  /*1ebe0*/  @P2 SHF.R.U32.HI R3, RZ, R27, R0 ;  /* 0x0000001bff032219 */ /* 0x010fe20000011600 */
[----:B------:R-:W-:Y:S02]  /*1ebf0*/  IMAD R6, R14, UR4, RZ ;  /* 0x000000040e067c24 */ /* 0x000fe4000f8e02ff */
[----:B------:R-:W-:Y:S01]  /*1ec00*/  IMAD.IADD R5, R5, 0x1, R7 ;  /* 0x0000000105057824 */ /* 0x000fe200078e0207 */
[----:B------:R-:W-:Y:S01]  /*1ec10*/  SHF.R.S32.HI R0, RZ, 0x1f, R3 ;  /* 0x0000001fff007819 */ /* 0x000fe20000011403 */
[C---:B------:R-:W-:Y:S02]  /*1ec20*/  IMAD R7, R13.reuse, UR5, R6 ;  /* 0x000000050d077c24 */ /* 0x040fe4000f8e0206 */
[----:B------:R-:W-:Y:S01]  /*1ec30*/  IMAD.WIDE.U32 R4, R13, UR4, R4 ;  /* 0x000000040d047c25 */ /* 0x000fe2000f8e0004 */
[----:B------:R-:W-:-:S03]  /*1ec40*/  ULDC.64 UR4, c[0x0][0xae0] ;  /* 0x0002b80000047ab9 */ /* 0x000fc60000000a00 */
[----:B------:R-:W-:Y:S02]  /*1ec50*/  IMAD.MOV R6, RZ, RZ, -R3 ;  /* 0x000000ffff067224 */ /* 0x000fe400078e0a03 */
[----:B------:R-:W-:Y:S02]  /*1ec60*/  IMAD.IADD R5, R5, 0x1, R7 ;  /* 0x0000000105057824 */ /* 0x000fe400078e0207 */
        /* <DEDUP_REMOVED lines=11> */
[----:B------:R-:W-:Y:S01]  /*1ed20*/  IMAD.IADD R193, R188, 0x1, R193 ;  /* 0x00000001bcc17824 */ /* 0x000fe200078e02c1 */
[----:B------:R-:W-:Y:S01]  /*1ed30*/  LEA R0, P0, R4, UR4, 0x1 ;  /* 0x0000000404007c11 */ /* 0x000fe2000f8008ff */
[----:B------:R-:W-:Y:S01]  /*1ed40*/  IMAD.IADD R3, R5, 0x1, R3 ;  /* 0x0000000105037824 */ /* 0x000fe200078e0203 */
[----:B------:R-:W-:-:S04]  /*1ed50*/  UMOV UR4, 0xffffffff ;  /* 0xffffffff00047882 */ /* 0x000fc80000000000 */
[----:B------:R-:W-:Y:S01]  /*1ed60*/  LEA.HI.X R4, R4, UR5, R3, 0x1, P0 ;  /* 0x0000000504047c11 */ /* 0x000fe200080f0c03 */
[----:B------:R-:W-:Y:S06]  /*1ed70*/  BRA.DIV UR4, `(.L_x_1939) ;  /* 0x0000009e04507947 */ /* 0x000fec000b800000 */
[----:B------:R0:W1:Y:S04]  /*1ed80*/  SHFL.IDX PT, R3, R4, RZ, 0x181f ;  /* 0x00181fff04037589 */ /* 0x00006800000e0000 */
[----:B------:R0:W2:Y:S02]  /*1ed90*/  SHFL.IDX PT, R14, R0, RZ, 0x181f ;  /* 0x00181fff000e7589 */ /* 0x0000a400000e0000 */
.L_x_2189:
[----:B------:R-:W-:Y:S01]  /*1eda0*/  IMAD R8, R8, R25, RZ ;  /* 0x0000001908087224 */ /* 0x000fe200078e02ff */
[----:B------:R-:W-:Y:S04]  /*1edb0*/  BSSY B1, `(.L_x_1940) ;  /* 0x000000c000017945 */ /* 0x000fe80003800000 */
[----:B------:R-:W-:-:S13]  /*1edc0*/  ISETP.GE.AND P0, PT, R193, R8, PT ;  /* 0x00000008c100720c */ /* 0x000fda0003f06270 */
[----:B------:R-:W-:Y:S05]  /*1edd0*/  @P0 BRA `(.L_x_1941) ;  /* 0x0000000000240947 */ /* 0x000fea0003800000 */
[----:B------:R-:W-:Y:S02]  /*1ede0*/  ULDC UR4, c[0x0][0xac8] ;  /* 0x0002b20000047ab9 */ /* 0x000fe40000000800 */
[----:B------:R-:W-:Y:S02]  /*1edf0*/  ISETP.GE.AND P2, PT, R16, UR4, PT ;  /* 0x0000000410007c0c */ /* 0x000fe4000bf46270 */
[----:B------:R-:W-:-:S11]  /*1ee00*/  ISETP.GE.AND P3, PT, R2, UR4, PT ;  /* 0x0000000402007c0c */ /* 0x000fd6000bf66270 */
[-C--:B--2---:R-:W-:Y:S02]  /*1ee10*/  @!P2 LEA R6, P0, R16, R14.reuse, 0x1 ;  /* 0x0000000e1006a211 */ /* 0x084fe400078008ff */
[----:B------:R-:W-:Y:S02]  /*1ee20*/  @!P3 LEA R14, P1, R2, R14, 0x1 ;  /* 0x0000000e020eb211 */ /* 0x000fe400078208ff */
[-C--:B-1----:R-:W-:Y:S02]  /*1ee30*/  @!P2 LEA.HI.X R7, R16, R3.reuse, R17, 0x1, P0 ;  /* 0x000000031007a211 */ /* 0x082fe400000f0c11 */
[----:B------:R-:W-:-:S03]  /*1ee40*/  @!P3 LEA.HI.X R15, R2, R3, R185, 0x1, P1 ;  /* 0x00000003020fb211 */ /* 0x000fc600008f0cb9 */
[----:B------:R4:W-:Y:S04]  /*1ee50*/  @!P2 ST.E.128 desc[UR54][R6.64], RZ ;  /* 0x000000ff0600a985 */ /* 0x0009e8000c101d36 */
[----:B------:R4:W-:Y:S02]  /*1ee60*/  @!P3 ST.E.128 desc[UR54][R14.64], RZ ;  /* 0x000000ff0e00b985 */ /* 0x0009e4000c101d36 */
.L_x_1941:
[----:B------:R-:W-:Y:S05]  /*1ee70*/  BSYNC B1 ;  /* 0x0000000000017941 */ /* 0x000fea0003800000 */
.L_x_1940:
[----:B------:R-:W-:-:S03]  /*1ee80*/  UMOV UR4, 0xffffffff ;  /* 0xffffffff00047882 */ /* 0x000fc60000000000 */
[----:B------:R-:W-:Y:S05]  /*1ee90*/  BRA.DIV UR4, `(.L_x_1942) ;  /* 0x0000009e043c7947 */ /* 0x000fea000b800000 */
[----:B-1----:R1:W0:Y:S04]  /*1eea0*/  SHFL.IDX PT, R3, R4, 0x1, 0x181f ;  /* 0x00381f0004037f89 */ /* 0x00222800000e0000 */
[----:B--2-4-:R1:W2:Y:S02]  /*1eeb0*/  SHFL.IDX PT, R14, R0, 0x1, 0x181f ;  /* 0x00381f00000e7f89 */ /* 0x0142a400000e0000 */
.L_x_2193:
[----:B------:R-:W-:Y:S01]  /*1eec0*/  VIADD R5, R193, 0x20 ;  /* 0x00000020c1057836 */ /* 0x000fe20000000000 */
        /* <DEDUP_REMOVED lines=12> */
.L_x_1944:
[----:B------:R-:W-:Y:S05]  /*1ef90*/  BSYNC B1 ;  /* 0x0000000000017941 */ /* 0x000fea0003800000 */
.L_x_1943:
[----:B------:R-:W-:-:S03]  /*1efa0*/  UMOV UR4, 0xffffffff ;  /* 0xffffffff00047882 */ /* 0x000fc60000000000 */
[----:B------:R-:W-:Y:S05]  /*1efb0*/  BRA.DIV UR4, `(.L_x_1945) ;  /* 0x0000009e043c7947 */ /* 0x000fea000b800000 */
[----:B0-----:R0:W0:Y:S04]  /*1efc0*/  SHFL.IDX PT, R3, R4, 0x2, 0x181f ;  /* 0x00581f0004037f89 */ /* 0x00102800000e0000 */
[----:B--2-4-:R2:W4:Y:S02]  /*1efd0*/  SHFL.IDX PT, R14, R0, 0x2, 0x181f ;  /* 0x00581f00000e7f89 */ /* 0x01452400000e0000 */
.L_x_2197:
        /* <DEDUP_REMOVED lines=13> */
.L_x_1947:
[----:B------:R-:W-:Y:S05]  /*1f0b0*/  BSYNC B1 ;  /* 0x0000000000017941 */ /* 0x000fea0003800000 */
.L_x_1946:
[----:B------:R-:W-:-:S03]  /*1f0c0*/  UMOV UR4, 0xffffffff ;  /* 0xffffffff00047882 */ /* 0x000fc60000000000 */
[----:B------:R-:W-:Y:S05]  /*1f0d0*/  BRA.DIV UR4, `(.L_x_1948) ;  /* 0x0000009e043c7947 */ /* 0x000fea000b800000 */
[----:B0-----:R0:W0:Y:S04]  /*1f0e0*/  SHFL.IDX PT, R3, R4, 0x3, 0x181f ;  /* 0x00781f0004037f89 */ /* 0x00102800000e0000 */
[----:B----4-:R4:W0:Y:S02]  /*1f0f0*/  SHFL.IDX PT, R14, R0, 0x3, 0x181f ;  /* 0x00781f00000e7f89 */ /* 0x01082400000e0000 */
.L_x_2201:
[----:B-12-4-:R-:W-:-:S05]  /*1f100*/  VIADD R0, R193, 0x60 ;  /* 0x00000060c1007836 */ /* 0x016fca0000000000 */
        /* <DEDUP_REMOVED lines=11> */
.L_x_1935:
[----:B------:R-:W-:Y:S05]  /*1f1c0*/  BSYNC B0 ;  /* 0x0000000000007941 */ /* 0x000fea0003800000 */
.L_x_1926:
[----:B------:R-:W-:Y:S02]  /*1f1d0*/  ULDC UR4, c[0x0][0xc3c] ;  /* 0x00030f0000047ab9 */ /* 0x000fe40000000800 */
[----:B---3--:R-:W-:-:S13]  /*1f1e0*/  ISETP.GE.AND P0, PT, R43, UR4, PT ;  /* 0x000000042b007c0c */ /* 0x008fda000bf06270 */
[----:B------:R-:W-:Y:S05]  /*1f1f0*/  @!P0 BRA `(.L_x_1949) ;  /* 0xfffffe1c00c88947 */ /* 0x000fea000383ffff */
[----:B------:R-:W-:Y:S05]  /*1f200*/  BRA `(.L_x_1667) ;  /* 0x0000007000c47947 */ /* 0x000fea0003800000 */
.L_x_1665:
[----:B------:R-:W-:-:S08]  /*1f210*/  NOP ;  /* 0x0000000000007918 */ /* 0x000fd00000000000 */
[----:B------:R-:W0:-:S00]  /*1f220*/  USETMAXREG.DEALLOC.CTAPOOL 0x28 ;  /* 0x00000028000079c8 */ /* 0x000e0000080e0500 */
        /* <DEDUP_REMOVED lines=11> */
[----:B------:R-:W1:Y:S01]  /*1f2e0*/  LDS.128 R16, [UR4+0x288d0] ;  /* 0x0288d004ff107984 */ /* 0x000e620008000c00 */
[----:B------:R-:W-:Y:S06]  /*1f2f0*/  BAR.ARV 0x4, 0x180 ;  /* 0x0106000000007b1d */ /* 0x000fec0000002000 */
[----:B------:R-:W-:Y:S05]  /*1f300*/  BRA `(.L_x_1951) ;  /* 0x0000000800887947 */ /* 0x000fea0003800000 */
.L_x_1950:
        /* <DEDUP_REMOVED lines=41> */
.L_x_1956:
[----:B------:R-:W-:Y:S01]  /*1f5a0*/  UIADD3 UR4, UR4, 0x1f, URZ ;  /* 0x0000001f04047890 */ /* 0x000fe2000fffe03f */
[----:B------:R-:W-:-:S05]  /*1f5b0*/  IMAD.U32 R19, RZ, RZ, UR7 ;  /* 0x00000007ff137e24 */ /* 0x000fca000f8e00ff */
        /* <DEDUP_REMOVED lines=10> */
.L_x_1955:
[----:B------:R-:W-:Y:S05]  /*1f660*/  BSYNC B0 ;  /* 0x0000000000007941 */ /* 0x000fea0003800000 */
.L_x_1954:
[----:B0----5:R-:W0:Y:S02]  /*1f670*/  SHFL.UP PT, R2, R4, 0x1, RZ ;  /* 0x0420000004027989 */ /* 0x021e2400000e00ff */
        /* <DEDUP_REMOVED lines=19> */
.L_x_1952:
        /* <DEDUP_REMOVED lines=20> */
.L_x_1957:
[----:B---3--:R-:W-:Y:S01]  /*1f8f0*/  IMAD R16, R16, UR5, R13 ;  /* 0x0000000510107c24 */ /* 0x008fe2000f8e020d */
[----:B------:R-:W-:Y:S01]  /*1f900*/  IABS R2, R6 ;  /* 0x0000000600027213 */ /* 0x000fe20000000000 */
[----:B01----:R-:W-:-:S03]  /*1f910*/  IMAD.MOV R11, RZ, RZ, -R3 ;  /* 0x000000ffff0b7224 */ /* 0x003fc600078e0a03 */
[----:B--2---:R-:W-:Y:S01]  /*1f920*/  IADD3 R9, -R16, UR6, RZ ;  /* 0x0000000610097c10 */ /* 0x004fe2000fffe1ff */
        /* <DEDUP_REMOVED lines=24> */
[----:B------:R-:W-:Y:S02]  /*1fab0*/  VIADDMNMX R15, R8, UR5, R7, PT ;  /* 0x00000005080f7c46 */ /* 0x000fe4000b800107 */
[----:B------:R-:W-:-:S02]  /*1fac0*/  IABS R11, R6 ;  /* 0x00000006000b7213 */ /* 0x000fc40000000000 */
[----:B------:R-:W-:Y:S01]  /*1fad0*/  IABS R8, R15 ;  /* 0x0000000f00087213 */ /* 0x000fe20000000000 */
[----:B------:R-:W-:-:S03]  /*1fae0*/  IMAD.MOV R18, RZ, RZ, -R15 ;  /* 0x000000ffff127224 */ /* 0x000fc600078e0a0f */
[----:B------:R-:W0:Y:S08]  /*1faf0*/  I2F.RP R7, R8 ;  /* 0x0000000800077306 */ /* 0x000e300000209400 */
[----:B0-----:R-:W0:Y:S02]  /*1fb00*/  MUFU.RCP R7, R7 ;  /* 0x0000000700077308 */ /* 0x001e240000001000 */
[----:B0-----:R-:W-:-:S06]  /*1fb10*/  VIADD R3, R7, 0xffffffe ;  /* 0x0ffffffe07037836 */ /* 0x001fcc0000000000 */
[----:B------:R-:W0:Y:S02]  /*1fb20*/  F2I.FTZ.U32.TRUNC.NTZ R3, R3 ;  /* 0x0000000300037305 */ /* 0x000e24000021f000 */
[----:B0-----:R-:W-:-:S04]  /*1fb30*/  IMAD.MOV R10, RZ, RZ, -R3 ;  /* 0x000000ffff0a7224 */ /* 0x001fc800078e0a03 */
[----:B------:R-:W-:Y:S01]  /*1fb40*/  IMAD.MOV.U32 R9, RZ, RZ, R10 ;  /* 0x000000ffff097224 */ /* 0x000fe200078e000a */
[----:B------:R-:W-:-:S03]  /*1fb50*/  IABS R10, R15 ;  /* 0x0000000f000a7213 */ /* 0x000fc60000000000 */
        /* <DEDUP_REMOVED lines=20> */
.L_x_1953:
[----:B------:R-:W-:Y:S02]  /*1fca0*/  IMAD.MOV.U32 R17, RZ, RZ, RZ ;  /* 0x000000ffff117224 */ /* 0x000fe400078e00ff */
[----:B------:R-:W-:Y:S02]  /*1fcb0*/  IMAD.U32 R16, RZ, RZ, UR6 ;  /* 0x00000006ff107e24 */ /* 0x000fe4000f8e00ff */
[----:B------:R-:W-:-:S07]  /*1fcc0*/  IMAD.MOV.U32 R18, RZ, RZ, RZ ;  /* 0x000000ffff127224 */ /* 0x000fce00078e00ff */
.L_x_1958:
[----:B------:R-:W-:-:S13]  /*1fcd0*/  ISETP.NE.AND P0, PT, R5, RZ, PT ;  /* 0x000000ff0500720c */ /* 0x000fda0003f05270 */
[----:B------:R-:W0:Y:S01]  /*1fce0*/  @!P0 S2R R3, SR_CgaCtaId ;  /* 0x0000000000038919 */ /* 0x000e220000008800 */
[----:B------:R-:W-:-:S04]  /*1fcf0*/  @!P0 MOV R2, 0x400 ;  /* 0x0000040000028802 */ /* 0x000fc80000000f00 */
[----:B0-----:R-:W-:-:S05]  /*1fd00*/  @!P0 LEA R2, R3, R2, 0x18 ;  /* 0x0000000203028211 */ /* 0x001fca00078ec0ff */
[----:B------:R0:W-:Y:S01]  /*1fd10*/  @!P0 STS.128 [R2+0x288d0], R16 ;  /* 0x0288d01002008388 */ /* 0x0001e20000000c00 */
[----:B------:R-:W-:Y:S06]  /*1fd20*/  BAR.ARV 0x5, 0x180 ;  /* 0x0146000000007b1d */ /* 0x000fec0000002000 */
.L_x_1951:
[----:B------:R2:W-:Y:S01]  /*1fd30*/  STL [R1+0x20], RZ ;  /* 0x000020ff01007387 */ /* 0x0005e20000100800 */
[----:B------:R-:W-:Y:S01]  /*1fd40*/  ULDC UR4, c[0x0][0xc3c] ;  /* 0x00030f0000047ab9 */ /* 0x000fe20000000800 */
[----:B------:R-:W-:Y:S01]  /*1fd50*/  IMAD.MOV.U32 R28, RZ, RZ, 0x1 ;  /* 0x00000001ff1c7424 */ /* 0x000fe200078e00ff */
[----:B-1----:R-:W-:Y:S01]  /*1fd60*/  ISETP.GE.AND P0, PT, R19, UR4, PT ;  /* 0x0000000413007c0c */ /* 0x002fe2000bf06270 */
[----:B------:R-:W-:-:S12]  /*1fd70*/  IMAD.MOV.U32 R24, RZ, RZ, RZ ;  /* 0x000000ffff187224 */ /* 0x000fd800078e00ff */
[----:B--2---:R-:W-:Y:S05]  /*1fd80*/  @P0 BRA `(.L_x_1959) ;  /* 0x0000006400080947 */ /* 0x004fea0003800000 */
[----:B------:R-:W1:Y:S01]  /*1fd90*/  S2UR UR5, SR_CgaCtaId ;  /* 0x00000000000579c3 */ /* 0x000e620000008800 */
[C---:B------:R-:W-:Y:S01]  /*1fda0*/  IMAD.SHL.U32 R31, R0.reuse, 0x8, RZ ;  /* 0x00000008001f7824 */ /* 0x040fe200078e00ff */
[----:B0-----:R-:W-:Y:S01]  /*1fdb0*/  LOP3.LUT R2, R0, 0x7f, RZ, 0xc0, !PT ;  /* 0x0000007f00027812 */ /* 0x001fe200078ec0ff */
[----:B------:R-:W-:Y:S01]  /*1fdc0*/  UMOV UR4, 0x400 ;  /* 0x0000040000047882 */ /* 0x000fe20000000000 */
[----:B------:R0:W-:Y:S01]  /*1fdd0*/  STL [R1+0x20], RZ ;  /* 0x000020ff01007387 */ /* 0x0001e20000100800 */
[----:B------:R-:W-:Y:S01]  /*1fde0*/  BSSY B8, `(.L_x_1959) ;  /* 0x000063c000087945 */ /* 0x000fe20003800000 */
[----:B------:R-:W-:Y:S01]  /*1fdf0*/  LOP3.LUT R3, R31, 0x1f8, RZ, 0xc0, !PT ;  /* 0x000001f81f037812 */ /* 0x000fe200078ec0ff */
[----:B------:R-:W-:Y:S01]  /*1fe00*/  IMAD.SHL.U32 R36, R2, 0x8, RZ ;  /* 0x0000000802247824 */ /* 0x000fe200078e00ff */
[----:B------:R-:W-:Y:S01]  /*1fe10*/  SHF.R.U32.HI R2, RZ, 0x3, R2 ;  /* 0x00000003ff027819 */ /* 0x000fe20000011602 */
[----:B------:R-:W-:Y:S01]  /*1fe20*/  IMAD.MOV.U32 R29, RZ, RZ, 0x1 ;  /* 0x00000001ff1d7424 */ /* 0x000fe200078e00ff */
[----:B------:R-:W-:Y:S01]  /*1fe30*/  LOP3.LUT R3, R3, 0x38, R0, 0x78, !PT ;  /* 0x0000003803037812 */ /* 0x000fe200078e7800 */
[----:B------:R-:W-:Y:S01]  /*1fe40*/  IMAD.SHL.U32 R0, R0, 0x10, RZ ;  /* 0x0000001000007824 */ /* 0x000fe200078e00ff */
[----:B------:R-:W-:Y:S01]  /*1fe50*/  LOP3.LUT R31, R31, 0x38, RZ, 0xc0, !PT ;  /* 0x000000381f1f7812 */ /* 0x000fe200078ec0ff */
[----:B------:R-:W-:Y:S01]  /*1fe60*/  IMAD.MOV.U32 R26, RZ, RZ, RZ ;  /* 0x000000ffff1a7224 */ /* 0x000fe200078e00ff */
[----:B------:R-:W-:Y:S01]  /*1fe70*/  LOP3.LUT R36, R3, 0x200, R36, 0xf8, !PT ;  /* 0x0000020003247812 */ /* 0x000fe200078ef824 */
[----:B------:R-:W-:Y:S01]  /*1fe80*/  IMAD.MOV.U32 R28, RZ, RZ, 0x1 ;  /* 0x00000001ff1c7424 */ /* 0x000fe200078e00ff */
[----:B------:R-:W-:Y:S01]  /*1fe90*/  LOP3.LUT R0, R0, 0x70, RZ, 0xc0, !PT ;  /* 0x0000007000007812 */ /* 0x000fe200078ec0ff */
[----:B------:R-:W-:Y:S01]  /*1fea0*/  ULOP3.LUT UR38, UR36, 0x2, URZ, 0xfc, !UPT ;  /* 0x0000000224267892 */ /* 0x000fe2000f8efc3f */
[----:B------:R-:W-:Y:S01]  /*1feb0*/  MOV R24, RZ ;  /* 0x000000ff00187202 */ /* 0x000fe20000000f00 */
[----:B------:R-:W-:Y:S01]  /*1fec0*/  ULDC.64 UR40, c[0x0][0x198] ;  /* 0x0000660000287ab9 */ /* 0x000fe20000000a00 */
[----:B------:R-:W-:Y:S01]  /*1fed0*/  LOP3.LUT R2, R2, R0, RZ, 0xfc, !PT ;  /* 0x0000000002027212 */ /* 0x000fe200078efcff */
[----:B------:R-:W-:Y:S01]  /*1fee0*/  ULDC UR37, c[0x0][0xc] ;  /* 0x0000030000257ab9 */ /* 0x000fe20000000800 */
[----:B------:R-:W-:Y:S01]  /*1fef0*/  LOP3.LUT R30, R31, 0x40, RZ, 0xfc, !PT ;  /* 0x000000401f1e7812 */ /* 0x000fe200078efcff */
[----:B-1----:R-:W-:-:S06]  /*1ff00*/  ULEA UR4, UR5, UR4, 0x18 ;  /* 0x0000000405047291 */ /* 0x002fcc000f8ec03f */
[----:B------:R-:W-:-:S04]  /*1ff10*/  IMAD.U32 R22, RZ, RZ, UR4 ;  /* 0x00000004ff167e24 */ /* 0x000fc8000f8e00ff */
[----:B------:R-:W-:-:S05]  /*1ff20*/  IMAD R0, R36, 0x2, R22 ;  /* 0x0000000224007824 */ /* 0x000fca00078e0216 */
[----:B------:R0:W-:Y:S02]  /*1ff30*/  STL [R1+0xc], R0 ;  /* 0x00000c0001007387 */ /* 0x0001e40000100800 */
.L_x_2074:
[----:B------:R-:W-:Y:S05]  /*1ff40*/  YIELD ;  /* 0x0000000000007946 */ /* 0x000fea0003800000 */
[----:B------:R-:W-:Y:S01]  /*1ff50*/  ULDC.64 UR4, c[0x0][0xa28] ;  /* 0x00028a0000047ab9 */ /* 0x000fe20000000a00 */
[----:B------:R-:W-:Y:S01]  /*1ff60*/  IMAD.MOV.U32 R11, RZ, RZ, RZ ;  /* 0x000000ffff0b7224 */ /* 0x000fe200078e00ff */
[----:B------:R-:W-:Y:S01]  /*1ff70*/  ISETP.NE.U32.AND P0, PT, RZ, UR4, PT ;  /* 0x00000004ff007c0c */ /* 0x000fe2000bf05070 */
[----:B-1----:R-:W1:Y:S01]  /*1ff80*/  LDC.64 R4, c[0x0][0xa00] ;  /* 0x00028000ff047b82 */ /* 0x002e620000000a00 */
[----:B------:R-:W-:Y:S01]  /*1ff90*/  IMAD.MOV.U32 R8, RZ, RZ, RZ ;  /* 0x000000ffff087224 */ /* 0x000fe200078e00ff */
[----:B------:R-:W-:Y:S01]  /*1ffa0*/  ULDC.64 UR6, c[0x0][0xa10] ;  /* 0x0002840000067ab9 */ /* 0x000fe20000000a00 */
[----:B------:R-:W-:Y:S01]  /*1ffb0*/  ISETP.NE.AND.EX P0, PT, RZ, UR5, PT, P0 ;  /* 0x00000005ff007c0c */ /* 0x000fe2000bf05300 */
[----:B------:R-:W-:-:S12]  /*1ffc0*/  ULDC.64 UR4, c[0x0][0xa18] ;  /* 0x0002860000047ab9 */ /* 0x000fd80000000a00 */
[----:B------:R-:W2:Y:S02]  /*1ffd0*/  @P0 LDC.64 R2, c[0x0][0xa28] ;  /* 0x00028a00ff020b82 */ /* 0x000ea40000000a00 */
[----:B--2---:R-:W-:-:S05]  /*1ffe0*/  @P0 IMAD.WIDE R2, R19, 0x4, R2 ;  /* 0x0000000413020825 */ /* 0x004fca00078e0202 */
[----:B---3--:R2:W3:Y:S01]  /*1fff0*/  @P0 LDG.E R11, desc[UR54][R2.64] ;  /* 0x00000036020b0981 */ /* 0x0084e2000c1e1900 */
[----:B------:R-:W-:Y:S01]  /*20000*/  ISETP.NE.U32.AND P0, PT, RZ, UR4, PT ;  /* 0x00000004ff007c0c */ /* 0x000fe2000bf05070 */
[----:B-1----:R-:W-:Y:S01]  /*20010*/  IMAD.WIDE R4, R19, 0x4, R4 ;  /* 0x0000000413047825 */ /* 0x002fe200078e0204 */
[----:B------:R-:W-:Y:S02]  /*20020*/  ISETP.NE.U32.AND P1, PT, RZ, UR6, PT ;  /* 0x00000006ff007c0c */ /* 0x000fe4000bf25070 */
[----:B------:R-:W-:Y:S01]  /*20030*/  ISETP.NE.AND.EX P2, PT, RZ, UR5, PT, P0 ;  /* 0x00000005ff007c0c */ /* 0x000fe2000bf45300 */
[----:B------:R-:W-:Y:S01]  /*20040*/  ULDC.64 UR4, c[0x0][0xa00] ;  /* 0x0002800000047ab9 */ /* 0x000fe20000000a00 */
[----:B------:R-:W-:Y:S01]  /*20050*/  ISETP.NE.AND.EX P1, PT, RZ, UR7, PT, P1 ;  /* 0x00000007ff007c0c */ /* 0x000fe2000bf25310 */
[----:B0-----:R-:W-:Y:S01]  /*20060*/  IMAD.MOV.U32 R0, RZ, RZ, RZ ;  /* 0x000000ffff007224 */ /* 0x001fe200078e00ff */
[----:B------:R-:W-:Y:S01]  /*20070*/  ISETP.NE.U32.AND P0, PT, RZ, UR4, PT ;  /* 0x00000004ff007c0c */ /* 0x000fe2000bf05070 */
[----:B--2---:R-:W0:Y:S03]  /*20080*/  LDC.64 R2, c[0x0][0xa10] ;  /* 0x00028400ff027b82 */ /* 0x004e260000000a00 */
[----:B------:R-:W-:-:S05]  /*20090*/  ISETP.NE.AND.EX P0, PT, RZ, UR5, PT, P0 ;  /* 0x00000005ff007c0c */ /* 0x000fca000bf05300 */
[----:B------:R-:W1:Y:S08]  /*200a0*/  @P2 LDC.64 R6, c[0x0][0xa18] ;  /* 0x00028600ff062b82 */ /* 0x000e700000000a00 */
[----:B------:R-:W2:Y:S01]  /*200b0*/  @P0 LDG.E R8, desc[UR54][R4.64] ;  /* 0x0000003604080981 */ /* 0x000ea2000c1e1900 */
[----:B0-----:R-:W-:-:S05]  /*200c0*/  IMAD.WIDE R2, R19, 0x4, R2 ;  /* 0x0000000413027825 */ /* 0x001fca00078e0202 */
[----:B------:R-:W5:Y:S01]  /*200d0*/  @P1 LDG.E R0, desc[UR54][R2.64] ;  /* 0x0000003602001981 */ /* 0x000f62000c1e1900 */
[----:B------:R-:W-:Y:S02]  /*200e0*/  ULDC UR4, c[0x0][0x288] ;  /* 0x0000a20000047ab9 */ /* 0x000fe40000000800 */
[----:B------:R-:W-:Y:S01]  /*200f0*/  IMAD.U32 R33, RZ, RZ, UR4 ;  /* 0x00000004ff217e24 */ /* 0x000fe2000f8e00ff */
[----:B------:R-:W-:Y:S02]  /*20100*/  ULDC.64 UR4, c[0x0][0x418] ;  /* 0x0001060000047ab9 */ /* 0x000fe40000000a00 */
[----:B------:R-:W-:-:S03]  /*20110*/  UISETP.NE.U32.AND UP0, UPT, UR4, URZ, UPT ;  /* 0x0000003f0400728c */ /* 0x000fc6000bf05070 */
[----:B------:R-:W-:Y:S01]  /*20120*/  ULDC UR4, c[0x0][0x424] ;  /* 0x0001090000047ab9 */ /* 0x000fe20000000800 */
[----:B------:R-:W-:Y:S01]  /*20130*/  UISETP.NE.AND.EX UP0, UPT, UR5, URZ, UPT, UP0 ;  /* 0x0000003f0500728c */ /* 0x000fe2000bf05300 */
[----:B-1----:R-:W-:Y:S02]  /*20140*/  @P2 IMAD.WIDE R6, R19, 0x4, R6 ;  /* 0x0000000413062825 */ /* 0x002fe400078e0206 */
[----:B------:R-:W-:Y:S01]  /*20150*/  ULDC UR5, c[0x0][0x2f0] ;  /* 0x0000bc0000057ab9 */ /* 0x000fe20000000800 */
[----:B------:R-:W-:Y:S02]  /*20160*/  USEL UR4, UR4, 0x1, UP0 ;  /* 0x0000000104047887 */ /* 0x000fe40008000000 */
[----:B------:R0:W5:Y:S02]  /*20170*/  @P2 LDG.E R33, desc[UR54][R6.64] ;  /* 0x0000003606212981 */ /* 0x000164000c1e1900 */
[----:B------:R-:W-:-:S03]  /*20180*/  UIMAD UR4, UR4, UR5, URZ ;  /* 0x00000005040472a4 */ /* 0x000fc6000f8e023f */
[----:B------:R-:W-:-:S03]  /*20190*/  ULDC UR5, c[0x0][0x348] ;  /* 0x0000d20000057ab9 */ /* 0x000fc60000000800 */
[----:B------:R-:W-:Y:S02]  /*201a0*/  IMAD.U32 R10, RZ, RZ, UR4 ;  /* 0x00000004ff0a7e24 */ /* 0x000fe4000f8e00ff */
[----:B0-----:R-:W-:Y:S01]  /*201b0*/  IMAD.U32 R6, RZ, RZ, UR5 ;  /* 0x00000005ff067e24 */ /* 0x001fe2000f8e00ff */
[----:B---3--:R0:W-:Y:S04]  /*201c0*/  STL [R1+0x4], R11 ;  /* 0x0000040b01007387 */ /* 0x0081e80000100800 */
[----:B--2---:R0:W-:Y:S01]  /*201d0*/  STL [R1+0x10], R8 ;  /* 0x0000100801007387 */ /* 0x0041e20000100800 */
[----:B------:R-:W-:Y:S05]  /*201e0*/  @P2 BRA `(.L_x_1960) ;  /* 0x0000000000102947 */ /* 0x000fea0003800000 */
[----:B------:R-:W-:Y:S05]  /*201f0*/  @!P0 BRA `(.L_x_1960) ;  /* 0x00000000000c8947 */ /* 0x000fea0003800000 */
[----:B0-----:R-:W2:Y:S04]  /*20200*/  LDG.E R8, desc[UR54][R4.64] ;  /* 0x0000003604087981 */ /* 0x001ea8000c1e1900 */
[----:B-----5:R-:W2:Y:S02]  /*20210*/  LDG.E R33, desc[UR54][R4.64+0x4] ;  /* 0x0000043604217981 */ /* 0x020ea4000c1e1900 */
[----:B--2---:R-:W-:-:S07]  /*20220*/  IMAD.IADD R33, R33, 0x1, -R8 ;  /* 0x0000000121217824 */ /* 0x004fce00078e0a08 */
.L_x_1960:
[----:B------:R-:W-:Y:S02]  /*20230*/  ULDC.64 UR4, c[0x0][0xa20] ;  /* 0x0002880000047ab9 */ /* 0x000fe40000000a00 */
[----:B------:R-:W-:-:S04]  /*20240*/  ISETP.NE.U32.AND P0, PT, RZ, UR4, PT ;  /* 0x00000004ff007c0c */ /* 0x000fc8000bf05070 */
[----:B------:R-:W-:-:S13]  /*20250*/  ISETP.NE.AND.EX P0, PT, RZ, UR5, PT, P0 ;  /* 0x00000005ff007c0c */ /* 0x000fda000bf05300 */
[----:B------:R-:W-:Y:S05]  /*20260*/  @!P0 BRA `(.L_x_1961) ;  /* 0x0000000000108947 */ /* 0x000fea0003800000 */
[----:B------:R-:W1:Y:S02]  /*20270*/  LDC.64 R4, c[0x0][0xa20] ;  /* 0x00028800ff047b82 */ /* 0x000e640000000a00 */
[----:B-1----:R-:W-:-:S05]  /*20280*/  IMAD.WIDE R4, R19, 0x4, R4 ;  /* 0x0000000413047825 */ /* 0x002fca00078e0204 */
[----:B------:R1:W5:Y:S01]  /*20290*/  LDG.E R10, desc[UR54][R4.64] ;  /* 0x00000036040a7981 */ /* 0x000362000c1e1900 */
[----:B------:R-:W-:Y:S05]  /*202a0*/  BRA `(.L_x_1962) ;  /* 0x0000000000247947 */ /* 0x000fea0003800000 */
.L_x_1961:
[----:B------:R-:W-:Y:S02]  /*202b0*/  ULDC.64 UR4, c[0x0][0xa08] ;  /* 0x0002820000047ab9 */ /* 0x000fe40000000a00 */
[----:B------:R-:W-:-:S04]  /*202c0*/  ISETP.NE.U32.AND P0, PT, RZ, UR4, PT ;  /* 0x00000004ff007c0c */ /* 0x000fc8000bf05070 */
[----:B------:R-:W-:-:S13]  /*202d0*/  ISETP.NE.AND.EX P0, PT, RZ, UR5, PT, P0 ;  /* 0x00000005ff007c0c */ /* 0x000fda000bf05300 */
[----:B------:R-:W-:Y:S05]  /*202e0*/  @!P0 BRA `(.L_x_1962) ;  /* 0x0000000000148947 */ /* 0x000fea0003800000 */
[----:B------:R-:W1:Y:S02]  /*202f0*/  LDC.64 R4, c[0x0][0xa08] ;  /* 0x00028200ff047b82 */ /* 0x000e640000000a00 */
[----:B-1----:R-:W-:-:S05]  /*20300*/  IMAD.WIDE R4, R19, 0x4, R4 ;  /* 0x0000000413047825 */ /* 0x002fca00078e0204 */
[----:B------:R-:W2:Y:S04]  /*20310*/  LDG.E R10, desc[UR54][R4.64] ;  /* 0x00000036040a7981 */ /* 0x000ea8000c1e1900 */
[----:B------:R-:W2:Y:S02]  /*20320*/  LDG.E R7, desc[UR54][R4.64+0x4] ;  /* 0x0000043604077981 */ /* 0x000ea4000c1e1900 */
[----:B--2---:R-:W-:-:S07]  /*20330*/  IMAD.IADD R10, R7, 0x1, -R10 ;  /* 0x00000001070a7824 */ /* 0x004fce00078e0a0a */
.L_x_1962:
[----:B-1----:R-:W2:Y:S01]  /*20340*/  @P1 LDG.E R5, desc[UR54][R2.64] ;  /* 0x0000003602051981 */ /* 0x002ea2000c1e1900 */
[----:B------:R-:W1:Y:S03]  /*20350*/  LDC R7, c[0x0][0x448] ;  /* 0x00011200ff077b82 */ /* 0x000e660000000800 */
[----:B------:R3:W2:Y:S01]  /*20360*/  @P1 LDG.E R4, desc[UR54][R2.64+0x4] ;  /* 0x0000043602041981 */ /* 0x0006a2000c1e1900 */
[----:B------:R-:W-:Y:S02]  /*20370*/  IMAD.SHL.U32 R27, R17, 0x80, RZ ;  /* 0x00000080111b7824 */ /* 0x000fe400078e00ff */
[----:B-----5:R-:W-:Y:S02]  /*20380*/  IMAD.IADD R10, R10, 0x1, -R11 ;  /* 0x000000010a0a7824 */ /* 0x020fe400078e0a0b */
[----:B---3--:R-:W3:Y:S01]  /*20390*/  LDC.64 R2, c[0x0][0x9e0] ;  /* 0x00027800ff027b82 */ /* 0x008ee20000000a00 */
[----:B-1----:R-:W-:Y:S01]  /*203a0*/  ISETP.NE.AND P2, PT, R7, 0x1, PT ;  /* 0x000000010700780c */ /* 0x002fe20003f45270 */
[----:B------:R-:W-:-:S12]  /*203b0*/  VIADD R7, R27, 0x7f ;  /* 0x0000007f1b077836 */ /* 0x000fd80000000000 */
[----:B0-----:R-:W0:Y:S01]  /*203c0*/  @P2 LDC R8, c[0x0][0x44c] ;  /* 0x00011300ff082b82 */ /* 0x001e220000000800 */
[----:B---3--:R-:W-:-:S07]  /*203d0*/  ISETP.GE.AND P3, PT, R3, 0x1, PT ;  /* 0x000000010300780c */ /* 0x008fce0003f66270 */
[----:B------:R-:W1:Y:S01]  /*203e0*/  @P2 LDC R9, c[0x0][0x450] ;  /* 0x00011400ff092b82 */ /* 0x000e620000000800 */
[----:B--2---:R-:W-:Y:S02]  /*203f0*/  @P1 IMAD.IADD R6, R4, 0x1, -R5 ;  /* 0x0000000104061824 */ /* 0x004fe400078e0a05 */
[----:B0-----:R-:W-:-:S04]  /*20400*/  @P2 IMAD.HI.U32 R4, R7, R8, RZ ;  /* 0x0000000807042227 */ /* 0x001fc800078e00ff */
[----:B------:R-:W-:Y:S01]  /*20410*/  IMAD.IADD R37, R10, 0x1, R6 ;  /* 0x000000010a257824 */ /* 0x000fe200078e0206 */
[----:B-1----:R-:W-:-:S03]  /*20420*/  @P2 SHF.R.U32.HI R7, RZ, R9, R4 ;  /* 0x00000009ff072219 */ /* 0x002fc60000011604 */
[C---:B------:R-:W-:Y:S01]  /*20430*/  VIADD R4, R37.reuse, 0x7f ;  /* 0x0000007f25047836 */ /* 0x040fe20000000000 */
[----:B------:R-:W-:-:S04]  /*20440*/  IADD3 R8, R37, 0x1, -R33 ;  /* 0x0000000125087810 */ /* 0x000fc80007ffe821 */
[----:B------:R-:W-:Y:S01]  /*20450*/  SHF.R.S32.HI R5, RZ, 0x1f, R4 ;  /* 0x0000001fff057819 */ /* 0x000fe20000011404 */
[----:B------:R-:W-:-:S03]  /*20460*/  IMAD.IADD R7, R8, 0x1, R7 ;  /* 0x0000000108077824 */ /* 0x000fc600078e0207 */
        /* <DEDUP_REMOVED lines=15> */
.L_x_1965:
[----:B------:R-:W-:-:S13]  /*20560*/  ISETP.NE.AND P0, PT, R3, 0x1, PT ;  /* 0x000000010300780c */ /* 0x000fda0003f05270 */
[----:B------:R-:W0:Y:S02]  /*20570*/  @P0 LDC.64 R4, c[0x0][0x9e8] ;  /* 0x00027a00ff040b82 */ /* 0x000e240000000a00 */
[----:B0-----:R-:W-:-:S05]  /*20580*/  @P0 IMAD.HI.U32 R4, R11, R4, RZ ;  /* 0x000000040b040227 */ /* 0x001fca00078e00ff */
[----:B------:R-:W-:-:S07]  /*20590*/  @P0 SHF.R.U32.HI R11, RZ, R5, R4 ;  /* 0x00000005ff0b0219 */ /* 0x000fce0000011604 */
.L_x_1966:
[----:B------:R-:W-:Y:S05]  /*205a0*/  BSYNC B0 ;  /* 0x0000000000007941 */ /* 0x000fea0003800000 */
.L_x_1964:
[----:B------:R-:W-:-:S05]  /*205b0*/  IMAD R11, R11, R3, R3 ;  /* 0x000000030b0b7224 */ /* 0x000fca00078e0203 */
[----:B------:R-:W-:-:S07]  /*205c0*/  VIMNMX R2, R2, R11, PT ;  /* 0x0000000b02027248 */ /* 0x000fce0003fe0100 */
.L_x_1963:
        /* <DEDUP_REMOVED lines=20> */
.L_x_1969:
[----:B------:R-:W-:-:S13]  /*20710*/  ISETP.NE.AND P0, PT, R3, 0x1, PT ;  /* 0x000000010300780c */ /* 0x000fda0003f05270 */
[----:B------:R-:W0:Y:S02]  /*20720*/  @P0 LDC.64 R4, c[0x0][0x9e8] ;  /* 0x00027a00ff040b82 */ /* 0x000e240000000a00 */
[----:B0-----:R-:W-:-:S05]  /*20730*/  @P0 IMAD.HI.U32 R4, R12, R4, RZ ;  /* 0x000000040c040227 */ /* 0x001fca00078e00ff */
[----:B------:R-:W-:-:S07]  /*20740*/  @P0 SHF.R.U32.HI R12, RZ, R5, R4 ;  /* 0x00000005ff0c0219 */ /* 0x000fce0000011604 */
.L_x_1970:
[----:B------:R-:W-:Y:S05]  /*20750*/  BSYNC B0 ;  /* 0x0000000000007941 */ /* 0x000fea0003800000 */
.L_x_1968:
[----:B------:R-:W-:-:S05]  /*20760*/  IMAD R12, R12, R3, RZ ;  /* 0x000000030c0c7224 */ /* 0x000fca00078e02ff */
[----:B------:R-:W-:-:S07]  /*20770*/  VIMNMX R11, R11, R12, !PT ;  /* 0x0000000c0b0b7248 */ /* 0x000fce0007fe0100 */
.L_x_1967:
[----:B------:R-:W-:Y:S01]  /*20780*/  VIADD R2, R2, 0x7f ;  /* 0x0000007f02027836 */ /* 0x000fe20000000000 */
[----:B------:R-:W-:Y:S04]  /*20790*/  BSSY B0, `(.L_x_1971) ;  /* 0x000011b000007945 */ /* 0x000fe80003800000 */
[----:B------:R-:W-:-:S04]  /*207a0*/  SHF.R.S32.HI R3, RZ, 0x1f, R2 ;  /* 0x0000001fff037819 */ /* 0x000fc80000011402 */
[----:B------:R-:W-:Y:S02]  /*207b0*/  LEA.HI R3, R3, R2, RZ, 0x7 ;  /* 0x0000000203037211 */ /* 0x000fe400078f38ff */
[----:B------:R-:W-:-:S04]  /*207c0*/  SHF.R.S32.HI R2, RZ, 0x1f, R11 ;  /* 0x0000001fff027819 */ /* 0x000fc8000001140b */
[----:B------:R-:W-:Y:S02]  /*207d0*/  LEA.HI R11, R2, R11, RZ, 0x7 ;  /* 0x0000000b020b7211 */ /* 0x000fe400078f38ff */
[----:B------:R-:W-:Y:S02]  /*207e0*/  SHF.R.S32.HI R2, RZ, 0x7, R3 ;  /* 0x00000007ff027819 */ /* 0x000fe40000011403 */
[----:B------:R-:W-:Y:S02]  /*207f0*/  SHF.R.S32.HI R11, RZ, 0x7, R11 ;  /* 0x00000007ff0b7819 */ /* 0x000fe4000001140b */
[----:B------:R-:W-:Y:S02]  /*20800*/  VIMNMX R3, R9, R2, PT ;  /* 0x0000000209037248 */ /* 0x000fe40003fe0100 */
[----:B------:R-:W-:-:S03]  /*20810*/  VIMNMX R11, RZ, R11, !PT ;  /* 0x0000000bff0b7248 */ /* 0x000fc60007fe0100 */
[--C-:B------:R-:W-:Y:S02]  /*20820*/  IMAD R3, R3, 0x80, -R10.reuse ;  /* 0x0000008003037824 */ /* 0x100fe400078e0a0a */
[----:B------:R-:W-:-:S03]  /*20830*/  IMAD R11, R11, 0x80, -R10 ;  /* 0x000000800b0b7824 */ /* 0x000fc600078e0a0a */
[----:B------:R-:W-:Y:S02]  /*20840*/  VIMNMX R2, R3, R6, PT ;  /* 0x0000000603027248 */ /* 0x000fe40003fe0100 */
[----:B------:R-:W-:-:S04]  /*20850*/  VIMNMX R11, RZ, R11, !PT ;  /* 0x0000000bff0b7248 */ /* 0x000fc80007fe0100 */
        /* <DEDUP_REMOVED lines=17> */
.L_x_2204:
[----:B-1----:R-:W-:Y:S02]  /*20970*/  ISETP.NE.AND P0, PT, R14, RZ, PT ;  /* 0x000000ff0e00720c */ /* 0x002fe40003f05270 */
[----:B------:R-:W-:-:S11]  /*20980*/  PLOP3.LUT P6, PT, PT, PT, PT, 0x8, 0x0 ;  /* 0x000000000000781c */ /* 0x000fd60003fce170 */
[----:B------:R-:W-:Y:S05]  /*20990*/  @P0 BRA `(.L_x_1974) ;  /* 0x00000000000c0947 */ /* 0x000fea0003800000 */
[----:B------:R-:W-:-:S03]  /*209a0*/  UMOV UR4, 0xffffffff ;  /* 0xffffffff00047882 */ /* 0x000fc60000000000 */
[----:B------:R-:W-:Y:S05]  /*209b0*/  BRA.DIV UR4, `(.L_x_1975) ;  /* 0x0000008604807947 */ /* 0x000fea000b800000 */
[----:B------:R-:W-:-:S13]  /*209c0*/  ELECT P6, URZ, PT ;  /* 0x00000000003f782f */ /* 0x000fda00038c0000 */
.L_x_1974:
[----:B0-----:R-:W2:Y:S01]  /*209d0*/  LDL R2, [R1+0x20] ;  /* 0x0000200001027983 */ /* 0x001ea20000100800 */
[----:B------:R-:W-:Y:S01]  /*209e0*/  BSSY B1, `(.L_x_1976) ;  /* 0x0000008000017945 */ /* 0x000fe20003800000 */
[----:B--2---:R-:W-:-:S05]  /*209f0*/  VIADD R2, R2, 0x1 ;  /* 0x0000000102027836 */ /* 0x004fca0000000000 */
[----:B------:R-:W-:-:S04]  /*20a00*/  LEA.HI R3, R2, R2, RZ, 0x1 ;  /* 0x0000000202037211 */ /* 0x000fc800078f08ff */
[----:B------:R-:W-:-:S05]  /*20a10*/  LOP3.LUT R3, R3, 0xfffffffe, RZ, 0xc0, !PT ;  /* 0xfffffffe03037812 */ /* 0x000fca00078ec0ff */
[----:B------:R-:W-:-:S05]  /*20a20*/  IMAD.IADD R3, R2, 0x1, -R3 ;  /* 0x0000000102037824 */ /* 0x000fca00078e0a03 */
[----:B------:R-:W-:-:S04]  /*20a30*/  SHF.L.U32 R3, R3, 0x1f, RZ ;  /* 0x0000001f03037819 */ /* 0x000fc800000006ff */
[----:B------:R-:W0:Y:S02]  /*20a40*/  SYNCS.PHASECHK.TRANS64.TRYWAIT P0, [R22+URZ+0x28820], R3 ;  /* 0x02882003160075a7 */ /* 0x000e24000800017f */
[----:B0-----:R-:W-:Y:S05]  /*20a50*/  @!P0 BRA `(.L_x_1977) ;  /* 0x0000008400788947 */ /* 0x001fea0003800000 */
.L_x_2207:
[----:B------:R-:W-:Y:S05]  /*20a60*/  BSYNC B1 ;  /* 0x0000000000017941 */ /* 0x000fea0003800000 */
.L_x_1976:
        /* <DEDUP_REMOVED lines=10> */
.L_x_2208:
[----:B------:R-:W-:Y:S05]  /*20b10*/  BSYNC B2 ;  /* 0x0000000000027941 */ /* 0x000fea0003800000 */
.L_x_1980:
        /* <DEDUP_REMOVED lines=9> */
.L_x_1983:
[----:B------:R-:W-:Y:S05]  /*20bb0*/  BSYNC B2 ;  /* 0x0000000000027941 */ /* 0x000fea0003800000 */
.L_x_1982:
[----:B------:R-:W-:Y:S01]  /*20bc0*/  IMAD.MOV.U32 R15, RZ, RZ, RZ ;  /* 0x000000ffff0f7224 */ /* 0x000fe200078e00ff */
[----:B------:R-:W-:Y:S01]  /*20bd0*/  UIADD3 UR4, UP0, UR40, 0x570, URZ ;  /* 0x0000057028047890 */ /* 0x000fe2000ff1e03f */
[----:B------:R-:W-:Y:S01]  /*20be0*/  IMAD R10, R6, 0x80, R0 ;  /* 0x00000080060a7824 */ /* 0x000fe200078e0200 */
[----:B------:R-:W-:Y:S01]  /*20bf0*/  PLOP3.LUT P0, PT, PT, PT, PT, 0x80, 0x0 ;  /* 0x000000000000781c */ /* 0x000fe20003f0f070 */
[----:B0-----:R-:W-:Y:S01]  /*20c00*/  IMAD R3, R26, 0x8000, R22 ;  /* 0x000080001a037824 */ /* 0x001fe200078e0216 */
[----:B------:R-:W-:Y:S01]  /*20c10*/  R2UR UR10, R15 ;  /* 0x000000000f0a72ca */ /* 0x000fe200000e0000 */
[----:B------:R-:W-:Y:S01]  /*20c20*/  VIADD R10, R10, 0xffffff80 ;  /* 0xffffff800a0a7836 */ /* 0x000fe20000000000 */
[----:B------:R-:W-:Y:S01]  /*20c30*/  UIADD3.X UR5, URZ, UR41, URZ, UP0, !UPT ;  /* 0x000000293f057290 */ /* 0x000fe200087fe43f */
[----:B------:R-:W-:Y:S01]  /*20c40*/  IMAD.SHL.U32 R12, R26, 0x4000, RZ ;  /* 0x000040001a0c7824 */ /* 0x000fe200078e00ff */
[----:B------:R-:W-:Y:S01]  /*20c50*/  UMOV UR6, 0x0 ;  /* 0x0000000000067882 */ /* 0x000fe20000000000 */
[----:B------:R-:W-:Y:S01]  /*20c60*/  VIADD R2, R11, 0x28890 ;  /* 0x000288900b027836 */ /* 0x000fe20000000000 */
[----:B------:R-:W-:Y:S01]  /*20c70*/  UMOV UR7, 0x12f00000 ;  /* 0x12f0000000077882 */ /* 0x000fe20000000000 */
[----:B------:R-:W-:-:S08]  /*20c80*/  VIADD R13, R3, 0x18400 ;  /* 0x00018400030d7836 */ /* 0x000fd00000000000 */
.L_x_1984:
        /* <DEDUP_REMOVED lines=10> */
[----:B------:R-:W-:Y:S01]  /*20d30*/  MOV R13, 0x40 ;  /* 0x00000040000d7802 */ /* 0x000fe20000000f00 */
[----:B------:R-:W-:Y:S01]  /*20d40*/  VIADD R3, R3, 0x1c400 ;  /* 0x0001c40003037836 */ /* 0x000fe20000000000 */
[----:B------:R-:W-:Y:S01]  /*20d50*/  PLOP3.LUT P0, PT, PT, PT, PT, 0x80, 0x0 ;  /* 0x000000000000781c */ /* 0x000fe20003f0f070 */
[----:B------:R-:W-:Y:S01]  /*20d60*/  UMOV UR6, 0x0 ;  /* 0x0000000000067882 */ /* 0x000fe20000000000 */
[----:B------:R-:W-:Y:S01]  /*20d70*/  R2UR UR10, R13 ;  /* 0x000000000d0a72ca */ /* 0x000fe200000e0000 */
[----:B------:R-:W-:-:S14]  /*20d80*/  UMOV UR7, 0x12f00000 ;  /* 0x12f0000000077882 */ /* 0x000fdc0000000000 */
.L_x_1985:
        /* <DEDUP_REMOVED lines=13> */
.L_x_2209:
[----:B------:R-:W-:Y:S05]  /*20e60*/  BSYNC B2 ;  /* 0x0000000000027941 */ /* 0x000fea0003800000 */
.L_x_1986:
        /* <DEDUP_REMOVED lines=11> */
.L_x_1989:
[----:B------:R-:W-:Y:S05]  /*20f20*/  BSYNC B2 ;  /* 0x0000000000027941 */ /* 0x000fea0003800000 */
.L_x_1988:
[----:B------:R-:W-:Y:S01]  /*20f30*/  R2UR UR10, R15 ;  /* 0x000000000f0a72ca */ /* 0x000fe200000e0000 */
[----:B------:R-:W-:Y:S01]  /*20f40*/  IMAD R12, R12, 0x2, R22 ;  /* 0x000000020c0c7824 */ /* 0x000fe200078e0216 */
[----:B------:R-:W-:Y:S01]  /*20f50*/  R2UR UR6, R2 ;  /* 0x00000000020672ca */ /* 0x000fe200000e0000 */
[----:B------:R-:W-:Y:S01]  /*20f60*/  UIADD3 UR4, UP0, UR40, 0x670, URZ ;  /* 0x0000067028047890 */ /* 0x000fe2000ff1e03f */
[----:B------:R-:W-:Y:S01]  /*20f70*/  R2UR UR7, R3 ;  /* 0x00000000030772ca */ /* 0x000fe200000e0000 */
[----:B01----:R-:W-:Y:S01]  /*20f80*/  VIADD R11, R11, 0x288b0 ;  /* 0x000288b00b0b7836 */ /* 0x003fe20000000000 */
[----:B------:R-:W-:Y:S01]  /*20f90*/  PLOP3.LUT P0, PT, PT, PT, PT, 0x80, 0x0 ;  /* 0x000000000000781c */ /* 0x000fe20003f0f070 */
[----:B------:R-:W-:Y:S01]  /*20fa0*/  VIADD R14, R12, 0x400 ;  /* 0x000004000c0e7836 */ /* 0x000fe20000000000 */
[----:B------:R-:W-:-:S12]  /*20fb0*/  UIADD3.X UR5, URZ, UR41, URZ, UP0, !UPT ;  /* 0x000000293f057290 */ /* 0x000fd800087fe43f */
.L_x_1990:
        /* <DEDUP_REMOVED lines=15> */
.L_x_1991:
        /* <DEDUP_REMOVED lines=10> */
.L_x_1979:
[----:B------:R-:W-:Y:S05]  /*21150*/  BSYNC B1 ;  /* 0x0000000000017941 */ /* 0x000fea0003800000 */
.L_x_1978:
        /* <DEDUP_REMOVED lines=9> */
.L_x_2006:
[----:B------:R-:W-:Y:S05]  /*211f0*/  YIELD ;  /* 0x0000000000007946 */ /* 0x000fea0003800000 */
[----:B------:R-:W-:Y:S04]  /*21200*/  BSSY B1, `(.L_x_1992) ;  /* 0x000006b000017945 */ /* 0x000fe80003800000 */
[----:B------:R-:W-:Y:S05]  /*21210*/  @!P6 BRA `(.L_x_1993) ;  /* 0x0000000400a4e947 */ /* 0x000fea0003800000 */
[----:B------:R-:W-:Y:S01]  /*21220*/  IMAD R12, R26, 0x8, R22 ;  /* 0x000000081a0c7824 */ /* 0x000fe200078e0216 */
[----:B------:R-:W-:Y:S01]  /*21230*/  SHF.L.U32 R2, R29, 0x1f, RZ ;  /* 0x0000001f1d027819 */ /* 0x000fe200000006ff */
[----:B0-----:R-:W0:Y:S01]  /*21240*/  S2R R3, SR_TID.X ;  /* 0x0000000000037919 */ /* 0x001e220000002100 */
[----:B------:R-:W-:Y:S02]  /*21250*/  BSSY B2, `(.L_x_1994) ;  /* 0x0000005000027945 */ /* 0x000fe40003800000 */
[----:B------:R-:W1:Y:S01]  /*21260*/  SYNCS.PHASECHK.TRANS64.TRYWAIT P1, [R12+URZ+0x288a0], R2 ;  /* 0x0288a0020c0075a7 */ /* 0x000e62000802017f */
[----:B0-----:R-:W-:-:S04]  /*21270*/  LOP3.LUT R3, R3, 0x7f, RZ, 0xc0, !PT ;  /* 0x0000007f03037812 */ /* 0x001fc800078ec0ff */
[----:B------:R-:W-:Y:S01]  /*21280*/  ISETP.NE.AND P2, PT, R3, RZ, PT ;  /* 0x000000ff0300720c */ /* 0x000fe20003f45270 */
[----:B-1----:R-:W-:-:S12]  /*21290*/  @!P1 BRA `(.L_x_1995) ;  /* 0x0000007c00a49947 */ /* 0x002fd80003800000 */
.L_x_2210:
[----:B------:R-:W-:Y:S05]  /*212a0*/  BSYNC B2 ;  /* 0x0000000000027941 */ /* 0x000fea0003800000 */
.L_x_1994:
        /* <DEDUP_REMOVED lines=9> */
.L_x_1997:
[----:B------:R-:W-:Y:S05]  /*21340*/  BSYNC B2 ;  /* 0x0000000000027941 */ /* 0x000fea0003800000 */
.L_x_1996:
[----:B------:R-:W-:Y:S01]  /*21350*/  IMAD.MOV.U32 R11, RZ, RZ, RZ ;  /* 0x000000ffff0b7224 */ /* 0x000fe200078e00ff */
[----:B------:R-:W-:Y:S01]  /*21360*/  UIADD3 UR4, UP0, UR40, 0x570, URZ ;  /* 0x0000057028047890 */ /* 0x000fe2000ff1e03f */
[----:B------:R-:W-:Y:S01]  /*21370*/  IMAD R10, R26, 0x8000, R22 ;  /* 0x000080001a0a7824 */ /* 0x000fe200078e0216 */
[----:B------:R-:W-:Y:S01]  /*21380*/  PLOP3.LUT P1, PT, PT, PT, PT, 0x80, 0x0 ;  /* 0x000000000000781c */ /* 0x000fe20003f2f070 */
[----:B------:R-:W-:Y:S01]  /*21390*/  IMAD R6, R13, 0x80, R0 ;  /* 0x000000800d067824 */ /* 0x000fe200078e0200 */
[----:B------:R-:W-:Y:S01]  /*213a0*/  R2UR UR10, R11 ;  /* 0x000000000b0a72ca */ /* 0x000fe200000e0000 */
[----:B------:R-:W-:Y:S01]  /*213b0*/  VIADD R3, R12, 0x28890 ;  /* 0x000288900c037836 */ /* 0x000fe20000000000 */
[----:B------:R-:W-:Y:S01]  /*213c0*/  UIADD3.X UR5, URZ, UR41, URZ, UP0, !UPT ;  /* 0x000000293f057290 */ /* 0x000fe200087fe43f */
[----:B------:R-:W-:Y:S01]  /*213d0*/  VIADD R14, R10, 0x18400 ;  /* 0x000184000a0e7836 */ /* 0x000fe20000000000 */
[----:B------:R-:W-:Y:S01]  /*213e0*/  UMOV UR6, 0x0 ;  /* 0x0000000000067882 */ /* 0x000fe20000000000 */
[----:B------:R-:W-:-:S10]  /*213f0*/  UMOV UR7, 0x12f00000 ;  /* 0x12f0000000077882 */ /* 0x000fd40000000000 */
.L_x_1998:
        /* <DEDUP_REMOVED lines=16> */
.L_x_1999:
        /* <DEDUP_REMOVED lines=13> */
.L_x_2211:
[----:B------:R-:W-:Y:S05]  /*215d0*/  BSYNC B2 ;  /* 0x0000000000027941 */ /* 0x000fea0003800000 */
.L_x_2000:
[----:B------:R-:W-:Y:S01]  /*215e0*/  BSSY B2, `(.L_x_2002) ;  /* 0x000000b000027945 */ /* 0x000fe20003800000 */
[----:B01----:R-:W-:Y:S02]  /*215f0*/  IMAD.MOV.U32 R2, RZ, RZ, 0x0 ;  /* 0x00000000ff027424 */ /* 0x003fe400078e00ff */
[----:B------:R-:W-:Y:S01]  /*21600*/  IMAD.MOV.U32 R3, RZ, RZ, 0x12f00000 ;  /* 0x12f00000ff037424 */ /* 0x000fe200078e00ff */
[----:B------:R-:W-:Y:S06]  /*21610*/  @P2 BRA `(.L_x_2003) ;  /* 0x00000000001c2947 */ /* 0x000fec0003800000 */
[----:B------:R-:W0:Y:S01]  /*21620*/  S2R R17, SR_TID.X ;  /* 0x0000000000117919 */ /* 0x000e220000002100 */
[----:B------:R-:W-:-:S04]  /*21630*/  IMAD.MOV.U32 R15, RZ, RZ, 0x8000 ;  /* 0x00008000ff0f7424 */ /* 0x000fc800078e00ff */
[----:B------:R1:W-:Y:S01]  /*21640*/  SYNCS.ARRIVE.TRANS64 RZ, [R12+URZ+0x288b0], R15 ;  /* 0x0288b00f0cff79a7 */ /* 0x0003e2000800003f */
[----:B0-----:R-:W-:-:S04]  /*21650*/  LOP3.LUT R17, R17, 0x1f, RZ, 0xc0, !PT ;  /* 0x0000001f11117812 */ /* 0x001fc800078ec0ff */
[----:B------:R-:W-:-:S13]  /*21660*/  ISETP.NE.AND P1, PT, R17, RZ, PT ;  /* 0x000000ff1100720c */ /* 0x000fda0003f25270 */
[----:B-1----:R-:W-:Y:S05]  /*21670*/  @!P1 BRA `(.L_x_2003) ;  /* 0x0000000000049947 */ /* 0x002fea0003800000 */
[----:B------:R-:W-:Y:S01]  /*21680*/  BPT.TRAP 0x1 ;  /* 0x000000040000795c */ /* 0x000fe20000300000 */
.L_x_2003:
[----:B------:R-:W-:Y:S05]  /*21690*/  BSYNC B2 ;  /* 0x0000000000027941 */ /* 0x000fea0003800000 */
.L_x_2002:
[----:B------:R-:W-:Y:S01]  /*216a0*/  R2UR UR6, R2 ;  /* 0x00000000020672ca */ /* 0x000fe200000e0000 */
[----:B------:R-:W-:Y:S01]  /*216b0*/  UIADD3 UR4, UP0, UR40, 0x670, URZ ;  /* 0x0000067028047890 */ /* 0x000fe2000ff1e03f */
[----:B------:R-:W-:Y:S01]  /*216c0*/  R2UR UR7, R3 ;  /* 0x00000000030772ca */ /* 0x000fe200000e0000 */
[----:B------:R-:W-:Y:S01]  /*216d0*/  VIADD R12, R12, 0x288b0 ;  /* 0x000288b00c0c7836 */ /* 0x000fe20000000000 */
[----:B------:R-:W-:Y:S01]  /*216e0*/  R2UR UR10, R11 ;  /* 0x000000000b0a72ca */ /* 0x000fe200000e0000 */
[----:B------:R-:W-:Y:S01]  /*216f0*/  VIADD R11, R10, 0x400 ;  /* 0x000004000a0b7836 */ /* 0x000fe20000000000 */
[----:B------:R-:W-:Y:S01]  /*21700*/  PLOP3.LUT P1, PT, PT, PT, PT, 0x80, 0x0 ;  /* 0x000000000000781c */ /* 0x000fe20003f2f070 */
[----:B------:R-:W-:-:S12]  /*21710*/  UIADD3.X UR5, URZ, UR41, URZ, UP0, !UPT ;  /* 0x000000293f057290 */ /* 0x000fd800087fe43f */
.L_x_2004:
        /* <DEDUP_REMOVED lines=15> */
.L_x_2005:
        /* <DEDUP_REMOVED lines=10> */
.L_x_1993:
[----:B------:R-:W-:Y:S05]  /*218b0*/  BSYNC B1 ;  /* 0x0000000000017941 */ /* 0x000fea0003800000 */
.L_x_1992:
[C---:B------:R-:W-:Y:S01]  /*218c0*/  ISETP.GT.AND P2, PT, R13.reuse, R5, PT ;  /* 0x000000050d00720c */ /* 0x040fe20003f44270 */
[----:B------:R-:W-:Y:S02]  /*218d0*/  VIADD R26, R26, 0x1 ;  /* 0x000000011a1a7836 */ /* 0x000fe40000000000 */
[----:B------:R-:W-:-:S03]  /*218e0*/  VIADD R13, R13, 0xffffffff ;  /* 0xffffffff0d0d7836 */ /* 0x000fc60000000000 */
[----:B------:R-:W-:-:S04]  /*218f0*/  ISETP.NE.AND P1, PT, R26, 0x2, PT ;  /* 0x000000021a00780c */ /* 0x000fc80003f25270 */
[----:B------:R-:W-:Y:S02]  /*21900*/  SEL R2, RZ, 0x1, P1 ;  /* 0x00000001ff027807 */ /* 0x000fe40000800000 */
[----:B------:R-:W-:Y:S02]  /*21910*/  SEL R26, R26, RZ, P1 ;  /* 0x000000ff1a1a7207 */ /* 0x000fe40000800000 */
[----:B------:R-:W-:Y:S01]  /*21920*/  LOP3.LUT R29, R29, R2, RZ, 0x3c, !PT ;  /* 0x000000021d1d7212 */ /* 0x000fe200078e3cff */
[----:B------:R-:W-:Y:S06]  /*21930*/  @P2 BRA `(.L_x_2006) ;  /* 0xfffffff8002c2947 */ /* 0x000fec000383ffff */
.L_x_1972:
[----:B------:R-:W-:Y:S05]  /*21940*/  BSYNC B0 ;  /* 0x0000000000007941 */ /* 0x000fea0003800000 */
.L_x_1971:
[----:B------:R-:W1:Y:S01]  /*21950*/  LDC R0, c[0x0][0x448] ;  /* 0x00011200ff007b82 */ /* 0x000e620000000800 */
[----:B------:R-:W-:Y:S01]  /*21960*/  VIADD R5, R27, 0x7f ;  /* 0x0000007f1b057836 */ /* 0x000fe20000000000 */
[----:B------:R-:W-:Y:S06]  /*21970*/  @!P0 WARPSYNC.ALL ;  /* 0x0000000000008948 */ /* 0x000fec0003800000 */
[----:B0-----:R-:W0:Y:S08]  /*21980*/  LDC.64 R2, c[0x0][0x9e0] ;  /* 0x00027800ff027b82 */ /* 0x001e300000000a00 */
[----:B------:R-:W-:Y:S01]  /*21990*/  @!P0 BAR.SYNC.DEFER_BLOCKING 0xc, 0x180 ;  /* 0x0306000000008b1d */ /* 0x000fe20000010000 */
[----:B-1----:R-:W-:-:S02]  /*219a0*/  ISETP.NE.AND P1, PT, R0, 0x1, PT ;  /* 0x000000010000780c */ /* 0x002fc40003f25270 */
[----:B0-----:R-:W-:-:S11]  /*219b0*/  ISETP.GE.AND P2, PT, R3, 0x1, PT ;  /* 0x000000010300780c */ /* 0x001fd60003f46270 */
[----:B------:R-:W0:Y:S08]  /*219c0*/  @P1 LDC R0, c[0x0][0x44c] ;  /* 0x00011300ff001b82 */ /* 0x000e300000000800 */
[----:B------:R-:W1:Y:S01]  /*219d0*/  @P1 LDC R11, c[0x0][0x450] ;  /* 0x00011400ff0b1b82 */ /* 0x000e620000000800 */
[----:B0-----:R-:W-:-:S05]  /*219e0*/  @P1 IMAD.HI.U32 R0, R5, R0, RZ ;  /* 0x0000000005001227 */ /* 0x001fca00078e00ff */
[----:B-1----:R-:W-:-:S05]  /*219f0*/  @P1 SHF.R.U32.HI R5, RZ, R11, R0 ;  /* 0x0000000bff051219 */ /* 0x002fca0000011600 */
        /* <DEDUP_REMOVED lines=14> */
.L_x_2009:
[----:B------:R-:W-:-:S13]  /*21ae0*/  ISETP.NE.AND P0, PT, R3, 0x1, PT ;  /* 0x000000010300780c */ /* 0x000fda0003f05270 */
[----:B------:R-:W0:Y:S02]  /*21af0*/  @P0 LDC.64 R4, c[0x0][0x9e8] ;  /* 0x00027a00ff040b82 */ /* 0x000e240000000a00 */
[----:B0-----:R-:W-:-:S05]  /*21b00*/  @P0 IMAD.HI.U32 R4, R0, R4, RZ ;  /* 0x0000000400040227 */ /* 0x001fca00078e00ff */
[----:B------:R-:W-:-:S07]  /*21b10*/  @P0 SHF.R.U32.HI R0, RZ, R5, R4 ;  /* 0x00000005ff000219 */ /* 0x000fce0000011604 */
.L_x_2010:
[----:B------:R-:W-:Y:S05]  /*21b20*/  BSYNC B0 ;  /* 0x0000000000007941 */ /* 0x000fea0003800000 */
.L_x_2008:
[----:B------:R-:W-:-:S05]  /*21b30*/  IMAD R5, R0, R3, R3 ;  /* 0x0000000300057224 */ /* 0x000fca00078e0203 */
[----:B------:R-:W-:-:S07]  /*21b40*/  VIMNMX R2, R2, R5, PT ;  /* 0x0000000502027248 */ /* 0x000fce0003fe0100 */
.L_x_2007:
[----:B------:R-:W0:Y:S01]  /*21b50*/  @P1 LDC R0, c[0x0][0x44c] ;  /* 0x00011300ff001b82 */ /* 0x000e220000000800 */
[----:B------:R-:W-:Y:S01]  /*21b60*/  VIADD R2, R2, 0x7f ;  /* 0x0000007f02027836 */ /* 0x000fe20000000000 */
[----:B------:R-:W-:-:S04]  /*21b70*/  ULDC UR4, c[0x0][0x9dc] ;  /* 0x0002770000047ab9 */ /* 0x000fc80000000800 */
[----:B------:R-:W-:Y:S02]  /*21b80*/  SHF.R.S32.HI R5, RZ, 0x1f, R2 ;  /* 0x0000001fff057819 */ /* 0x000fe40000011402 */
[----:B------:R-:W1:Y:S02]  /*21b90*/  @P1 LDC R11, c[0x0][0x450] ;  /* 0x00011400ff0b1b82 */ /* 0x000e640000000800 */
[----:B------:R-:W-:Y:S01]  /*21ba0*/  LEA.HI R5, R5, R2, RZ, 0x7 ;  /* 0x0000000205057211 */ /* 0x000fe200078f38ff */
[----:B------:R-:W-:Y:S02]  /*21bb0*/  IMAD.MOV.U32 R2, RZ, RZ, R27 ;  /* 0x000000ffff027224 */ /* 0x000fe400078e001b */
[----:B0-----:R-:W-:-:S05]  /*21bc0*/  @P1 IMAD.HI.U32 R0, R27, R0, RZ ;  /* 0x000000001b001227 */ /* 0x001fca00078e00ff */
[----:B-1----:R-:W-:Y:S02]  /*21bd0*/  @P1 SHF.R.U32.HI R2, RZ, R11, R0 ;  /* 0x0000000bff021219 */ /* 0x002fe40000011600 */
[----:B------:R-:W-:-:S03]  /*21be0*/  SHF.R.S32.HI R0, RZ, 0x7, R5 ;  /* 0x00000007ff007819 */ /* 0x000fc60000011405 */
[----:B------:R-:W-:Y:S01]  /*21bf0*/  IMAD.IADD R7, R7, 0x1, R2 ;  /* 0x0000000107077824 */ /* 0x000fe200078e0202 */
[----:B------:R-:W-:-:S03]  /*21c00*/  VIMNMX R23, R9, R0, PT ;  /* 0x0000000009177248 */ /* 0x000fc60003fe0100 */
[----:B------:R-:W-:Y:S02]  /*21c10*/  VIADD R0, R7, -UR4 ;  /* 0x8000000407007c36 */ /* 0x000fe40008000000 */
        /* <DEDUP_REMOVED lines=12> */
.L_x_2013:
[----:B------:R-:W-:-:S13]  /*21ce0*/  ISETP.NE.AND P0, PT, R3, 0x1, PT ;  /* 0x000000010300780c */ /* 0x000fda0003f05270 */
[----:B------:R-:W1:Y:S02]  /*21cf0*/  @P0 LDC.64 R4, c[0x0][0x9e8] ;  /* 0x00027a00ff040b82 */ /* 0x000e640000000a00 */
[----:B-1----:R-:W-:-:S05]  /*21d00*/  @P0 IMAD.HI.U32 R4, R7, R4, RZ ;  /* 0x0000000407040227 */ /* 0x002fca00078e00ff */
[----:B------:R-:W-:-:S07]  /*21d10*/  @P0 SHF.R.U32.HI R7, RZ, R5, R4 ;  /* 0x00000005ff070219 */ /* 0x000fce0000011604 */
.L_x_2014:
[----:B------:R-:W-:Y:S05]  /*21d20*/  BSYNC B0 ;  /* 0x0000000000007941 */ /* 0x000fea0003800000 */
.L_x_2012:
[----:B------:R-:W-:-:S05]  /*21d30*/  IMAD R3, R7, R3, RZ ;  /* 0x0000000307037224 */ /* 0x000fca00078e02ff */
[----:B------:R-:W-:-:S07]  /*21d40*/  VIMNMX R0, R0, R3, !PT ;  /* 0x0000000300007248 */ /* 0x000fce0007fe0100 */
.L_x_2011:
[----:B------:R-:W-:Y:S01]  /*21d50*/  SHF.R.S32.HI R3, RZ, 0x1f, R0 ;  /* 0x0000001fff037819 */ /* 0x000fe20000011400 */
[----:B------:R-:W-:Y:S03]  /*21d60*/  BSSY B7, `(.L_x_2015) ;  /* 0x0000382000077945 */ /* 0x000fe60003800000 */
[----:B------:R-:W-:-:S04]  /*21d70*/  LEA.HI R3, R3, R0, RZ, 0x7 ;  /* 0x0000000003037211 */ /* 0x000fc800078f38ff */
[----:B------:R-:W-:-:S04]  /*21d80*/  SHF.R.S32.HI R3, RZ, 0x7, R3 ;  /* 0x00000007ff037819 */ /* 0x000fc80000011403 */
[----:B------:R-:W-:-:S04]  /*21d90*/  VIMNMX R2, RZ, R3, !PT ;  /* 0x00000003ff027248 */ /* 0x000fc80007fe0100 */
[----:B------:R-:W-:Y:S01]  /*21da0*/  ISETP.GT.AND P0, PT, R23, R2, PT ;  /* 0x000000021700720c */ /* 0x000fe20003f04270 */
[----:B------:R1:W-:-:S12]  /*21db0*/  STL [R1], R2 ;  /* 0x0000000201007387 */ /* 0x0003d80000100800 */
[----:B-1----:R-:W-:Y:S05]  /*21dc0*/  @P0 BRA `(.L_x_2016) ;  /* 0x0000000000440947 */ /* 0x002fea0003800000 */
[----:B------:R-:W1:Y:S02]  /*21dd0*/  S2R R2, SR_TID.X ;  /* 0x0000000000027919 */ /* 0x000e640000002100 */
[----:B-1----:R-:W-:-:S04]  /*21de0*/  LOP3.LUT R2, R2, 0x7f, RZ, 0xc0, !PT ;  /* 0x0000007f02027812 */ /* 0x002fc800078ec0ff */
[----:B------:R-:W-:-:S13]  /*21df0*/  ISETP.NE.AND P0, PT, R2, RZ, PT ;  /* 0x000000ff0200720c */ /* 0x000fda0003f05270 */
[----:B------:R-:W-:Y:S05]  /*21e00*/  @P0 BRA `(.L_x_2017) ;  /* 0x0000003400dc0947 */ /* 0x000fea0003800000 */
[----:B------:R-:W1:Y:S01]  /*21e10*/  S2R R5, SR_LANEID ;  /* 0x0000000000057919 */ /* 0x000e620000000000 */
[----:B------:R-:W-:Y:S01]  /*21e20*/  VOTEU.ANY UR4, UPT, PT ;  /* 0x0000000000047886 */ /* 0x000fe200038e0100 */
[----:B------:R-:W2:Y:S01]  /*21e30*/  LDC.64 R2, c[0x0][0xc60] ;  /* 0x00031800ff027b82 */ /* 0x000ea20000000a00 */
[----:B------:R-:W1:Y:S02]  /*21e40*/  FLO.U32 R0, UR4 ;  /* 0x0000000400007d00 */ /* 0x000e6400080e0000 */
[----:B-1----:R-:W-:-:S06]  /*21e50*/  ISETP.EQ.U32.AND P0, PT, R0, R5, PT ;  /* 0x000000050000720c */ /* 0x002fcc0003f02070 */
[----:B------:R-:W2:Y:S07]  /*21e60*/  POPC R5, UR4 ;  /* 0x0000000400057d09 */ /* 0x000eae0008000000 */
[----:B--2---:R-:W2:Y:S01]  /*21e70*/  @P0 ATOMG.E.ADD.STRONG.GPU PT, R3, desc[UR54][R2.64], R5 ;  /* 0x00000005020309a8 */ /* 0x004ea200081ee1f6 */
[----:B------:R-:W1:Y:S02]  /*21e80*/  S2R R4, SR_LTMASK ;  /* 0x0000000000047919 */ /* 0x000e640000003900 */
[----:B-1----:R-:W-:-:S04]  /*21e90*/  LOP3.LUT R4, R4, UR4, RZ, 0xc0, !PT ;  /* 0x0000000404047c12 */ /* 0x002fc8000f8ec0ff */
[----:B------:R-:W1:Y:S01]  /*21ea0*/  POPC R7, R4 ;  /* 0x0000000400077309 */ /* 0x000e620000000000 */
[----:B--2---:R-:W1:Y:S02]  /*21eb0*/  SHFL.IDX PT, R0, R3, R0, 0x1f ;  /* 0x00001f0003007589 */ /* 0x004e6400000e0000 */
[----:B-1----:R-:W-:Y:S01]  /*21ec0*/  IADD3 R16, R0, UR37, R7 ;  /* 0x0000002500107c10 */ /* 0x002fe2000fffe007 */
[----:B------:R-:W-:Y:S06]  /*21ed0*/  BRA `(.L_x_2017) ;  /* 0x0000003400a87947 */ /* 0x000fec0003800000 */
.L_x_2016:
        /* <DEDUP_REMOVED lines=19> */
[----:B01----:R-:W-:Y:S05]  /*22010*/  CALL.ABS.NOINC R2 ;  /* 0x0000000002007343 */ /* 0x003fea0003c00000 */
.L_x_2019:
[----:B------:R-:W-:Y:S05]  /*22020*/  BSYNC B6 ;  /* 0x0000000000067941 */ /* 0x000fea0003800000 */
.L_x_2018:
        /* <DEDUP_REMOVED lines=17> */
[----:B-1----:R-:W-:-:S07]  /*22140*/  IMAD.MOV.U32 R13, RZ, RZ, RZ ;  /* 0x000000ffff0d7224 */ /* 0x002fce00078e00ff */
[----:B------:R-:W-:-:S07]  /*22150*/  LEPC R20, `(.L_x_2022) ;  /* 0x000000001014794e */ /* 0x000fce0000000000 */
[----:B0-2---:R-:W-:Y:S05]  /*22160*/  CALL.ABS.NOINC R2 ;  /* 0x0000000002007343 */ /* 0x005fea0003c00000 */
.L_x_2022:
        /* <DEDUP_REMOVED lines=15> */
.L_x_2021:
[----:B------:R-:W-:Y:S05]  /*22260*/  BSYNC B6 ;  /* 0x0000000000067941 */ /* 0x000fea0003800000 */
.L_x_2020:
[----:B------:R-:W-:Y:S01]  /*22270*/  ULDC.64 UR4, c[0x0][0x9f8] ;  /* 0x00027e0000047ab9 */ /* 0x000fe20000000a00 */
[----:B------:R-:W2:Y:S01]  /*22280*/  LDL R17, [R1+0x4] ;  /* 0x0000040001117983 */ /* 0x000ea20000100800 */
[----:B------:R-:W-:Y:S01]  /*22290*/  ISETP.NE.U32.AND P0, PT, RZ, UR4, PT ;  /* 0x00000004ff007c0c */ /* 0x000fe2000bf05070 */
[----:B------:R-:W-:Y:S01]  /*222a0*/  IMAD.MOV.U32 R35, RZ, RZ, R19 ;  /* 0x000000ffff237224 */ /* 0x000fe200078e0013 */
[----:B------:R-:W1:Y:S01]  /*222b0*/  LDC R0, c[0x0][0x430] ;  /* 0x00010c00ff007b82 */ /* 0x000e620000000800 */
[----:B------:R-:W3:Y:S01]  /*222c0*/  S2R R21, SR_TID.X ;  /* 0x0000000000157919 */ /* 0x000ee20000002100 */
[----:B------:R-:W-:Y:S01]  /*222d0*/  ISETP.NE.AND.EX P0, PT, RZ, UR5, PT, P0 ;  /* 0x00000005ff007c0c */ /* 0x000fe2000bf05300 */
[----:B------:R-:W4:Y:S01]  /*222e0*/  S2R R20, SR_TID.X ;  /* 0x0000000000147919 */ /* 0x000f220000002100 */
[----:B------:R-:W-:Y:S01]  /*222f0*/  VIADD R25, R23, 0xffffffff ;  /* 0xffffffff17197836 */ /* 0x000fe20000000000 */
[----:B------:R-:W-:-:S10]  /*22300*/  ULDC UR4, c[0x0][0x2f4] ;  /* 0x0000bd0000047ab9 */ /* 0x000fd40000000800 */
[----:B------:R-:W0:Y:S01]  /*22310*/  @P0 LDC.64 R2, c[0x0][0x9f8] ;  /* 0x00027e00ff020b82 */ /* 0x000e220000000a00 */
[----:B-1----:R-:W-:Y:S01]  /*22320*/  ISETP.NE.AND P1, PT, R0, 0x1, PT ;  /* 0x000000010000780c */ /* 0x002fe20003f25270 */
[----:B------:R-:W-:Y:S02]  /*22330*/  IMAD.SHL.U32 R8, R25, 0x80, RZ ;  /* 0x0000008019087824 */ /* 0x000fe400078e00ff */
[----:B---3--:R-:W-:Y:S01]  /*22340*/  IMAD.SHL.U32 R21, R21, 0x10, RZ ;  /* 0x0000001015157824 */ /* 0x008fe200078e00ff */
[----:B----4-:R-:W-:-:S09]  /*22350*/  LOP3.LUT R20, R20, 0x7f, RZ, 0xc0, !PT ;  /* 0x0000007f14147812 */ /* 0x010fd200078ec0ff */
[----:B------:R-:W1:Y:S01]  /*22360*/  @P1 LDC R10, c[0x0][0x434] ;  /* 0x00010d00ff0a1b82 */ /* 0x000e620000000800 */
[----:B0-----:R-:W-:-:S05]  /*22370*/  @P0 IMAD.WIDE R2, R19, 0x4, R2 ;  /* 0x0000000413020825 */ /* 0x001fca00078e0202 */
[----:B------:R0:W3:Y:S01]  /*22380*/  @P0 LDG.E R35, desc[UR54][R2.64] ;  /* 0x0000003602230981 */ /* 0x0000e2000c1e1900 */
[----:B------:R-:W-:Y:S01]  /*22390*/  SHF.R.U32.HI R20, RZ, 0x3, R20 ;  /* 0x00000003ff147819 */ /* 0x000fe20000011614 */
[----:B------:R-:W4:Y:S01]  /*223a0*/  @P1 LDC R6, c[0x0][0x438] ;  /* 0x00010e00ff061b82 */ /* 0x000f220000000800 */
[----:B------:R-:W-:-:S04]  /*223b0*/  LOP3.LUT R21, R21, 0x70, RZ, 0xc0, !PT ;  /* 0x0000007015157812 */ /* 0x000fc800078ec0ff */
[----:B------:R-:W-:-:S04]  /*223c0*/  LOP3.LUT R4, R8, R20, R21, 0xfe, !PT ;  /* 0x0000001408047212 */ /* 0x000fc800078efe15 */
[----:B------:R-:W-:-:S13]  /*223d0*/  ISETP.GE.AND P0, PT, R4, R37, PT ;  /* 0x000000250400720c */ /* 0x000fda0003f06270 */
[----:B0-----:R-:W0:Y:S01]  /*223e0*/  @!P0 LDC.64 R2, c[0x0][0x428] ;  /* 0x00010a00ff028b82 */ /* 0x001e220000000a00 */
[----:B------:R-:W-:Y:S01]  /*223f0*/  LOP3.LUT R32, R32, 0xfffffffb, RZ, 0xc0, !PT ;  /* 0xfffffffb20207812 */ /* 0x000fe200078ec0ff */
[----:B------:R-:W-:Y:S01]  /*22400*/  UMOV UR5, 0xffffffff ;  /* 0xffffffff00057882 */ /* 0x000fe20000000000 */
[----:B--2---:R-:W-:-:S04]  /*22410*/  IMAD.IADD R5, R4, 0x1, R17 ;  /* 0x0000000104057824 */ /* 0x004fc800078e0211 */
[----:B-1----:R-:W-:-:S04]  /*22420*/  @P1 IMAD.HI.U32 R7, R5, R10, RZ ;  /* 0x0000000a05071227 */ /* 0x002fc800078e00ff */
[----:B------:R-:W-:Y:S01]  /*22430*/  IMAD.MOV.U32 R4, RZ, RZ, R5 ;  /* 0x000000ffff047224 */ /* 0x000fe200078e0005 */
[----:B----4-:R-:W-:-:S05]  /*22440*/  @P1 SHF.R.U32.HI R4, RZ, R6, R7 ;  /* 0x00000006ff041219 */ /* 0x010fca0000011607 */
[----:B------:R-:W-:-:S04]  /*22450*/  IMAD.MOV R6, RZ, RZ, -R4 ;  /* 0x000000ffff067224 */ /* 0x000fc800078e0a04 */
[----:B------:R-:W-:Y:S01]  /*22460*/  IMAD R0, R0, R6, R5 ;  /* 0x0000000600007224 */ /* 0x000fe200078e0205 */
[--C-:B------:R-:W-:Y:S02]  /*22470*/  @!P0 SHF.R.S32.HI R5, RZ, 0x1f, R4.reuse ;  /* 0x0000001fff058819 */ /* 0x100fe40000011404 */
[----:B---3--:R-:W-:Y:S01]  /*22480*/  SHF.R.S32.HI R9, RZ, 0x1f, R35 ;  /* 0x0000001fff097819 */ /* 0x008fe20000011423 */
[----:B0-----:R-:W-:-:S04]  /*22490*/  @!P0 IMAD.WIDE.U32 R4, R35, R2, R4 ;  /* 0x0000000223048225 */ /* 0x001fc800078e0004 */
[----:B------:R-:W-:Y:S01]  /*224a0*/  @!P0 IMAD R6, R9, R2, RZ ;  /* 0x0000000209068224 */ /* 0x000fe200078e02ff */
[----:B------:R0:W-:Y:S03]  /*224b0*/  STL [R1+0x8], R9 ;  /* 0x0000080901007387 */ /* 0x0001e60000100800 */
[----:B------:R-:W-:Y:S02]  /*224c0*/  @!P0 IMAD R7, R35, R3, R6 ;  /* 0x0000000323078224 */ /* 0x000fe400078e0206 */
[----:B------:R-:W1:Y:S02]  /*224d0*/  @!P0 LDC.64 R2, c[0x0][0x418] ;  /* 0x00010600ff028b82 */ /* 0x000e640000000a00 */
[----:B------:R-:W-:Y:S02]  /*224e0*/  @!P0 IMAD.IADD R5, R5, 0x1, R7 ;  /* 0x0000000105058824 */ /* 0x000fe400078e0207 */
[----:B0-----:R-:W-:-:S05]  /*224f0*/  IMAD.U32 R9, RZ, RZ, UR38 ;  /* 0x00000026ff097e24 */ /* 0x001fca000f8e00ff */
[----:B------:R-:W-:Y:S02]  /*22500*/  ISETP.NE.AND P2, PT, R9, 0x3, PT ;  /* 0x000000030900780c */ /* 0x000fe40003f45270 */
[----:B-1----:R-:W-:-:S04]  /*22510*/  @!P0 LEA R2, P1, R4, R2, 0x2 ;  /* 0x0000000204028211 */ /* 0x002fc800078210ff */
[----:B------:R-:W-:Y:S01]  /*22520*/  @!P0 LEA.HI.X R3, R4, R3, R5, 0x2, P1 ;  /* 0x0000000304038211 */ /* 0x000fe200008f1405 */
[----:B------:R-:W-:-:S06]  /*22530*/  IMAD.MOV.U32 R4, RZ, RZ, RZ ;  /* 0x000000ffff047224 */ /* 0x000fcc00078e00ff */
[----:B------:R0:W5:Y:S01]  /*22540*/  @!P0 LDG.E R4, desc[UR54][R2.64] ;  /* 0x0000003602048981 */ /* 0x000162000c1e1900 */
[----:B------:R-:W-:Y:S02]  /*22550*/  ISETP.GE.AND P0, PT, R31, UR4, PT ;  /* 0x000000041f007c0c */ /* 0x000fe4000bf06270 */
[----:B------:R-:W-:-:S04]  /*22560*/  @P2 LOP3.LUT R32, R32, 0x4, RZ, 0xfc, !PT ;  /* 0x0000000420202812 */ /* 0x000fc800078efcff */
[----:B------:R-:W-:-:S07]  /*22570*/  LOP3.LUT R32, R32, 0xfffffffd, RZ, 0xc0, !PT ;  /* 0xfffffffd20207812 */ /* 0x000fce00078ec0ff */
[----:B------:R-:W-:Y:S02]  /*22580*/  @P0 LOP3.LUT R32, R32, 0x2, RZ, 0xfc, !PT ;  /* 0x0000000220200812 */ /* 0x000fe400078efcff */
[----:B------:R-:W-:Y:S02]  /*22590*/  ISETP.GE.AND P0, PT, R30, UR4, PT ;  /* 0x000000041e007c0c */ /* 0x000fe4000bf06270 */
[----:B------:R-:W-:-:S11]  /*225a0*/  LOP3.LUT R32, R32, 0xfffffffe, RZ, 0xc0, !PT ;  /* 0xfffffffe20207812 */ /* 0x000fd600078ec0ff */
[----:B------:R-:W-:Y:S01]  /*225b0*/  @P0 LOP3.LUT R32, R32, 0x1, RZ, 0xfc, !PT ;  /* 0x0000000120200812 */ /* 0x000fe200078efcff */
[----:B0-----:R-:W-:Y:S06]  /*225c0*/  BRA.DIV UR5, `(.L_x_2023) ;  /* 0x0000006e05007947 */ /* 0x001fec000b800000 */
.L_x_2214:
[----:B------:R-:W-:Y:S01]  /*225d0*/  SHF.R.S32.HI R34, RZ, 0x1f, R18 ;  /* 0x0000001fff227819 */ /* 0x000fe20000011412 */
[----:B------:R-:W-:Y:S06]  /*225e0*/  @!P2 BRA `(.L_x_2024) ;  /* 0x000000000004a947 */ /* 0x000fec0003800000 */
[----:B------:R-:W-:Y:S01]  /*225f0*/  BPT.TRAP 0x1 ;  /* 0x000000040000795c */ /* 0x000fe20000300000 */
.L_x_2024:
        /* <DEDUP_REMOVED lines=25> */
.L_x_2215:
[----:B------:R-:W-:Y:S05]  /*22790*/  BSYNC B0 ;  /* 0x0000000000007941 */ /* 0x000fea0003800000 */
.L_x_2025:
        /* <DEDUP_REMOVED lines=31> */
[----:B0-----:R-:W-:-:S04]  /*22990*/  @P0 LEA R3, P1, R31, R3, 0x1 ;  /* 0x000000031f030211 */ /* 0x001fc800078208ff */
[----:B-1----:R-:W-:-:S04]  /*229a0*/  @P0 IADD3.X R2, RZ, R2, RZ, P1, !PT ;  /* 0x00000002ff020210 */ /* 0x002fc80000ffe4ff */
        /* <DEDUP_REMOVED lines=74> */
.L_x_2233:
        /* <DEDUP_REMOVED lines=11> */
.L_x_2028:
        /* <DEDUP_REMOVED lines=11> */
.L_x_2029:
[----:B-1----:R1:W5:Y:S01]  /*22fb0*/  LDL.LU R3, [R1+0x10] ;  /* 0x0000100001037983 */ /* 0x0023620000300800 */
[----:B------:R1:W-:Y:S02]  /*22fc0*/  SYNCS.ARRIVE.TRANS64.A1T0 RZ, [R7+URZ+0x28830], RZ ;  /* 0x028830ff07ff79a7 */ /* 0x0003e4000810003f */
        /* <DEDUP_REMOVED lines=8> */
[----:B------:R-:W-:Y:S01]  /*23050*/  BSSY B6, `(.L_x_2030) ;  /* 0x000001e000067945 */ /* 0x000fe20003800000 */
[----:B------:R-:W-:-:S04]  /*23060*/  SHF.R.S32.HI R2, RZ, 0x1f, R19 ;  /* 0x0000001fff027819 */ /* 0x000fc80000011413 */
[----:B------:R-:W-:Y:S02]  /*23070*/  SEL R2, R2, RZ, !P0 ;  /* 0x000000ff02027207 */ /* 0x000fe40004000000 */
[----:B-----5:R-:W-:Y:S01]  /*23080*/  SHF.R.S32.HI R0, RZ, 0x1f, R3 ;  /* 0x0000001fff007819 */ /* 0x020fe20000011403 */
[----:B0-----:R-:W-:-:S04]  /*23090*/  IMAD.WIDE.U32 R4, R3, UR4, RZ ;  /* 0x0000000403047c25 */ /* 0x001fc8000f8e00ff */
[----:B------:R-:W-:Y:S01]  /*230a0*/  IMAD R0, R0, UR4, RZ ;  /* 0x0000000400007c24 */ /* 0x000fe2000f8e02ff */
[----:B------:R0:W-:Y:S03]  /*230b0*/  STL.64 [R1+0x10], R4 ;  /* 0x0000100401007387 */ /* 0x0001e60000100a00 */
[----:B------:R-:W-:-:S04]  /*230c0*/  IMAD R0, R3, UR5, R0 ;  /* 0x0000000503007c24 */ /* 0x000fc8000f8e0200 */
[----:B------:R-:W-:Y:S01]  /*230d0*/  IMAD.IADD R3, R5, 0x1, R0 ;  /* 0x0000000105037824 */ /* 0x000fe200078e0200 */
[----:B------:R-:W-:-:S04]  /*230e0*/  SEL R0, R19, RZ, !P0 ;  /* 0x000000ff13007207 */ /* 0x000fc80004000000 */
[----:B------:R0:W-:Y:S04]  /*230f0*/  STL [R1+0x24], R3 ;  /* 0x0000240301007387 */ /* 0x0001e80000100800 */
[----:B------:R0:W-:Y:S04]  /*23100*/  STL [R1+0x18], R0 ;  /* 0x0000180001007387 */ /* 0x0001e80000100800 */
[----:B------:R0:W-:Y:S01]  /*23110*/  STL [R1+0x28], R2 ;  /* 0x0000280201007387 */ /* 0x0001e20000100800 */
        /* <DEDUP_REMOVED lines=17> */
.L_x_2031:
[----:B------:R-:W-:Y:S05]  /*23230*/  BSYNC B6 ;  /* 0x0000000000067941 */ /* 0x000fea0003800000 */
.L_x_2030:
[----:B------:R-:W2:Y:S01]  /*23240*/  LDL.LU R20, [R1+0x24] ;  /* 0x0000240001147983 */ /* 0x000ea20000300800 */
[----:B------:R-:W-:Y:S01]  /*23250*/  ULDC.64 UR4, c[0x0][0x2d8] ;  /* 0x0000b60000047ab9 */ /* 0x000fe20000000a00 */
[----:B-1----:R-:W1:Y:S01]  /*23260*/  LDC R7, c[0x0][0x448] ;  /* 0x00011200ff077b82 */ /* 0x002e620000000800 */
[----:B------:R-:W-:Y:S01]  /*23270*/  ULDC.64 UR6, c[0x0][0x280] ;  /* 0x0000a00000067ab9 */ /* 0x000fe20000000a00 */
[----:B0-----:R-:W2:Y:S04]  /*23280*/  LDL.LU.64 R2, [R1+0x10] ;  /* 0x0000100001027983 */ /* 0x001ea80000300a00 */
[----:B------:R-:W3:Y:S04]  /*23290*/  LDL.LU R4, [R1+0x28] ;  /* 0x0000280001047983 */ /* 0x000ee80000300800 */
[----:B------:R-:W4:Y:S01]  /*232a0*/  LDL.LU R21, [R1+0x18] ;  /* 0x0000180001157983 */ /* 0x000f220000300800 */
[----:B------:R-:W-:-:S03]  /*232b0*/  IMAD R0, R34, UR4, RZ ;  /* 0x0000000422007c24 */ /* 0x000fc6000f8e02ff */
[----:B------:R0:W5:Y:S01]  /*232c0*/  LDL R8, [R1+0xc] ;  /* 0x00000c0001087983 */ /* 0x0001620000100800 */
[----:B------:R-:W-:Y:S01]  /*232d0*/  IMAD R0, R18, UR5, R0 ;  /* 0x0000000512007c24 */ /* 0x000fe2000f8e0200 */
[----:B-1----:R-:W-:-:S13]  /*232e0*/  ISETP.NE.AND P0, PT, R7, 0x1, PT ;  /* 0x000000010700780c */ /* 0x002fda0003f05270 */
[----:B------:R-:W1:Y:S01]  /*232f0*/  @P0 LDC R6, c[0x0][0x44c] ;  /* 0x00011300ff060b82 */ /* 0x000e620000000800 */
[----:B--2---:R-:W-:Y:S02]  /*23300*/  IMAD.MOV.U32 R3, RZ, RZ, R20 ;  /* 0x000000ffff037224 */ /* 0x004fe400078e0014 */
[----:B------:R-:W2:Y:S01]  /*23310*/  S2R R20, SR_TID.X ;  /* 0x0000000000147919 */ /* 0x000ea20000002100 */
[----:B------:R-:W-:Y:S01]  /*23320*/  IMAD.WIDE.U32 R2, R18, UR4, R2 ;  /* 0x0000000412027c25 */ /* 0x000fe2000f8e0002 */
[----:B------:R-:W-:-:S03]  /*23330*/  ULDC.64 UR4, c[0x0][0x2e0] ;  /* 0x0000b80000047ab9 */ /* 0x000fc60000000a00 */
[----:B------:R-:W-:Y:S02]  /*23340*/  IMAD.IADD R3, R3, 0x1, R0 ;  /* 0x0000000103037824 */ /* 0x000fe400078e0200 */
[----:B---3--:R-:W-:Y:S02]  /*23350*/  IMAD R0, R4, UR4, RZ ;  /* 0x0000000404007c24 */ /* 0x008fe4000f8e02ff */
[----:B----4-:R-:W-:-:S04]  /*23360*/  IMAD.WIDE.U32 R2, R21, UR4, R2 ;  /* 0x0000000415027c25 */ /* 0x010fc8000f8e0002 */
[----:B------:R-:W-:Y:S01]  /*23370*/  IMAD R0, R21, UR5, R0 ;  /* 0x0000000515007c24 */ /* 0x000fe2000f8e0200 */
[----:B------:R-:W-:Y:S01]  /*23380*/  ULDC.64 UR4, c[0x0][0x2d0] ;  /* 0x0000b40000047ab9 */ /* 0x000fe20000000a00 */
[----:B------:R-:W3:Y:S02]  /*23390*/  S2R R21, SR_TID.X ;  /* 0x0000000000157919 */ /* 0x000ee40000002100 */
[----:B------:R-:W-:Y:S02]  /*233a0*/  IMAD.IADD R3, R3, 0x1, R0 ;  /* 0x0000000103037824 */ /* 0x000fe400078e0200 */
[----:B------:R-:W4:Y:S01]  /*233b0*/  @P0 LDC R0, c[0x0][0x450] ;  /* 0x00011400ff000b82 */ /* 0x000f220000000800 */
[----:B--2---:R-:W-:-:S04]  /*233c0*/  LOP3.LUT R20, R20, 0x7f, RZ, 0xc0, !PT ;  /* 0x0000007f14147812 */ /* 0x004fc800078ec0ff */
[----:B------:R-:W-:Y:S01]  /*233d0*/  SHF.R.U32.HI R20, RZ, 0x3, R20 ;  /* 0x00000003ff147819 */ /* 0x000fe20000011614 */
[----:B---3--:R-:W-:-:S05]  /*233e0*/  IMAD.SHL.U32 R21, R21, 0x10, RZ ;  /* 0x0000001015157824 */ /* 0x008fca00078e00ff */
[----:B------:R-:W-:-:S04]  /*233f0*/  LOP3.LUT R21, R21, 0x70, RZ, 0xc0, !PT ;  /* 0x0000007015157812 */ /* 0x000fc800078ec0ff */
[----:B------:R-:W-:-:S05]  /*23400*/  LOP3.LUT R20, R20, R21, RZ, 0xfc, !PT ;  /* 0x0000001514147212 */ /* 0x000fca00078efcff */
[----:B------:R-:W-:-:S04]  /*23410*/  IMAD.IADD R5, R20, 0x1, R27 ;  /* 0x0000000114057824 */ /* 0x000fc800078e021b */
[----:B-1----:R-:W-:-:S04]  /*23420*/  @P0 IMAD.HI.U32 R6, R5, R6, RZ ;  /* 0x0000000605060227 */ /* 0x002fc800078e00ff */
[----:B------:R-:W-:Y:S01]  /*23430*/  IMAD.MOV.U32 R4, RZ, RZ, R5 ;  /* 0x000000ffff047224 */ /* 0x000fe200078e0005 */
[----:B----4-:R-:W-:Y:S01]  /*23440*/  @P0 SHF.R.U32.HI R4, RZ, R0, R6 ;  /* 0x00000000ff040219 */ /* 0x010fe20000011606 */
[----:B------:R-:W1:Y:S04]  /*23450*/  S2R R20, SR_TID.X ;  /* 0x0000000000147919 */ /* 0x000e680000002100 */
[----:B------:R-:W-:-:S04]  /*23460*/  IMAD.MOV R0, RZ, RZ, -R4 ;  /* 0x000000ffff007224 */ /* 0x000fc800078e0a04 */
[----:B------:R-:W-:Y:S01]  /*23470*/  IMAD R0, R7, R0, R5 ;  /* 0x0000000007007224 */ /* 0x000fe200078e0205 */
[----:B------:R-:W-:Y:S01]  /*23480*/  SHF.R.S32.HI R5, RZ, 0x1f, R4 ;  /* 0x0000001fff057819 */ /* 0x000fe20000011404 */
[----:B------:R-:W-:-:S04]  /*23490*/  IMAD.WIDE.U32 R2, R4, UR4, R2 ;  /* 0x0000000404027c25 */ /* 0x000fc8000f8e0002 */
[----:B------:R-:W-:-:S04]  /*234a0*/  IMAD R5, R5, UR4, RZ ;  /* 0x0000000405057c24 */ /* 0x000fc8000f8e02ff */
[----:B------:R-:W-:Y:S01]  /*234b0*/  IMAD R5, R4, UR5, R5 ;  /* 0x0000000504057c24 */ /* 0x000fe2000f8e0205 */
[----:B------:R-:W-:Y:S01]  /*234c0*/  SHF.R.S32.HI R4, RZ, 0x1f, R0 ;  /* 0x0000001fff047819 */ /* 0x000fe20000011400 */
[----:B------:R-:W-:Y:S02]  /*234d0*/  ULDC.64 UR4, c[0x0][0x2c8] ;  /* 0x0000b20000047ab9 */ /* 0x000fe40000000a00 */
[----:B------:R-:W-:Y:S02]  /*234e0*/  IMAD.IADD R3, R3, 0x1, R5 ;  /* 0x0000000103037824 */ /* 0x000fe400078e0205 */
        /* <DEDUP_REMOVED lines=9> */
[----:B-1----:R-:W-:Y:S02]  /*23580*/  LOP3.LUT R20, R20, 0x7f, RZ, 0xc0, !PT ;  /* 0x0000007f14147812 */ /* 0x002fe400078ec0ff */
[----:B------:R-:W-:Y:S02]  /*23590*/  LEA.HI.X R4, R2, UR7, R4, 0x1, P2 ;  /* 0x0000000702047c11 */ /* 0x000fe400090f0c04 */
[----:B------:R-:W-:Y:S01]  /*235a0*/  SHF.R.U32.HI R9, RZ, 0x3, R20 ;  /* 0x00000003ff097819 */ /* 0x000fe20000011614 */
[----:B0-----:R-:W-:Y:S06]  /*235b0*/  BRA.DIV UR4, `(.L_x_2032) ;  /* 0x0000006a04187947 */ /* 0x001fec000b800000 */
[----:B------:R-:W0:Y:S01]  /*235c0*/  SHFL.IDX PT, R3, R0, RZ, 0x181f ;  /* 0x00181fff00037589 */ /* 0x000e2200000e0000 */
[----:B------:R-:W-:Y:S02]  /*235d0*/  IMAD R33, R33, R7, RZ ;  /* 0x0000000721217224 */ /* 0x000fe400078e02ff */
[----:B------:R-:W-:Y:S01]  /*235e0*/  IMAD.IADD R27, R9, 0x1, R27 ;  /* 0x00000001091b7824 */ /* 0x000fe200078e021b */
[----:B------:R-:W1:Y:S03]  /*235f0*/  SHFL.IDX PT, R2, R4, RZ, 0x181f ;  /* 0x00181fff04027589 */ /* 0x000e6600000e0000 */
[C---:B------:R-:W-:Y:S01]  /*23600*/  VIADD R6, R27.reuse, 0x10 ;  /* 0x000000101b067836 */ /* 0x040fe20000000000 */
[----:B------:R-:W-:Y:S01]  /*23610*/  ISETP.GE.AND P3, PT, R27, R33, PT ;  /* 0x000000211b00720c */ /* 0x000fe20003f66270 */
[----:B------:R-:W2:-:S12]  /*23620*/  SHFL.IDX PT, R14, R0, 0x1, 0x181f ;  /* 0x00381f00000e7f89 */ /* 0x000e9800000e0000 */
[----:B0-----:R-:W-:-:S05]  /*23630*/  @!P3 LEA R5, P2, R31, R3, 0x1 ;  /* 0x000000031f05b211 */ /* 0x001fca00078408ff */
[----:B-1----:R-:W-:Y:S02]  /*23640*/  @!P3 IMAD.X R3, RZ, RZ, R2, P2 ;  /* 0x000000ffff03b224 */ /* 0x002fe400010e0602 */
[----:B------:R-:W-:-:S05]  /*23650*/  @!P3 IMAD.MOV.U32 R2, RZ, RZ, R5 ;  /* 0x000000ffff02b224 */ /* 0x000fca00078e0005 */
[----:B-----5:R-:W-:Y:S04]  /*23660*/  @!P3 LDGSTS.E.BYPASS.LTC128B.128 [R8+0x10400], desc[UR54][R2.64], !P0 ;  /* 0x104000000208bfae */ /* 0x020fe8000c101d76 */
[----:B------:R0:W-:Y:S01]  /*23670*/  @!P3 LDGSTS.E.BYPASS.LTC128B.128 [R8+0x14400], desc[UR54][R2.64+0x80], !P1 ;  /* 0x144000800208bfae */ /* 0x0001e2000c901d76 */
[----:B------:R-:W-:-:S03]  /*23680*/  ISETP.GE.AND P3, PT, R6, R33, PT ;  /* 0x000000210600720c */ /* 0x000fc60003f66270 */
[----:B0-----:R-:W0:Y:S10]  /*23690*/  SHFL.IDX PT, R2, R4, 0x1, 0x181f ;  /* 0x00381f0004027f89 */ /* 0x001e3400000e0000 */
[----:B--2---:R-:W-:-:S02]  /*236a0*/  @!P3 LEA R5, P2, R31, R14, 0x1 ;  /* 0x0000000e1f05b211 */ /* 0x004fc400078408ff */
[----:B------:R-:W1:Y:S03]  /*236b0*/  SHFL.IDX PT, R14, R0, 0x2, 0x181f ;  /* 0x00581f00000e7f89 */ /* 0x000e6600000e0000 */
[----:B0-----:R-:W-:Y:S01]  /*236c0*/  @!P3 IMAD.X R6, RZ, RZ, R2, P2 ;  /* 0x000000ffff06b224 */ /* 0x001fe200010e0602 */
[----:B------:R-:W-:-:S03]  /*236d0*/  @!P3 MOV R2, R5 ;  /* 0x000000050002b202 */ /* 0x000fc60000000f00 */
[----:B------:R-:W-:Y:S02]  /*236e0*/  @!P3 IMAD.MOV.U32 R3, RZ, RZ, R6 ;  /* 0x000000ffff03b224 */ /* 0x000fe400078e0006 */
[----:B------:R-:W-:-:S03]  /*236f0*/  VIADD R6, R27, 0x20 ;  /* 0x000000201b067836 */ /* 0x000fc60000000000 */
[----:B------:R-:W-:Y:S04]  /*23700*/  @!P3 LDGSTS.E.BYPASS.LTC128B.128 [R8+0x10c00], desc[UR54][R2.64], !P0 ;  /* 0x10c000000208bfae */ /* 0x000fe8000c101d76 */
[----:B------:R0:W-:Y:S01]  /*23710*/  @!P3 LDGSTS.E.BYPASS.LTC128B.128 [R8+0x14c00], desc[UR54][R2.64+0x80], !P1 ;  /* 0x14c000800208bfae */ /* 0x0001e2000c901d76 */
[----:B------:R-:W-:-:S03]  /*23720*/  ISETP.GE.AND P3, PT, R6, R33, PT ;  /* 0x000000210600720c */ /* 0x000fc60003f66270 */
[----:B0-----:R-:W0:Y:S10]  /*23730*/  SHFL.IDX PT, R2, R4, 0x2, 0x181f ;  /* 0x00581f0004027f89 */ /* 0x001e3400000e0000 */
[----:B-1----:R-:W-:-:S02]  /*23740*/  @!P3 LEA R5, P2, R31, R14, 0x1 ;  /* 0x0000000e1f05b211 */ /* 0x002fc400078408ff */
[----:B------:R-:W1:Y:S03]  /*23750*/  SHFL.IDX PT, R14, R0, 0x3, 0x181f ;  /* 0x00781f00000e7f89 */ /* 0x000e6600000e0000 */
[----:B0-----:R-:W-:Y:S02]  /*23760*/  @!P3 IMAD.X R6, RZ, RZ, R2, P2 ;  /* 0x000000ffff06b224 */ /* 0x001fe400010e0602 */
[----:B------:R-:W-:Y:S02]  /*23770*/  @!P3 IMAD.MOV.U32 R2, RZ, RZ, R5 ;  /* 0x000000ffff02b224 */ /* 0x000fe400078e0005 */
        /* <DEDUP_REMOVED lines=27> */
[----:B------:R-:W-:Y:S03]  /*23930*/  SHFL.IDX PT, R14, R0, 0x7, 0x181f ;  /* 0x00f81f00000e7f89 */ /* 0x000fe600000e0000 */
[----:B0-----:R-:W-:Y:S02]  /*23940*/  @!P3 IMAD.X R6, RZ, RZ, R2, P2 ;  /* 0x000000ffff06b224 */ /* 0x001fe400010e0602 */
[----:B------:R-:W-:Y:S02]  /*23950*/  @!P3 IMAD.MOV.U32 R2, RZ, RZ, R5 ;  /* 0x000000ffff02b224 */ /* 0x000fe400078e0005 */
[----:B------:R-:W-:Y:S02]  /*23960*/  @!P3 IMAD.MOV.U32 R3, RZ, RZ, R6 ;  /* 0x000000ffff03b224 */ /* 0x000fe400078e0006 */
[----:B------:R-:W-:-:S03]  /*23970*/  VIADD R6, R27, 0x60 ;  /* 0x000000601b067836 */ /* 0x000fc60000000000 */
[----:B------:R-:W-:Y:S04]  /*23980*/  @!P3 LDGSTS.E.BYPASS.LTC128B.128 [R8+0x12c00], desc[UR54][R2.64], !P0 ;  /* 0x12c000000208bfae */ /* 0x000fe8000c101d76 */
[----:B------:R0:W-:Y:S01]  /*23990*/  @!P3 LDGSTS.E.BYPASS.LTC128B.128 [R8+0x16c00], desc[UR54][R2.64+0x80], !P1 ;  /* 0x16c000800208bfae */ /* 0x0001e2000c901d76 */
[----:B------:R-:W-:-:S03]  /*239a0*/  ISETP.GE.AND P3, PT, R6, R33, PT ;  /* 0x000000210600720c */ /* 0x000fc60003f66270 */
[----:B0-----:R-:W0:Y:S04]  /*239b0*/  SHFL.IDX PT, R3, R0, 0x6, 0x181f ;  /* 0x00d81f0000037f89 */ /* 0x001e2800000e0000 */
[----:B------:R-:W1:Y:S04]  /*239c0*/  SHFL.IDX PT, R2, R4, 0x6, 0x181f ;  /* 0x00d81f0004027f89 */ /* 0x000e6800000e0000 */
[----:B------:R-:W2:Y:S02]  /*239d0*/  SHFL.IDX PT, R4, R4, 0x7, 0x181f ;  /* 0x00f81f0004047f89 */ /* 0x000ea400000e0000 */
[----:B0-----:R-:W-:-:S05]  /*239e0*/  @!P3 LEA R5, P2, R31, R3, 0x1 ;  /* 0x000000031f05b211 */ /* 0x001fca00078408ff */
[----:B-1----:R-:W-:Y:S02]  /*239f0*/  @!P3 IMAD.X R6, RZ, RZ, R2, P2 ;  /* 0x000000ffff06b224 */ /* 0x002fe400010e0602 */
[----:B------:R-:W-:Y:S02]  /*23a00*/  @!P3 IMAD.MOV.U32 R2, RZ, RZ, R5 ;  /* 0x000000ffff02b224 */ /* 0x000fe400078e0005 */
[----:B------:R-:W-:-:S05]  /*23a10*/  @!P3 IMAD.MOV.U32 R3, RZ, RZ, R6 ;  /* 0x000000ffff03b224 */ /* 0x000fca00078e0006 */
[----:B------:R0:W-:Y:S04]  /*23a20*/  @!P3 LDGSTS.E.BYPASS.LTC128B.128 [R8+0x13400], desc[UR54][R2.64], !P0 ;  /* 0x134000000208bfae */ /* 0x0001e8000c101d76 */
[----:B--2---:R0:W-:Y:S02]  /*23a30*/  @!P3 LDGSTS.E.BYPASS.LTC128B.128 [R8+0x17400], desc[UR54][R2.64+0x80], !P1 ;  /* 0x174000800208bfae */ /* 0x0041e4000c901d76 */
.L_x_2250:
[----:B------:R-:W-:Y:S01]  /*23a40*/  VIADD R0, R27, 0x70 ;  /* 0x000000701b007836 */ /* 0x000fe20000000000 */
[----:B------:R-:W-:Y:S04]  /*23a50*/  BSSY B0, `(.L_x_2033) ;  /* 0x000000a000007945 */ /* 0x000fe80003800000 */
[----:B------:R-:W-:-:S13]  /*23a60*/  ISETP.GE.AND P2, PT, R0, R33, PT ;  /* 0x000000210000720c */ /* 0x000fda0003f46270 */
[----:B------:R-:W-:Y:S05]  /*23a70*/  @P2 BRA `(.L_x_2034) ;  /* 0x00000000001c2947 */ /* 0x000fea0003800000 */
[----:B0-----:R-:W-:-:S05]  /*23a80*/  LEA R2, P2, R31, R14, 0x1 ;  /* 0x0000000e1f027211 */ /* 0x001fca00078408ff */
[----:B------:R-:W-:-:S05]  /*23a90*/  IMAD.X R3, RZ, RZ, R4, P2 ;  /* 0x000000ffff037224 */ /* 0x000fca00010e0604 */
[----:B------:R-:W-:Y:S01]  /*23aa0*/  @!PT LDS RZ, [RZ] ;  /* 0x00000000fffff984 */ /* 0x000fe20000000800 */
[----:B------:R-:W-:Y:S01]  /*23ab0*/  @!PT LDS RZ, [RZ] ;  /* 0x00000000fffff984 */ /* 0x000fe20000000800 */
[----:B------:R-:W-:Y:S01]  /*23ac0*/  @!PT LDS RZ, [RZ] ;  /* 0x00000000fffff984 */ /* 0x000fe20000000800 */
[----:B------:R1:W-:Y:S04]  /*23ad0*/  LDGSTS.E.BYPASS.LTC128B.128 [R8+0x13c00], desc[UR54][R2.64], !P0 ;  /* 0x13c0000002087fae */ /* 0x0003e8000c101d76 */
[----:B------:R1:W-:Y:S02]  /*23ae0*/  LDGSTS.E.BYPASS.LTC128B.128 [R8+0x17c00], desc[UR54][R2.64+0x80], !P1 ;  /* 0x17c0008002087fae */ /* 0x0003e4000c901d76 */
.L_x_2034:
[----:B------:R-:W-:Y:S05]  /*23af0*/  BSYNC B0 ;  /* 0x0000000000007941 */ /* 0x000fea0003800000 */
.L_x_2033:
[----:B------:R-:W-:Y:S01]  /*23b00*/  NOP ;  /* 0x0000000000007918 */ /* 0x000fe20000000000 */
[----:B------:R-:W-:-:S13]  /*23b10*/  PLOP3.LUT P0, PT, PT, PT, PT, 0x80, 0x0 ;  /* 0x000000000000781c */ /* 0x000fda0003f0f070 */
.L_x_2035:
[----:B------:R-:W-:Y:S02]  /*23b20*/  PLOP3.LUT P1, PT, P1, P0, PT, 0xa2, 0x0 ;  /* 0x000000000000781c */ /* 0x000fe40000f21472 */
[----:B------:R-:W-:-:S08]  /*23b30*/  @P0 R2UR P1, UR4, R22 ;  /* 0x00000000160402ca */ /* 0x000fd00000020000 */
[----:B------:R-:W-:-:S05]  /*23b40*/  @P0 PLOP3.LUT P0, PT, P1, PT, PT, 0x80, 0x0 ;  /* 0x000000000000081c */ /* 0x000fca0000f0f070 */
[----:B------:R-:W-:Y:S01]  /*23b50*/  @!P1 SYNCS.ARRIVE.TRANS64.RED.A0T1 RZ, [UR4+0x28800], RZ ;  /* 0x028800ffffff99a7 */ /* 0x000fe20008200404 */
[----:B------:R-:W-:Y:S07]  /*23b60*/  @!P1 ARRIVES.LDGSTSBAR.64.TRANSCNT [UR4+0x28800] ;  /* 0x02880000ff0099b0 */ /* 0x000fee0008000a84 */
[----:B------:R-:W-:Y:S05]  /*23b70*/  @P0 BRA.U.ANY `(.L_x_2035) ;  /* 0xfffffffd00e80947 */ /* 0x000fea000393ffff */
[----:B01----:R-:W2:Y:S02]  /*23b80*/  LDL.LU R2, [R1+0x20] ;  /* 0x0000200001027983 */ /* 0x003ea40000300800 */
[----:B--2---:R-:W-:-:S05]  /*23b90*/  VIADD R2, R2, 0x1 ;  /* 0x0000000102027836 */ /* 0x004fca0000000000 */
[----:B------:R0:W-:Y:S01]  /*23ba0*/  STL [R1+0x20], R2 ;  /* 0x0000200201007387 */ /* 0x0001e20000100800 */
[----:B------:R-:W-:-:S04]  /*23bb0*/  LEA.HI R0, R2, R2, RZ, 0x1 ;  /* 0x0000000202007211 */ /* 0x000fc800078f08ff */
[----:B------:R-:W-:-:S05]  /*23bc0*/  LOP3.LUT R0, R0, 0xfffffffe, RZ, 0xc0, !PT ;  /* 0xfffffffe00007812 */ /* 0x000fca00078ec0ff */
[----:B------:R-:W-:-:S05]  /*23bd0*/  IMAD.IADD R0, R2, 0x1, -R0 ;  /* 0x0000000102007824 */ /* 0x000fca00078e0a00 */
[----:B------:R-:W-:Y:S01]  /*23be0*/  SHF.L.U32 R3, R0, 0x1f, RZ ;  /* 0x0000001f00037819 */ /* 0x000fe200000006ff */
[----:B------:R-:W-:Y:S01]  /*23bf0*/  NOP ;  /* 0x0000000000007918 */ /* 0x000fe20000000000 */
[----:B------:R-:W2:Y:S01]  /*23c00*/  LDL.LU R4, [R1+0x1c] ;  /* 0x00001c0001047983 */ /* 0x000ea20000300800 */
[----:B------:R1:W-:Y:S03]  /*23c10*/  SYNCS.ARRIVE.TRANS64.A1T0 RZ, [R22+URZ+0x28800], RZ ;  /* 0x028800ff16ff79a7 */ /* 0x0003e6000810003f */
[----:B0-----:R-:W3:Y:S01]  /*23c20*/  LDL R2, [R1] ;  /* 0x0000000001027983 */ /* 0x001ee20000100800 */
[----:B------:R-:W-:Y:S01]  /*23c30*/  BSSY B0, `(.L_x_2036) ;  /* 0x0000005000007945 */ /* 0x000fe20003800000 */
[----:B------:R-:W0:Y:S01]  /*23c40*/  SYNCS.PHASECHK.TRANS64.TRYWAIT P0, [R22+URZ+0x28820], R3 ;  /* 0x02882003160075a7 */ /* 0x000e22000800017f */
[----:B--2---:R-:W-:-:S05]  /*23c50*/  VIADD R6, R4, 0xfffffffe ;  /* 0xfffffffe04067836 */ /* 0x004fca0000000000 */
[----:B---3--:R-:W-:Y:S01]  /*23c60*/  ISETP.GE.AND P1, PT, R6, R2, PT ;  /* 0x000000020600720c */ /* 0x008fe20003f26270 */
[----:B01----:R-:W-:-:S12]  /*23c70*/  @!P0 BRA `(.L_x_2037) ;  /* 0x0000006800f08947 */ /* 0x003fd80003800000 */
.L_x_2251:
[----:B------:R-:W-:Y:S05]  /*23c80*/  BSYNC B0 ;  /* 0x0000000000007941 */ /* 0x000fea0003800000 */
.L_x_2036:
        /* <DEDUP_REMOVED lines=8> */
.L_x_2052:
[----:B------:R-:W2:Y:S01]  /*23d10*/  LDL R8, [R1+0x4] ;  /* 0x0000040001087983 */ /* 0x000ea20000100800 */
[----:B------:R-:W1:Y:S03]  /*23d20*/  LDC R0, c[0x0][0x430] ;  /* 0x00010c00ff007b82 */ /* 0x000e660000000800 */
[----:B------:R-:W3:Y:S01]  /*23d30*/  LDL R7, [R1+0x8] ;  /* 0x0000080001077983 */ /* 0x000ee20000100800 */
[----:B------:R-:W-:Y:S05]  /*23d40*/  YIELD ;  /* 0x0000000000007946 */ /* 0x000fea0003800000 */
[----:B0-----:R-:W0:Y:S01]  /*23d50*/  S2R R3, SR_TID.X ;  /* 0x0000000000037919 */ /* 0x001e220000002100 */
[----:B------:R-:W-:Y:S01]  /*23d60*/  ULDC.64 UR4, c[0x0][0x428] ;  /* 0x00010a0000047ab9 */ /* 0x000fe20000000a00 */
[----:B------:R-:W4:Y:S01]  /*23d70*/  S2R R2, SR_TID.X ;  /* 0x0000000000027919 */ /* 0x000f220000002100 */
[----:B-1----:R-:W-:-:S13]  /*23d80*/  ISETP.NE.AND P0, PT, R0, 0x1, PT ;  /* 0x000000010000780c */ /* 0x002fda0003f05270 */
[----:B------:R-:W1:Y:S01]  /*23d90*/  @P0 LDC R4, c[0x0][0x434] ;  /* 0x00010d00ff040b82 */ /* 0x000e620000000800 */
[----:B0-----:R-:W-:-:S04]  /*23da0*/  LOP3.LUT R3, R3, 0x7f, RZ, 0xc0, !PT ;  /* 0x0000007f03037812 */ /* 0x001fc800078ec0ff */
[----:B------:R-:W-:Y:S01]  /*23db0*/  SHF.R.U32.HI R5, RZ, 0x3, R3 ;  /* 0x00000003ff057819 */ /* 0x000fe20000011603 */
[----:B----4-:R-:W-:Y:S02]  /*23dc0*/  IMAD.SHL.U32 R2, R2, 0x10, RZ ;  /* 0x0000001002027824 */ /* 0x010fe400078e00ff */
[----:B------:R-:W0:Y:S02]  /*23dd0*/  @P0 LDC R3, c[0x0][0x438] ;  /* 0x00010e00ff030b82 */ /* 0x000e240000000800 */
[----:B------:R-:W-:Y:S01]  /*23de0*/  IMAD R5, R6, 0x80, R5 ;  /* 0x0000008006057824 */ /* 0x000fe200078e0205 */
[----:B------:R-:W-:-:S04]  /*23df0*/  LOP3.LUT R2, R2, 0x70, RZ, 0xc0, !PT ;  /* 0x0000007002027812 */ /* 0x000fc800078ec0ff */
[----:B--2---:R-:W-:-:S05]  /*23e00*/  IADD3 R5, R2, R5, R8 ;  /* 0x0000000502057210 */ /* 0x004fca0007ffe008 */
[----:B-1----:R-:W-:-:S04]  /*23e10*/  @P0 IMAD.HI.U32 R4, R5, R4, RZ ;  /* 0x0000000405040227 */ /* 0x002fc800078e00ff */
[----:B------:R-:W-:Y:S01]  /*23e20*/  IMAD.MOV.U32 R2, RZ, RZ, R5 ;  /* 0x000000ffff027224 */ /* 0x000fe200078e0005 */
[----:B0-----:R-:W-:Y:S01]  /*23e30*/  @P0 SHF.R.U32.HI R2, RZ, R3, R4 ;  /* 0x00000003ff020219 */ /* 0x001fe20000011604 */
[----:B---3--:R-:W-:-:S04]  /*23e40*/  IMAD R4, R7, UR4, RZ ;  /* 0x0000000407047c24 */ /* 0x008fc8000f8e02ff */
[----:B------:R-:W-:-:S04]  /*23e50*/  IMAD.MOV R3, RZ, RZ, -R2 ;  /* 0x000000ffff037224 */ /* 0x000fc800078e0a02 */
[----:B------:R-:W-:Y:S01]  /*23e60*/  IMAD R0, R0, R3, R5 ;  /* 0x0000000300007224 */ /* 0x000fe200078e0205 */
[----:B------:R-:W-:Y:S01]  /*23e70*/  SHF.R.S32.HI R3, RZ, 0x1f, R2 ;  /* 0x0000001fff037819 */ /* 0x000fe20000011402 */
[C---:B------:R-:W-:Y:S02]  /*23e80*/  IMAD R5, R35.reuse, UR5, R4 ;  /* 0x0000000523057c24 */ /* 0x040fe4000f8e0204 */
[----:B------:R-:W-:Y:S01]  /*23e90*/  IMAD.WIDE.U32 R2, R35, UR4, R2 ;  /* 0x0000000423027c25 */ /* 0x000fe2000f8e0002 */
[----:B------:R-:W-:-:S03]  /*23ea0*/  ULDC.64 UR4, c[0x0][0x418] ;  /* 0x0001060000047ab9 */ /* 0x000fc60000000a00 */
[----:B------:R-:W-:Y:S01]  /*23eb0*/  IMAD.IADD R5, R5, 0x1, R3 ;  /* 0x0000000105057824 */ /* 0x000fe200078e0203 */
[----:B------:R-:W-:-:S04]  /*23ec0*/  LEA R4, P0, R2, UR4, 0x2 ;  /* 0x0000000402047c11 */ /* 0x000fc8000f8010ff */
[----:B------:R-:W-:-:S05]  /*23ed0*/  LEA.HI.X R5, R2, UR5, R5, 0x2, P0 ;  /* 0x0000000502057c11 */ /* 0x000fca00080f1405 */
[----:B------:R-:W2:Y:S01]  /*23ee0*/  LDG.E R4, desc[UR54][R4.64] ;  /* 0x0000003604047981 */ /* 0x000ea2000c1e1900 */
[----:B------:R-:W-:Y:S02]  /*23ef0*/  IMAD.U32 R7, RZ, RZ, UR38 ;  /* 0x00000026ff077e24 */ /* 0x000fe4000f8e00ff */
[----:B------:R-:W-:Y:S02]  /*23f00*/  VIADD R24, R10, 0x1 ;  /* 0x000000010a187836 */ /* 0x000fe40000000000 */
[----:B------:R-:W-:Y:S01]  /*23f10*/  IMAD.MOV.U32 R25, RZ, RZ, R6 ;  /* 0x000000ffff197224 */ /* 0x000fe200078e0006 */
[----:B------:R-:W-:Y:S02]  /*23f20*/  ISETP.NE.AND P3, PT, R7, 0x3, PT ;  /* 0x000000030700780c */ /* 0x000fe40003f65270 */
[----:B------:R-:W-:-:S04]  /*23f30*/  ISETP.NE.AND P0, PT, R24, 0x2, PT ;  /* 0x000000021800780c */ /* 0x000fc80003f05270 */
[----:B------:R-:W-:Y:S02]  /*23f40*/  SEL R3, RZ, 0x1, P0 ;  /* 0x00000001ff037807 */ /* 0x000fe40000000000 */
[----:B------:R-:W-:Y:S02]  /*23f50*/  SEL R24, R24, RZ, P0 ;  /* 0x000000ff18187207 */ /* 0x000fe40000000000 */
[----:B------:R-:W-:Y:S02]  /*23f60*/  LOP3.LUT R28, R20, R3, RZ, 0x3c, !PT ;  /* 0x00000003141c7212 */ /* 0x000fe400078e3cff */
[----:B--2---:R-:W-:Y:S01]  /*23f70*/  SHF.R.S32.HI R27, RZ, 0x1f, R4 ;  /* 0x0000001fff1b7819 */ /* 0x004fe20000011404 */
[----:B------:R-:W-:Y:S06]  /*23f80*/  @!P3 BRA `(.L_x_2040) ;  /* 0x000000000004b947 */ /* 0x000fec0003800000 */
[----:B------:R-:W-:Y:S01]  /*23f90*/  BPT.TRAP 0x1 ;  /* 0x000000040000795c */ /* 0x000fe20000300000 */
.L_x_2040:
[----:B------:R-:W-:Y:S01]  /*23fa0*/  IMAD R6, R24, 0x8, R22 ;  /* 0x0000000818067824 */ /* 0x000fe200078e0216 */
[----:B------:R-:W-:Y:S01]  /*23fb0*/  SHF.L.U32 R2, R28, 0x1f, RZ ;  /* 0x0000001f1c027819 */ /* 0x000fe200000006ff */
[----:B------:R-:W-:Y:S03]  /*23fc0*/  BSSY B1, `(.L_x_2041) ;  /* 0x0000003000017945 */ /* 0x000fe60003800000 */
[----:B------:R-:W0:Y:S02]  /*23fd0*/  SYNCS.PHASECHK.TRANS64.TRYWAIT P0, [R6+URZ+0x28840], R2 ;  /* 0x02884002060075a7 */ /* 0x000e24000800017f */
[----:B0-----:R-:W-:Y:S05]  /*23fe0*/  @!P0 BRA `(.L_x_2042) ;  /* 0x0000006800288947 */ /* 0x001fea0003800000 */
.L_x_2252:
[----:B------:R-:W-:Y:S05]  /*23ff0*/  BSYNC B1 ;  /* 0x0000000000017941 */ /* 0x000fea0003800000 */
.L_x_2041:
[----:B------:R-:W-:Y:S01]  /*24000*/  SHF.R.S32.HI R21, RZ, 0x1f, R0 ;  /* 0x0000001fff157819 */ /* 0x000fe20000011400 */
[----:B------:R-:W-:Y:S01]  /*24010*/  ULDC.64 UR4, c[0x0][0x300] ;  /* 0x0000c00000047ab9 */ /* 0x000fe20000000a00 */
[----:B------:R-:W-:Y:S01]  /*24020*/  LOP3.LUT P4, RZ, R32, 0x2, RZ, 0xc0, !PT ;  /* 0x0000000220ff7812 */ /* 0x000fe2000788c0ff */
[----:B0-----:R-:W-:Y:S01]  /*24030*/  IMAD.WIDE.U32 R2, R0, UR4, RZ ;  /* 0x0000000400027c25 */ /* 0x001fe2000f8e00ff */
[----:B------:R-:W-:Y:S02]  /*24040*/  LOP3.LUT P3, RZ, R32, 0x1, RZ, 0xc0, !PT ;  /* 0x0000000120ff7812 */ /* 0x000fe4000786c0ff */
[----:B------:R-:W-:Y:S01]  /*24050*/  LEA R8, R24, R36, 0xe ;  /* 0x0000002418087211 */ /* 0x000fe200078e70ff */
[----:B------:R-:W-:-:S04]  /*24060*/  IMAD R5, R21, UR4, RZ ;  /* 0x0000000415057c24 */ /* 0x000fc8000f8e02ff */
        /* <DEDUP_REMOVED lines=64> */
.L_x_2270:
        /* <DEDUP_REMOVED lines=9> */
.L_x_2044:
        /* <DEDUP_REMOVED lines=11> */
.L_x_2045:
[----:B------:R1:W-:Y:S01]  /*245b0*/  SYNCS.ARRIVE.TRANS64.A1T0 RZ, [R6+URZ+0x28830], RZ ;  /* 0x028830ff06ff79a7 */ /* 0x0003e2000810003f */
[----:B------:R-:W-:Y:S05]  /*245c0*/  @!P4 BRA `(.L_x_2046) ;  /* 0x000000000004c947 */ /* 0x000fea0003800000 */
[----:B------:R-:W-:Y:S01]  /*245d0*/  BPT.TRAP 0x1 ;  /* 0x000000040000795c */ /* 0x000fe20000300000 */
.L_x_2046:
[----:B------:R-:W-:Y:S01]  /*245e0*/  SHF.L.U32 R2, R20, 0x1f, RZ ;  /* 0x0000001f14027819 */ /* 0x000fe200000006ff */
[----:B-1----:R-:W-:Y:S01]  /*245f0*/  IMAD R6, R10, 0x8, R22 ;  /* 0x000000080a067824 */ /* 0x002fe200078e0216 */
[----:B------:R-:W-:Y:S03]  /*24600*/  BSSY B1, `(.L_x_2047) ;  /* 0x0000003000017945 */ /* 0x000fe60003800000 */
[----:B------:R-:W1:Y:S02]  /*24610*/  SYNCS.PHASECHK.TRANS64.TRYWAIT P0, [R6+URZ+0x28860], R2 ;  /* 0x02886002060075a7 */ /* 0x000e64000800017f */
[----:B-1----:R-:W-:Y:S05]  /*24620*/  @!P0 BRA `(.L_x_2048) ;  /* 0x0000006800f88947 */ /* 0x002fea0003800000 */
.L_x_2271:
[----:B------:R-:W-:Y:S05]  /*24630*/  BSYNC B1 ;  /* 0x0000000000017941 */ /* 0x000fea0003800000 */
.L_x_2047:
[----:B------:R-:W2:Y:S01]  /*24640*/  S2R R3, SR_TID.X ;  /* 0x0000000000037919 */ /* 0x000ea20000002100 */
[----:B------:R-:W-:Y:S01]  /*24650*/  UMOV UR4, 0xffffffff ;  /* 0xffffffff00047882 */ /* 0x000fe20000000000 */
[----:B------:R-:W-:Y:S02]  /*24660*/  IMAD R8, R33, -0x80, R37 ;  /* 0xffffff8021087824 */ /* 0x000fe400078e0225 */
[----:B0-----:R-:W-:Y:S01]  /*24670*/  IMAD R7, R10, 0x4000, R36 ;  /* 0x000040000a077824 */ /* 0x001fe200078e0224 */
[----:B--2---:R-:W-:-:S04]  /*24680*/  LOP3.LUT R3, R3, 0x7f, RZ, 0xc0, !PT ;  /* 0x0000007f03037812 */ /* 0x004fc800078ec0ff */
[----:B------:R-:W-:-:S05]  /*24690*/  SHF.R.U32.HI R3, RZ, 0x3, R3 ;  /* 0x00000003ff037819 */ /* 0x000fca0000011603 */
[----:B------:R-:W-:Y:S01]  /*246a0*/  IMAD.IADD R8, R8, 0x1, -R3 ;  /* 0x0000000108087824 */ /* 0x000fe200078e0a03 */
[----:B------:R-:W-:Y:S06]  /*246b0*/  BRA.DIV UR4, `(.L_x_2049) ;  /* 0x0000006a04e87947 */ /* 0x000fec000b800000 */
[----:B-1----:R-:W0:Y:S01]  /*246c0*/  SHFL.IDX PT, R2, R17, RZ, 0x181f ;  /* 0x00181fff11027589 */ /* 0x002e2200000e0000 */
[----:B------:R-:W-:-:S03]  /*246d0*/  IMAD R7, R7, 0x2, R22 ;  /* 0x0000000207077824 */ /* 0x000fc600078e0216 */
[----:B------:R-:W1:Y:S01]  /*246e0*/  SHFL.IDX PT, R3, R23, RZ, 0x181f ;  /* 0x00181fff17037589 */ /* 0x000e6200000e0000 */
[----:B0-----:R-:W-:-:S05]  /*246f0*/  IADD3 R2, P0, R2, R5, RZ ;  /* 0x0000000502027210 */ /* 0x001fca0007f1e0ff */
[----:B-1----:R-:W-:Y:S01]  /*24700*/  IMAD.X R3, RZ, RZ, R3, P0 ;  /* 0x000000ffff037224 */ /* 0x002fe200000e0603 */
[----:B------:R-:W-:-:S13]  /*24710*/  ISETP.LT.OR P0, PT, R8, 0x1, P2 ;  /* 0x000000010800780c */ /* 0x000fda0001701670 */
[----:B------:R-:W-:Y:S01]  /*24720*/  @!PT LDS RZ, [RZ] ;  /* 0x00000000fffff984 */ /* 0x000fe20000000800 */
        /* <DEDUP_REMOVED lines=49> */
[----:B------:R-:W-:Y:S01]  /*24a40*/  LDGSTS.E.BYPASS.LTC128B.128 [R7+0x3400], desc[UR54][R2.64], !P0 ;  /* 0x0340000002077fae */ /* 0x000fe2000c101d76 */
[----:B------:R-:W-:-:S13]  /*24a50*/  ISETP.LT.OR P0, PT, R8, 0x61, P1 ;  /* 0x000000610800780c */ /* 0x000fda0000f01670 */
[----:B------:R0:W-:Y:S04]  /*24a60*/  LDGSTS.E.BYPASS.LTC128B.128 [R7+0x7400], desc[UR54][R2.64+0x80], !P0 ;  /* 0x0740008002077fae */ /* 0x0001e8000c101d76 */
[----:B0-2---:R0:W1:Y:S02]  /*24a70*/  SHFL.IDX PT, R2, R17, 0x7, 0x181f ;  /* 0x00f81f0011027f89 */ /* 0x00506400000e0000 */
.L_x_2289:
[----:B-1----:R-:W-:Y:S01]  /*24a80*/  IADD3 R2, P0, R2, R5, RZ ;  /* 0x0000000502027210 */ /* 0x002fe20007f1e0ff */
        /* <DEDUP_REMOVED lines=11> */
[----:B-1----:R-:W-:Y:S01]  /*24b40*/  IMAD.WIDE.U32 R2, R0, UR4, RZ ;  /* 0x0000000400027c25 */ /* 0x002fe2000f8e00ff */
        /* <DEDUP_REMOVED lines=13> */
[----:B0-----:R-:W-:-:S04]  /*24c20*/  LEA R17, P0, R2, UR4, 0x1 ;  /* 0x0000000402117c11 */ /* 0x001fc8000f8008ff */
[----:B------:R-:W-:Y:S02]  /*24c30*/  LEA.HI.X R23, R2, UR5, R3, 0x1, P0 ;  /* 0x0000000502177c11 */ /* 0x000fe400080f0c03 */
[----:B------:R-:W-:-:S13]  /*24c40*/  PLOP3.LUT P0, PT, PT, PT, PT, 0x80, 0x0 ;  /* 0x000000000000781c */ /* 0x000fda0003f0f070 */
.L_x_2050:
        /* <DEDUP_REMOVED lines=11> */
.L_x_2051:
[----:B------:R-:W2:Y:S01]  /*24d00*/  LDL R0, [R1] ;  /* 0x0000000001007983 */ /* 0x000ea20000100800 */
[----:B------:R0:W-:Y:S01]  /*24d10*/  SYNCS.ARRIVE.TRANS64.A1T0 RZ, [R6+URZ+0x28850], RZ ;  /* 0x028850ff06ff79a7 */ /* 0x0001e2000810003f */
[----:B------:R-:W-:Y:S02]  /*24d20*/  IMAD.MOV.U32 R10, RZ, RZ, R24 ;  /* 0x000000ffff0a7224 */ /* 0x000fe400078e0018 */
[----:B------:R-:W-:Y:S02]  /*24d30*/  IMAD.MOV.U32 R20, RZ, RZ, R28 ;  /* 0x000000ffff147224 */ /* 0x000fe400078e001c */
[----:B------:R-:W-:Y:S02]  /*24d40*/  IMAD.MOV.U32 R33, RZ, RZ, R25 ;  /* 0x000000ffff217224 */ /* 0x000fe400078e0019 */
[C---:B0-----:R-:W-:Y:S01]  /*24d50*/  VIADD R6, R25.reuse, 0xffffffff ;  /* 0xffffffff19067836 */ /* 0x041fe20000000000 */
[----:B--2---:R-:W-:-:S13]  /*24d60*/  ISETP.GT.AND P0, PT, R25, R0, PT ;  /* 0x000000001900720c */ /* 0x004fda0003f04270 */
[----:B------:R-:W-:Y:S05]  /*24d70*/  @P0 BRA `(.L_x_2052) ;  /* 0xffffffec00e40947 */ /* 0x000fea000383ffff */
.L_x_2039:
[----:B------:R-:W-:Y:S05]  /*24d80*/  BSYNC B0 ;  /* 0x0000000000007941 */ /* 0x000fea0003800000 */
.L_x_2038:
        /* <DEDUP_REMOVED lines=11> */
[----:B0-----:R-:W2:Y:S01]  /*24e40*/  @P0 ATOMG.E.ADD.STRONG.GPU PT, R3, desc[UR54][R2.64], R5 ;  /* 0x00000005020309a8 */ /* 0x001ea200081ee1f6 */
[----:B------:R-:W0:Y:S02]  /*24e50*/  S2R R4, SR_LTMASK ;  /* 0x0000000000047919 */ /* 0x000e240000003900 */
[----:B0-----:R-:W-:-:S04]  /*24e60*/  LOP3.LUT R4, R4, UR4, RZ, 0xc0, !PT ;  /* 0x0000000404047c12 */ /* 0x001fc8000f8ec0ff */
[----:B------:R-:W0:Y:S01]  /*24e70*/  POPC R7, R4 ;  /* 0x0000000400077309 */ /* 0x000e220000000000 */
[----:B--2---:R-:W0:Y:S02]  /*24e80*/  SHFL.IDX PT, R0, R3, R0, 0x1f ;  /* 0x00001f0003007589 */ /* 0x004e2400000e0000 */
[----:B0-----:R-:W-:-:S07]  /*24e90*/  IADD3 R16, R0, UR37, R7 ;  /* 0x0000002500107c10 */ /* 0x001fce000fffe007 */
.L_x_2054:
[----:B------:R-:W-:Y:S05]  /*24ea0*/  BSYNC B0 ;  /* 0x0000000000007941 */ /* 0x000fea0003800000 */
.L_x_2053:
[----:B------:R-:W-:-:S05]  /*24eb0*/  IMAD.U32 R0, RZ, RZ, UR38 ;  /* 0x00000026ff007e24 */ /* 0x000fca000f8e00ff */
[----:B------:R-:W-:-:S13]  /*24ec0*/  ISETP.NE.AND P0, PT, R0, 0x3, PT ;  /* 0x000000030000780c */ /* 0x000fda0003f05270 */
[----:B------:R-:W-:Y:S05]  /*24ed0*/  @!P0 BRA `(.L_x_2055) ;  /* 0x0000000000048947 */ /* 0x000fea0003800000 */
[----:B------:R-:W-:Y:S01]  /*24ee0*/  BPT.TRAP 0x1 ;  /* 0x000000040000795c */ /* 0x000fe20000300000 */
.L_x_2055:
[----:B------:R-:W-:Y:S01]  /*24ef0*/  IMAD R0, R24, 0x8, R22 ;  /* 0x0000000818007824 */ /* 0x000fe200078e0216 */
[----:B0-----:R-:W-:Y:S01]  /*24f00*/  SHF.L.U32 R3, R28, 0x1f, RZ ;  /* 0x0000001f1c037819 */ /* 0x001fe200000006ff */
[----:B------:R-:W-:Y:S01]  /*24f10*/  BSSY B0, `(.L_x_2056) ;  /* 0x0000004000007945 */ /* 0x000fe20003800000 */
[----:B------:R-:W-:Y:S02]  /*24f20*/  IMAD R6, R25, -0x80, R37 ;  /* 0xffffff8019067824 */ /* 0x000fe400078e0225 */
[----:B------:R-:W0:Y:S02]  /*24f30*/  SYNCS.PHASECHK.TRANS64.TRYWAIT P0, [R0+URZ+0x28860], R3 ;  /* 0x02886003000075a7 */ /* 0x000e24000800017f */
[----:B0-----:R-:W-:Y:S05]  /*24f40*/  @!P0 BRA `(.L_x_2057) ;  /* 0x0000006c00508947 */ /* 0x001fea0003800000 */
.L_x_2290:
[----:B------:R-:W-:Y:S05]  /*24f50*/  BSYNC B0 ;  /* 0x0000000000007941 */ /* 0x000fea0003800000 */
.L_x_2056:
[----:B------:R-:W1:Y:S01]  /*24f60*/  S2R R2, SR_TID.X ;  /* 0x0000000000027919 */ /* 0x000e620000002100 */
[----:B------:R-:W-:Y:S01]  /*24f70*/  UMOV UR4, 0xffffffff ;  /* 0xffffffff00047882 */ /* 0x000fe20000000000 */
[----:B------:R-:W-:Y:S01]  /*24f80*/  IMAD R9, R24, 0x4000, R36 ;  /* 0x0000400018097824 */ /* 0x000fe200078e0224 */
[----:B-1----:R-:W-:-:S04]  /*24f90*/  LOP3.LUT R2, R2, 0x7f, RZ, 0xc0, !PT ;  /* 0x0000007f02027812 */ /* 0x002fc800078ec0ff */
[----:B------:R-:W-:-:S05]  /*24fa0*/  SHF.R.U32.HI R2, RZ, 0x3, R2 ;  /* 0x00000003ff027819 */ /* 0x000fca0000011602 */
[----:B------:R-:W-:Y:S01]  /*24fb0*/  IMAD.IADD R6, R6, 0x1, -R2 ;  /* 0x0000000106067824 */ /* 0x000fe200078e0a02 */
[----:B------:R-:W-:Y:S06]  /*24fc0*/  BRA.DIV UR4, `(.L_x_2058) ;  /* 0x0000006e04447947 */ /* 0x000fec000b800000 */
[----:B------:R-:W1:Y:S01]  /*24fd0*/  SHFL.IDX PT, R14, R17, RZ, 0x181f ;  /* 0x00181fff110e7589 */ /* 0x000e6200000e0000 */
        /* <DEDUP_REMOVED lines=43> */
[----:B------:R-:W3:Y:S02]  /*25290*/  SHFL.IDX PT, R10, R17, 0x6, 0x181f ;  /* 0x00d81f00110a7f89 */ /* 0x000ee400000e0000 */
[----:B-1----:R-:W-:Y:S02]  /*252a0*/  IADD3.X R3, RZ, R8, RZ, P4, !PT ;  /* 0x00000008ff037210 */ /* 0x002fe400027fe4ff */
        /* <DEDUP_REMOVED lines=17> */
.L_x_2308:
        /* <DEDUP_REMOVED lines=11> */
.L_x_2059:
        /* <DEDUP_REMOVED lines=11> */
.L_x_2060:
[----:B------:R1:W-:Y:S01]  /*25520*/  SYNCS.ARRIVE.TRANS64.A1T0 RZ, [R0+URZ+0x28850], RZ ;  /* 0x028850ff00ff79a7 */ /* 0x0003e2000810003f */
[----:B------:R-:W-:-:S05]  /*25530*/  VIADD R24, R24, 0x1 ;  /* 0x0000000118187836 */ /* 0x000fca0000000000 */
[----:B------:R-:W-:-:S04]  /*25540*/  ISETP.NE.AND P0, PT, R24, 0x2, PT ;  /* 0x000000021800780c */ /* 0x000fc80003f05270 */
[----:B------:R-:W-:Y:S02]  /*25550*/  SEL R3, RZ, 0x1, P0 ;  /* 0x00000001ff037807 */ /* 0x000fe40000000000 */
[----:B------:R-:W-:Y:S02]  /*25560*/  SEL R24, R24, RZ, P0 ;  /* 0x000000ff18187207 */ /* 0x000fe40000000000 */
[----:B-1----:R-:W-:-:S07]  /*25570*/  LOP3.LUT R28, R28, R3, RZ, 0x3c, !PT ;  /* 0x000000031c1c7212 */ /* 0x002fce00078e3cff */
.L_x_2017:
[----:B------:R-:W-:Y:S05]  /*25580*/  BSYNC B7 ;  /* 0x0000000000077941 */ /* 0x000fea0003800000 */
.L_x_2015:
        /* <DEDUP_REMOVED lines=8> */
[----:B------:R1:W2:Y:S01]  /*25610*/  LDS.128 R16, [R22+0x288d0] ;  /* 0x0288d00016107984 */ /* 0x0002a20000000c00 */
[----:B------:R-:W-:Y:S06]  /*25620*/  BAR.ARV 0x4, 0x180 ;  /* 0x0106000000007b1d */ /* 0x000fec0000002000 */
[----:B------:R-:W-:Y:S05]  /*25630*/  BRA `(.L_x_2062) ;  /* 0x0000000800cc7947 */ /* 0x000fea0003800000 */
.L_x_2061:
        /* <DEDUP_REMOVED lines=14> */
[----:B------:R-:W-:Y:S01]  /*25720*/  SHFL.IDX PT, R0, R16, RZ, 0x1f ;  /* 0x00001fff10007589 */ /* 0x000fe200000e0000 */
[C---:B------:R-:W-:Y:S02]  /*25730*/  ISETP.GE.U32.AND P4, PT, R8.reuse, 0x8, PT ;  /* 0x000000080800780c */ /* 0x040fe40003f86070 */
[C---:B------:R-:W-:Y:S01]  /*25740*/  ISETP.GE.U32.AND P5, PT, R8.reuse, 0x10, PT ;  /* 0x000000100800780c */ /* 0x040fe20003fa6070 */
[----:B------:R-:W-:Y:S01]  /*25750*/  SHFL.IDX PT, R4, R16, 0x1, 0x1f ;  /* 0x00201f0010047f89 */ /* 0x000fe200000e0000 */
[----:B--2---:R-:W-:Y:S01]  /*25760*/  @!P1 IMAD.MOV.U32 R5, RZ, RZ, R2 ;  /* 0x000000ffff059224 */ /* 0x004fe200078e0002 */
[----:B------:R-:W-:-:S04]  /*25770*/  ISETP.NE.AND P1, PT, R8, RZ, PT ;  /* 0x000000ff0800720c */ /* 0x000fc80003f25270 */
        /* <DEDUP_REMOVED lines=16> */
.L_x_2318:
[----:B------:R-:W-:Y:S02]  /*25880*/  ULDC UR4, c[0x0][0xc38] ;  /* 0x00030e0000047ab9 */ /* 0x000fe40000000800 */
[----:B------:R-:W-:-:S04]  /*25890*/  IMAD.U32 R7, RZ, RZ, UR4 ;  /* 0x00000004ff077e24 */ /* 0x000fc8000f8e00ff */
[----:B--2---:R-:W-:-:S04]  /*258a0*/  IMAD R14, R14, R7, RZ ;  /* 0x000000070e0e7224 */ /* 0x004fc800078e02ff */
[----:B------:R-:W-:-:S05]  /*258b0*/  IMAD.IADD R9, R4, 0x1, R14 ;  /* 0x0000000104097824 */ /* 0x000fca00078e020e */
[----:B------:R-:W-:-:S13]  /*258c0*/  ISETP.GT.AND P6, PT, R9, R0, PT ;  /* 0x000000000900720c */ /* 0x000fda0003fc4270 */
[----:B------:R-:W-:Y:S05]  /*258d0*/  @P6 BRA `(.L_x_2064) ;  /* 0x00000000009c6947 */ /* 0x000fea0003800000 */
.L_x_2069:
        /* <DEDUP_REMOVED lines=14> */
.L_x_2067:
[----:B------:R-:W-:Y:S05]  /*259c0*/  BSYNC B0 ;  /* 0x0000000000007941 */ /* 0x000fea0003800000 */
.L_x_2066:
[----:B------:R-:W-:-:S03]  /*259d0*/  UMOV UR4, 0xffffffff ;  /* 0xffffffff00047882 */ /* 0x000fc60000000000 */
[----:B------:R-:W-:Y:S05]  /*259e0*/  BRA.DIV UR4, `(.L_x_2068) ;  /* 0x00000072045c7947 */ /* 0x000fea000b800000 */
[----:B-----5:R-:W3:Y:S02]  /*259f0*/  SHFL.UP PT, R14, R5, 0x1, RZ ;  /* 0x04200000050e7989 */ /* 0x020ee400000e00ff */
        /* <DEDUP_REMOVED lines=13> */
[----:B-1----:R-:W-:-:S05]  /*25ad0*/  IMAD.IADD R6, R4, 0x1, R7 ;  /* 0x0000000104067824 */ /* 0x002fca00078e0207 */
[----:B------:R1:W2:Y:S02]  /*25ae0*/  SHFL.IDX PT, R14, R6, 0x1f, 0x1f ;  /* 0x03e01f00060e7f89 */ /* 0x0002a400000e0000 */
.L_x_2326:
[----:B------:R-:W-:Y:S02]  /*25af0*/  ULDC UR4, c[0x0][0xc38] ;  /* 0x00030e0000047ab9 */ /* 0x000fe40000000800 */
[----:B------:R-:W-:-:S04]  /*25b00*/  IMAD.U32 R7, RZ, RZ, UR4 ;  /* 0x00000004ff077e24 */ /* 0x000fc8000f8e00ff */
[----:B--2---:R-:W-:-:S04]  /*25b10*/  IMAD R14, R14, R7, RZ ;  /* 0x000000070e0e7224 */ /* 0x004fc800078e02ff */
[----:B------:R-:W-:-:S05]  /*25b20*/  IMAD.IADD R9, R14, 0x1, R9 ;  /* 0x000000010e097824 */ /* 0x000fca00078e0209 */
[----:B------:R-:W-:-:S13]  /*25b30*/  ISETP.GT.AND P6, PT, R9, R0, PT ;  /* 0x000000000900720c */ /* 0x000fda0003fc4270 */
[----:B------:R-:W-:Y:S05]  /*25b40*/  @!P6 BRA `(.L_x_2069) ;  /* 0xfffffffc0064e947 */ /* 0x000fea000383ffff */
.L_x_2064:
        /* <DEDUP_REMOVED lines=8> */
.L_x_2330:
[----:B------:R-:W-:Y:S01]  /*25bd0*/  ISETP.NE.AND P0, PT, R2, RZ, PT ;  /* 0x000000ff0200720c */ /* 0x000fe20003f05270 */
[----:B------:R-:W-:-:S12]  /*25be0*/  IMAD.MOV.U32 R14, RZ, RZ, RZ ;  /* 0x000000ffff0e7224 */ /* 0x000fd800078e00ff */
[----:B------:R-:W-:Y:S05]  /*25bf0*/  @!P0 BRA `(.L_x_2071) ;  /* 0x0000000000108947 */ /* 0x000fea0003800000 */
[----:B------:R-:W-:Y:S01]  /*25c00*/  UMOV UR4, 0xffffffff ;  /* 0xffffffff00047882 */ /* 0x000fe20000000000 */
[----:B------:R-:W-:Y:S02]  /*25c10*/  VIADD R12, R4, 0xffffffff ;  /* 0xffffffff040c7836 */ /* 0x000fe40000000000 */
[----:B------:R-:W-:Y:S05]  /*25c20*/  BRA.DIV UR4, `(.L_x_2072) ;  /* 0x0000007204d07947 */ /* 0x000fea000b800000 */
[----:B------:R4:W0:Y:S02]  /*25c30*/  SHFL.IDX PT, R14, R6, R12, 0x1f ;  /* 0x00001f0c060e7589 */ /* 0x00082400000e0000 */
.L_x_2071:
[----:B------:R-:W5:Y:S01]  /*25c40*/  LDC.64 R2, c[0x0][0xc90] ;  /* 0x00032400ff027b82 */ /* 0x000f620000000a00 */
[----:B------:R-:W-:-:S04]  /*25c50*/  IMAD.IADD R19, R4, 0x1, R19 ;  /* 0x0000000104137824 */ /* 0x000fc800078e0213 */
[----:B-----5:R-:W-:-:S05]  /*25c60*/  IMAD.WIDE R2, R19, 0x4, R2 ;  /* 0x0000000413027825 */ /* 0x020fca00078e0202 */
[----:B-1--4-:R1:W2:Y:S01]  /*25c70*/  LDG.E R6, desc[UR54][R2.64] ;  /* 0x0000003602067981 */ /* 0x0122a2000c1e1900 */
[----:B0-----:R-:W-:Y:S02]  /*25c80*/  IMAD R16, R14, R7, R16 ;  /* 0x000000070e107224 */ /* 0x001fe400078e0210 */
[----:B-1----:R-:W-:Y:S02]  /*25c90*/  IMAD.MOV.U32 R2, RZ, RZ, RZ ;  /* 0x000000ffff027224 */ /* 0x002fe400078e00ff */
[----:B--23--:R-:W-:-:S05]  /*25ca0*/  IMAD R4, R5, R6, RZ ;  /* 0x0000000605047224 */ /* 0x00cfca00078e02ff */
[----:B------:R-:W-:-:S04]  /*25cb0*/  IABS R8, R4 ;  /* 0x0000000400087213 */ /* 0x000fc80000000000 */
[----:B------:R-:W0:Y:S08]  /*25cc0*/  I2F.RP R10, R8 ;  /* 0x00000008000a7306 */ /* 0x000e300000209400 */
[----:B0-----:R-:W0:Y:S02]  /*25cd0*/  MUFU.RCP R10, R10 ;  /* 0x0000000a000a7308 */ /* 0x001e240000001000 */
[----:B0-----:R-:W-:-:S06]  /*25ce0*/  VIADD R11, R10, 0xffffffe ;  /* 0x0ffffffe0a0b7836 */ /* 0x001fcc0000000000 */
[----:B------:R-:W0:Y:S02]  /*25cf0*/  F2I.FTZ.U32.TRUNC.NTZ R3, R11 ;  /* 0x0000000b00037305 */ /* 0x000e24000021f000 */
[----:B0-----:R-:W-:-:S04]  /*25d00*/  IMAD.MOV R9, RZ, RZ, -R3 ;  /* 0x000000ffff097224 */ /* 0x001fc800078e0a03 */
        /* <DEDUP_REMOVED lines=17> */
[----:B------:R-:W-:-:S05]  /*25e20*/  @!P1 LOP3.LUT R2, RZ, R4, RZ, 0x33, !PT ;  /* 0x00000004ff029212 */ /* 0x000fca00078e33ff */
[----:B------:R-:W-:Y:S01]  /*25e30*/  IMAD R0, R6, R2, RZ ;  /* 0x0000000206007224 */ /* 0x000fe200078e02ff */
[----:B------:R-:W-:-:S03]  /*25e40*/  IADD3 R2, -R2, RZ, RZ ;  /* 0x000000ff02027210 */ /* 0x000fc60007ffe1ff */
[----:B------:R-:W-:Y:S02]  /*25e50*/  IMAD.MOV R3, RZ, RZ, -R0 ;  /* 0x000000ffff037224 */ /* 0x000fe400078e0a00 */
[----:B------:R-:W-:-:S03]  /*25e60*/  IMAD R9, R4, R2, R9 ;  /* 0x0000000204097224 */ /* 0x000fc600078e0209 */
[----:B------:R-:W-:-:S04]  /*25e70*/  VIADDMNMX R6, R3, R7, R6, PT ;  /* 0x0000000703067246 */ /* 0x000fc80003800106 */
[-C--:B------:R-:W-:Y:S02]  /*25e80*/  IABS R7, R6.reuse ;  /* 0x0000000600077213 */ /* 0x080fe40000000000 */
[----:B------:R-:W-:Y:S02]  /*25e90*/  IABS R4, R6 ;  /* 0x0000000600047213 */ /* 0x000fe40000000000 */
[----:B------:R-:W0:Y:S03]  /*25ea0*/  I2F.RP R8, R7 ;  /* 0x0000000700087306 */ /* 0x000e260000209400 */
[----:B------:R-:W-:-:S05]  /*25eb0*/  IMAD.MOV R4, RZ, RZ, -R4 ;  /* 0x000000ffff047224 */ /* 0x000fca00078e0a04 */
[----:B0-----:R-:W0:Y:S02]  /*25ec0*/  MUFU.RCP R8, R8 ;  /* 0x0000000800087308 */ /* 0x001e240000001000 */
[----:B0-----:R-:W-:-:S06]  /*25ed0*/  VIADD R3, R8, 0xffffffe ;  /* 0x0ffffffe08037836 */ /* 0x001fcc0000000000 */
[----:B------:R-:W0:Y:S02]  /*25ee0*/  F2I.FTZ.U32.TRUNC.NTZ R3, R3 ;  /* 0x0000000300037305 */ /* 0x000e24000021f000 */
[----:B0-----:R-:W-:-:S04]  /*25ef0*/  IMAD.MOV R2, RZ, RZ, -R3 ;  /* 0x000000ffff027224 */ /* 0x001fc800078e0a03 */
[----:B------:R-:W-:Y:S02]  /*25f00*/  IMAD R11, R2, R7, RZ ;  /* 0x00000007020b7224 */ /* 0x000fe400078e02ff */
[----:B------:R-:W-:-:S04]  /*25f10*/  IMAD.MOV.U32 R2, RZ, RZ, RZ ;  /* 0x000000ffff027224 */ /* 0x000fc800078e00ff */
[----:B------:R-:W-:Y:S01]  /*25f20*/  IMAD.HI.U32 R2, R3, R11, R2 ;  /* 0x0000000b03027227 */ /* 0x000fe200078e0002 */
[----:B------:R-:W-:Y:S02]  /*25f30*/  IABS R11, R9 ;  /* 0x00000009000b7213 */ /* 0x000fe40000000000 */
[C---:B------:R-:W-:Y:S01]  /*25f40*/  LOP3.LUT R3, R9.reuse, R6, RZ, 0x3c, !PT ;  /* 0x0000000609037212 */ /* 0x040fe200078e3cff */
[----:B------:R-:W-:Y:S02]  /*25f50*/  IMAD.IADD R9, R9, 0x1, R0 ;  /* 0x0000000109097824 */ /* 0x000fe400078e0200 */
[----:B------:R-:W-:Y:S01]  /*25f60*/  IMAD.HI.U32 R2, R2, R11, RZ ;  /* 0x0000000b02027227 */ /* 0x000fe200078e00ff */
[----:B------:R-:W-:-:S03]  /*25f70*/  ISETP.GE.AND P2, PT, R3, RZ, PT ;  /* 0x000000ff0300720c */ /* 0x000fc60003f46270 */
[----:B------:R-:W-:-:S05]  /*25f80*/  IMAD R4, R2, R4, R11 ;  /* 0x0000000402047224 */ /* 0x000fca00078e020b */
[----:B------:R-:W-:-:S13]  /*25f90*/  ISETP.GT.U32.AND P1, PT, R7, R4, PT ;  /* 0x000000040700720c */ /* 0x000fda0003f24070 */
[----:B------:R-:W-:Y:S02]  /*25fa0*/  @!P1 IMAD.IADD R4, R4, 0x1, -R7 ;  /* 0x0000000104049824 */ /* 0x000fe400078e0a07 */
[----:B------:R-:W-:Y:S01]  /*25fb0*/  @!P1 VIADD R2, R2, 0x1 ;  /* 0x0000000102029836 */ /* 0x000fe20000000000 */
[----:B------:R-:W-:Y:S02]  /*25fc0*/  ISETP.NE.AND P1, PT, R6, RZ, PT ;  /* 0x000000ff0600720c */ /* 0x000fe40003f25270 */
[----:B------:R-:W-:-:S13]  /*25fd0*/  ISETP.GE.U32.AND P0, PT, R4, R7, PT ;  /* 0x000000070400720c */ /* 0x000fda0003f06070 */
[----:B------:R-:W-:-:S04]  /*25fe0*/  @P0 VIADD R2, R2, 0x1 ;  /* 0x0000000102020836 */ /* 0x000fc80000000000 */
[----:B------:R-:W-:Y:S01]  /*25ff0*/  @!P2 IMAD.MOV R2, RZ, RZ, -R2 ;  /* 0x000000ffff02a224 */ /* 0x000fe200078e0a02 */
[----:B------:R-:W-:Y:S01]  /*26000*/  @!P1 LOP3.LUT R2, RZ, R6, RZ, 0x33, !PT ;  /* 0x00000006ff029212 */ /* 0x000fe200078e33ff */
[----:B------:R-:W-:-:S04]  /*26010*/  IMAD.MOV R6, RZ, RZ, -R6 ;  /* 0x000000ffff067224 */ /* 0x000fc800078e0a06 */
[----:B------:R-:W-:Y:S01]  /*26020*/  IMAD R18, R2, R6, R9 ;  /* 0x0000000602127224 */ /* 0x000fe200078e0209 */
[----:B------:R-:W-:-:S05]  /*26030*/  LOP3.LUT R2, RZ, R2, RZ, 0x33, !PT ;  /* 0x00000002ff027212 */ /* 0x000fca00078e33ff */
[----:B------:R-:W-:Y:S01]  /*26040*/  IMAD.IADD R17, R5, 0x1, R2 ;  /* 0x0000000105117824 */ /* 0x000fe200078e0202 */
[----:B------:R-:W-:Y:S06]  /*26050*/  BRA `(.L_x_2073) ;  /* 0x00000000001c7947 */ /* 0x000fec0003800000 */
.L_x_2065:
[----:B------:R-:W-:Y:S01]  /*26060*/  UMOV UR4, URZ ;  /* 0x0000003f00047c82 */ /* 0x000fe20008000000 */
[----:B------:R-:W-:Y:S01]  /*26070*/  UMOV UR5, URZ ;  /* 0x0000003f00057c82 */ /* 0x000fe20008000000 */
[----:B------:R-:W-:Y:S01]  /*26080*/  ULDC UR6, c[0x0][0xc3c] ;  /* 0x00030f0000067ab9 */ /* 0x000fe20000000800 */
[----:B------:R-:W-:Y:S02]  /*26090*/  IMAD.MOV.U32 R16, RZ, RZ, R0 ;  /* 0x000000ffff107224 */ /* 0x000fe400078e0000 */
[----:B------:R-:W-:Y:S02]  /*260a0*/  IMAD.U32 R17, RZ, RZ, UR4 ;  /* 0x00000004ff117e24 */ /* 0x000fe4000f8e00ff */
[----:B------:R-:W-:Y:S02]  /*260b0*/  IMAD.U32 R18, RZ, RZ, UR5 ;  /* 0x00000005ff127e24 */ /* 0x000fe4000f8e00ff */
[----:B------:R-:W-:-:S07]  /*260c0*/  IMAD.U32 R19, RZ, RZ, UR6 ;  /* 0x00000006ff137e24 */ /* 0x000fce000f8e00ff */
.L_x_2073:
        /* <DEDUP_REMOVED lines=10> */
.L_x_2062:
[----:B------:R-:W-:Y:S02]  /*26170*/  ULDC UR4, c[0x0][0xc3c] ;  /* 0x00030f0000047ab9 */ /* 0x000fe40000000800 */
[----:B--2---:R-:W-:-:S13]  /*26180*/  ISETP.GE.AND P0, PT, R19, UR4, PT ;  /* 0x0000000413007c0c */ /* 0x004fda000bf06270 */
[----:B------:R-:W-:Y:S05]  /*26190*/  @!P0 BRA `(.L_x_2074) ;  /* 0xffffff9c00688947 */ /* 0x000fea000383ffff */
[----:B------:R-:W-:Y:S05]  /*261a0*/  BSYNC B8 ;  /* 0x0000000000087941 */ /* 0x000fea0003800000 */
.L_x_1959:
[----:B------:R-:W2:Y:S01]  /*261b0*/  LDL.LU R0, [R1+0x20] ;  /* 0x0000200001007983 */ /* 0x000ea20000300800 */
[----:B------:R-:W-:Y:S01]  /*261c0*/  BSSY B0, `(.L_x_2075) ;  /* 0x000000b000007945 */ /* 0x000fe20003800000 */
[----:B------:R-:W4:Y:S01]  /*261d0*/  S2R R5, SR_CgaCtaId ;  /* 0x0000000000057919 */ /* 0x000f220000008800 */
[----:B--2---:R-:W-:-:S05]  /*261e0*/  VIADD R0, R0, 0x1 ;  /* 0x0000000100007836 */ /* 0x004fca0000000000 */
[----:B0-----:R-:W-:-:S04]  /*261f0*/  LEA.HI R2, R0, R0, RZ, 0x1 ;  /* 0x0000000000027211 */ /* 0x001fc800078f08ff */
[----:B------:R-:W-:Y:S02]  /*26200*/  LOP3.LUT R3, R2, 0xfffffffe, RZ, 0xc0, !PT ;  /* 0xfffffffe02037812 */ /* 0x000fe400078ec0ff */
[----:B------:R-:W-:-:S03]  /*26210*/  MOV R2, 0x400 ;  /* 0x0000040000027802 */ /* 0x000fc60000000f00 */
[----:B------:R-:W-:Y:S01]  /*26220*/  IMAD.IADD R0, R0, 0x1, -R3 ;  /* 0x0000000100007824 */ /* 0x000fe200078e0a03 */
[----:B----4-:R-:W-:-:S04]  /*26230*/  LEA R7, R5, R2, 0x18 ;  /* 0x0000000205077211 */ /* 0x010fc800078ec0ff */
[----:B------:R-:W-:-:S04]  /*26240*/  SHF.L.U32 R0, R0, 0x1f, RZ ;  /* 0x0000001f00007819 */ /* 0x000fc800000006ff */
[----:B------:R-:W0:Y:S02]  /*26250*/  SYNCS.PHASECHK.TRANS64.TRYWAIT P0, [R7+URZ+0x28820], R0 ;  /* 0x02882000070075a7 */ /* 0x000e24000800017f */
[----:B0-----:R-:W-:Y:S05]  /*26260*/  @!P0 BRA `(.L_x_2076) ;  /* 0x0000006c00648947 */ /* 0x001fea0003800000 */
.L_x_2333:
[----:B------:R-:W-:Y:S05]  /*26270*/  BSYNC B0 ;  /* 0x0000000000007941 */ /* 0x000fea0003800000 */
.L_x_2075:
[----:B------:R-:W-:-:S03]  /*26280*/  UMOV UR4, 0xffffffff ;  /* 0xffffffff00047882 */ /* 0x000fc60000000000 */
[----:B------:R-:W-:Y:S05]  /*26290*/  BRA.DIV UR4, `(.L_x_2077) ;  /* 0x0000006e046c7947 */ /* 0x000fea000b800000 */
[----:B0-----:R-:W0:Y:S02]  /*262a0*/  S2R R0, SR_TID.X ;  /* 0x0000000000007919 */ /* 0x001e240000002100 */
[----:B0-----:R-:W-:-:S04]  /*262b0*/  SHF.R.U32.HI R0, RZ, 0x5, R0 ;  /* 0x00000005ff007819 */ /* 0x001fc80000011600 */
[----:B------:R-:W-:-:S05]  /*262c0*/  LOP3.LUT R0, R0, 0x3, RZ, 0xc0, !PT ;  /* 0x0000000300007812 */ /* 0x000fca00078ec0ff */
[----:B------:R0:W2:Y:S02]  /*262d0*/  SHFL.IDX PT, R14, R0, RZ, 0x1f ;  /* 0x00001fff000e7589 */ /* 0x0000a400000e0000 */
.L_x_2336:
[----:B--2---:R-:W-:-:S13]  /*262e0*/  ISETP.NE.AND P0, PT, R14, RZ, PT ;  /* 0x000000ff0e00720c */ /* 0x004fda0003f05270 */
[----:B------:R-:W-:Y:S05]  /*262f0*/  @P0 BRA `(.L_x_1667) ;  /* 0x0000000000880947 */ /* 0x000fea0003800000 */
[----:B------:R-:W-:-:S03]  /*26300*/  UMOV UR4, 0xffffffff ;  /* 0xffffffff00047882 */ /* 0x000fc60000000000 */
[----:B------:R-:W-:Y:S05]  /*26310*/  BRA.DIV UR4, `(.L_x_2078) ;  /* 0x0000006e04807947 */ /* 0x000fea000b800000 */
[----:B------:R-:W-:-:S13]  /*26320*/  ELECT P6, URZ, PT ;  /* 0x00000000003f782f */ /* 0x000fda00038c0000 */
.L_x_2339:
[----:B------:R-:W-:Y:S05]  /*26330*/  @!P6 BRA `(.L_x_1667) ;  /* 0x000000000078e947 */ /* 0x000fea0003800000 */
[----:B------:R-:W-:-:S06]  /*26340*/  ULOP3.LUT UR4, UR36, 0x2, URZ, 0xfc, !UPT ;  /* 0x0000000224047892 */ /* 0x000fcc000f8efc3f */
[----:B0-----:R-:W-:-:S05]  /*26350*/  IMAD.U32 R0, RZ, RZ, UR4 ;  /* 0x00000004ff007e24 */ /* 0x001fca000f8e00ff */
[----:B------:R-:W-:-:S13]  /*26360*/  ISETP.NE.AND P0, PT, R0, 0x3, PT ;  /* 0x000000030000780c */ /* 0x000fda0003f05270 */
[----:B------:R-:W-:Y:S05]  /*26370*/  @!P0 BRA `(.L_x_2079) ;  /* 0x0000000000048947 */ /* 0x000fea0003800000 */
[----:B------:R-:W-:Y:S01]  /*26380*/  BPT.TRAP 0x1 ;  /* 0x000000040000795c */ /* 0x000fe20000300000 */
.L_x_2079:
[----:B------:R-:W-:Y:S01]  /*26390*/  IMAD R5, R24, 0x8, R7 ;  /* 0x0000000818057824 */ /* 0x000fe200078e0207 */
[----:B------:R-:W-:Y:S01]  /*263a0*/  SHF.L.U32 R0, R28, 0x1f, RZ ;  /* 0x0000001f1c007819 */ /* 0x000fe200000006ff */
[----:B------:R-:W-:-:S03]  /*263b0*/  VIADD R24, R24, 0x1 ;  /* 0x0000000118187836 */ /* 0x000fc60000000000 */
[----:B------:R-:W0:Y:S02]  /*263c0*/  SYNCS.PHASECHK.TRANS64.TRYWAIT P1, [R5+URZ+0x28840], R0 ;  /* 0x02884000050075a7 */ /* 0x000e24000802017f */
[----:B------:R-:W-:-:S04]  /*263d0*/  ISETP.NE.AND P2, PT, R24, 0x2, PT ;  /* 0x000000021800780c */ /* 0x000fc80003f45270 */
[----:B------:R-:W-:Y:S01]  /*263e0*/  SEL R3, RZ, 0x1, P2 ;  /* 0x00000001ff037807 */ /* 0x000fe20001000000 */
[----:B0-----:R-:W-:Y:S08]  /*263f0*/  @!P1 BRA `(.L_x_2080) ;  /* 0x0000006c00689947 */ /* 0x001ff00003800000 */
.L_x_2340:
[----:B------:R-:W-:Y:S02]  /*26400*/  SEL R24, R24, RZ, P2 ;  /* 0x000000ff18187207 */ /* 0x000fe40001000000 */
[----:B------:R-:W-:Y:S01]  /*26410*/  LOP3.LUT R2, R28, R3, RZ, 0x3c, !PT ;  /* 0x000000031c027212 */ /* 0x000fe200078e3cff */
[----:B------:R-:W-:Y:S06]  /*26420*/  @!P0 BRA `(.L_x_2081) ;  /* 0x0000000000048947 */ /* 0x000fec0003800000 */
[----:B------:R-:W-:Y:S01]  /*26430*/  BPT.TRAP 0x1 ;  /* 0x000000040000795c */ /* 0x000fe20000300000 */
.L_x_2081:
[----:B------:R-:W-:Y:S01]  /*26440*/  IMAD R3, R24, 0x8, R7 ;  /* 0x0000000818037824 */ /* 0x000fe200078e0207 */
[----:B------:R-:W-:-:S04]  /*26450*/  SHF.L.U32 R2, R2, 0x1f, RZ ;  /* 0x0000001f02027819 */ /* 0x000fc800000006ff */
[----:B------:R-:W2:Y:S02]  /*26460*/  SYNCS.PHASECHK.TRANS64.TRYWAIT P1, [R3+URZ+0x28840], R2 ;  /* 0x02884002030075a7 */ /* 0x000ea4000802017f */
[----:B--2---:R-:W-:Y:S05]  /*26470*/  @!P1 BRA `(.L_x_2082) ;  /* 0x0000006c005c9947 */ /* 0x004fea0003800000 */
.L_x_2341:
[----:B------:R-:W-:Y:S05]  /*26480*/  @!P0 BRA `(.L_x_2083) ;  /* 0x0000000000048947 */ /* 0x000fea0003800000 */
[----:B------:R-:W-:Y:S01]  /*26490*/  BPT.TRAP 0x1 ;  /* 0x000000040000795c */ /* 0x000fe20000300000 */
.L_x_2083:
[----:B------:R-:W4:Y:S02]  /*264a0*/  SYNCS.PHASECHK.TRANS64.TRYWAIT P1, [R5+URZ+0x28860], R0 ;  /* 0x02886000050075a7 */ /* 0x000f24000802017f */
[----:B----4-:R-:W-:Y:S05]  /*264b0*/  @!P1 BRA `(.L_x_2084) ;  /* 0x0000006c00609947 */ /* 0x010fea0003800000 */
.L_x_2342:
[----:B------:R-:W-:Y:S05]  /*264c0*/  @!P0 BRA `(.L_x_2085) ;  /* 0x0000000000048947 */ /* 0x000fea0003800000 */
[----:B------:R-:W-:Y:S01]  /*264d0*/  BPT.TRAP 0x1 ;  /* 0x000000040000795c */ /* 0x000fe20000300000 */
.L_x_2085:
[----:B------:R0:W0:Y:S02]  /*264e0*/  SYNCS.PHASECHK.TRANS64.TRYWAIT P0, [R3+URZ+0x28860], R2 ;  /* 0x02886002030075a7 */ /* 0x000024000800017f */
[----:B0-----:R-:W-:Y:S05]  /*264f0*/  @!P0 NANOSLEEP.SYNCS 0x989680 ;  /* 0x009896800000895d */ /* 0x001fea0003900000 */
[----:B------:R-:W0:Y:S02]  /*26500*/  @!P0 SYNCS.PHASECHK.TRANS64 P0, [R3+URZ+0x28860], R2 ;  /* 0x02886002030085a7 */ /* 0x000e24000800007f */
[----:B0-----:R-:W-:Y:S05]  /*26510*/  @!P0 BRA `(.L_x_2085) ;  /* 0xfffffffc00f08947 */ /* 0x001fea000383ffff */
.L_x_1667:
[----:B------:R-:W-:Y:S05]  /*26520*/  BSYNC B9 ;  /* 0x0000000000097941 */ /* 0x000fea0003800000 */
.L_x_1664:
[----:B------:R-:W-:Y:S05]  /*26530*/  EXIT ;  /* 0x000000000000794d */ /* 0x000fea0003800000 */
.L_x_1697:
[----:B0-----:R0:W1:Y:S02]  /*26540*/  SYNCS.PHASECHK.TRANS64.TRYWAIT P6, [R91+URZ+0x28890], R102 ;  /* 0x028890665b0075a7 */ /* 0x00106400080c017f */
[----:B-1----:R-:W-:Y:S05]  /*26550*/  @!P6 NANOSLEEP.SYNCS 0x989680 ;  /* 0x009896800000e95d */ /* 0x002fea0003900000 */
[----:B------:R-:W1:Y:S02]  /*26560*/  @!P6 SYNCS.PHASECHK.TRANS64 P6, [R91+URZ+0x28890], R102 ;  /* 0x028890665b00e5a7 */ /* 0x000e6400080c007f */
[----:B-1----:R-:W-:Y:S05]  /*26570*/  @!P6 BRA `(.L_x_1697) ;  /* 0xfffffffc00f0e947 */ /* 0x002fea000383ffff */
[----:B------:R-:W-:Y:S05]  /*26580*/  BRA `(.L_x_2086) ;  /* 0xfffffdcc00947947 */ /* 0x000fea000383ffff */
.L_x_1698:
        /* <DEDUP_REMOVED lines=8> */
.L_x_2088:
[----:B------:R-:W-:Y:S05]  /*26610*/  BSYNC B1 ;  /* 0x0000000000017941 */ /* 0x000fea0003800000 */
.L_x_2087:
        /* <DEDUP_REMOVED lines=8> */
.L_x_2089:
[----:B------:R-:W-:Y:S01]  /*266a0*/  IMAD.MOV.U32 R105, RZ, RZ, R14 ;  /* 0x000000ffff697224 */ /* 0x000fe200078e000e */
[----:B------:R-:W-:Y:S06]  /*266b0*/  BRA `(.L_x_2090) ;  /* 0xfffffdcc005c7947 */ /* 0x000fec000383ffff */
.L_x_1707:
        /* <DEDUP_REMOVED lines=8> */
.L_x_2092:
[----:B------:R-:W-:Y:S05]  /*26740*/  BSYNC B1 ;  /* 0x0000000000017941 */ /* 0x000fea0003800000 */
.L_x_2091:
        /* <DEDUP_REMOVED lines=8> */
.L_x_2093:
[----:B------:R-:W-:Y:S01]  /*267d0*/  IMAD.MOV.U32 R73, RZ, RZ, R14 ;  /* 0x000000ffff497224 */ /* 0x000fe200078e000e */
[----:B------:R-:W-:Y:S06]  /*267e0*/  BRA `(.L_x_2094) ;  /* 0xfffffdd000f07947 */ /* 0x000fec000383ffff */
.L_x_1716:
        /* <DEDUP_REMOVED lines=8> */
.L_x_2096:
[----:B------:R-:W-:Y:S05]  /*26870*/  BSYNC B1 ;  /* 0x0000000000017941 */ /* 0x000fea0003800000 */
.L_x_2095:
        /* <DEDUP_REMOVED lines=8> */
.L_x_2097:
[----:B------:R-:W-:Y:S01]  /*26900*/  IMAD.MOV.U32 R63, RZ, RZ, R14 ;  /* 0x000000ffff3f7224 */ /* 0x000fe200078e000e */
[----:B------:R-:W-:Y:S06]  /*26910*/  BRA `(.L_x_2098) ;  /* 0xfffffdd800847947 */ /* 0x000fec000383ffff */
.L_x_1725:
        /* <DEDUP_REMOVED lines=8> */
.L_x_2100:
[----:B------:R-:W-:Y:S05]  /*269a0*/  BSYNC B1 ;  /* 0x0000000000017941 */ /* 0x000fea0003800000 */
.L_x_2099:
        /* <DEDUP_REMOVED lines=8> */
.L_x_2101:
[----:B------:R-:W-:Y:S01]  /*26a30*/  IMAD.MOV.U32 R53, RZ, RZ, R14 ;  /* 0x000000ffff357224 */ /* 0x000fe200078e000e */
[----:B------:R-:W-:Y:S06]  /*26a40*/  BRA `(.L_x_2102) ;  /* 0xfffffde000147947 */ /* 0x000fec000383ffff */
.L_x_1737:
[----:B--2---:R2:W3:Y:S02]  /*26a50*/  SYNCS.PHASECHK.TRANS64.TRYWAIT P4, [R91+URZ+0x28890], R102 ;  /* 0x028890665b0075a7 */ /* 0x0044e4000808017f */
[----:B---3--:R-:W-:Y:S05]  /*26a60*/  @!P4 NANOSLEEP.SYNCS 0x989680 ;  /* 0x009896800000c95d */ /* 0x008fea0003900000 */
[----:B------:R-:W3:Y:S02]  /*26a70*/  @!P4 SYNCS.PHASECHK.TRANS64 P4, [R91+URZ+0x28890], R102 ;  /* 0x028890665b00c5a7 */ /* 0x000ee4000808007f */
[----:B---3--:R-:W-:Y:S05]  /*26a80*/  @!P4 BRA `(.L_x_1737) ;  /* 0xfffffffc00f0c947 */ /* 0x008fea000383ffff */
[----:B------:R-:W-:Y:S05]  /*26a90*/  BRA `(.L_x_2103) ;  /* 0xfffffdf000407947 */ /* 0x000fea000383ffff */
.L_x_1738:
[----:B------:R-:W-:Y:S01]  /*26aa0*/  BSSY B1, `(.L_x_2104) ;  /* 0x0000008000017945 */ /* 0x000fe20003800000 */
[----:B------:R-:W-:Y:S02]  /*26ab0*/  IMAD.MOV.U32 R13, RZ, RZ, R103 ;  /* 0x000000ffff0d7224 */ /* 0x000fe400078e0067 */
[----:B------:R-:W-:Y:S02]  /*26ac0*/  IMAD.MOV.U32 R12, RZ, RZ, RZ ;  /* 0x000000ffff0c7224 */ /* 0x000fe400078e00ff */
[----:B------:R-:W-:Y:S02]  /*26ad0*/  IMAD.MOV.U32 R11, RZ, RZ, 0x181f ;  /* 0x0000181fff0b7424 */ /* 0x000fe400078e00ff */
[----:B------:R-:W-:-:S07]  /*26ae0*/  IMAD.MOV.U32 R15, RZ, RZ, -0x1 ;  /* 0xffffffffff0f7424 */ /* 0x000fce00078e00ff */
[----:B0-2---:R-:W-:Y:S05]  /*26af0*/  WARPSYNC.COLLECTIVE R15, `(.L_x_2105) ;  /* 0x000000000f087348 */ /* 0x005fea0003c00000 */
[----:B------:R1:W3:Y:S02]  /*26b00*/  SHFL.IDX P6, R14, R13, R12, R11 ;  /* 0x0000000c0d0e7389 */ /* 0x0002e400000c000b */
[----:B0123--:R-:W-:Y:S01]  /*26b10*/  ENDCOLLECTIVE ;  /* 0x000000000000791b */ /* 0x00ffe20003800000 */
.L_x_2105:
[----:B------:R-:W-:Y:S05]  /*26b20*/  BSYNC B1 ;  /* 0x0000000000017941 */ /* 0x000fea0003800000 */
.L_x_2104:
        /* <DEDUP_REMOVED lines=8> */
.L_x_2106:
[----:B------:R-:W-:Y:S01]  /*26bb0*/  IMAD.MOV.U32 R106, RZ, RZ, R14 ;  /* 0x000000ffff6a7224 */ /* 0x000fe200078e000e */
[----:B------:R-:W-:Y:S06]  /*26bc0*/  BRA `(.L_x_2107) ;  /* 0xfffffdf0000c7947 */ /* 0x000fec000383ffff */
.L_x_1743:
[----:B------:R-:W-:Y:S01]  /*26bd0*/  BSSY B1, `(.L_x_2108) ;  /* 0x0000008000017945 */ /* 0x000fe20003800000 */
[----:B0-----:R-:W-:Y:S02]  /*26be0*/  IMAD.MOV.U32 R13, RZ, RZ, R103 ;  /* 0x000000ffff0d7224 */ /* 0x001fe400078e0067 */
[----:B------:R-:W-:Y:S02]  /*26bf0*/  IMAD.MOV.U32 R12, RZ, RZ, 0x1 ;  /* 0x00000001ff0c7424 */ /* 0x000fe400078e00ff */
[----:B------:R-:W-:Y:S02]  /*26c00*/  IMAD.MOV.U32 R11, RZ, RZ, 0x181f ;  /* 0x0000181fff0b7424 */ /* 0x000fe400078e00ff */
[----:B------:R-:W-:-:S07]  /*26c10*/  IMAD.MOV.U32 R15, RZ, RZ, -0x1 ;  /* 0xffffffffff0f7424 */ /* 0x000fce00078e00ff */
[----:B-1234-:R-:W-:Y:S05]  /*26c20*/  WARPSYNC.COLLECTIVE R15, `(.L_x_2109) ;  /* 0x000000000f087348 */ /* 0x01efea0003c00000 */
[----:B------:R0:W0:Y:S02]  /*26c30*/  SHFL.IDX P6, R14, R13, R12, R11 ;  /* 0x0000000c0d0e7389 */ /* 0x00002400000c000b */
[----:B01234-:R-:W-:Y:S01]  /*26c40*/  ENDCOLLECTIVE ;  /* 0x000000000000791b */ /* 0x01ffe20003800000 */
.L_x_2109:
[----:B------:R-:W-:Y:S05]  /*26c50*/  BSYNC B1 ;  /* 0x0000000000017941 */ /* 0x000fea0003800000 */
.L_x_2108:
        /* <DEDUP_REMOVED lines=8> */
.L_x_2110:
[----:B------:R-:W-:Y:S01]  /*26ce0*/  IMAD.MOV.U32 R50, RZ, RZ, R14 ;  /* 0x000000ffff327224 */ /* 0x000fe200078e000e */
[----:B------:R-:W-:Y:S06]  /*26cf0*/  BRA `(.L_x_2111) ;  /* 0xfffffdf400bc7947 */ /* 0x000fec000383ffff */
.L_x_1748:
[----:B------:R-:W-:Y:S01]  /*26d00*/  BSSY B1, `(.L_x_2112) ;  /* 0x0000008000017945 */ /* 0x000fe20003800000 */
[----:B0-----:R-:W-:Y:S01]  /*26d10*/  IMAD.MOV.U32 R13, RZ, RZ, R103 ;  /* 0x000000ffff0d7224 */ /* 0x001fe200078e0067 */
[----:B------:R-:W-:Y:S01]  /*26d20*/  MOV R15, 0xffffffff ;  /* 0xffffffff000f7802 */ /* 0x000fe20000000f00 */
[----:B------:R-:W-:Y:S02]  /*26d30*/  IMAD.MOV.U32 R12, RZ, RZ, 0x2 ;  /* 0x00000002ff0c7424 */ /* 0x000fe400078e00ff */
[----:B------:R-:W-:-:S07]  /*26d40*/  IMAD.MOV.U32 R11, RZ, RZ, 0x181f ;  /* 0x0000181fff0b7424 */ /* 0x000fce00078e00ff */
[----:B-1234-:R-:W-:Y:S05]  /*26d50*/  WARPSYNC.COLLECTIVE R15, `(.L_x_2113) ;  /* 0x000000000f087348 */ /* 0x01efea0003c00000 */
[----:B------:R0:W0:Y:S02]  /*26d60*/  SHFL.IDX P6, R14, R13, R12, R11 ;  /* 0x0000000c0d0e7389 */ /* 0x00002400000c000b */
[----:B01234-:R-:W-:Y:S01]  /*26d70*/  ENDCOLLECTIVE ;  /* 0x000000000000791b */ /* 0x01ffe20003800000 */
.L_x_2113:
[----:B------:R-:W-:Y:S05]  /*26d80*/  BSYNC B1 ;  /* 0x0000000000017941 */ /* 0x000fea0003800000 */
.L_x_2112:
        /* <DEDUP_REMOVED lines=8> */
.L_x_2114:
[----:B------:R-:W-:Y:S05]  /*26e10*/  BRA `(.L_x_2115) ;  /* 0xfffffdfc00707947 */ /* 0x000fea000383ffff */
.L_x_1753:
        /* <DEDUP_REMOVED lines=8> */
.L_x_2117:
[----:B------:R-:W-:Y:S05]  /*26ea0*/  BSYNC B1 ;  /* 0x0000000000017941 */ /* 0x000fea0003800000 */
.L_x_2116:
        /* <DEDUP_REMOVED lines=8> */
.L_x_2118:
[----:B------:R-:W-:Y:S01]  /*26f30*/  IMAD.MOV.U32 R108, RZ, RZ, R14 ;  /* 0x000000ffff6c7224 */ /* 0x000fe200078e000e */
[----:B------:R-:W-:Y:S06]  /*26f40*/  BRA `(.L_x_2119) ;  /* 0xfffffe0400287947 */ /* 0x000fec000383ffff */
.L_x_1758:
[----:B0-----:R0:W1:Y:S02]  /*26f50*/  SYNCS.PHASECHK.TRANS64.TRYWAIT P3, [R91+URZ+0x28890], R102 ;  /* 0x028890665b0075a7 */ /* 0x001064000806017f */
[----:B-1----:R-:W-:Y:S05]  /*26f60*/  @!P3 NANOSLEEP.SYNCS 0x989680 ;  /* 0x009896800000b95d */ /* 0x002fea0003900000 */
[----:B------:R-:W1:Y:S02]  /*26f70*/  @!P3 SYNCS.PHASECHK.TRANS64 P3, [R91+URZ+0x28890], R102 ;  /* 0x028890665b00b5a7 */ /* 0x000e64000806007f */
[----:B-1----:R-:W-:Y:S05]  /*26f80*/  @!P3 BRA `(.L_x_1758) ;  /* 0xfffffffc00f0b947 */ /* 0x002fea000383ffff */
[----:B------:R-:W-:Y:S05]  /*26f90*/  BRA `(.L_x_2120) ;  /* 0xfffffe0c002c7947 */ /* 0x000fea000383ffff */
.L_x_1759:
        /* <DEDUP_REMOVED lines=8> */
.L_x_2122:
[----:B------:R-:W-:Y:S05]  /*27020*/  BSYNC B1 ;  /* 0x0000000000017941 */ /* 0x000fea0003800000 */
.L_x_2121:
        /* <DEDUP_REMOVED lines=8> */
.L_x_2123:
[----:B------:R-:W-:Y:S05]  /*270b0*/  BRA `(.L_x_2124) ;  /* 0xfffffe0c00547947 */ /* 0x000fea000383ffff */
.L_x_1762:
[----:B------:R-:W-:Y:S01]  /*270c0*/  BSSY B1, `(.L_x_2125) ;  /* 0x0000008000017945 */ /* 0x000fe20003800000 */
[----:B----4-:R-:W-:Y:S02]  /*270d0*/  IMAD.MOV.U32 R13, RZ, RZ, R46 ;  /* 0x000000ffff0d7224 */ /* 0x010fe400078e002e */
[----:B------:R-:W-:Y:S02]  /*270e0*/  IMAD.MOV.U32 R12, RZ, RZ, 0x1 ;  /* 0x00000001ff0c7424 */ /* 0x000fe400078e00ff */
[----:B------:R-:W-:Y:S02]  /*270f0*/  IMAD.MOV.U32 R11, RZ, RZ, 0x181f ;  /* 0x0000181fff0b7424 */ /* 0x000fe400078e00ff */
[----:B------:R-:W-:-:S07]  /*27100*/  IMAD.MOV.U32 R15, RZ, RZ, -0x1 ;  /* 0xffffffffff0f7424 */ /* 0x000fce00078e00ff */
[----:B0123--:R-:W-:Y:S05]  /*27110*/  WARPSYNC.COLLECTIVE R15, `(.L_x_2126) ;  /* 0x000000000f087348 */ /* 0x00ffea0003c00000 */
[----:B---3--:R3:W4:Y:S02]  /*27120*/  SHFL.IDX P6, R14, R13, R12, R11 ;  /* 0x0000000c0d0e7389 */ /* 0x00872400000c000b */
[----:B01234-:R-:W-:Y:S01]  /*27130*/  ENDCOLLECTIVE ;  /* 0x000000000000791b */ /* 0x01ffe20003800000 */
.L_x_2126:
[----:B------:R-:W-:Y:S05]  /*27140*/  BSYNC B1 ;  /* 0x0000000000017941 */ /* 0x000fea0003800000 */
.L_x_2125:
        /* <DEDUP_REMOVED lines=8> */
.L_x_2127:
[----:B------:R-:W-:Y:S05]  /*271d0*/  BRA `(.L_x_2128) ;  /* 0xfffffe0c00547947 */ /* 0x000fea000383ffff */
.L_x_1765:
        /* <DEDUP_REMOVED lines=8> */
.L_x_2130:
[----:B------:R-:W-:Y:S05]  /*27260*/  BSYNC B1 ;  /* 0x0000000000017941 */ /* 0x000fea0003800000 */
.L_x_2129:
        /* <DEDUP_REMOVED lines=8> */
.L_x_2131:
[----:B------:R-:W-:Y:S05]  /*272f0*/  BRA `(.L_x_2132) ;  /* 0xfffffe0c00587947 */ /* 0x000fea000383ffff */
.L_x_1768:
[----:B------:R-:W-:Y:S01]  /*27300*/  BSSY B1, `(.L_x_2133) ;  /* 0x0000008000017945 */ /* 0x000fe20003800000 */
[----:B0-----:R-:W-:Y:S02]  /*27310*/  IMAD.MOV.U32 R13, RZ, RZ, R46 ;  /* 0x000000ffff0d7224 */ /* 0x001fe400078e002e */
[----:B------:R-:W-:Y:S02]  /*27320*/  IMAD.MOV.U32 R12, RZ, RZ, 0x3 ;  /* 0x00000003ff0c7424 */ /* 0x000fe400078e00ff */
[----:B------:R-:W-:Y:S02]  /*27330*/  IMAD.MOV.U32 R11, RZ, RZ, 0x181f ;  /* 0x0000181fff0b7424 */ /* 0x000fe400078e00ff */
[----:B------:R-:W-:-:S07]  /*27340*/  IMAD.MOV.U32 R15, RZ, RZ, -0x1 ;  /* 0xffffffffff0f7424 */ /* 0x000fce00078e00ff */
[----:B-1234-:R-:W-:Y:S05]  /*27350*/  WARPSYNC.COLLECTIVE R15, `(.L_x_2134) ;  /* 0x000000000f087348 */ /* 0x01efea0003c00000 */
[----:B----4-:R0:W4:Y:S02]  /*27360*/  SHFL.IDX P6, R14, R13, R12, R11 ;  /* 0x0000000c0d0e7389 */ /* 0x01012400000c000b */
[----:B01234-:R-:W-:Y:S01]  /*27370*/  ENDCOLLECTIVE ;  /* 0x000000000000791b */ /* 0x01ffe20003800000 */
.L_x_2134:
[----:B------:R-:W-:Y:S05]  /*27380*/  BSYNC B1 ;  /* 0x0000000000017941 */ /* 0x000fea0003800000 */
.L_x_2133:
        /* <DEDUP_REMOVED lines=8> */
.L_x_2135:
[----:B------:R-:W-:Y:S05]  /*27410*/  BRA `(.L_x_2136) ;  /* 0xfffffe0c005c7947 */ /* 0x000fea000383ffff */
.L_x_1772:
[----:B------:R0:W0:Y:S02]  /*27420*/  SYNCS.PHASECHK.TRANS64.TRYWAIT P4, [R91+URZ+0x288b0], R102 ;  /* 0x0288b0665b0075a7 */ /* 0x000024000808017f */
[----:B0-----:R-:W-:Y:S05]  /*27430*/  @!P4 NANOSLEEP.SYNCS 0x989680 ;  /* 0x009896800000c95d */ /* 0x001fea0003900000 */
[----:B------:R-:W0:Y:S02]  /*27440*/  @!P4 SYNCS.PHASECHK.TRANS64 P4, [R91+URZ+0x288b0], R102 ;  /* 0x0288b0665b00c5a7 */ /* 0x000e24000808007f */
[----:B0-----:R-:W-:Y:S05]  /*27450*/  @!P4 BRA `(.L_x_1772) ;  /* 0xfffffffc00f0c947 */ /* 0x001fea000383ffff */
[----:B------:R-:W-:Y:S05]  /*27460*/  BRA `(.L_x_2137) ;  /* 0xfffffe0c00d87947 */ /* 0x000fea000383ffff */
.L_x_1792:
[----:B------:R-:W-:Y:S01]  /*27470*/  BSSY B0, `(.L_x_2138) ;  /* 0x0000008000007945 */ /* 0x000fe20003800000 */
[----:B--2---:R-:W-:Y:S02]  /*27480*/  IMAD.MOV.U32 R13, RZ, RZ, R218 ;  /* 0x000000ffff0d7224 */ /* 0x004fe400078e00da */
[----:B------:R-:W-:Y:S02]  /*27490*/  IMAD.MOV.U32 R12, RZ, RZ, RZ ;  /* 0x000000ffff0c7224 */ /* 0x000fe400078e00ff */
[----:B------:R-:W-:Y:S02]  /*274a0*/  IMAD.MOV.U32 R11, RZ, RZ, 0x1f ;  /* 0x0000001fff0b7424 */ /* 0x000fe400078e00ff */
[----:B------:R-:W-:-:S07]  /*274b0*/  IMAD.MOV.U32 R15, RZ, RZ, -0x1 ;  /* 0xffffffffff0f7424 */ /* 0x000fce00078e00ff */
[----:B-1---5:R-:W-:Y:S05]  /*274c0*/  WARPSYNC.COLLECTIVE R15, `(.L_x_2139) ;  /* 0x000000000f087348 */ /* 0x022fea0003c00000 */
[----:B------:R0:W2:Y:S02]  /*274d0*/  SHFL.IDX P6, R14, R13, R12, R11 ;  /* 0x0000000c0d0e7389 */ /* 0x0000a400000c000b */
[----:B012--5:R-:W-:Y:S01]  /*274e0*/  ENDCOLLECTIVE ;  /* 0x000000000000791b */ /* 0x027fe20003800000 */
.L_x_2139:
[----:B------:R-:W-:Y:S05]  /*274f0*/  BSYNC B0 ;  /* 0x0000000000007941 */ /* 0x000fea0003800000 */
.L_x_2138:
[----:B------:R-:W-:Y:S01]  /*27500*/  IMAD.MOV.U32 R194, RZ, RZ, R14 ;  /* 0x000000ffffc27224 */ /* 0x000fe200078e000e */
[----:B------:R-:W-:Y:S06]  /*27510*/  BRA `(.L_x_2140) ;  /* 0xfffffe1c001c7947 */ /* 0x000fec000383ffff */
.L_x_1802:
[----:B------:R-:W-:Y:S01]  /*27520*/  BSSY B1, `(.L_x_2141) ;  /* 0x0000008000017945 */ /* 0x000fe20003800000 */
[----:B------:R-:W-:Y:S02]  /*27530*/  IMAD.MOV.U32 R13, RZ, RZ, R6 ;  /* 0x000000ffff0d7224 */ /* 0x000fe400078e0006 */
[----:B------:R-:W-:Y:S02]  /*27540*/  IMAD.MOV.U32 R12, RZ, RZ, RZ ;  /* 0x000000ffff0c7224 */ /* 0x000fe400078e00ff */
[----:B------:R-:W-:Y:S02]  /*27550*/  IMAD.MOV.U32 R11, RZ, RZ, 0x181f ;  /* 0x0000181fff0b7424 */ /* 0x000fe400078e00ff */
[----:B------:R-:W-:-:S07]  /*27560*/  IMAD.MOV.U32 R15, RZ, RZ, -0x1 ;  /* 0xffffffffff0f7424 */ /* 0x000fce00078e00ff */
[----:B01----:R-:W-:Y:S05]  /*27570*/  WARPSYNC.COLLECTIVE R15, `(.L_x_2142) ;  /* 0x000000000f087348 */ /* 0x003fea0003c00000 */
[----:B------:R2:W3:Y:S02]  /*27580*/  SHFL.IDX P6, R14, R13, R12, R11 ;  /* 0x0000000c0d0e7389 */ /* 0x0004e400000c000b */
[----:B0123--:R-:W-:Y:S01]  /*27590*/  ENDCOLLECTIVE ;  /* 0x000000000000791b */ /* 0x00ffe20003800000 */
.L_x_2142:
[----:B------:R-:W-:Y:S05]  /*275a0*/  BSYNC B1 ;  /* 0x0000000000017941 */ /* 0x000fea0003800000 */
.L_x_2141:
        /* <DEDUP_REMOVED lines=8> */
.L_x_2143:
[----:B------:R-:W-:Y:S02]  /*27630*/  IMAD.MOV.U32 R13, RZ, RZ, R8 ;  /* 0x000000ffff0d7224 */ /* 0x000fe400078e0008 */
[----:B------:R-:W-:-:S07]  /*27640*/  IMAD.MOV.U32 R3, RZ, RZ, R14 ;  /* 0x000000ffff037224 */ /* 0x000fce00078e000e */
[----:B------:R-:W-:Y:S05]  /*27650*/  WARPSYNC.COLLECTIVE R15, `(.L_x_2144) ;  /* 0x000000000f087348 */ /* 0x000fea0003c00000 */
[----:B------:R0:W1:Y:S02]  /*27660*/  SHFL.IDX P6, R14, R13, R12, R11 ;  /* 0x0000000c0d0e7389 */ /* 0x00006400000c000b */
[----:B01----:R-:W-:Y:S01]  /*27670*/  ENDCOLLECTIVE ;  /* 0x000000000000791b */ /* 0x003fe20003800000 */
.L_x_2144:
[----:B------:R-:W-:Y:S02]  /*27680*/  IMAD.MOV.U32 R13, RZ, RZ, R7 ;  /* 0x000000ffff0d7224 */ /* 0x000fe400078e0007 */
[----:B------:R-:W-:-:S07]  /*27690*/  IMAD.MOV.U32 R4, RZ, RZ, R14 ;  /* 0x000000ffff047224 */ /* 0x000fce00078e000e */
[----:B------:R-:W-:Y:S05]  /*276a0*/  WARPSYNC.COLLECTIVE R15, `(.L_x_2145) ;  /* 0x000000000f087348 */ /* 0x000fea0003c00000 */
[----:B------:R0:W1:Y:S02]  /*276b0*/  SHFL.IDX P6, R14, R13, R12, R11 ;  /* 0x0000000c0d0e7389 */ /* 0x00006400000c000b */
[----:B01----:R-:W-:Y:S01]  /*276c0*/  ENDCOLLECTIVE ;  /* 0x000000000000791b */ /* 0x003fe20003800000 */
.L_x_2145:
[----:B------:R-:W-:Y:S05]  /*276d0*/  BRA `(.L_x_2146) ;  /* 0xfffffe2000707947 */ /* 0x000fea000383ffff */
.L_x_1805:
[----:B------:R-:W-:Y:S01]  /*276e0*/  BSSY B1, `(.L_x_2147) ;  /* 0x0000008000017945 */ /* 0x000fe20003800000 */
[----:B-1----:R-:W-:Y:S02]  /*276f0*/  IMAD.MOV.U32 R13, RZ, RZ, R6 ;  /* 0x000000ffff0d7224 */ /* 0x002fe400078e0006 */
[----:B------:R-:W-:Y:S02]  /*27700*/  IMAD.MOV.U32 R12, RZ, RZ, 0x1 ;  /* 0x00000001ff0c7424 */ /* 0x000fe400078e00ff */
[----:B------:R-:W-:Y:S02]  /*27710*/  IMAD.MOV.U32 R11, RZ, RZ, 0x181f ;  /* 0x0000181fff0b7424 */ /* 0x000fe400078e00ff */
[----:B------:R-:W-:-:S07]  /*27720*/  IMAD.MOV.U32 R15, RZ, RZ, -0x1 ;  /* 0xffffffffff0f7424 */ /* 0x000fce00078e00ff */
[----:B--2---:R-:W-:Y:S05]  /*27730*/  WARPSYNC.COLLECTIVE R15, `(.L_x_2148) ;  /* 0x000000000f087348 */ /* 0x004fea0003c00000 */
[----:B------:R0:W1:Y:S02]  /*27740*/  SHFL.IDX P6, R14, R13, R12, R11 ;  /* 0x0000000c0d0e7389 */ /* 0x00006400000c000b */
[----:B012---:R-:W-:Y:S01]  /*27750*/  ENDCOLLECTIVE ;  /* 0x000000000000791b */ /* 0x007fe20003800000 */
.L_x_2148:
[----:B------:R-:W-:Y:S05]  /*27760*/  BSYNC B1 ;  /* 0x0000000000017941 */ /* 0x000fea0003800000 */
.L_x_2147:
        /* <DEDUP_REMOVED lines=8> */
.L_x_2149:
[----:B------:R-:W-:Y:S02]  /*277f0*/  IMAD.MOV.U32 R13, RZ, RZ, R8 ;  /* 0x000000ffff0d7224 */ /* 0x000fe400078e0008 */
[----:B------:R-:W-:-:S07]  /*27800*/  IMAD.MOV.U32 R3, RZ, RZ, R14 ;  /* 0x000000ffff037224 */ /* 0x000fce00078e000e */
[----:B------:R-:W-:Y:S05]  /*27810*/  WARPSYNC.COLLECTIVE R15, `(.L_x_2150) ;  /* 0x000000000f087348 */ /* 0x000fea0003c00000 */
[----:B------:R0:W1:Y:S02]  /*27820*/  SHFL.IDX P6, R14, R13, R12, R11 ;  /* 0x0000000c0d0e7389 */ /* 0x00006400000c000b */
[----:B01----:R-:W-:Y:S01]  /*27830*/  ENDCOLLECTIVE ;  /* 0x000000000000791b */ /* 0x003fe20003800000 */
.L_x_2150:
[----:B------:R-:W-:Y:S02]  /*27840*/  IMAD.MOV.U32 R13, RZ, RZ, R7 ;  /* 0x000000ffff0d7224 */ /* 0x000fe400078e0007 */
[----:B------:R-:W-:-:S07]  /*27850*/  IMAD.MOV.U32 R4, RZ, RZ, R14 ;  /* 0x000000ffff047224 */ /* 0x000fce00078e000e */
[----:B------:R-:W-:Y:S05]  /*27860*/  WARPSYNC.COLLECTIVE R15, `(.L_x_2151) ;  /* 0x000000000f087348 */ /* 0x000fea0003c00000 */
[----:B------:R0:W1:Y:S02]  /*27870*/  SHFL.IDX P6, R14, R13, R12, R11 ;  /* 0x0000000c0d0e7389 */ /* 0x00006400000c000b */
[----:B01----:R-:W-:Y:S01]  /*27880*/  ENDCOLLECTIVE ;  /* 0x000000000000791b */ /* 0x003fe20003800000 */
.L_x_2151:
[----:B------:R-:W-:Y:S05]  /*27890*/  BRA `(.L_x_2152) ;  /* 0xfffffe2000dc7947 */ /* 0x000fea000383ffff */
.L_x_1808:
[----:B------:R-:W-:Y:S01]  /*278a0*/  BSSY B1, `(.L_x_2153) ;  /* 0x0000008000017945 */ /* 0x000fe20003800000 */
[----:B------:R-:W-:Y:S01]  /*278b0*/  IMAD.MOV.U32 R13, RZ, RZ, R6 ;  /* 0x000000ffff0d7224 */ /* 0x000fe200078e0006 */
[----:B------:R-:W-:Y:S01]  /*278c0*/  MOV R12, 0x2 ;  /* 0x00000002000c7802 */ /* 0x000fe20000000f00 */
[----:B------:R-:W-:Y:S02]  /*278d0*/  IMAD.MOV.U32 R11, RZ, RZ, 0x181f ;  /* 0x0000181fff0b7424 */ /* 0x000fe400078e00ff */
[----:B------:R-:W-:-:S07]  /*278e0*/  IMAD.MOV.U32 R15, RZ, RZ, -0x1 ;  /* 0xffffffffff0f7424 */ /* 0x000fce00078e00ff */
[----:B-12---:R-:W-:Y:S05]  /*278f0*/  WARPSYNC.COLLECTIVE R15, `(.L_x_2154) ;  /* 0x000000000f087348 */ /* 0x006fea0003c00000 */
[----:B------:R0:W3:Y:S02]  /*27900*/  SHFL.IDX P6, R14, R13, R12, R11 ;  /* 0x0000000c0d0e7389 */ /* 0x0000e400000c000b */
[----:B0123--:R-:W-:Y:S01]  /*27910*/  ENDCOLLECTIVE ;  /* 0x000000000000791b */ /* 0x00ffe20003800000 */
.L_x_2154:
[----:B------:R-:W-:Y:S05]  /*27920*/  BSYNC B1 ;  /* 0x0000000000017941 */ /* 0x000fea0003800000 */
.L_x_2153:
        /* <DEDUP_REMOVED lines=8> */
.L_x_2155:
[----:B------:R-:W-:Y:S02]  /*279b0*/  IMAD.MOV.U32 R13, RZ, RZ, R8 ;  /* 0x000000ffff0d7224 */ /* 0x000fe400078e0008 */
[----:B------:R-:W-:-:S07]  /*279c0*/  IMAD.MOV.U32 R3, RZ, RZ, R14 ;  /* 0x000000ffff037224 */ /* 0x000fce00078e000e */
[----:B------:R-:W-:Y:S05]  /*279d0*/  WARPSYNC.COLLECTIVE R15, `(.L_x_2156) ;  /* 0x000000000f087348 */ /* 0x000fea0003c00000 */
[----:B------:R0:W1:Y:S02]  /*279e0*/  SHFL.IDX P6, R14, R13, R12, R11 ;  /* 0x0000000c0d0e7389 */ /* 0x00006400000c000b */
[----:B01----:R-:W-:Y:S01]  /*279f0*/  ENDCOLLECTIVE ;  /* 0x000000000000791b */ /* 0x003fe20003800000 */
.L_x_2156:
[----:B------:R-:W-:Y:S02]  /*27a00*/  IMAD.MOV.U32 R13, RZ, RZ, R7 ;  /* 0x000000ffff0d7224 */ /* 0x000fe400078e0007 */
[----:B------:R-:W-:-:S07]  /*27a10*/  IMAD.MOV.U32 R4, RZ, RZ, R14 ;  /* 0x000000ffff047224 */ /* 0x000fce00078e000e */
[----:B------:R-:W-:Y:S05]  /*27a20*/  WARPSYNC.COLLECTIVE R15, `(.L_x_2157) ;  /* 0x000000000f087348 */ /* 0x000fea0003c00000 */
[----:B------:R0:W1:Y:S02]  /*27a30*/  SHFL.IDX P6, R14, R13, R12, R11 ;  /* 0x0000000c0d0e7389 */ /* 0x00006400000c000b */
[----:B01----:R-:W-:Y:S01]  /*27a40*/  ENDCOLLECTIVE ;  /* 0x000000000000791b */ /* 0x003fe20003800000 */
.L_x_2157:
[----:B------:R-:W-:Y:S05]  /*27a50*/  BRA `(.L_x_2158) ;  /* 0xfffffe2400407947 */ /* 0x000fea000383ffff */
.L_x_1811:
[----:B------:R-:W-:Y:S01]  /*27a60*/  BSSY B1, `(.L_x_2159) ;  /* 0x0000008000017945 */ /* 0x000fe20003800000 */
[----:B------:R-:W-:Y:S02]  /*27a70*/  IMAD.MOV.U32 R13, RZ, RZ, R6 ;  /* 0x000000ffff0d7224 */ /* 0x000fe400078e0006 */
[----:B------:R-:W-:Y:S02]  /*27a80*/  IMAD.MOV.U32 R12, RZ, RZ, 0x3 ;  /* 0x00000003ff0c7424 */ /* 0x000fe400078e00ff */
[----:B------:R-:W-:Y:S02]  /*27a90*/  IMAD.MOV.U32 R11, RZ, RZ, 0x181f ;  /* 0x0000181fff0b7424 */ /* 0x000fe400078e00ff */
[----:B------:R-:W-:-:S07]  /*27aa0*/  IMAD.MOV.U32 R15, RZ, RZ, -0x1 ;  /* 0xffffffffff0f7424 */ /* 0x000fce00078e00ff */
[----:B-12---:R-:W-:Y:S05]  /*27ab0*/  WARPSYNC.COLLECTIVE R15, `(.L_x_2160) ;  /* 0x000000000f087348 */ /* 0x006fea0003c00000 */
[----:B------:R0:W3:Y:S02]  /*27ac0*/  SHFL.IDX P6, R14, R13, R12, R11 ;  /* 0x0000000c0d0e7389 */ /* 0x0000e400000c000b */
[----:B0123--:R-:W-:Y:S01]  /*27ad0*/  ENDCOLLECTIVE ;  /* 0x000000000000791b */ /* 0x00ffe20003800000 */
.L_x_2160:
[----:B------:R-:W-:Y:S05]  /*27ae0*/  BSYNC B1 ;  /* 0x0000000000017941 */ /* 0x000fea0003800000 */
.L_x_2159:
        /* <DEDUP_REMOVED lines=8> */
.L_x_2161:
[----:B------:R-:W-:Y:S02]  /*27b70*/  IMAD.MOV.U32 R13, RZ, RZ, R8 ;  /* 0x000000ffff0d7224 */ /* 0x000fe400078e0008 */
[----:B------:R-:W-:-:S07]  /*27b80*/  IMAD.MOV.U32 R3, RZ, RZ, R14 ;  /* 0x000000ffff037224 */ /* 0x000fce00078e000e */
[----:B------:R-:W-:Y:S05]  /*27b90*/  WARPSYNC.COLLECTIVE R15, `(.L_x_2162) ;  /* 0x000000000f087348 */ /* 0x000fea0003c00000 */
[----:B------:R0:W1:Y:S02]  /*27ba0*/  SHFL.IDX P6, R14, R13, R12, R11 ;  /* 0x0000000c0d0e7389 */ /* 0x00006400000c000b */
[----:B01----:R-:W-:Y:S01]  /*27bb0*/  ENDCOLLECTIVE ;  /* 0x000000000000791b */ /* 0x003fe20003800000 */
.L_x_2162:
[----:B------:R-:W-:Y:S02]  /*27bc0*/  IMAD.MOV.U32 R13, RZ, RZ, R7 ;  /* 0x000000ffff0d7224 */ /* 0x000fe400078e0007 */
[----:B------:R-:W-:-:S07]  /*27bd0*/  IMAD.MOV.U32 R4, RZ, RZ, R14 ;  /* 0x000000ffff047224 */ /* 0x000fce00078e000e */
[----:B------:R-:W-:Y:S05]  /*27be0*/  WARPSYNC.COLLECTIVE R15, `(.L_x_2163) ;  /* 0x000000000f087348 */ /* 0x000fea0003c00000 */
[----:B------:R0:W1:Y:S02]  /*27bf0*/  SHFL.IDX P6, R14, R13, R12, R11 ;  /* 0x0000000c0d0e7389 */ /* 0x00006400000c000b */
[----:B01----:R-:W-:Y:S01]  /*27c00*/  ENDCOLLECTIVE ;  /* 0x000000000000791b */ /* 0x003fe20003800000 */
.L_x_2163:
[----:B------:R-:W-:Y:S05]  /*27c10*/  BRA `(.L_x_2164) ;  /* 0xfffffe2400ac7947 */ /* 0x000fea000383ffff */
.L_x_1815:
[----:B0-----:R0:W1:Y:S02]  /*27c20*/  SYNCS.PHASECHK.TRANS64.TRYWAIT P0, [R18+URZ+0x28800], R5 ;  /* 0x02880005120075a7 */ /* 0x001064000800017f */
[----:B-1----:R-:W-:Y:S05]  /*27c30*/  @!P0 NANOSLEEP.SYNCS 0x989680 ;  /* 0x009896800000895d */ /* 0x002fea0003900000 */
[----:B------:R-:W1:Y:S02]  /*27c40*/  @!P0 SYNCS.PHASECHK.TRANS64 P0, [R18+URZ+0x28800], R5 ;  /* 0x02880005120085a7 */ /* 0x000e64000800007f */
[----:B-1----:R-:W-:Y:S05]  /*27c50*/  @!P0 BRA `(.L_x_1815) ;  /* 0xfffffffc00f08947 */ /* 0x002fea000383ffff */
[----:B------:R-:W-:Y:S05]  /*27c60*/  BRA `(.L_x_2165) ;  /* 0xfffffe2800707947 */ /* 0x000fea000383ffff */
.L_x_1831:
[----:B------:R-:W3:Y:S01]  /*27c70*/  LDC R58, c[0x0][0x3f4] ;  /* 0x0000fd00ff3a7b82 */ /* 0x000ee20000000800 */
[----:B------:R-:W-:Y:S01]  /*27c80*/  BSSY B1, `(.L_x_2166) ;  /* 0x0000008000017945 */ /* 0x000fe20003800000 */
[----:B--2---:R-:W-:Y:S02]  /*27c90*/  IMAD.MOV.U32 R13, RZ, RZ, R43 ;  /* 0x000000ffff0d7224 */ /* 0x004fe400078e002b */
[----:B------:R-:W-:Y:S02]  /*27ca0*/  IMAD.MOV.U32 R12, RZ, RZ, RZ ;  /* 0x000000ffff0c7224 */ /* 0x000fe400078e00ff */
[----:B------:R-:W-:Y:S02]  /*27cb0*/  IMAD.MOV.U32 R11, RZ, RZ, 0x181f ;  /* 0x0000181fff0b7424 */ /* 0x000fe400078e00ff */
[----:B------:R-:W-:-:S07]  /*27cc0*/  IMAD.MOV.U32 R15, RZ, RZ, -0x1 ;  /* 0xffffffffff0f7424 */ /* 0x000fce00078e00ff */
[----:B01-3--:R-:W-:Y:S05]  /*27cd0*/  WARPSYNC.COLLECTIVE R15, `(.L_x_2167) ;  /* 0x000000000f087348 */ /* 0x00bfea0003c00000 */
[----:B------:R2:W4:Y:S02]  /*27ce0*/  SHFL.IDX P6, R14, R13, R12, R11 ;  /* 0x0000000c0d0e7389 */ /* 0x00052400000c000b */
[----:B01234-:R-:W-:Y:S01]  /*27cf0*/  ENDCOLLECTIVE ;  /* 0x000000000000791b */ /* 0x01ffe20003800000 */
.L_x_2167:
[----:B------:R-:W-:Y:S05]  /*27d00*/  BSYNC B1 ;  /* 0x0000000000017941 */ /* 0x000fea0003800000 */
.L_x_2166:
[----:B------:R-:W-:Y:S01]  /*27d10*/  IMAD.MOV.U32 R13, RZ, RZ, R10 ;  /* 0x000000ffff0d7224 */ /* 0x000fe200078e000a */
[----:B------:R-:W-:Y:S01]  /*27d20*/  ISETP.GE.AND P0, PT, R16, R58, PT ;  /* 0x0000003a1000720c */ /* 0x000fe20003f06270 */
[----:B------:R-:W-:Y:S02]  /*27d30*/  IMAD.MOV.U32 R12, RZ, RZ, RZ ;  /* 0x000000ffff0c7224 */ /* 0x000fe400078e00ff */
[----:B------:R-:W-:Y:S02]  /*27d40*/  IMAD.MOV.U32 R11, RZ, RZ, 0x181f ;  /* 0x0000181fff0b7424 */ /* 0x000fe400078e00ff */
[----:B------:R-:W-:Y:S02]  /*27d50*/  IMAD.MOV.U32 R15, RZ, RZ, -0x1 ;  /* 0xffffffffff0f7424 */ /* 0x000fe400078e00ff */
[----:B------:R-:W-:Y:S02]  /*27d60*/  IMAD.MOV.U32 R3, RZ, RZ, R14 ;  /* 0x000000ffff037224 */ /* 0x000fe400078e000e */
[----:B------:R-:W-:-:S07]  /*27d70*/  IMAD R0, R189, R0, RZ ;  /* 0x00000000bd007224 */ /* 0x000fce00078e02ff */
[----:B------:R-:W-:Y:S05]  /*27d80*/  WARPSYNC.COLLECTIVE R15, `(.L_x_2168) ;  /* 0x000000000f087348 */ /* 0x000fea0003c00000 */
[----:B------:R0:W1:Y:S02]  /*27d90*/  SHFL.IDX P6, R14, R13, R12, R11 ;  /* 0x0000000c0d0e7389 */ /* 0x00006400000c000b */
[----:B01----:R-:W-:Y:S01]  /*27da0*/  ENDCOLLECTIVE ;  /* 0x000000000000791b */ /* 0x003fe20003800000 */
.L_x_2168:
[----:B------:R-:W-:Y:S01]  /*27db0*/  ISETP.GE.OR P1, PT, R59, R0, P0 ;  /* 0x000000003b00720c */ /* 0x000fe20000726670 */
[----:B------:R-:W-:-:S12]  /*27dc0*/  IMAD.MOV.U32 R13, RZ, RZ, R45 ;  /* 0x000000ffff0d7224 */ /* 0x000fd800078e002d */
[C---:B------:R-:W-:Y:S01]  /*27dd0*/  @!P1 IMAD.SHL.U32 R7, R16.reuse, 0x2, RZ ;  /* 0x0000000210079824 */ /* 0x040fe200078e00ff */
[----:B------:R-:W-:Y:S01]  /*27de0*/  @!P1 SHF.L.U64.HI R6, R16, 0x1, R17 ;  /* 0x0000000110069819 */ /* 0x000fe20000010211 */
[----:B------:R-:W-:-:S07]  /*27df0*/  IMAD.MOV.U32 R4, RZ, RZ, R14 ;  /* 0x000000ffff047224 */ /* 0x000fce00078e000e */
[----:B------:R-:W-:Y:S05]  /*27e00*/  WARPSYNC.COLLECTIVE R15, `(.L_x_2169) ;  /* 0x000000000f087348 */ /* 0x000fea0003c00000 */
[----:B------:R0:W1:Y:S02]  /*27e10*/  SHFL.IDX P6, R14, R13, R12, R11 ;  /* 0x0000000c0d0e7389 */ /* 0x00006400000c000b */
[----:B01----:R-:W-:Y:S01]  /*27e20*/  ENDCOLLECTIVE ;  /* 0x000000000000791b */ /* 0x003fe20003800000 */
.L_x_2169:
[----:B------:R-:W-:-:S05]  /*27e30*/  @!P1 IADD3 R4, P2, R4, R7, RZ ;  /* 0x0000000704049210 */ /* 0x000fca0007f5e0ff */
[----:B------:R-:W-:Y:S02]  /*27e40*/  @!P1 IMAD.X R3, R3, 0x1, R6, P2 ;  /* 0x0000000103039824 */ /* 0x000fe400010e0606 */
[----:B------:R-:W-:Y:S02]  /*27e50*/  @!P1 IMAD.MOV.U32 R24, RZ, RZ, R4 ;  /* 0x000000ffff189224 */ /* 0x000fe400078e0004 */
[----:B------:R-:W-:Y:S02]  /*27e60*/  @!P1 IMAD.MOV.U32 R25, RZ, RZ, R3 ;  /* 0x000000ffff199224 */ /* 0x000fe400078e0003 */
[----:B------:R-:W-:-:S04]  /*27e70*/  IMAD.MOV.U32 R13, RZ, RZ, R44 ;  /* 0x000000ffff0d7224 */ /* 0x000fc800078e002c */
[----:B------:R-:W5:Y:S01]  /*27e80*/  @!P1 LD.E.128 R24, desc[UR54][R24.64] ;  /* 0x0000003618189980 */ /* 0x000f62000c101d00 */
[----:B------:R-:W-:-:S07]  /*27e90*/  IMAD.MOV.U32 R5, RZ, RZ, R14 ;  /* 0x000000ffff057224 */ /* 0x000fce00078e000e */
[----:B-----5:R-:W-:Y:S05]  /*27ea0*/  WARPSYNC.COLLECTIVE R15, `(.L_x_2170) ;  /* 0x000000000f087348 */ /* 0x020fea0003c00000 */
[----:B------:R0:W1:Y:S02]  /*27eb0*/  SHFL.IDX P6, R14, R13, R12, R11 ;  /* 0x0000000c0d0e7389 */ /* 0x00006400000c000b */
[----:B01---5:R-:W-:Y:S01]  /*27ec0*/  ENDCOLLECTIVE ;  /* 0x000000000000791b */ /* 0x023fe20003800000 */
.L_x_2170:
[----:B------:R-:W-:-:S04]  /*27ed0*/  @!P1 IADD3 R14, P2, R14, R7, RZ ;  /* 0x000000070e0e9210 */ /* 0x000fc80007f5e0ff */
[----:B------:R-:W-:Y:S01]  /*27ee0*/  @!P1 IADD3.X R5, R5, R6, RZ, P2, !PT ;  /* 0x0000000605059210 */ /* 0x000fe200017fe4ff */
[----:B------:R-:W-:-:S06]  /*27ef0*/  @!P1 IMAD.MOV.U32 R4, RZ, RZ, R14 ;  /* 0x000000ffff049224 */ /* 0x000fcc00078e000e */
[----:B------:R-:W5:Y:S01]  /*27f00*/  @!P1 LD.E.128 R4, desc[UR54][R4.64] ;  /* 0x0000003604049980 */ /* 0x000f62000c101d00 */
[----:B------:R-:W-:Y:S02]  /*27f10*/  IMAD.MOV.U32 R13, RZ, RZ, R43 ;  /* 0x000000ffff0d7224 */ /* 0x000fe400078e002b */
[----:B------:R-:W-:-:S07]  /*27f20*/  IMAD.MOV.U32 R12, RZ, RZ, 0x1 ;  /* 0x00000001ff0c7424 */ /* 0x000fce00078e00ff */
[----:B-----5:R-:W-:Y:S05]  /*27f30*/  WARPSYNC.COLLECTIVE R15, `(.L_x_2171) ;  /* 0x000000000f087348 */ /* 0x020fea0003c00000 */
[----:B------:R0:W1:Y:S02]  /*27f40*/  SHFL.IDX P6, R14, R13, R12, R11 ;  /* 0x0000000c0d0e7389 */ /* 0x00006400000c000b */
[----:B01---5:R-:W-:Y:S01]  /*27f50*/  ENDCOLLECTIVE ;  /* 0x000000000000791b */ /* 0x023fe20003800000 */
.L_x_2171:
[----:B------:R-:W-:Y:S01]  /*27f60*/  CS2R R50, SRZ ;  /* 0x0000000000327805 */ /* 0x000fe2000001ff00 */
[----:B------:R-:W-:Y:S01]  /*27f70*/  IMAD.MOV.U32 R13, RZ, RZ, R10 ;  /* 0x000000ffff0d7224 */ /* 0x000fe200078e000a */
[----:B------:R-:W-:Y:S02]  /*27f80*/  CS2R R52, SRZ ;  /* 0x0000000000347805 */ /* 0x000fe4000001ff00 */
[----:B------:R-:W-:Y:S02]  /*27f90*/  CS2R R20, SRZ ;  /* 0x0000000000147805 */ /* 0x000fe4000001ff00 */
[----:B------:R-:W-:Y:S01]  /*27fa0*/  CS2R R36, SRZ ;  /* 0x0000000000247805 */ /* 0x000fe2000001ff00 */
[----:B------:R-:W-:-:S04]  /*27fb0*/  @!P1 IMAD.MOV.U32 R50, RZ, RZ, R24 ;  /* 0x000000ffff329224 */ /* 0x000fc800078e0018 */
[----:B------:R-:W-:-:S05]  /*27fc0*/  IMAD.MOV.U32 R3, RZ, RZ, R50 ;  /* 0x000000ffff037224 */ /* 0x000fca00078e0032 */
[----:B------:R-:W-:Y:S01]  /*27fd0*/  PRMT R76, R3, 0x7610, R76 ;  /* 0x00007610034c7816 */ /* 0x000fe2000000004c */
[----:B------:R-:W-:-:S07]  /*27fe0*/  IMAD.MOV.U32 R3, RZ, RZ, R14 ;  /* 0x000000ffff037224 */ /* 0x000fce00078e000e */
[----:B------:R-:W-:Y:S05]  /*27ff0*/  WARPSYNC.COLLECTIVE R15, `(.L_x_2172) ;  /* 0x000000000f087348 */ /* 0x000fea0003c00000 */
[----:B------:R0:W1:Y:S02]  /*28000*/  SHFL.IDX P6, R14, R13, R12, R11 ;  /* 0x0000000c0d0e7389 */ /* 0x00006400000c000b */
[----:B01----:R-:W-:Y:S01]  /*28010*/  ENDCOLLECTIVE ;  /* 0x000000000000791b */ /* 0x003fe20003800000 */
.L_x_2172:
[----:B------:R-:W-:-:S04]  /*28020*/  @!P1 IMAD.MOV.U32 R51, RZ, RZ, R25 ;  /* 0x000000ffff339224 */ /* 0x000fc800078e0019 */
[----:B------:R-:W-:-:S05]  /*28030*/  IMAD.MOV.U32 R8, RZ, RZ, R51 ;  /* 0x000000ffff087224 */ /* 0x000fca00078e0033 */
[----:B------:R-:W-:Y:S01]  /*28040*/  PRMT R77, R8, 0x7610, R77 ;  /* 0x00007610084d7816 */ /* 0x000fe2000000004d */
[----:B------:R-:W-:Y:S02]  /*28050*/  IMAD.MOV.U32 R13, RZ, RZ, R45 ;  /* 0x000000ffff0d7224 */ /* 0x000fe400078e002d */
[----:B------:R-:W-:-:S07]  /*28060*/  IMAD.MOV.U32 R8, RZ, RZ, R14 ;  /* 0x000000ffff087224 */ /* 0x000fce00078e000e */
[----:B------:R-:W-:Y:S05]  /*28070*/  WARPSYNC.COLLECTIVE R15, `(.L_x_2173) ;  /* 0x000000000f087348 */ /* 0x000fea0003c00000 */
[----:B------:R0:W1:Y:S02]  /*28080*/  SHFL.IDX P6, R14, R13, R12, R11 ;  /* 0x0000000c0d0e7389 */ /* 0x00006400000c000b */
[----:B01----:R-:W-:Y:S01]  /*28090*/  ENDCOLLECTIVE ;  /* 0x000000000000791b */ /* 0x003fe20003800000 */
.L_x_2173:
[----:B------:R-:W-:Y:S02]  /*280a0*/  IMAD.MOV.U32 R13, RZ, RZ, R44 ;  /* 0x000000ffff0d7224 */ /* 0x000fe400078e002c */
[----:B------:R-:W-:-:S07]  /*280b0*/  IMAD.MOV.U32 R9, RZ, RZ, R14 ;  /* 0x000000ffff097224 */ /* 0x000fce00078e000e */
[----:B------:R-:W-:Y:S05]  /*280c0*/  WARPSYNC.COLLECTIVE R15, `(.L_x_2174) ;  /* 0x000000000f087348 */ /* 0x000fea0003c00000 */
[----:B------:R0:W1:Y:S02]  /*280d0*/  SHFL.IDX P6, R14, R13, R12, R11 ;  /* 0x0000000c0d0e7389 */ /* 0x00006400000c000b */
[----:B01----:R-:W-:Y:S01]  /*280e0*/  ENDCOLLECTIVE ;  /* 0x000000000000791b */ /* 0x003fe20003800000 */
.L_x_2174:
[----:B------:R-:W-:Y:S02]  /*280f0*/  @!P1 IMAD.MOV.U32 R52, RZ, RZ, R26 ;  /* 0x000000ffff349224 */ /* 0x000fe400078e001a */
[----:B------:R-:W-:Y:S02]  /*28100*/  @!P1 IMAD.MOV.U32 R53, RZ, RZ, R27 ;  /* 0x000000ffff359224 */ /* 0x000fe400078e001b */
[----:B------:R-:W-:Y:S02]  /*28110*/  @!P1 IMAD.MOV.U32 R20, RZ, RZ, R4 ;  /* 0x000000ffff149224 */ /* 0x000fe400078e0004 */
[----:B------:R-:W-:Y:S02]  /*28120*/  @!P1 IMAD.MOV.U32 R21, RZ, RZ, R5 ;  /* 0x000000ffff159224 */ /* 0x000fe400078e0005 */
[----:B------:R-:W-:Y:S02]  /*28130*/  @!P1 IMAD.MOV.U32 R36, RZ, RZ, R6 ;  /* 0x000000ffff249224 */ /* 0x000fe400078e0006 */
[----:B------:R-:W-:-:S02]  /*28140*/  @!P1 IMAD.MOV.U32 R37, RZ, RZ, R7 ;  /* 0x000000ffff259224 */ /* 0x000fc400078e0007 */
[----:B------:R-:W-:Y:S02]  /*28150*/  IMAD.MOV.U32 R24, RZ, RZ, R52 ;  /* 0x000000ffff187224 */ /* 0x000fe400078e0034 */
[----:B------:R-:W-:Y:S02]  /*28160*/  IMAD.MOV.U32 R25, RZ, RZ, R53 ;  /* 0x000000ffff197224 */ /* 0x000fe400078e0035 */
[----:B------:R-:W-:Y:S02]  /*28170*/  IMAD.MOV.U32 R4, RZ, RZ, R20 ;  /* 0x000000ffff047224 */ /* 0x000fe400078e0014 */
[----:B------:R-:W-:Y:S02]  /*28180*/  IMAD.MOV.U32 R5, RZ, RZ, R21 ;  /* 0x000000ffff057224 */ /* 0x000fe400078e0015 */
[----:B------:R-:W-:Y:S02]  /*28190*/  IMAD.MOV.U32 R6, RZ, RZ, R36 ;  /* 0x000000ffff067224 */ /* 0x000fe400078e0024 */
[----:B------:R-:W-:Y:S01]  /*281a0*/  IMAD.MOV.U32 R7, RZ, RZ, R37 ;  /* 0x000000ffff077224 */ /* 0x000fe200078e0025 */
[----:B------:R-:W-:-:S02]  /*281b0*/  PRMT R46, R24, 0x7610, R46 ;  /* 0x00007610182e7816 */ /* 0x000fc4000000002e */
[----:B------:R-:W-:Y:S02]  /*281c0*/  PRMT R47, R25, 0x7610, R47 ;  /* 0x00007610192f7816 */ /* 0x000fe4000000002f */
[----:B------:R-:W-:Y:S02]  /*281d0*/  CS2R R24, SRZ ;  /* 0x0000000000187805 */ /* 0x000fe4000001ff00 */
[----:B------:R-:W-:Y:S02]  /*281e0*/  PRMT R78, R4, 0x7610, R78 ;  /* 0x00007610044e7816 */ /* 0x000fe4000000004e */
[----:B------:R-:W-:Y:S02]  /*281f0*/  PRMT R79, R5, 0x7610, R79 ;  /* 0x00007610054f7816 */ /* 0x000fe4000000004f */
[----:B------:R-:W-:Y:S02]  /*28200*/  PRMT R80, R6, 0x7610, R80 ;  /* 0x0000761006507816 */ /* 0x000fe40000000050 */
[----:B------:R-:W-:Y:S01]  /*28210*/  PRMT R86, R7, 0x7610, R86 ;  /* 0x0000761007567816 */ /* 0x000fe20000000056 */
[----:B------:R-:W-:Y:S06]  /*28220*/  BRA `(.L_x_2175) ;  /* 0xfffffe4000b07947 */ /* 0x000fec000383ffff */
.L_x_1834:
[----:B------:R-:W-:Y:S01]  /*28230*/  BSSY B1, `(.L_x_2176) ;  /* 0x0000008000017945 */ /* 0x000fe20003800000 */
[----:B--2---:R-:W-:Y:S02]  /*28240*/  IMAD.MOV.U32 R13, RZ, RZ, R43 ;  /* 0x000000ffff0d7224 */ /* 0x004fe400078e002b */
[----:B------:R-:W-:Y:S02]  /*28250*/  IMAD.MOV.U32 R12, RZ, RZ, 0x2 ;  /* 0x00000002ff0c7424 */ /* 0x000fe400078e00ff */
[----:B------:R-:W-:Y:S02]  /*28260*/  IMAD.MOV.U32 R11, RZ, RZ, 0x181f ;  /* 0x0000181fff0b7424 */ /* 0x000fe400078e00ff */
[----:B-1----:R-:W-:-:S07]  /*28270*/  IMAD.MOV.U32 R15, RZ, RZ, -0x1 ;  /* 0xffffffffff0f7424 */ /* 0x002fce00078e00ff */
[----:B------:R-:W-:Y:S05]  /*28280*/  WARPSYNC.COLLECTIVE R15, `(.L_x_2177) ;  /* 0x000000000f087348 */ /* 0x000fea0003c00000 */
[----:B------:R0:W1:Y:S02]  /*28290*/  SHFL.IDX P6, R14, R13, R12, R11 ;  /* 0x0000000c0d0e7389 */ /* 0x00006400000c000b */
[----:B01----:R-:W-:Y:S01]  /*282a0*/  ENDCOLLECTIVE ;  /* 0x000000000000791b */ /* 0x003fe20003800000 */
.L_x_2177:
[----:B------:R-:W-:Y:S05]  /*282b0*/  BSYNC B1 ;  /* 0x0000000000017941 */ /* 0x000fea0003800000 */
.L_x_2176:
[----:B------:R-:W-:Y:S02]  /*282c0*/  IMAD.MOV.U32 R13, RZ, RZ, R10 ;  /* 0x000000ffff0d7224 */ /* 0x000fe400078e000a */
[----:B------:R-:W-:Y:S02]  /*282d0*/  IMAD.MOV.U32 R12, RZ, RZ, 0x2 ;  /* 0x00000002ff0c7424 */ /* 0x000fe400078e00ff */
[----:B------:R-:W-:Y:S02]  /*282e0*/  IMAD.MOV.U32 R11, RZ, RZ, 0x181f ;  /* 0x0000181fff0b7424 */ /* 0x000fe400078e00ff */
[----:B------:R-:W-:Y:S02]  /*282f0*/  IMAD.MOV.U32 R15, RZ, RZ, -0x1 ;  /* 0xffffffffff0f7424 */ /* 0x000fe400078e00ff */
[----:B------:R-:W-:Y:S02]  /*28300*/  IMAD.MOV.U32 R3, RZ, RZ, R14 ;  /* 0x000000ffff037224 */ /* 0x000fe400078e000e */
[----:B------:R-:W-:-:S07]  /*28310*/  VIADD R9, R59, 0x40 ;  /* 0x000000403b097836 */ /* 0x000fce0000000000 */
[----:B------:R-:W-:Y:S05]  /*28320*/  WARPSYNC.COLLECTIVE R15, `(.L_x_2178) ;  /* 0x000000000f087348 */ /* 0x000fea0003c00000 */
[----:B------:R0:W1:Y:S02]  /*28330*/  SHFL.IDX P6, R14, R13, R12, R11 ;  /* 0x0000000c0d0e7389 */ /* 0x00006400000c000b */
[----:B01----:R-:W-:Y:S01]  /*28340*/  ENDCOLLECTIVE ;  /* 0x000000000000791b */ /* 0x003fe20003800000 */
.L_x_2178:
        /* <DEDUP_REMOVED lines=8> */
.L_x_2179:
[----:B------:R-:W-:-:S04]  /*283d0*/  @!P1 IADD3 R8, P2, R8, R29, RZ ;  /* 0x0000001d08089210 */ /* 0x000fc80007f5e0ff */
[----:B------:R-:W-:Y:S01]  /*283e0*/  @!P1 MOV R32, R8 ;  /* 0x0000000800209202 */ /* 0x000fe20000000f00 */
[----:B------:R-:W-:-:S04]  /*283f0*/  @!P1 IMAD.X R3, R3, 0x1, R28, P2 ;  /* 0x0000000103039824 */ /* 0x000fc800010e061c */
[----:B------:R-:W-:Y:S02]  /*28400*/  @!P1 IMAD.MOV.U32 R33, RZ, RZ, R3 ;  /* 0x000000ffff219224 */ /* 0x000fe400078e0003 */
[----:B------:R-:W-:-:S04]  /*28410*/  IMAD.MOV.U32 R13, RZ, RZ, R44 ;  /* 0x000000ffff0d7224 */ /* 0x000fc800078e002c */
[----:B------:R-:W5:Y:S01]  /*28420*/  @!P1 LD.E.128 R32, desc[UR54][R32.64] ;  /* 0x0000003620209980 */ /* 0x000f62000c101d00 */
[----:B------:R-:W-:-:S07]  /*28430*/  IMAD.MOV.U32 R9, RZ, RZ, R14 ;  /* 0x000000ffff097224 */ /* 0x000fce00078e000e */
[----:B-----5:R-:W-:Y:S05]  /*28440*/  WARPSYNC.COLLECTIVE R15, `(.L_x_2180) ;  /* 0x000000000f087348 */ /* 0x020fea0003c00000 */
[----:B------:R0:W1:Y:S02]  /*28450*/  SHFL.IDX P6, R14, R13, R12, R11 ;  /* 0x0000000c0d0e7389 */ /* 0x00006400000c000b */
[----:B01---5:R-:W-:Y:S01]  /*28460*/  ENDCOLLECTIVE ;  /* 0x000000000000791b */ /* 0x023fe20003800000 */
.L_x_2180:
[----:B------:R-:W-:-:S05]  /*28470*/  @!P1 IADD3 R14, P2, R14, R29, RZ ;  /* 0x0000001d0e0e9210 */ /* 0x000fca0007f5e0ff */
[----:B------:R-:W-:-:S04]  /*28480*/  @!P1 IMAD.X R9, R9, 0x1, R28, P2 ;  /* 0x0000000109099824 */ /* 0x000fc800010e061c */
[----:B------:R-:W-:-:S05]  /*28490*/  @!P1 IMAD.MOV.U32 R15, RZ, RZ, R9 ;  /* 0x000000ffff0f9224 */ /* 0x000fca00078e0009 */
[----:B------:R0:W5:Y:S01]  /*284a0*/  @!P1 LD.E.128 R28, desc[UR54][R14.64] ;  /* 0x000000360e1c9980 */ /* 0x000162000c101d00 */
[----:B------:R-:W-:Y:S02]  /*284b0*/  IMAD.MOV.U32 R13, RZ, RZ, R43 ;  /* 0x000000ffff0d7224 */ /* 0x000fe400078e002b */
[----:B------:R-:W-:Y:S02]  /*284c0*/  IMAD.MOV.U32 R12, RZ, RZ, 0x3 ;  /* 0x00000003ff0c7424 */ /* 0x000fe400078e00ff */
[----:B0-----:R-:W-:-:S07]  /*284d0*/  IMAD.MOV.U32 R15, RZ, RZ, -0x1 ;  /* 0xffffffffff0f7424 */ /* 0x001fce00078e00ff */
[----:B-----5:R-:W-:Y:S05]  /*284e0*/  WARPSYNC.COLLECTIVE R15, `(.L_x_2181) ;  /* 0x000000000f087348 */ /* 0x020fea0003c00000 */
[----:B------:R0:W1:Y:S02]  /*284f0*/  SHFL.IDX P6, R14, R13, R12, R11 ;  /* 0x0000000c0d0e7389 */ /* 0x00006400000c000b */
[----:B01---5:R-:W-:Y:S01]  /*28500*/  ENDCOLLECTIVE ;  /* 0x000000000000791b */ /* 0x023fe20003800000 */
.L_x_2181:
        /* <DEDUP_REMOVED lines=12> */
.L_x_2182:
[----:B------:R-:W-:Y:S02]  /*285d0*/  IMAD.MOV.U32 R13, RZ, RZ, R45 ;  /* 0x000000ffff0d7224 */ /* 0x000fe400078e002d */
[----:B------:R-:W-:-:S07]  /*285e0*/  IMAD.MOV.U32 R32, RZ, RZ, R14 ;  /* 0x000000ffff207224 */ /* 0x000fce00078e000e */
[----:B------:R-:W-:Y:S05]  /*285f0*/  WARPSYNC.COLLECTIVE R15, `(.L_x_2183) ;  /* 0x000000000f087348 */ /* 0x000fea0003c00000 */
[----:B------:R0:W1:Y:S02]  /*28600*/  SHFL.IDX P6, R14, R13, R12, R11 ;  /* 0x0000000c0d0e7389 */ /* 0x00006400000c000b */
[----:B01----:R-:W-:Y:S01]  /*28610*/  ENDCOLLECTIVE ;  /* 0x000000000000791b */ /* 0x003fe20003800000 */
.L_x_2183:
[----:B------:R-:W-:Y:S02]  /*28620*/  @!P1 IMAD.MOV.U32 R55, RZ, RZ, R33 ;  /* 0x000000ffff379224 */ /* 0x000fe400078e0021 */
[----:B------:R-:W-:Y:S02]  /*28630*/  IMAD.MOV.U32 R13, RZ, RZ, R44 ;  /* 0x000000ffff0d7224 */ /* 0x000fe400078e002c */
[----:B------:R-:W-:Y:S02]  /*28640*/  IMAD.MOV.U32 R8, RZ, RZ, R55 ;  /* 0x000000ffff087224 */ /* 0x000fe400078e0037 */
[----:B------:R-:W-:-:S07]  /*28650*/  IMAD.MOV.U32 R33, RZ, RZ, R14 ;  /* 0x000000ffff217224 */ /* 0x000fce00078e000e */
[----:B------:R-:W-:Y:S05]  /*28660*/  WARPSYNC.COLLECTIVE R15, `(.L_x_2184) ;  /* 0x000000000f087348 */ /* 0x000fea0003c00000 */
[----:B------:R0:W1:Y:S02]  /*28670*/  SHFL.IDX P6, R14, R13, R12, R11 ;  /* 0x0000000c0d0e7389 */ /* 0x00006400000c000b */
[----:B01----:R-:W-:Y:S01]  /*28680*/  ENDCOLLECTIVE ;  /* 0x000000000000791b */ /* 0x003fe20003800000 */
.L_x_2184:
[----:B------:R-:W-:Y:S02]  /*28690*/  @!P1 IMAD.MOV.U32 R56, RZ, RZ, R34 ;  /* 0x000000ffff389224 */ /* 0x000fe400078e0022 */
[----:B------:R-:W-:Y:S01]  /*286a0*/  @!P1 IMAD.MOV.U32 R57, RZ, RZ, R35 ;  /* 0x000000ffff399224 */ /* 0x000fe200078e0023 */
[----:B------:R-:W-:Y:S01]  /*286b0*/  PRMT R69, R8, 0x7610, R69 ;  /* 0x0000761008457816 */ /* 0x000fe20000000045 */
[----:B------:R-:W-:Y:S02]  /*286c0*/  IMAD.MOV.U32 R8, RZ, RZ, R56 ;  /* 0x000000ffff087224 */ /* 0x000fe400078e0038 */
[----:B------:R-:W-:Y:S02]  /*286d0*/  IMAD.MOV.U32 R9, RZ, RZ, R57 ;  /* 0x000000ffff097224 */ /* 0x000fe400078e0039 */
[----:B------:R-:W-:Y:S02]  /*286e0*/  @!P1 IMAD.MOV.U32 R38, RZ, RZ, R28 ;  /* 0x000000ffff269224 */ /* 0x000fe400078e001c */
[----:B------:R-:W-:-:S02]  /*286f0*/  @!P1 IMAD.MOV.U32 R39, RZ, RZ, R29 ;  /* 0x000000ffff279224 */ /* 0x000fc400078e001d */
[----:B------:R-:W-:Y:S02]  /*28700*/  @!P1 IMAD.MOV.U32 R40, RZ, RZ, R30 ;  /* 0x000000ffff289224 */ /* 0x000fe400078e001e */
[----:B------:R-:W-:Y:S01]  /*28710*/  @!P1 IMAD.MOV.U32 R41, RZ, RZ, R31 ;  /* 0x000000ffff299224 */ /* 0x000fe200078e001f */
[----:B------:R-:W-:Y:S01]  /*28720*/  PRMT R48, R8, 0x7610, R48 ;  /* 0x0000761008307816 */ /* 0x000fe20000000030 */
[----:B------:R-:W-:Y:S01]  /*28730*/  IMAD.MOV.U32 R8, RZ, RZ, R38 ;  /* 0x000000ffff087224 */ /* 0x000fe200078e0026 */
[----:B------:R-:W-:Y:S01]  /*28740*/  PRMT R49, R9, 0x7610, R49 ;  /* 0x0000761009317816 */ /* 0x000fe20000000031 */
[----:B------:R-:W-:Y:S02]  /*28750*/  IMAD.MOV.U32 R9, RZ, RZ, R39 ;  /* 0x000000ffff097224 */ /* 0x000fe400078e0027 */
[----:B------:R-:W-:Y:S02]  /*28760*/  IMAD.MOV.U32 R10, RZ, RZ, R40 ;  /* 0x000000ffff0a7224 */ /* 0x000fe400078e0028 */
[----:B------:R-:W-:Y:S01]  /*28770*/  IMAD.MOV.U32 R11, RZ, RZ, R41 ;  /* 0x000000ffff0b7224 */ /* 0x000fe200078e0029 */
[----:B------:R-:W-:Y:S01]  /*28780*/  PRMT R72, R8, 0x7610, R72 ;  /* 0x0000761008487816 */ /* 0x000fe20000000048 */
[----:B------:R-:W-:Y:S01]  /*28790*/  IMAD.MOV.U32 R34, RZ, RZ, R14 ;  /* 0x000000ffff227224 */ /* 0x000fe200078e000e */
[----:B------:R-:W-:-:S02]  /*287a0*/  PRMT R73, R9, 0x7610, R73 ;  /* 0x0000761009497816 */ /* 0x000fc40000000049 */
[----:B------:R-:W-:Y:S02]  /*287b0*/  CS2R R8, SRZ ;  /* 0x0000000000087805 */ /* 0x000fe4000001ff00 */
[----:B------:R-:W-:Y:S02]  /*287c0*/  PRMT R74, R10, 0x7610, R74 ;  /* 0x000076100a4a7816 */ /* 0x000fe4000000004a */
[----:B------:R-:W-:Y:S01]  /*287d0*/  PRMT R75, R11, 0x7610, R75 ;  /* 0x000076100b4b7816 */ /* 0x000fe2000000004b */
[----:B------:R-:W-:Y:S06]  /*287e0*/  BRA `(.L_x_2185) ;  /* 0xfffffe4000a07947 */ /* 0x000fec000383ffff */
.L_x_1838:
[----:B0-----:R0:W1:Y:S02]  /*287f0*/  SYNCS.PHASECHK.TRANS64.TRYWAIT P4, [R18+URZ+0x28800], R29 ;  /* 0x0288001d120075a7 */ /* 0x001064000808017f */
[----:B-1----:R-:W-:Y:S05]  /*28800*/  @!P4 NANOSLEEP.SYNCS 0x989680 ;  /* 0x009896800000c95d */ /* 0x002fea0003900000 */
[----:B------:R-:W1:Y:S02]  /*28810*/  @!P4 SYNCS.PHASECHK.TRANS64 P4, [R18+URZ+0x28800], R29 ;  /* 0x0288001d1200c5a7 */ /* 0x000e64000808007f */
[----:B-1----:R-:W-:Y:S05]  /*28820*/  @!P4 BRA `(.L_x_1838) ;  /* 0xfffffffc00f0c947 */ /* 0x002fea000383ffff */
[----:B------:R-:W-:Y:S05]  /*28830*/  BRA `(.L_x_2186) ;  /* 0xfffffe4400487947 */ /* 0x000fea000383ffff */
.L_x_1848:
[----:B----4-:R4:W0:Y:S02]  /*28840*/  SYNCS.PHASECHK.TRANS64.TRYWAIT P1, [R8+URZ+0x28830], R3 ;  /* 0x02883003080075a7 */ /* 0x010824000802017f */
[----:B0-----:R-:W-:Y:S05]  /*28850*/  @!P1 NANOSLEEP.SYNCS 0x989680 ;  /* 0x009896800000995d */ /* 0x001fea0003900000 */
[----:B------:R-:W0:Y:S02]  /*28860*/  @!P1 SYNCS.PHASECHK.TRANS64 P1, [R8+URZ+0x28830], R3 ;  /* 0x02883003080095a7 */ /* 0x000e24000802007f */
[----:B0-----:R-:W-:Y:S05]  /*28870*/  @!P1 BRA `(.L_x_1848) ;  /* 0xfffffffc00f09947 */ /* 0x001fea000383ffff */
[----:B------:R-:W-:Y:S05]  /*28880*/  BRA `(.L_x_1847) ;  /* 0xfffffe60001c7947 */ /* 0x000fea000383ffff */
.L_x_1867:
[----:B-1----:R1:W2:Y:S02]  /*28890*/  SYNCS.PHASECHK.TRANS64.TRYWAIT P4, [R7+URZ+0x28830], R6 ;  /* 0x02883006070075a7 */ /* 0x0022a4000808017f */
[----:B--2---:R-:W-:Y:S05]  /*288a0*/  @!P4 NANOSLEEP.SYNCS 0x989680 ;  /* 0x009896800000c95d */ /* 0x004fea0003900000 */
[----:B------:R-:W2:Y:S02]  /*288b0*/  @!P4 SYNCS.PHASECHK.TRANS64 P4, [R7+URZ+0x28830], R6 ;  /* 0x028830060700c5a7 */ /* 0x000ea4000808007f */
[----:B--2---:R-:W-:Y:S05]  /*288c0*/  @!P4 BRA `(.L_x_1867) ;  /* 0xfffffffc00f0c947 */ /* 0x004fea000383ffff */
[----:B------:R-:W-:Y:S05]  /*288d0*/  BRA `(.L_x_1866) ;  /* 0xfffffe9c00047947 */ /* 0x000fea000383ffff */
.L_x_1871:
[----:B-1----:R1:W2:Y:S02]  /*288e0*/  SYNCS.PHASECHK.TRANS64.TRYWAIT P3, [R7+URZ+0x28850], R6 ;  /* 0x02885006070075a7 */ /* 0x0022a4000806017f */
[----:B--2---:R-:W-:Y:S05]  /*288f0*/  @!P3 NANOSLEEP.SYNCS 0x989680 ;  /* 0x009896800000b95d */ /* 0x004fea0003900000 */
[----:B------:R-:W2:Y:S02]  /*28900*/  @!P3 SYNCS.PHASECHK.TRANS64 P3, [R7+URZ+0x28850], R6 ;  /* 0x028850060700b5a7 */ /* 0x000ea4000806007f */
[----:B--2---:R-:W-:Y:S05]  /*28910*/  @!P3 BRA `(.L_x_1871) ;  /* 0xfffffffc00f0b947 */ /* 0x004fea000383ffff */
[----:B------:R-:W-:Y:S05]  /*28920*/  BRA `(.L_x_1868) ;  /* 0xfffffea000147947 */ /* 0x000fea000383ffff */
.L_x_1892:
[----:B-1----:R1:W2:Y:S02]  /*28930*/  SYNCS.PHASECHK.TRANS64.TRYWAIT P2, [R7+URZ+0x28830], R6 ;  /* 0x02883006070075a7 */ /* 0x0022a4000804017f */
[----:B--2---:R-:W-:Y:S05]  /*28940*/  @!P2 NANOSLEEP.SYNCS 0x989680 ;  /* 0x009896800000a95d */ /* 0x004fea0003900000 */
[----:B------:R-:W2:Y:S02]  /*28950*/  @!P2 SYNCS.PHASECHK.TRANS64 P2, [R7+URZ+0x28830], R6 ;  /* 0x028830060700a5a7 */ /* 0x000ea4000804007f */
[----:B--2---:R-:W-:Y:S05]  /*28960*/  @!P2 BRA `(.L_x_1892) ;  /* 0xfffffffc00f0a947 */ /* 0x004fea000383ffff */
[----:B------:R-:W-:Y:S05]  /*28970*/  BRA `(.L_x_1891) ;  /* 0xfffffed8003c7947 */ /* 0x000fea000383ffff */
.L_x_1896:
[----:B-1----:R1:W2:Y:S02]  /*28980*/  SYNCS.PHASECHK.TRANS64.TRYWAIT P1, [R7+URZ+0x28850], R6 ;  /* 0x02885006070075a7 */ /* 0x0022a4000802017f */
[----:B--2---:R-:W-:Y:S05]  /*28990*/  @!P1 NANOSLEEP.SYNCS 0x989680 ;  /* 0x009896800000995d */ /* 0x004fea0003900000 */
[----:B------:R-:W2:Y:S02]  /*289a0*/  @!P1 SYNCS.PHASECHK.TRANS64 P1, [R7+URZ+0x28850], R6 ;  /* 0x02885006070095a7 */ /* 0x000ea4000802007f */
[----:B--2---:R-:W-:Y:S05]  /*289b0*/  @!P1 BRA `(.L_x_1896) ;  /* 0xfffffffc00f09947 */ /* 0x004fea000383ffff */
[----:B------:R-:W-:Y:S05]  /*289c0*/  BRA `(.L_x_1893) ;  /* 0xfffffedc00587947 */ /* 0x000fea000383ffff */
.L_x_1905:
[----:B-1----:R1:W2:Y:S02]  /*289d0*/  SYNCS.PHASECHK.TRANS64.TRYWAIT P2, [R7+URZ+0x28830], R6 ;  /* 0x02883006070075a7 */ /* 0x0022a4000804017f */
[----:B--2---:R-:W-:Y:S05]  /*289e0*/  @!P2 NANOSLEEP.SYNCS 0x989680 ;  /* 0x009896800000a95d */ /* 0x004fea0003900000 */
[----:B------:R-:W2:Y:S02]  /*289f0*/  @!P2 SYNCS.PHASECHK.TRANS64 P2, [R7+URZ+0x28830], R6 ;  /* 0x028830060700a5a7 */ /* 0x000ea4000804007f */
[----:B--2---:R-:W-:Y:S05]  /*28a00*/  @!P2 BRA `(.L_x_1905) ;  /* 0xfffffffc00f0a947 */ /* 0x004fea000383ffff */
[----:B------:R-:W-:Y:S05]  /*28a10*/  BRA `(.L_x_1904) ;  /* 0xffffff0000c87947 */ /* 0x000fea000383ffff */
.L_x_1909:
[----:B-1----:R1:W2:Y:S02]  /*28a20*/  SYNCS.PHASECHK.TRANS64.TRYWAIT P1, [R7+URZ+0x28850], R6 ;  /* 0x02885006070075a7 */ /* 0x0022a4000802017f */
[----:B--2---:R-:W-:Y:S05]  /*28a30*/  @!P1 NANOSLEEP.SYNCS 0x989680 ;  /* 0x009896800000995d */ /* 0x004fea0003900000 */
[----:B------:R-:W2:Y:S02]  /*28a40*/  @!P1 SYNCS.PHASECHK.TRANS64 P1, [R7+URZ+0x28850], R6 ;  /* 0x02885006070095a7 */ /* 0x000ea4000802007f */
[----:B--2---:R-:W-:Y:S05]  /*28a50*/  @!P1 BRA `(.L_x_1909) ;  /* 0xfffffffc00f09947 */ /* 0x004fea000383ffff */
[----:B------:R-:W-:Y:S05]  /*28a60*/  BRA `(.L_x_1906) ;  /* 0xffffff0400e47947 */ /* 0x000fea000383ffff */
.L_x_1924:
[----:B-1----:R1:W2:Y:S02]  /*28a70*/  SYNCS.PHASECHK.TRANS64.TRYWAIT P1, [R13+URZ+0x28850], R0 ;  /* 0x028850000d0075a7 */ /* 0x0022a4000802017f */
[----:B--2---:R-:W-:Y:S05]  /*28a80*/  @!P1 NANOSLEEP.SYNCS 0x989680 ;  /* 0x009896800000995d */ /* 0x004fea0003900000 */
[----:B------:R-:W2:Y:S02]  /*28a90*/  @!P1 SYNCS.PHASECHK.TRANS64 P1, [R13+URZ+0x28850], R0 ;  /* 0x028850000d0095a7 */ /* 0x000ea4000802007f */
[----:B--2---:R-:W-:Y:S05]  /*28aa0*/  @!P1 BRA `(.L_x_1924) ;  /* 0xfffffffc00f09947 */ /* 0x004fea000383ffff */
[----:B------:R-:W-:Y:S05]  /*28ab0*/  BRA `(.L_x_1923) ;  /* 0xffffff3c00447947 */ /* 0x000fea000383ffff */
.L_x_1939:
[----:B------:R-:W-:Y:S02]  /*28ac0*/  IMAD.MOV.U32 R13, RZ, RZ, R4 ;  /* 0x000000ffff0d7224 */ /* 0x000fe400078e0004 */
[----:B------:R-:W-:Y:S02]  /*28ad0*/  IMAD.MOV.U32 R12, RZ, RZ, RZ ;  /* 0x000000ffff0c7224 */ /* 0x000fe400078e00ff */
[----:B------:R-:W-:Y:S02]  /*28ae0*/  IMAD.MOV.U32 R11, RZ, RZ, 0x181f ;  /* 0x0000181fff0b7424 */ /* 0x000fe400078e00ff */
[----:B------:R-:W-:-:S07]  /*28af0*/  IMAD.MOV.U32 R15, RZ, RZ, -0x1 ;  /* 0xffffffffff0f7424 */ /* 0x000fce00078e00ff */
[----:B---3--:R-:W-:Y:S05]  /*28b00*/  WARPSYNC.COLLECTIVE R15, `(.L_x_2187) ;  /* 0x000000000f087348 */ /* 0x008fea0003c00000 */
[----:B------:R0:W1:Y:S02]  /*28b10*/  SHFL.IDX P6, R14, R13, R12, R11 ;  /* 0x0000000c0d0e7389 */ /* 0x00006400000c000b */
[----:B01-3--:R-:W-:Y:S01]  /*28b20*/  ENDCOLLECTIVE ;  /* 0x000000000000791b */ /* 0x00bfe20003800000 */
.L_x_2187:
[----:B------:R-:W-:Y:S02]  /*28b30*/  IMAD.MOV.U32 R13, RZ, RZ, R0 ;  /* 0x000000ffff0d7224 */ /* 0x000fe400078e0000 */
[----:B------:R-:W-:-:S07]  /*28b40*/  IMAD.MOV.U32 R3, RZ, RZ, R14 ;  /* 0x000000ffff037224 */ /* 0x000fce00078e000e */
[----:B------:R-:W-:Y:S05]  /*28b50*/  WARPSYNC.COLLECTIVE R15, `(.L_x_2188) ;  /* 0x000000000f087348 */ /* 0x000fea0003c00000 */
[----:B------:R0:W1:Y:S02]  /*28b60*/  SHFL.IDX P6, R14, R13, R12, R11 ;  /* 0x0000000c0d0e7389 */ /* 0x00006400000c000b */
[----:B01----:R-:W-:Y:S01]  /*28b70*/  ENDCOLLECTIVE ;  /* 0x000000000000791b */ /* 0x003fe20003800000 */
.L_x_2188:
[----:B------:R-:W-:Y:S05]  /*28b80*/  BRA `(.L_x_2189) ;  /* 0xffffff6000847947 */ /* 0x000fea000383ffff */
.L_x_1942:
[----:B------:R-:W-:Y:S01]  /*28b90*/  BSSY B1, `(.L_x_2190) ;  /* 0x0000008000017945 */ /* 0x000fe20003800000 */
[----:B------:R-:W-:Y:S02]  /*28ba0*/  IMAD.MOV.U32 R13, RZ, RZ, R4 ;  /* 0x000000ffff0d7224 */ /* 0x000fe400078e0004 */
[----:B------:R-:W-:Y:S02]  /*28bb0*/  IMAD.MOV.U32 R12, RZ, RZ, 0x1 ;  /* 0x00000001ff0c7424 */ /* 0x000fe400078e00ff */
[----:B------:R-:W-:Y:S02]  /*28bc0*/  IMAD.MOV.U32 R11, RZ, RZ, 0x181f ;  /* 0x0000181fff0b7424 */ /* 0x000fe400078e00ff */
[----:B----4-:R-:W-:-:S07]  /*28bd0*/  IMAD.MOV.U32 R15, RZ, RZ, -0x1 ;  /* 0xffffffffff0f7424 */ /* 0x010fce00078e00ff */
[----:B0123--:R-:W-:Y:S05]  /*28be0*/  WARPSYNC.COLLECTIVE R15, `(.L_x_2191) ;  /* 0x000000000f087348 */ /* 0x00ffea0003c00000 */
[----:B--2---:R2:W4:Y:S02]  /*28bf0*/  SHFL.IDX P6, R14, R13, R12, R11 ;  /* 0x0000000c0d0e7389 */ /* 0x00452400000c000b */
[----:B01234-:R-:W-:Y:S01]  /*28c00*/  ENDCOLLECTIVE ;  /* 0x000000000000791b */ /* 0x01ffe20003800000 */
.L_x_2191:
[----:B------:R-:W-:Y:S05]  /*28c10*/  BSYNC B1 ;  /* 0x0000000000017941 */ /* 0x000fea0003800000 */
.L_x_2190:
        /* <DEDUP_REMOVED lines=8> */
.L_x_2192:
[----:B------:R-:W-:Y:S05]  /*28ca0*/  BRA `(.L_x_2193) ;  /* 0xffffff6000847947 */ /* 0x000fea000383ffff */
.L_x_1945:
        /* <DEDUP_REMOVED lines=8> */
.L_x_2195:
[----:B------:R-:W-:Y:S05]  /*28d30*/  BSYNC B1 ;  /* 0x0000000000017941 */ /* 0x000fea0003800000 */
.L_x_2194:
        /* <DEDUP_REMOVED lines=8> */
.L_x_2196:
[----:B------:R-:W-:Y:S05]  /*28dc0*/  BRA `(.L_x_2197) ;  /* 0xffffff6000847947 */ /* 0x000fea000383ffff */
.L_x_1948:
[----:B------:R-:W-:Y:S01]  /*28dd0*/  BSSY B1, `(.L_x_2198) ;  /* 0x0000008000017945 */ /* 0x000fe20003800000 */
[----:B------:R-:W-:Y:S02]  /*28de0*/  IMAD.MOV.U32 R13, RZ, RZ, R4 ;  /* 0x000000ffff0d7224 */ /* 0x000fe400078e0004 */
[----:B------:R-:W-:Y:S02]  /*28df0*/  IMAD.MOV.U32 R12, RZ, RZ, 0x3 ;  /* 0x00000003ff0c7424 */ /* 0x000fe400078e00ff */
[----:B------:R-:W-:Y:S02]  /*28e00*/  IMAD.MOV.U32 R11, RZ, RZ, 0x181f ;  /* 0x0000181fff0b7424 */ /* 0x000fe400078e00ff */
[----:B0-----:R-:W-:-:S07]  /*28e10*/  IMAD.MOV.U32 R15, RZ, RZ, -0x1 ;  /* 0xffffffffff0f7424 */ /* 0x001fce00078e00ff */
[----:B-1234-:R-:W-:Y:S05]  /*28e20*/  WARPSYNC.COLLECTIVE R15, `(.L_x_2199) ;  /* 0x000000000f087348 */ /* 0x01efea0003c00000 */
[----:B----4-:R0:W4:Y:S02]  /*28e30*/  SHFL.IDX P6, R14, R13, R12, R11 ;  /* 0x0000000c0d0e7389 */ /* 0x01012400000c000b */
[----:B01234-:R-:W-:Y:S01]  /*28e40*/  ENDCOLLECTIVE ;  /* 0x000000000000791b */ /* 0x01ffe20003800000 */
.L_x_2199:
[----:B------:R-:W-:Y:S05]  /*28e50*/  BSYNC B1 ;  /* 0x0000000000017941 */ /* 0x000fea0003800000 */
.L_x_2198:
        /* <DEDUP_REMOVED lines=8> */
.L_x_2200:
[----:B------:R-:W-:Y:S05]  /*28ee0*/  BRA `(.L_x_2201) ;  /* 0xffffff6000847947 */ /* 0x000fea000383ffff */
.L_x_1973:
[----:B------:R-:W0:Y:S01]  /*28ef0*/  S2R R12, SR_TID.X ;  /* 0x00000000000c7919 */ /* 0x000e220000002100 */
[----:B------:R-:W-:Y:S01]  /*28f00*/  BSSY B1, `(.L_x_2202) ;  /* 0x000000a000017945 */ /* 0x000fe20003800000 */
[----:B------:R-:W-:Y:S02]  /*28f10*/  IMAD.MOV.U32 R11, RZ, RZ, 0x1f ;  /* 0x0000001fff0b7424 */ /* 0x000fe400078e00ff */
[----:B------:R-:W-:Y:S01]  /*28f20*/  IMAD.MOV.U32 R15, RZ, RZ, -0x1 ;  /* 0xffffffffff0f7424 */ /* 0x000fe200078e00ff */
[----:B0-----:R-:W-:-:S04]  /*28f30*/  SHF.R.U32.HI R12, RZ, 0x5, R12 ;  /* 0x00000005ff0c7819 */ /* 0x001fc8000001160c */
[----:B------:R-:W-:-:S05]  /*28f40*/  LOP3.LUT R12, R12, 0x3, RZ, 0xc0, !PT ;  /* 0x000000030c0c7812 */ /* 0x000fca00078ec0ff */
[----:B------:R-:W-:Y:S02]  /*28f50*/  IMAD.MOV.U32 R13, RZ, RZ, R12 ;  /* 0x000000ffff0d7224 */ /* 0x000fe400078e000c */
[----:B------:R-:W-:-:S07]  /*28f60*/  IMAD.MOV.U32 R12, RZ, RZ, RZ ;  /* 0x000000ffff0c7224 */ /* 0x000fce00078e00ff */
[----:B------:R-:W-:Y:S05]  /*28f70*/  WARPSYNC.COLLECTIVE R15, `(.L_x_2203) ;  /* 0x000000000f087348 */ /* 0x000fea0003c00000 */
[----:B------:R0:W1:Y:S02]  /*28f80*/  SHFL.IDX P6, R14, R13, R12, R11 ;  /* 0x0000000c0d0e7389 */ /* 0x00006400000c000b */
[----:B01----:R-:W-:Y:S01]  /*28f90*/  ENDCOLLECTIVE ;  /* 0x000000000000791b */ /* 0x003fe20003800000 */
.L_x_2203:
[----:B------:R-:W-:Y:S05]  /*28fa0*/  BSYNC B1 ;  /* 0x0000000000017941 */ /* 0x000fea0003800000 */
.L_x_2202:
[----:B------:R-:W-:Y:S05]  /*28fb0*/  BRA `(.L_x_2204) ;  /* 0xffffff78006c7947 */ /* 0x000fea000383ffff */
.L_x_1975:
[----:B------:R-:W-:Y:S01]  /*28fc0*/  BSSY B1, `(.L_x_2205) ;  /* 0x0000006000017945 */ /* 0x000fe20003800000 */
[----:B------:R-:W-:-:S07]  /*28fd0*/  IMAD.MOV.U32 R15, RZ, RZ, -0x1 ;  /* 0xffffffffff0f7424 */ /* 0x000fce00078e00ff */
[----:B0-----:R-:W-:Y:S05]  /*28fe0*/  WARPSYNC.COLLECTIVE R15, `(.L_x_2206) ;  /* 0x000000000f0c7348 */ /* 0x001fea0003c00000 */
[----:B------:R-:W-:Y:S02]  /*28ff0*/  ELECT P6, UR62, PT ;  /* 0x00000000003e782f */ /* 0x000fe400038c0000 */
[----:B------:R-:W-:Y:S01]  /*29000*/  MOV R14, UR62 ;  /* 0x0000003e000e7c02 */ /* 0x000fe20008000f00 */
[----:B0-----:R-:W-:Y:S10]  /*29010*/  ENDCOLLECTIVE ;  /* 0x000000000000791b */ /* 0x001ff40003800000 */
.L_x_2206:
[----:B------:R-:W-:Y:S05]  /*29020*/  BSYNC B1 ;  /* 0x0000000000017941 */ /* 0x000fea0003800000 */
.L_x_2205:
[----:B------:R-:W-:Y:S05]  /*29030*/  BRA `(.L_x_1974) ;  /* 0xffffff7800647947 */ /* 0x000fea000383ffff */
.L_x_1977:
[----:B0-----:R0:W1:Y:S02]  /*29040*/  SYNCS.PHASECHK.TRANS64.TRYWAIT P0, [R22+URZ+0x28820], R3 ;  /* 0x02882003160075a7 */ /* 0x001064000800017f */
[----:B-1----:R-:W-:Y:S05]  /*29050*/  @!P0 NANOSLEEP.SYNCS 0x989680 ;  /* 0x009896800000895d */ /* 0x002fea0003900000 */
[----:B------:R-:W1:Y:S02]  /*29060*/  @!P0 SYNCS.PHASECHK.TRANS64 P0, [R22+URZ+0x28820], R3 ;  /* 0x02882003160085a7 */ /* 0x000e64000800007f */
[----:B-1----:R-:W-:Y:S05]  /*29070*/  @!P0 BRA `(.L_x_1977) ;  /* 0xfffffffc00f08947 */ /* 0x002fea000383ffff */
[----:B------:R-:W-:Y:S05]  /*29080*/  BRA `(.L_x_2207) ;  /* 0xffffff7800747947 */ /* 0x000fea000383ffff */
.L_x_1981:
[----:B-1----:R1:W2:Y:S02]  /*29090*/  SYNCS.PHASECHK.TRANS64.TRYWAIT P0, [R11+URZ+0x288a0], R14 ;  /* 0x0288a00e0b0075a7 */ /* 0x0022a4000800017f */
[----:B--2---:R-:W-:Y:S05]  /*290a0*/  @!P0 NANOSLEEP.SYNCS 0x989680 ;  /* 0x009896800000895d */ /* 0x004fea0003900000 */
[----:B------:R-:W2:Y:S02]  /*290b0*/  @!P0 SYNCS.PHASECHK.TRANS64 P0, [R11+URZ+0x288a0], R14 ;  /* 0x0288a00e0b0085a7 */ /* 0x000ea4000800007f */
[----:B--2---:R-:W-:Y:S05]  /*290c0*/  @!P0 BRA `(.L_x_1981) ;  /* 0xfffffffc00f08947 */ /* 0x004fea000383ffff */
[----:B------:R-:W-:Y:S05]  /*290d0*/  BRA `(.L_x_2208) ;  /* 0xffffff78008c7947 */ /* 0x000fea000383ffff */
.L_x_1987:
[----:B0-----:R0:W2:Y:S02]  /*290e0*/  SYNCS.PHASECHK.TRANS64.TRYWAIT P0, [R11+URZ+0x288c0], R14 ;  /* 0x0288c00e0b0075a7 */ /* 0x0010a4000800017f */
[----:B--2---:R-:W-:Y:S05]  /*290f0*/  @!P0 NANOSLEEP.SYNCS 0x989680 ;  /* 0x009896800000895d */ /* 0x004fea0003900000 */
[----:B------:R-:W2:Y:S02]  /*29100*/  @!P0 SYNCS.PHASECHK.TRANS64 P0, [R11+URZ+0x288c0], R14 ;  /* 0x0288c00e0b0085a7 */ /* 0x000ea4000800007f */
[----:B--2---:R-:W-:Y:S05]  /*29110*/  @!P0 BRA `(.L_x_1987) ;  /* 0xfffffffc00f08947 */ /* 0x004fea000383ffff */
[----:B------:R-:W-:Y:S05]  /*29120*/  BRA `(.L_x_2209) ;  /* 0xffffff7c004c7947 */ /* 0x000fea000383ffff */
.L_x_1995:
[----:B0-----:R0:W1:Y:S02]  /*29130*/  SYNCS.PHASECHK.TRANS64.TRYWAIT P1, [R12+URZ+0x288a0], R2 ;  /* 0x0288a0020c0075a7 */ /* 0x001064000802017f */
[----:B-1----:R-:W-:Y:S05]  /*29140*/  @!P1 NANOSLEEP.SYNCS 0x989680 ;  /* 0x009896800000995d */ /* 0x002fea0003900000 */
[----:B------:R-:W1:Y:S02]  /*29150*/  @!P1 SYNCS.PHASECHK.TRANS64 P1, [R12+URZ+0x288a0], R2 ;  /* 0x0288a0020c0095a7 */ /* 0x000e64000802007f */
[----:B-1----:R-:W-:Y:S05]  /*29160*/  @!P1 BRA `(.L_x_1995) ;  /* 0xfffffffc00f09947 */ /* 0x002fea000383ffff */
[----:B------:R-:W-:Y:S05]  /*29170*/  BRA `(.L_x_2210) ;  /* 0xffffff8000487947 */ /* 0x000fea000383ffff */
.L_x_2001:
[----:B-1----:R1:W2:Y:S02]  /*29180*/  SYNCS.PHASECHK.TRANS64.TRYWAIT P1, [R12+URZ+0x288c0], R2 ;  /* 0x0288c0020c0075a7 */ /* 0x0022a4000802017f */
[----:B--2---:R-:W-:Y:S05]  /*29190*/  @!P1 NANOSLEEP.SYNCS 0x989680 ;  /* 0x009896800000995d */ /* 0x004fea0003900000 */
[----:B------:R-:W2:Y:S02]  /*291a0*/  @!P1 SYNCS.PHASECHK.TRANS64 P1, [R12+URZ+0x288c0], R2 ;  /* 0x0288c0020c0095a7 */ /* 0x000ea4000802007f */
[----:B--2---:R-:W-:Y:S05]  /*291b0*/  @!P1 BRA `(.L_x_2001) ;  /* 0xfffffffc00f09947 */ /* 0x004fea000383ffff */
[----:B------:R-:W-:Y:S05]  /*291c0*/  BRA `(.L_x_2211) ;  /* 0xffffff8400007947 */ /* 0x000fea000383ffff */
.L_x_2023:
[----:B------:R-:W0:Y:S01]  /*291d0*/  S2R R9, SR_TID.X ;  /* 0x0000000000097919 */ /* 0x000e220000002100 */
[----:B------:R-:W-:Y:S01]  /*291e0*/  BSSY B0, `(.L_x_2212) ;  /* 0x000000a000007945 */ /* 0x000fe20003800000 */
[----:B------:R-:W-:Y:S02]  /*291f0*/  IMAD.MOV.U32 R12, RZ, RZ, RZ ;  /* 0x000000ffff0c7224 */ /* 0x000fe400078e00ff */
[----:B------:R-:W-:Y:S02]  /*29200*/  IMAD.MOV.U32 R11, RZ, RZ, 0x1f ;  /* 0x0000001fff0b7424 */ /* 0x000fe400078e00ff */
[----:B------:R-:W-:Y:S01]  /*29210*/  IMAD.MOV.U32 R15, RZ, RZ, -0x1 ;  /* 0xffffffffff0f7424 */ /* 0x000fe200078e00ff */
[----:B0-----:R-:W-:-:S04]  /*29220*/  SHF.R.U32.HI R9, RZ, 0x5, R9 ;  /* 0x00000005ff097819 */ /* 0x001fc80000011609 */
[----:B------:R-:W-:-:S05]  /*29230*/  LOP3.LUT R9, R9, 0x3, RZ, 0xc0, !PT ;  /* 0x0000000309097812 */ /* 0x000fca00078ec0ff */
[----:B------:R-:W-:-:S07]  /*29240*/  IMAD.MOV.U32 R13, RZ, RZ, R9 ;  /* 0x000000ffff0d7224 */ /* 0x000fce00078e0009 */
[----:B-----5:R-:W-:Y:S05]  /*29250*/  WARPSYNC.COLLECTIVE R15, `(.L_x_2213) ;  /* 0x000000000f087348 */ /* 0x020fea0003c00000 */
[----:B------:R0:W1:Y:S02]  /*29260*/  SHFL.IDX P6, R14, R13, R12, R11 ;  /* 0x0000000c0d0e7389 */ /* 0x00006400000c000b */
[----:B01---5:R-:W-:Y:S01]  /*29270*/  ENDCOLLECTIVE ;  /* 0x000000000000791b */ /* 0x023fe20003800000 */
.L_x_2213:
[----:B------:R-:W-:Y:S05]  /*29280*/  BSYNC B0 ;  /* 0x0000000000007941 */ /* 0x000fea0003800000 */
.L_x_2212:
[----:B------:R-:W-:Y:S05]  /*29290*/  BRA `(.L_x_2214) ;  /* 0xffffff9000cc7947 */ /* 0x000fea000383ffff */
.L_x_2026:
[----:B0-----:R0:W1:Y:S02]  /*292a0*/  SYNCS.PHASECHK.TRANS64.TRYWAIT P0, [R7+URZ+0x28840], R2 ;  /* 0x02884002070075a7 */ /* 0x001064000800017f */
[----:B-1----:R-:W-:Y:S05]  /*292b0*/  @!P0 NANOSLEEP.SYNCS 0x989680 ;  /* 0x009896800000895d */ /* 0x002fea0003900000 */
[----:B------:R-:W1:Y:S02]  /*292c0*/  @!P0 SYNCS.PHASECHK.TRANS64 P0, [R7+URZ+0x28840], R2 ;  /* 0x02884002070085a7 */ /* 0x000e64000800007f */
[----:B-1----:R-:W-:Y:S05]  /*292d0*/  @!P0 BRA `(.L_x_2026) ;  /* 0xfffffffc00f08947 */ /* 0x002fea000383ffff */
[----:B------:R-:W-:Y:S05]  /*292e0*/  BRA `(.L_x_2215) ;  /* 0xffffff9400287947 */ /* 0x000fea000383ffff */
.L_x_2027:
        /* <DEDUP_REMOVED lines=8> */
.L_x_2217:
[----:B------:R-:W-:Y:S05]  /*29370*/  BSYNC B0 ;  /* 0x0000000000007941 */ /* 0x000fea0003800000 */
.L_x_2216:
        /* <DEDUP_REMOVED lines=9> */
.L_x_2218:
[----:B------:R-:W-:Y:S01]  /*29410*/  MOV R13, R0 ;  /* 0x00000000000d7202 */ /* 0x000fe20000000f00 */
[----:B------:R-:W-:Y:S02]  /*29420*/  IMAD.MOV.U32 R12, RZ, RZ, 0x1 ;  /* 0x00000001ff0c7424 */ /* 0x000fe400078e00ff */
[----:B------:R-:W-:-:S07]  /*29430*/  IMAD.MOV.U32 R3, RZ, RZ, R14 ;  /* 0x000000ffff037224 */ /* 0x000fce00078e000e */
[----:B------:R-:W-:Y:S05]  /*29440*/  WARPSYNC.COLLECTIVE R15, `(.L_x_2219) ;  /* 0x000000000f087348 */ /* 0x000fea0003c00000 */
[----:B------:R0:W1:Y:S02]  /*29450*/  SHFL.IDX P6, R14, R13, R12, R11 ;  /* 0x0000000c0d0e7389 */ /* 0x00006400000c000b */
[----:B01----:R-:W-:Y:S01]  /*29460*/  ENDCOLLECTIVE ;  /* 0x000000000000791b */ /* 0x003fe20003800000 */
.L_x_2219:
        /* <DEDUP_REMOVED lines=16> */
.L_x_2220:
[----:B------:R-:W-:Y:S02]  /*29570*/  @P0 IMAD R8, R5, 0x2, R22 ;  /* 0x0000000205080824 */ /* 0x000fe400078e0216 */
[----:B------:R-:W-:Y:S02]  /*29580*/  IMAD.MOV.U32 R13, RZ, RZ, R0 ;  /* 0x000000ffff0d7224 */ /* 0x000fe400078e0000 */
[----:B------:R-:W-:Y:S02]  /*29590*/  IMAD.MOV.U32 R12, RZ, RZ, 0x2 ;  /* 0x00000002ff0c7424 */ /* 0x000fe400078e00ff */
[----:B------:R-:W-:-:S07]  /*295a0*/  IMAD.MOV.U32 R3, RZ, RZ, R14 ;  /* 0x000000ffff037224 */ /* 0x000fce00078e000e */
[----:B------:R-:W-:Y:S05]  /*295b0*/  WARPSYNC.COLLECTIVE R15, `(.L_x_2221) ;  /* 0x000000000f087348 */ /* 0x000fea0003c00000 */
[----:B------:R0:W1:Y:S02]  /*295c0*/  SHFL.IDX P6, R14, R13, R12, R11 ;  /* 0x0000000c0d0e7389 */ /* 0x00006400000c000b */
[----:B01----:R-:W-:Y:S01]  /*295d0*/  ENDCOLLECTIVE ;  /* 0x000000000000791b */ /* 0x003fe20003800000 */
.L_x_2221:
        /* <DEDUP_REMOVED lines=16> */
.L_x_2222:
[----:B------:R-:W-:Y:S02]  /*296e0*/  @P0 IMAD R8, R5, 0x2, R22 ;  /* 0x0000000205080824 */ /* 0x000fe400078e0216 */
[----:B------:R-:W-:Y:S02]  /*296f0*/  IMAD.MOV.U32 R13, RZ, RZ, R0 ;  /* 0x000000ffff0d7224 */ /* 0x000fe400078e0000 */
[----:B------:R-:W-:Y:S02]  /*29700*/  IMAD.MOV.U32 R12, RZ, RZ, 0x3 ;  /* 0x00000003ff0c7424 */ /* 0x000fe400078e00ff */
[----:B------:R-:W-:-:S07]  /*29710*/  IMAD.MOV.U32 R3, RZ, RZ, R14 ;  /* 0x000000ffff037224 */ /* 0x000fce00078e000e */
[----:B------:R-:W-:Y:S05]  /*29720*/  WARPSYNC.COLLECTIVE R15, `(.L_x_2223) ;  /* 0x000000000f087348 */ /* 0x000fea0003c00000 */
[----:B------:R0:W1:Y:S02]  /*29730*/  SHFL.IDX P6, R14, R13, R12, R11 ;  /* 0x0000000c0d0e7389 */ /* 0x00006400000c000b */
[----:B01----:R-:W-:Y:S01]  /*29740*/  ENDCOLLECTIVE ;  /* 0x000000000000791b */ /* 0x003fe20003800000 */
.L_x_2223:
        /* <DEDUP_REMOVED lines=16> */
.L_x_2224:
[----:B------:R-:W-:Y:S02]  /*29850*/  @P0 IMAD R8, R5, 0x2, R22 ;  /* 0x0000000205080824 */ /* 0x000fe400078e0216 */
[----:B------:R-:W-:Y:S02]  /*29860*/  IMAD.MOV.U32 R13, RZ, RZ, R0 ;  /* 0x000000ffff0d7224 */ /* 0x000fe400078e0000 */
[----:B------:R-:W-:Y:S02]  /*29870*/  IMAD.MOV.U32 R12, RZ, RZ, 0x4 ;  /* 0x00000004ff0c7424 */ /* 0x000fe400078e00ff */
[----:B------:R-:W-:-:S07]  /*29880*/  IMAD.MOV.U32 R3, RZ, RZ, R14 ;  /* 0x000000ffff037224 */ /* 0x000fce00078e000e */
[----:B------:R-:W-:Y:S05]  /*29890*/  WARPSYNC.COLLECTIVE R15, `(.L_x_2225) ;  /* 0x000000000f087348 */ /* 0x000fea0003c00000 */
[----:B------:R0:W1:Y:S02]  /*298a0*/  SHFL.IDX P6, R14, R13, R12, R11 ;  /* 0x0000000c0d0e7389 */ /* 0x00006400000c000b */
[----:B01----:R-:W-:Y:S01]  /*298b0*/  ENDCOLLECTIVE ;  /* 0x000000000000791b */ /* 0x003fe20003800000 */
.L_x_2225:
        /* <DEDUP_REMOVED lines=16> */
.L_x_2226:
[----:B------:R-:W-:Y:S02]  /*299c0*/  @P0 IMAD R8, R5, 0x2, R22 ;  /* 0x0000000205080824 */ /* 0x000fe400078e0216 */
[----:B------:R-:W-:Y:S02]  /*299d0*/  IMAD.MOV.U32 R13, RZ, RZ, R0 ;  /* 0x000000ffff0d7224 */ /* 0x000fe400078e0000 */
[----:B------:R-:W-:Y:S02]  /*299e0*/  IMAD.MOV.U32 R12, RZ, RZ, 0x5 ;  /* 0x00000005ff0c7424 */ /* 0x000fe400078e00ff */
[----:B------:R-:W-:-:S07]  /*299f0*/  IMAD.MOV.U32 R3, RZ, RZ, R14 ;  /* 0x000000ffff037224 */ /* 0x000fce00078e000e */
[----:B------:R-:W-:Y:S05]  /*29a00*/  WARPSYNC.COLLECTIVE R15, `(.L_x_2227) ;  /* 0x000000000f087348 */ /* 0x000fea0003c00000 */
[----:B------:R0:W1:Y:S02]  /*29a10*/  SHFL.IDX P6, R14, R13, R12, R11 ;  /* 0x0000000c0d0e7389 */ /* 0x00006400000c000b */
[----:B01----:R-:W-:Y:S01]  /*29a20*/  ENDCOLLECTIVE ;  /* 0x000000000000791b */ /* 0x003fe20003800000 */
.L_x_2227:
        /* <DEDUP_REMOVED lines=16> */
.L_x_2228:
[----:B------:R-:W-:Y:S02]  /*29b30*/  @P0 IMAD R8, R5, 0x2, R22 ;  /* 0x0000000205080824 */ /* 0x000fe400078e0216 */
[----:B------:R-:W-:Y:S02]  /*29b40*/  IMAD.MOV.U32 R13, RZ, RZ, R0 ;  /* 0x000000ffff0d7224 */ /* 0x000fe400078e0000 */
[----:B------:R-:W-:Y:S02]  /*29b50*/  IMAD.MOV.U32 R12, RZ, RZ, 0x6 ;  /* 0x00000006ff0c7424 */ /* 0x000fe400078e00ff */
[----:B------:R-:W-:-:S07]  /*29b60*/  IMAD.MOV.U32 R3, RZ, RZ, R14 ;  /* 0x000000ffff037224 */ /* 0x000fce00078e000e */
[----:B------:R-:W-:Y:S05]  /*29b70*/  WARPSYNC.COLLECTIVE R15, `(.L_x_2229) ;  /* 0x000000000f087348 */ /* 0x000fea0003c00000 */
[----:B------:R0:W1:Y:S02]  /*29b80*/  SHFL.IDX P6, R14, R13, R12, R11 ;  /* 0x0000000c0d0e7389 */ /* 0x00006400000c000b */
[----:B01----:R-:W-:Y:S01]  /*29b90*/  ENDCOLLECTIVE ;  /* 0x000000000000791b */ /* 0x003fe20003800000 */
.L_x_2229:
        /* <DEDUP_REMOVED lines=16> */
.L_x_2230:
[----:B------:R-:W-:Y:S01]  /*29ca0*/  @P0 IMAD R8, R5, 0x2, R22 ;  /* 0x0000000205080824 */ /* 0x000fe200078e0216 */
[----:B------:R-:W-:Y:S01]  /*29cb0*/  MOV R13, R0 ;  /* 0x00000000000d7202 */ /* 0x000fe20000000f00 */
[----:B------:R-:W-:Y:S02]  /*29cc0*/  IMAD.MOV.U32 R12, RZ, RZ, 0x7 ;  /* 0x00000007ff0c7424 */ /* 0x000fe400078e00ff */
[----:B------:R-:W-:-:S07]  /*29cd0*/  IMAD.MOV.U32 R3, RZ, RZ, R14 ;  /* 0x000000ffff037224 */ /* 0x000fce00078e000e */
[----:B------:R-:W-:Y:S05]  /*29ce0*/  WARPSYNC.COLLECTIVE R15, `(.L_x_2231) ;  /* 0x000000000f087348 */ /* 0x000fea0003c00000 */
[----:B------:R0:W1:Y:S02]  /*29cf0*/  SHFL.IDX P6, R14, R13, R12, R11 ;  /* 0x0000000c0d0e7389 */ /* 0x00006400000c000b */
[----:B01----:R-:W-:Y:S01]  /*29d00*/  ENDCOLLECTIVE ;  /* 0x000000000000791b */ /* 0x003fe20003800000 */
.L_x_2231:
        /* <DEDUP_REMOVED lines=10> */
.L_x_2232:
[----:B------:R-:W-:Y:S01]  /*29db0*/  @!PT LDS RZ, [RZ] ;  /* 0x00000000fffff984 */ /* 0x000fe20000000800 */
[----:B------:R-:W-:Y:S01]  /*29dc0*/  @!PT LDS RZ, [RZ] ;  /* 0x00000000fffff984 */ /* 0x000fe20000000800 */
[----:B------:R-:W-:Y:S01]  /*29dd0*/  @!PT LDS RZ, [RZ] ;  /* 0x00000000fffff984 */ /* 0x000fe20000000800 */
[----:B------:R-:W-:Y:S04]  /*29de0*/  @P0 LDGSTS.E.BYPASS.LTC128B.128 [R8+0x1b400], desc[UR54][R2.64], !P3 ;  /* 0x1b40000002080fae */ /* 0x000fe8000d901d76 */
[----:B------:R0:W-:Y:S02]  /*29df0*/  @P0 LDGSTS.E.BYPASS.LTC128B.128 [R8+0x1f400], desc[UR54][R2.64+0x80], !P2 ;  /* 0x1f40008002080fae */ /* 0x0001e4000d101d76 */
[----:B0-----:R-:W-:Y:S01]  /*29e00*/  IMAD.MOV.U32 R2, RZ, RZ, R14 ;  /* 0x000000ffff027224 */ /* 0x001fe200078e000e */
[----:B------:R-:W-:Y:S06]  /*29e10*/  BRA `(.L_x_2233) ;  /* 0xffffff90000c7947 */ /* 0x000fec000383ffff */
.L_x_2032:
        /* <DEDUP_REMOVED lines=9> */
.L_x_2234:
[C---:B------:R-:W-:Y:S01]  /*29eb0*/  VIADD R6, R27.reuse, 0x10 ;  /* 0x000000101b067836 */ /* 0x040fe20000000000 */
[----:B------:R-:W-:Y:S01]  /*29ec0*/  ISETP.GE.AND P3, PT, R27, R33, PT ;  /* 0x000000211b00720c */ /* 0x000fe20003f66270 */
[----:B------:R-:W-:Y:S02]  /*29ed0*/  IMAD.MOV.U32 R13, RZ, RZ, R0 ;  /* 0x000000ffff0d7224 */ /* 0x000fe400078e0000 */
[----:B------:R-:W-:-:S10]  /*29ee0*/  IMAD.MOV.U32 R2, RZ, RZ, R14 ;  /* 0x000000ffff027224 */ /* 0x000fd400078e000e */
[----:B------:R-:W-:Y:S05]  /*29ef0*/  WARPSYNC.COLLECTIVE R15, `(.L_x_2235) ;  /* 0x000000000f087348 */ /* 0x000fea0003c00000 */
[----:B------:R0:W1:Y:S02]  /*29f00*/  SHFL.IDX P6, R14, R13, R12, R11 ;  /* 0x0000000c0d0e7389 */ /* 0x00006400000c000b */
[----:B01----:R-:W-:Y:S01]  /*29f10*/  ENDCOLLECTIVE ;  /* 0x000000000000791b */ /* 0x003fe20003800000 */
.L_x_2235:
[----:B------:R-:W-:Y:S02]  /*29f20*/  IMAD.MOV.U32 R13, RZ, RZ, R4 ;  /* 0x000000ffff0d7224 */ /* 0x000fe400078e0004 */
[----:B------:R-:W-:Y:S02]  /*29f30*/  IMAD.MOV.U32 R12, RZ, RZ, 0x1 ;  /* 0x00000001ff0c7424 */ /* 0x000fe400078e00ff */
[----:B------:R-:W-:-:S07]  /*29f40*/  IMAD.MOV.U32 R3, RZ, RZ, R14 ;  /* 0x000000ffff037224 */ /* 0x000fce00078e000e */
[----:B------:R-:W-:Y:S05]  /*29f50*/  WARPSYNC.COLLECTIVE R15, `(.L_x_2236) ;  /* 0x000000000f087348 */ /* 0x000fea0003c00000 */
[----:B------:R0:W1:Y:S02]  /*29f60*/  SHFL.IDX P6, R14, R13, R12, R11 ;  /* 0x0000000c0d0e7389 */ /* 0x00006400000c000b */
[----:B01----:R-:W-:Y:S01]  /*29f70*/  ENDCOLLECTIVE ;  /* 0x000000000000791b */ /* 0x003fe20003800000 */
.L_x_2236:
[----:B------:R-:W-:-:S05]  /*29f80*/  @!P3 LEA R5, P2, R31, R3, 0x1 ;  /* 0x000000031f05b211 */ /* 0x000fca00078408ff */
[----:B------:R-:W-:Y:S02]  /*29f90*/  @!P3 IMAD.X R3, RZ, RZ, R2, P2 ;  /* 0x000000ffff03b224 */ /* 0x000fe400010e0602 */
[----:B------:R-:W-:Y:S02]  /*29fa0*/  @!P3 IMAD.MOV.U32 R2, RZ, RZ, R5 ;  /* 0x000000ffff02b224 */ /* 0x000fe400078e0005 */
[----:B------:R-:W-:-:S03]  /*29fb0*/  IMAD.MOV.U32 R13, RZ, RZ, R0 ;  /* 0x000000ffff0d7224 */ /* 0x000fc600078e0000 */
[----:B------:R-:W-:Y:S01]  /*29fc0*/  @!PT LDS RZ, [RZ] ;  /* 0x00000000fffff984 */ /* 0x000fe20000000800 */
[----:B------:R-:W-:Y:S01]  /*29fd0*/  @!PT LDS RZ, [RZ] ;  /* 0x00000000fffff984 */ /* 0x000fe20000000800 */
[----:B------:R-:W-:Y:S01]  /*29fe0*/  @!PT LDS RZ, [RZ] ;  /* 0x00000000fffff984 */ /* 0x000fe20000000800 */
[----:B------:R-:W-:Y:S04]  /*29ff0*/  @!P3 LDGSTS.E.BYPASS.LTC128B.128 [R8+0x10400], desc[UR54][R2.64], !P0 ;  /* 0x104000000208bfae */ /* 0x000fe8000c101d76 */
[----:B------:R0:W-:Y:S01]  /*2a000*/  @!P3 LDGSTS.E.BYPASS.LTC128B.128 [R8+0x14400], desc[UR54][R2.64+0x80], !P1 ;  /* 0x144000800208bfae */ /* 0x0001e2000c901d76 */
[----:B------:R-:W-:Y:S01]  /*2a010*/  ISETP.GE.AND P3, PT, R6, R33, PT ;  /* 0x000000210600720c */ /* 0x000fe20003f66270 */
[----:B0-----:R-:W-:-:S12]  /*2a020*/  IMAD.MOV.U32 R2, RZ, RZ, R14 ;  /* 0x000000ffff027224 */ /* 0x001fd800078e000e */
[----:B------:R-:W-:Y:S05]  /*2a030*/  WARPSYNC.COLLECTIVE R15, `(.L_x_2237) ;  /* 0x000000000f087348 */ /* 0x000fea0003c00000 */
[----:B------:R0:W1:Y:S02]  /*2a040*/  SHFL.IDX P6, R14, R13, R12, R11 ;  /* 0x0000000c0d0e7389 */ /* 0x00006400000c000b */
[----:B01----:R-:W-:Y:S01]  /*2a050*/  ENDCOLLECTIVE ;  /* 0x000000000000791b */ /* 0x003fe20003800000 */
.L_x_2237:
[----:B------:R-:W-:Y:S02]  /*2a060*/  IMAD.MOV.U32 R13, RZ, RZ, R4 ;  /* 0x000000ffff0d7224 */ /* 0x000fe400078e0004 */
[----:B------:R-:W-:Y:S01]  /*2a070*/  IMAD.MOV.U32 R12, RZ, RZ, 0x2 ;  /* 0x00000002ff0c7424 */ /* 0x000fe200078e00ff */
[----:B------:R-:W-:-:S13]  /*2a080*/  @!P3 LEA R5, P2, R31, R14, 0x1 ;  /* 0x0000000e1f05b211 */ /* 0x000fda00078408ff */
[----:B------:R-:W-:Y:S05]  /*2a090*/  WARPSYNC.COLLECTIVE R15, `(.L_x_2238) ;  /* 0x000000000f087348 */ /* 0x000fea0003c00000 */
[----:B------:R0:W1:Y:S02]  /*2a0a0*/  SHFL.IDX P6, R14, R13, R12, R11 ;  /* 0x0000000c0d0e7389 */ /* 0x00006400000c000b */
[----:B01----:R-:W-:Y:S01]  /*2a0b0*/  ENDCOLLECTIVE ;  /* 0x000000000000791b */ /* 0x003fe20003800000 */
.L_x_2238:
[----:B------:R-:W-:Y:S02]  /*2a0c0*/  @!P3 IMAD.X R6, RZ, RZ, R2, P2 ;  /* 0x000000ffff06b224 */ /* 0x000fe400010e0602 */
[----:B------:R-:W-:Y:S02]  /*2a0d0*/  @!P3 IMAD.MOV.U32 R2, RZ, RZ, R5 ;  /* 0x000000ffff02b224 */ /* 0x000fe400078e0005 */
[----:B------:R-:W-:Y:S02]  /*2a0e0*/  @!P3 IMAD.MOV.U32 R3, RZ, RZ, R6 ;  /* 0x000000ffff03b224 */ /* 0x000fe400078e0006 */
[----:B------:R-:W-:-:S03]  /*2a0f0*/  VIADD R6, R27, 0x20 ;  /* 0x000000201b067836 */ /* 0x000fc60000000000 */
[----:B------:R-:W-:Y:S01]  /*2a100*/  @!PT LDS RZ, [RZ] ;  /* 0x00000000fffff984 */ /* 0x000fe20000000800 */
[----:B------:R-:W-:Y:S01]  /*2a110*/  @!PT LDS RZ, [RZ] ;  /* 0x00000000fffff984 */ /* 0x000fe20000000800 */
[----:B------:R-:W-:Y:S01]  /*2a120*/  @!PT LDS RZ, [RZ] ;  /* 0x00000000fffff984 */ /* 0x000fe20000000800 */
[----:B------:R-:W-:Y:S01]  /*2a130*/  @!P3 LDGSTS.E.BYPASS.LTC128B.128 [R8+0x10c00], desc[UR54][R2.64], !P0 ;  /* 0x10c000000208bfae */ /* 0x000fe2000c101d76 */
[----:B------:R-:W-:-:S03]  /*2a140*/  IMAD.MOV.U32 R13, RZ, RZ, R0 ;  /* 0x000000ffff0d7224 */ /* 0x000fc600078e0000 */
[----:B------:R0:W-:Y:S01]  /*2a150*/  @!P3 LDGSTS.E.BYPASS.LTC128B.128 [R8+0x14c00], desc[UR54][R2.64+0x80], !P1 ;  /* 0x14c000800208bfae */ /* 0x0001e2000c901d76 */
[----:B------:R-:W-:Y:S01]  /*2a160*/  ISETP.GE.AND P3, PT, R6, R33, PT ;  /* 0x000000210600720c */ /* 0x000fe20003f66270 */
[----:B0-----:R-:W-:-:S12]  /*2a170*/  IMAD.MOV.U32 R2, RZ, RZ, R14 ;  /* 0x000000ffff027224 */ /* 0x001fd800078e000e */
[----:B------:R-:W-:Y:S05]  /*2a180*/  WARPSYNC.COLLECTIVE R15, `(.L_x_2239) ;  /* 0x000000000f087348 */ /* 0x000fea0003c00000 */
[----:B------:R0:W1:Y:S02]  /*2a190*/  SHFL.IDX P6, R14, R13, R12, R11 ;  /* 0x0000000c0d0e7389 */ /* 0x00006400000c000b */
[----:B01----:R-:W-:Y:S01]  /*2a1a0*/  ENDCOLLECTIVE ;  /* 0x000000000000791b */ /* 0x003fe20003800000 */
.L_x_2239:
[----:B------:R-:W-:Y:S02]  /*2a1b0*/  IMAD.MOV.U32 R13, RZ, RZ, R4 ;  /* 0x000000ffff0d7224 */ /* 0x000fe400078e0004 */
[----:B------:R-:W-:Y:S01]  /*2a1c0*/  IMAD.MOV.U32 R12, RZ, RZ, 0x3 ;  /* 0x00000003ff0c7424 */ /* 0x000fe200078e00ff */
[----:B------:R-:W-:-:S13]  /*2a1d0*/  @!P3 LEA R5, P2, R31, R14, 0x1 ;  /* 0x0000000e1f05b211 */ /* 0x000fda00078408ff */
[----:B------:R-:W-:Y:S05]  /*2a1e0*/  WARPSYNC.COLLECTIVE R15, `(.L_x_2240) ;  /* 0x000000000f087348 */ /* 0x000fea0003c00000 */
[----:B------:R0:W1:Y:S02]  /*2a1f0*/  SHFL.IDX P6, R14, R13, R12, R11 ;  /* 0x0000000c0d0e7389 */ /* 0x00006400000c000b */
[----:B01----:R-:W-:Y:S01]  /*2a200*/  ENDCOLLECTIVE ;  /* 0x000000000000791b */ /* 0x003fe20003800000 */
.L_x_2240:
        /* <DEDUP_REMOVED lines=15> */
.L_x_2241:
[----:B------:R-:W-:Y:S02]  /*2a300*/  IMAD.MOV.U32 R13, RZ, RZ, R4 ;  /* 0x000000ffff0d7224 */ /* 0x000fe400078e0004 */
[----:B------:R-:W-:Y:S01]  /*2a310*/  IMAD.MOV.U32 R12, RZ, RZ, 0x4 ;  /* 0x00000004ff0c7424 */ /* 0x000fe200078e00ff */
[----:B------:R-:W-:-:S13]  /*2a320*/  @!P3 LEA R5, P2, R31, R14, 0x1 ;  /* 0x0000000e1f05b211 */ /* 0x000fda00078408ff */
[----:B------:R-:W-:Y:S05]  /*2a330*/  WARPSYNC.COLLECTIVE R15, `(.L_x_2242) ;  /* 0x000000000f087348 */ /* 0x000fea0003c00000 */
[----:B------:R0:W1:Y:S02]  /*2a340*/  SHFL.IDX P6, R14, R13, R12, R11 ;  /* 0x0000000c0d0e7389 */ /* 0x00006400000c000b */
[----:B01----:R-:W-:Y:S01]  /*2a350*/  ENDCOLLECTIVE ;  /* 0x000000000000791b */ /* 0x003fe20003800000 */
.L_x_2242:
        /* <DEDUP_REMOVED lines=10> */
[----:B------:R-:W-:Y:S02]  /*2a400*/  ISETP.GE.AND P3, PT, R6, R33, PT ;  /* 0x000000210600720c */ /* 0x000fe40003f66270 */
[----:B0-----:R-:W-:-:S11]  /*2a410*/  MOV R2, R14 ;  /* 0x0000000e00027202 */ /* 0x001fd60000000f00 */
[----:B------:R-:W-:Y:S05]  /*2a420*/  WARPSYNC.COLLECTIVE R15, `(.L_x_2243) ;  /* 0x000000000f087348 */ /* 0x000fea0003c00000 */
[----:B------:R0:W1:Y:S02]  /*2a430*/  SHFL.IDX P6, R14, R13, R12, R11 ;  /* 0x0000000c0d0e7389 */ /* 0x00006400000c000b */
[----:B01----:R-:W-:Y:S01]  /*2a440*/  ENDCOLLECTIVE ;  /* 0x000000000000791b */ /* 0x003fe20003800000 */
.L_x_2243:
[----:B------:R-:W-:Y:S02]  /*2a450*/  IMAD.MOV.U32 R13, RZ, RZ, R4 ;  /* 0x000000ffff0d7224 */ /* 0x000fe400078e0004 */
[----:B------:R-:W-:Y:S01]  /*2a460*/  IMAD.MOV.U32 R12, RZ, RZ, 0x5 ;  /* 0x00000005ff0c7424 */ /* 0x000fe200078e00ff */
[----:B------:R-:W-:-:S13]  /*2a470*/  @!P3 LEA R5, P2, R31, R14, 0x1 ;  /* 0x0000000e1f05b211 */ /* 0x000fda00078408ff */
[----:B------:R-:W-:Y:S05]  /*2a480*/  WARPSYNC.COLLECTIVE R15, `(.L_x_2244) ;  /* 0x000000000f087348 */ /* 0x000fea0003c00000 */
[----:B------:R0:W1:Y:S02]  /*2a490*/  SHFL.IDX P6, R14, R13, R12, R11 ;  /* 0x0000000c0d0e7389 */ /* 0x00006400000c000b */
[----:B01----:R-:W-:Y:S01]  /*2a4a0*/  ENDCOLLECTIVE ;  /* 0x000000000000791b */ /* 0x003fe20003800000 */
.L_x_2244:
        /* <DEDUP_REMOVED lines=15> */
.L_x_2245:
[----:B------:R-:W-:Y:S02]  /*2a5a0*/  IMAD.MOV.U32 R13, RZ, RZ, R4 ;  /* 0x000000ffff0d7224 */ /* 0x000fe400078e0004 */
[----:B------:R-:W-:Y:S01]  /*2a5b0*/  IMAD.MOV.U32 R12, RZ, RZ, 0x6 ;  /* 0x00000006ff0c7424 */ /* 0x000fe200078e00ff */
[----:B------:R-:W-:-:S13]  /*2a5c0*/  @!P3 LEA R5, P2, R31, R14, 0x1 ;  /* 0x0000000e1f05b211 */ /* 0x000fda00078408ff */
[----:B------:R-:W-:Y:S05]  /*2a5d0*/  WARPSYNC.COLLECTIVE R15, `(.L_x_2246) ;  /* 0x000000000f087348 */ /* 0x000fea0003c00000 */
[----:B------:R0:W1:Y:S02]  /*2a5e0*/  SHFL.IDX P6, R14, R13, R12, R11 ;  /* 0x0000000c0d0e7389 */ /* 0x00006400000c000b */
[----:B01----:R-:W-:Y:S01]  /*2a5f0*/  ENDCOLLECTIVE ;  /* 0x000000000000791b */ /* 0x003fe20003800000 */
.L_x_2246:
        /* <DEDUP_REMOVED lines=15> */
.L_x_2247:
[----:B------:R-:W-:Y:S02]  /*2a6f0*/  IMAD.MOV.U32 R13, RZ, RZ, R4 ;  /* 0x000000ffff0d7224 */ /* 0x000fe400078e0004 */
[----:B------:R-:W-:Y:S02]  /*2a700*/  IMAD.MOV.U32 R12, RZ, RZ, 0x7 ;  /* 0x00000007ff0c7424 */ /* 0x000fe400078e00ff */
[----:B------:R-:W-:-:S07]  /*2a710*/  IMAD.MOV.U32 R3, RZ, RZ, R14 ;  /* 0x000000ffff037224 */ /* 0x000fce00078e000e */
[----:B------:R-:W-:Y:S05]  /*2a720*/  WARPSYNC.COLLECTIVE R15, `(.L_x_2248) ;  /* 0x000000000f087348 */ /* 0x000fea0003c00000 */
[----:B------:R0:W1:Y:S02]  /*2a730*/  SHFL.IDX P6, R14, R13, R12, R11 ;  /* 0x0000000c0d0e7389 */ /* 0x00006400000c000b */
[----:B01----:R-:W-:Y:S01]  /*2a740*/  ENDCOLLECTIVE ;  /* 0x000000000000791b */ /* 0x003fe20003800000 */
.L_x_2248:
[----:B------:R-:W-:-:S05]  /*2a750*/  @!P3 LEA R5, P2, R31, R3, 0x1 ;  /* 0x000000031f05b211 */ /* 0x000fca00078408ff */
[----:B------:R-:W-:Y:S02]  /*2a760*/  @!P3 IMAD.X R6, RZ, RZ, R2, P2 ;  /* 0x000000ffff06b224 */ /* 0x000fe400010e0602 */
[----:B------:R-:W-:Y:S02]  /*2a770*/  @!P3 IMAD.MOV.U32 R2, RZ, RZ, R5 ;  /* 0x000000ffff02b224 */ /* 0x000fe400078e0005 */
[----:B------:R-:W-:Y:S02]  /*2a780*/  @!P3 IMAD.MOV.U32 R3, RZ, RZ, R6 ;  /* 0x000000ffff03b224 */ /* 0x000fe400078e0006 */
[----:B------:R-:W-:-:S03]  /*2a790*/  IMAD.MOV.U32 R13, RZ, RZ, R0 ;  /* 0x000000ffff0d7224 */ /* 0x000fc600078e0000 */
[----:B------:R-:W-:Y:S01]  /*2a7a0*/  @!PT LDS RZ, [RZ] ;  /* 0x00000000fffff984 */ /* 0x000fe20000000800 */
[----:B------:R-:W-:Y:S01]  /*2a7b0*/  @!PT LDS RZ, [RZ] ;  /* 0x00000000fffff984 */ /* 0x000fe20000000800 */
[----:B------:R-:W-:Y:S01]  /*2a7c0*/  @!PT LDS RZ, [RZ] ;  /* 0x00000000fffff984 */ /* 0x000fe20000000800 */
[----:B------:R0:W-:Y:S04]  /*2a7d0*/  @!P3 LDGSTS.E.BYPASS.LTC128B.128 [R8+0x13400], desc[UR54][R2.64], !P0 ;  /* 0x134000000208bfae */ /* 0x0001e8000c101d76 */
[----:B------:R0:W-:Y:S01]  /*2a7e0*/  @!P3 LDGSTS.E.BYPASS.LTC128B.128 [R8+0x17400], desc[UR54][R2.64+0x80], !P1 ;  /* 0x174000800208bfae */ /* 0x0001e2000c901d76 */
[----:B------:R-:W-:-:S07]  /*2a7f0*/  IMAD.MOV.U32 R4, RZ, RZ, R14 ;  /* 0x000000ffff047224 */ /* 0x000fce00078e000e */
[----:B0-----:R-:W-:Y:S05]  /*2a800*/  WARPSYNC.COLLECTIVE R15, `(.L_x_2249) ;  /* 0x000000000f087348 */ /* 0x001fea0003c00000 */
[----:B------:R1:W2:Y:S02]  /*2a810*/  SHFL.IDX P6, R14, R13, R12, R11 ;  /* 0x0000000c0d0e7389 */ /* 0x0002a400000c000b */
[----:B012---:R-:W-:Y:S01]  /*2a820*/  ENDCOLLECTIVE ;  /* 0x000000000000791b */ /* 0x007fe20003800000 */
.L_x_2249:
[----:B------:R-:W-:Y:S05]  /*2a830*/  BRA `(.L_x_2250) ;  /* 0xffffff9000807947 */ /* 0x000fea000383ffff */
.L_x_2037:
[----:B0-----:R0:W1:Y:S02]  /*2a840*/  SYNCS.PHASECHK.TRANS64.TRYWAIT P0, [R22+URZ+0x28820], R3 ;  /* 0x02882003160075a7 */ /* 0x001064000800017f */
[----:B-1----:R-:W-:Y:S05]  /*2a850*/  @!P0 NANOSLEEP.SYNCS 0x989680 ;  /* 0x009896800000895d */ /* 0x002fea0003900000 */
[----:B------:R-:W1:Y:S02]  /*2a860*/  @!P0 SYNCS.PHASECHK.TRANS64 P0, [R22+URZ+0x28820], R3 ;  /* 0x02882003160085a7 */ /* 0x000e64000800007f */
[----:B-1----:R-:W-:Y:S05]  /*2a870*/  @!P0 BRA `(.L_x_2037) ;  /* 0xfffffffc00f08947 */ /* 0x002fea000383ffff */
[----:B------:R-:W-:Y:S05]  /*2a880*/  BRA `(.L_x_2251) ;  /* 0xffffff9000fc7947 */ /* 0x000fea000383ffff */
.L_x_2042:
[----:B0-----:R0:W1:Y:S02]  /*2a890*/  SYNCS.PHASECHK.TRANS64.TRYWAIT P0, [R6+URZ+0x28840], R2 ;  /* 0x02884002060075a7 */ /* 0x001064000800017f */
[----:B-1----:R-:W-:Y:S05]  /*2a8a0*/  @!P0 NANOSLEEP.SYNCS 0x989680 ;  /* 0x009896800000895d */ /* 0x002fea0003900000 */
[----:B------:R-:W1:Y:S02]  /*2a8b0*/  @!P0 SYNCS.PHASECHK.TRANS64 P0, [R6+URZ+0x28840], R2 ;  /* 0x02884002060085a7 */ /* 0x000e64000800007f */
[----:B-1----:R-:W-:Y:S05]  /*2a8c0*/  @!P0 BRA `(.L_x_2042) ;  /* 0xfffffffc00f08947 */ /* 0x002fea000383ffff */
[----:B------:R-:W-:Y:S05]  /*2a8d0*/  BRA `(.L_x_2252) ;  /* 0xffffff9400c47947 */ /* 0x000fea000383ffff */
.L_x_2043:
        /* <DEDUP_REMOVED lines=8> */
.L_x_2254:
[----:B------:R-:W-:Y:S05]  /*2a960*/  BSYNC B1 ;  /* 0x0000000000017941 */ /* 0x000fea0003800000 */
.L_x_2253:
        /* <DEDUP_REMOVED lines=9> */
.L_x_2255:
[----:B------:R-:W-:Y:S02]  /*2aa00*/  IMAD R8, R8, 0x2, R22 ;  /* 0x0000000208087824 */ /* 0x000fe400078e0216 */
[----:B------:R-:W-:Y:S02]  /*2aa10*/  IMAD.MOV.U32 R13, RZ, RZ, R9 ;  /* 0x000000ffff0d7224 */ /* 0x000fe400078e0009 */
[----:B------:R-:W-:Y:S02]  /*2aa20*/  IMAD.MOV.U32 R12, RZ, RZ, 0x1 ;  /* 0x00000001ff0c7424 */ /* 0x000fe400078e00ff */
[----:B------:R-:W-:-:S07]  /*2aa30*/  IMAD.MOV.U32 R2, RZ, RZ, R14 ;  /* 0x000000ffff027224 */ /* 0x000fce00078e000e */
[----:B------:R-:W-:Y:S05]  /*2aa40*/  WARPSYNC.COLLECTIVE R15, `(.L_x_2256) ;  /* 0x000000000f087348 */ /* 0x000fea0003c00000 */
[----:B------:R0:W1:Y:S02]  /*2aa50*/  SHFL.IDX P6, R14, R13, R12, R11 ;  /* 0x0000000c0d0e7389 */ /* 0x00006400000c000b */
[----:B01----:R-:W-:Y:S01]  /*2aa60*/  ENDCOLLECTIVE ;  /* 0x000000000000791b */ /* 0x003fe20003800000 */
.L_x_2256:
        /* <DEDUP_REMOVED lines=12> */
.L_x_2257:
[----:B------:R-:W-:Y:S02]  /*2ab30*/  IMAD.MOV.U32 R13, RZ, RZ, R9 ;  /* 0x000000ffff0d7224 */ /* 0x000fe400078e0009 */
[----:B------:R-:W-:Y:S02]  /*2ab40*/  IMAD.MOV.U32 R12, RZ, RZ, 0x2 ;  /* 0x00000002ff0c7424 */ /* 0x000fe400078e00ff */
[----:B------:R-:W-:-:S07]  /*2ab50*/  IMAD.MOV.U32 R2, RZ, RZ, R14 ;  /* 0x000000ffff027224 */ /* 0x000fce00078e000e */
[----:B------:R-:W-:Y:S05]  /*2ab60*/  WARPSYNC.COLLECTIVE R15, `(.L_x_2258) ;  /* 0x000000000f087348 */ /* 0x000fea0003c00000 */
[----:B------:R0:W1:Y:S02]  /*2ab70*/  SHFL.IDX P6, R14, R13, R12, R11 ;  /* 0x0000000c0d0e7389 */ /* 0x00006400000c000b */
[----:B01----:R-:W-:Y:S01]  /*2ab80*/  ENDCOLLECTIVE ;  /* 0x000000000000791b */ /* 0x003fe20003800000 */
.L_x_2258:
        /* <DEDUP_REMOVED lines=12> */
.L_x_2259:
[----:B------:R-:W-:Y:S02]  /*2ac50*/  IMAD.MOV.U32 R13, RZ, RZ, R9 ;  /* 0x000000ffff0d7224 */ /* 0x000fe400078e0009 */
[----:B------:R-:W-:Y:S02]  /*2ac60*/  IMAD.MOV.U32 R12, RZ, RZ, 0x3 ;  /* 0x00000003ff0c7424 */ /* 0x000fe400078e00ff */
[----:B------:R-:W-:-:S07]  /*2ac70*/  IMAD.MOV.U32 R2, RZ, RZ, R14 ;  /* 0x000000ffff027224 */ /* 0x000fce00078e000e */
[----:B------:R-:W-:Y:S05]  /*2ac80*/  WARPSYNC.COLLECTIVE R15, `(.L_x_2260) ;  /* 0x000000000f087348 */ /* 0x000fea0003c00000 */
[----:B------:R0:W1:Y:S02]  /*2ac90*/  SHFL.IDX P6, R14, R13, R12, R11 ;  /* 0x0000000c0d0e7389 */ /* 0x00006400000c000b */
[----:B01----:R-:W-:Y:S01]  /*2aca0*/  ENDCOLLECTIVE ;  /* 0x000000000000791b */ /* 0x003fe20003800000 */
.L_x_2260:
        /* <DEDUP_REMOVED lines=12> */
.L_x_2261:
[----:B------:R-:W-:Y:S02]  /*2ad70*/  IMAD.MOV.U32 R13, RZ, RZ, R9 ;  /* 0x000000ffff0d7224 */ /* 0x000fe400078e0009 */
[----:B------:R-:W-:Y:S02]  /*2ad80*/  IMAD.MOV.U32 R12, RZ, RZ, 0x4 ;  /* 0x00000004ff0c7424 */ /* 0x000fe400078e00ff */
[----:B------:R-:W-:-:S07]  /*2ad90*/  IMAD.MOV.U32 R2, RZ, RZ, R14 ;  /* 0x000000ffff027224 */ /* 0x000fce00078e000e */
[----:B------:R-:W-:Y:S05]  /*2ada0*/  WARPSYNC.COLLECTIVE R15, `(.L_x_2262) ;  /* 0x000000000f087348 */ /* 0x000fea0003c00000 */
[----:B------:R0:W1:Y:S02]  /*2adb0*/  SHFL.IDX P6, R14, R13, R12, R11 ;  /* 0x0000000c0d0e7389 */ /* 0x00006400000c000b */
[----:B01----:R-:W-:Y:S01]  /*2adc0*/  ENDCOLLECTIVE ;  /* 0x000000000000791b */ /* 0x003fe20003800000 */
.L_x_2262:
        /* <DEDUP_REMOVED lines=12> */
.L_x_2263:
[----:B------:R-:W-:Y:S02]  /*2ae90*/  IMAD.MOV.U32 R13, RZ, RZ, R9 ;  /* 0x000000ffff0d7224 */ /* 0x000fe400078e0009 */
[----:B------:R-:W-:Y:S02]  /*2aea0*/  IMAD.MOV.U32 R12, RZ, RZ, 0x5 ;  /* 0x00000005ff0c7424 */ /* 0x000fe400078e00ff */
[----:B------:R-:W-:-:S07]  /*2aeb0*/  IMAD.MOV.U32 R2, RZ, RZ, R14 ;  /* 0x000000ffff027224 */ /* 0x000fce00078e000e */
[----:B------:R-:W-:Y:S05]  /*2aec0*/  WARPSYNC.COLLECTIVE R15, `(.L_x_2264) ;  /* 0x000000000f087348 */ /* 0x000fea0003c00000 */
[----:B------:R0:W1:Y:S02]  /*2aed0*/  SHFL.IDX P6, R14, R13, R12, R11 ;  /* 0x0000000c0d0e7389 */ /* 0x00006400000c000b */
[----:B01----:R-:W-:Y:S01]  /*2aee0*/  ENDCOLLECTIVE ;  /* 0x000000000000791b */ /* 0x003fe20003800000 */
.L_x_2264:
        /* <DEDUP_REMOVED lines=12> */
.L_x_2265:
[----:B------:R-:W-:Y:S02]  /*2afb0*/  IMAD.MOV.U32 R13, RZ, RZ, R9 ;  /* 0x000000ffff0d7224 */ /* 0x000fe400078e0009 */
[----:B------:R-:W-:Y:S02]  /*2afc0*/  IMAD.MOV.U32 R12, RZ, RZ, 0x6 ;  /* 0x00000006ff0c7424 */ /* 0x000fe400078e00ff */
[----:B------:R-:W-:-:S07]  /*2afd0*/  IMAD.MOV.U32 R2, RZ, RZ, R14 ;  /* 0x000000ffff027224 */ /* 0x000fce00078e000e */
[----:B------:R-:W-:Y:S05]  /*2afe0*/  WARPSYNC.COLLECTIVE R15, `(.L_x_2266) ;  /* 0x000000000f087348 */ /* 0x000fea0003c00000 */
[----:B------:R0:W1:Y:S02]  /*2aff0*/  SHFL.IDX P6, R14, R13, R12, R11 ;  /* 0x0000000c0d0e7389 */ /* 0x00006400000c000b */
[----:B01----:R-:W-:Y:S01]  /*2b000*/  ENDCOLLECTIVE ;  /* 0x000000000000791b */ /* 0x003fe20003800000 */
.L_x_2266:
        /* <DEDUP_REMOVED lines=12> */
.L_x_2267:
[----:B------:R-:W-:Y:S02]  /*2b0d0*/  IMAD.MOV.U32 R13, RZ, RZ, R9 ;  /* 0x000000ffff0d7224 */ /* 0x000fe400078e0009 */
[----:B------:R-:W-:Y:S02]  /*2b0e0*/  IMAD.MOV.U32 R12, RZ, RZ, 0x7 ;  /* 0x00000007ff0c7424 */ /* 0x000fe400078e00ff */
[----:B------:R-:W-:-:S07]  /*2b0f0*/  IMAD.MOV.U32 R2, RZ, RZ, R14 ;  /* 0x000000ffff027224 */ /* 0x000fce00078e000e */
[----:B------:R-:W-:Y:S05]  /*2b100*/  WARPSYNC.COLLECTIVE R15, `(.L_x_2268) ;  /* 0x000000000f087348 */ /* 0x000fea0003c00000 */
[----:B------:R0:W1:Y:S02]  /*2b110*/  SHFL.IDX P6, R14, R13, R12, R11 ;  /* 0x0000000c0d0e7389 */ /* 0x00006400000c000b */
[----:B01----:R-:W-:Y:S01]  /*2b120*/  ENDCOLLECTIVE ;  /* 0x000000000000791b */ /* 0x003fe20003800000 */
.L_x_2268:
        /* <DEDUP_REMOVED lines=12> */
.L_x_2269:
[----:B------:R-:W-:Y:S01]  /*2b1f0*/  IMAD.MOV.U32 R2, RZ, RZ, R14 ;  /* 0x000000ffff027224 */ /* 0x000fe200078e000e */
[----:B------:R-:W-:Y:S06]  /*2b200*/  BRA `(.L_x_2270) ;  /* 0xffffff9000987947 */ /* 0x000fec000383ffff */
.L_x_2048:
[----:B-1----:R1:W2:Y:S02]  /*2b210*/  SYNCS.PHASECHK.TRANS64.TRYWAIT P0, [R6+URZ+0x28860], R2 ;  /* 0x02886002060075a7 */ /* 0x0022a4000800017f */
[----:B--2---:R-:W-:Y:S05]  /*2b220*/  @!P0 NANOSLEEP.SYNCS 0x989680 ;  /* 0x009896800000895d */ /* 0x004fea0003900000 */
[----:B------:R-:W2:Y:S02]  /*2b230*/  @!P0 SYNCS.PHASECHK.TRANS64 P0, [R6+URZ+0x28860], R2 ;  /* 0x02886002060085a7 */ /* 0x000ea4000800007f */
[----:B--2---:R-:W-:Y:S05]  /*2b240*/  @!P0 BRA `(.L_x_2048) ;  /* 0xfffffffc00f08947 */ /* 0x004fea000383ffff */
[----:B------:R-:W-:Y:S05]  /*2b250*/  BRA `(.L_x_2271) ;  /* 0xffffff9000f47947 */ /* 0x000fea000383ffff */
.L_x_2049:
        /* <DEDUP_REMOVED lines=8> */
.L_x_2273:
[----:B------:R-:W-:Y:S05]  /*2b2e0*/  BSYNC B1 ;  /* 0x0000000000017941 */ /* 0x000fea0003800000 */
.L_x_2272:
[----:B------:R-:W-:Y:S01]  /*2b2f0*/  IMAD.MOV.U32 R13, RZ, RZ, R17 ;  /* 0x000000ffff0d7224 */ /* 0x000fe200078e0011 */
[----:B------:R-:W-:Y:S01]  /*2b300*/  MOV R3, R14 ;  /* 0x0000000e00037202 */ /* 0x000fe20000000f00 */
[----:B------:R-:W-:Y:S02]  /*2b310*/  IMAD.MOV.U32 R12, RZ, RZ, RZ ;  /* 0x000000ffff0c7224 */ /* 0x000fe400078e00ff */
[----:B------:R-:W-:Y:S02]  /*2b320*/  IMAD.MOV.U32 R11, RZ, RZ, 0x181f ;  /* 0x0000181fff0b7424 */ /* 0x000fe400078e00ff */
[----:B------:R-:W-:Y:S02]  /*2b330*/  IMAD.MOV.U32 R15, RZ, RZ, -0x1 ;  /* 0xffffffffff0f7424 */ /* 0x000fe400078e00ff */
[----:B------:R-:W-:-:S07]  /*2b340*/  IMAD R7, R7, 0x2, R22 ;  /* 0x0000000207077824 */ /* 0x000fce00078e0216 */
[----:B------:R-:W-:Y:S05]  /*2b350*/  WARPSYNC.COLLECTIVE R15, `(.L_x_2274) ;  /* 0x000000000f087348 */ /* 0x000fea0003c00000 */
[----:B------:R0:W1:Y:S02]  /*2b360*/  SHFL.IDX P6, R14, R13, R12, R11 ;  /* 0x0000000c0d0e7389 */ /* 0x00006400000c000b */
[----:B01----:R-:W-:Y:S01]  /*2b370*/  ENDCOLLECTIVE ;  /* 0x000000000000791b */ /* 0x003fe20003800000 */
.L_x_2274:
[----:B------:R-:W-:Y:S02]  /*2b380*/  IMAD.MOV.U32 R13, RZ, RZ, R23 ;  /* 0x000000ffff0d7224 */ /* 0x000fe400078e0017 */
[----:B------:R-:W-:Y:S02]  /*2b390*/  IMAD.MOV.U32 R12, RZ, RZ, 0x1 ;  /* 0x00000001ff0c7424 */ /* 0x000fe400078e00ff */
[----:B------:R-:W-:-:S07]  /*2b3a0*/  IMAD.MOV.U32 R2, RZ, RZ, R14 ;  /* 0x000000ffff027224 */ /* 0x000fce00078e000e */
[----:B------:R-:W-:Y:S05]  /*2b3b0*/  WARPSYNC.COLLECTIVE R15, `(.L_x_2275) ;  /* 0x000000000f087348 */ /* 0x000fea0003c00000 */
[----:B------:R0:W1:Y:S02]  /*2b3c0*/  SHFL.IDX P6, R14, R13, R12, R11 ;  /* 0x0000000c0d0e7389 */ /* 0x00006400000c000b */
[----:B01----:R-:W-:Y:S01]  /*2b3d0*/  ENDCOLLECTIVE ;  /* 0x000000000000791b */ /* 0x003fe20003800000 */
.L_x_2275:
        /* <DEDUP_REMOVED lines=14> */
.L_x_2276:
[----:B------:R-:W-:Y:S02]  /*2b4c0*/  IMAD.MOV.U32 R13, RZ, RZ, R23 ;  /* 0x000000ffff0d7224 */ /* 0x000fe400078e0017 */
[----:B------:R-:W-:Y:S02]  /*2b4d0*/  IMAD.MOV.U32 R12, RZ, RZ, 0x2 ;  /* 0x00000002ff0c7424 */ /* 0x000fe400078e00ff */
[----:B------:R-:W-:-:S07]  /*2b4e0*/  IMAD.MOV.U32 R2, RZ, RZ, R14 ;  /* 0x000000ffff027224 */ /* 0x000fce00078e000e */
[----:B------:R-:W-:Y:S05]  /*2b4f0*/  WARPSYNC.COLLECTIVE R15, `(.L_x_2277) ;  /* 0x000000000f087348 */ /* 0x000fea0003c00000 */
[----:B------:R0:W1:Y:S02]  /*2b500*/  SHFL.IDX P6, R14, R13, R12, R11 ;  /* 0x0000000c0d0e7389 */ /* 0x00006400000c000b */
[----:B01----:R-:W-:Y:S01]  /*2b510*/  ENDCOLLECTIVE ;  /* 0x000000000000791b */ /* 0x003fe20003800000 */
.L_x_2277:
        /* <DEDUP_REMOVED lines=14> */
.L_x_2278:
[----:B------:R-:W-:Y:S02]  /*2b600*/  IMAD.MOV.U32 R13, RZ, RZ, R23 ;  /* 0x000000ffff0d7224 */ /* 0x000fe400078e0017 */
[----:B------:R-:W-:Y:S02]  /*2b610*/  IMAD.MOV.U32 R12, RZ, RZ, 0x3 ;  /* 0x00000003ff0c7424 */ /* 0x000fe400078e00ff */
[----:B------:R-:W-:-:S07]  /*2b620*/  IMAD.MOV.U32 R2, RZ, RZ, R14 ;  /* 0x000000ffff027224 */ /* 0x000fce00078e000e */
[----:B------:R-:W-:Y:S05]  /*2b630*/  WARPSYNC.COLLECTIVE R15, `(.L_x_2279) ;  /* 0x000000000f087348 */ /* 0x000fea0003c00000 */
[----:B------:R0:W1:Y:S02]  /*2b640*/  SHFL.IDX P6, R14, R13, R12, R11 ;  /* 0x0000000c0d0e7389 */ /* 0x00006400000c000b */
[----:B01----:R-:W-:Y:S01]  /*2b650*/  ENDCOLLECTIVE ;  /* 0x000000000000791b */ /* 0x003fe20003800000 */
.L_x_2279:
        /* <DEDUP_REMOVED lines=14> */
.L_x_2280:
[----:B------:R-:W-:Y:S02]  /*2b740*/  IMAD.MOV.U32 R13, RZ, RZ, R23 ;  /* 0x000000ffff0d7224 */ /* 0x000fe400078e0017 */
[----:B------:R-:W-:Y:S02]  /*2b750*/  IMAD.MOV.U32 R12, RZ, RZ, 0x4 ;  /* 0x00000004ff0c7424 */ /* 0x000fe400078e00ff */
[----:B------:R-:W-:-:S07]  /*2b760*/  IMAD.MOV.U32 R2, RZ, RZ, R14 ;  /* 0x000000ffff027224 */ /* 0x000fce00078e000e */
[----:B------:R-:W-:Y:S05]  /*2b770*/  WARPSYNC.COLLECTIVE R15, `(.L_x_2281) ;  /* 0x000000000f087348 */ /* 0x000fea0003c00000 */
[----:B------:R0:W1:Y:S02]  /*2b780*/  SHFL.IDX P6, R14, R13, R12, R11 ;  /* 0x0000000c0d0e7389 */ /* 0x00006400000c000b */
[----:B01----:R-:W-:Y:S01]  /*2b790*/  ENDCOLLECTIVE ;  /* 0x000000000000791b */ /* 0x003fe20003800000 */
.L_x_2281:
        /* <DEDUP_REMOVED lines=14> */
.L_x_2282:
[----:B------:R-:W-:Y:S02]  /*2b880*/  IMAD.MOV.U32 R13, RZ, RZ, R23 ;  /* 0x000000ffff0d7224 */ /* 0x000fe400078e0017 */
[----:B------:R-:W-:Y:S02]  /*2b890*/  IMAD.MOV.U32 R12, RZ, RZ, 0x5 ;  /* 0x00000005ff0c7424 */ /* 0x000fe400078e00ff */
[----:B------:R-:W-:-:S07]  /*2b8a0*/  IMAD.MOV.U32 R2, RZ, RZ, R14 ;  /* 0x000000ffff027224 */ /* 0x000fce00078e000e */
[----:B------:R-:W-:Y:S05]  /*2b8b0*/  WARPSYNC.COLLECTIVE R15, `(.L_x_2283) ;  /* 0x000000000f087348 */ /* 0x000fea0003c00000 */
[----:B------:R0:W1:Y:S02]  /*2b8c0*/  SHFL.IDX P6, R14, R13, R12, R11 ;  /* 0x0000000c0d0e7389 */ /* 0x00006400000c000b */
[----:B01----:R-:W-:Y:S01]  /*2b8d0*/  ENDCOLLECTIVE ;  /* 0x000000000000791b */ /* 0x003fe20003800000 */
.L_x_2283:
        /* <DEDUP_REMOVED lines=14> */
.L_x_2284:
[----:B------:R-:W-:Y:S02]  /*2b9c0*/  IMAD.MOV.U32 R13, RZ, RZ, R23 ;  /* 0x000000ffff0d7224 */ /* 0x000fe400078e0017 */
[----:B------:R-:W-:Y:S02]  /*2b9d0*/  IMAD.MOV.U32 R12, RZ, RZ, 0x6 ;  /* 0x00000006ff0c7424 */ /* 0x000fe400078e00ff */
[----:B------:R-:W-:-:S07]  /*2b9e0*/  IMAD.MOV.U32 R2, RZ, RZ, R14 ;  /* 0x000000ffff027224 */ /* 0x000fce00078e000e */
[----:B------:R-:W-:Y:S05]  /*2b9f0*/  WARPSYNC.COLLECTIVE R15, `(.L_x_2285) ;  /* 0x000000000f087348 */ /* 0x000fea0003c00000 */
[----:B------:R0:W1:Y:S02]  /*2ba00*/  SHFL.IDX P6, R14, R13, R12, R11 ;  /* 0x0000000c0d0e7389 */ /* 0x00006400000c000b */
[----:B01----:R-:W-:Y:S01]  /*2ba10*/  ENDCOLLECTIVE ;  /* 0x000000000000791b */ /* 0x003fe20003800000 */
.L_x_2285:
        /* <DEDUP_REMOVED lines=14> */
.L_x_2286:
[----:B------:R-:W-:Y:S02]  /*2bb00*/  IMAD.MOV.U32 R13, RZ, RZ, R23 ;  /* 0x000000ffff0d7224 */ /* 0x000fe400078e0017 */
[----:B------:R-:W-:Y:S01]  /*2bb10*/  IMAD.MOV.U32 R12, RZ, RZ, 0x7 ;  /* 0x00000007ff0c7424 */ /* 0x000fe200078e00ff */
[----:B------:R-:W-:-:S07]  /*2bb20*/  MOV R2, R14 ;  /* 0x0000000e00027202 */ /* 0x000fce0000000f00 */
[----:B------:R-:W-:Y:S05]  /*2bb30*/  WARPSYNC.COLLECTIVE R15, `(.L_x_2287) ;  /* 0x000000000f087348 */ /* 0x000fea0003c00000 */
[----:B------:R0:W1:Y:S02]  /*2bb40*/  SHFL.IDX P6, R14, R13, R12, R11 ;  /* 0x0000000c0d0e7389 */ /* 0x00006400000c000b */
[----:B01----:R-:W-:Y:S01]  /*2bb50*/  ENDCOLLECTIVE ;  /* 0x000000000000791b */ /* 0x003fe20003800000 */
.L_x_2287:
        /* <DEDUP_REMOVED lines=13> */
.L_x_2288:
[----:B------:R-:W-:Y:S01]  /*2bc30*/  @!PT LDS RZ, [RZ] ;  /* 0x00000000fffff984 */ /* 0x000fe20000000800 */
[----:B------:R-:W-:Y:S01]  /*2bc40*/  @!PT LDS RZ, [RZ] ;  /* 0x00000000fffff984 */ /* 0x000fe20000000800 */
[----:B------:R-:W-:Y:S01]  /*2bc50*/  @!PT LDS RZ, [RZ] ;  /* 0x00000000fffff984 */ /* 0x000fe20000000800 */
[----:B------:R0:W-:Y:S02]  /*2bc60*/  LDGSTS.E.BYPASS.LTC128B.128 [R7+0x7400], desc[UR54][R2.64+0x80], !P0 ;  /* 0x0740008002077fae */ /* 0x0001e4000c101d76 */
[----:B0-----:R-:W-:Y:S01]  /*2bc70*/  IMAD.MOV.U32 R2, RZ, RZ, R14 ;  /* 0x000000ffff027224 */ /* 0x001fe200078e000e */
[----:B------:R-:W-:Y:S06]  /*2bc80*/  BRA `(.L_x_2289) ;  /* 0xffffff8c007c7947 */ /* 0x000fec000383ffff */
.L_x_2057:
[----:B0-----:R0:W1:Y:S02]  /*2bc90*/  SYNCS.PHASECHK.TRANS64.TRYWAIT P0, [R0+URZ+0x28860], R3 ;  /* 0x02886003000075a7 */ /* 0x001064000800017f */
[----:B-1----:R-:W-:Y:S05]  /*2bca0*/  @!P0 NANOSLEEP.SYNCS 0x989680 ;  /* 0x009896800000895d */ /* 0x002fea0003900000 */
[----:B------:R-:W1:Y:S02]  /*2bcb0*/  @!P0 SYNCS.PHASECHK.TRANS64 P0, [R0+URZ+0x28860], R3 ;  /* 0x02886003000085a7 */ /* 0x000e64000800007f */
[----:B-1----:R-:W-:Y:S05]  /*2bcc0*/  @!P0 BRA `(.L_x_2057) ;  /* 0xfffffffc00f08947 */ /* 0x002fea000383ffff */
[----:B------:R-:W-:Y:S05]  /*2bcd0*/  BRA `(.L_x_2290) ;  /* 0xffffff90009c7947 */ /* 0x000fea000383ffff */
.L_x_2058:
        /* <DEDUP_REMOVED lines=8> */
.L_x_2292:
[----:B------:R-:W-:Y:S05]  /*2bd60*/  BSYNC B0 ;  /* 0x0000000000007941 */ /* 0x000fea0003800000 */
.L_x_2291:
        /* <DEDUP_REMOVED lines=9> */
.L_x_2293:
        /* <DEDUP_REMOVED lines=12> */
.L_x_2294:
        /* <DEDUP_REMOVED lines=13> */
.L_x_2295:
[----:B------:R-:W-:Y:S02]  /*2bf90*/  IMAD.MOV.U32 R13, RZ, RZ, R23 ;  /* 0x000000ffff0d7224 */ /* 0x000fe400078e0017 */
[----:B------:R-:W-:Y:S02]  /*2bfa0*/  IMAD.MOV.U32 R12, RZ, RZ, 0x2 ;  /* 0x00000002ff0c7424 */ /* 0x000fe400078e00ff */
[----:B------:R-:W-:-:S07]  /*2bfb0*/  IMAD.MOV.U32 R10, RZ, RZ, R14 ;  /* 0x000000ffff0a7224 */ /* 0x000fce00078e000e */
[----:B------:R-:W-:Y:S05]  /*2bfc0*/  WARPSYNC.COLLECTIVE R15, `(.L_x_2296) ;  /* 0x000000000f087348 */ /* 0x000fea0003c00000 */
[----:B------:R0:W1:Y:S02]  /*2bfd0*/  SHFL.IDX P6, R14, R13, R12, R11 ;  /* 0x0000000c0d0e7389 */ /* 0x00006400000c000b */
[----:B01----:R-:W-:Y:S01]  /*2bfe0*/  ENDCOLLECTIVE ;  /* 0x000000000000791b */ /* 0x003fe20003800000 */
.L_x_2296:
        /* <DEDUP_REMOVED lines=14> */
.L_x_2297:
[----:B------:R-:W-:Y:S02]  /*2c0d0*/  IMAD.MOV.U32 R13, RZ, RZ, R23 ;  /* 0x000000ffff0d7224 */ /* 0x000fe400078e0017 */
[----:B------:R-:W-:Y:S01]  /*2c0e0*/  IMAD.MOV.U32 R12, RZ, RZ, 0x3 ;  /* 0x00000003ff0c7424 */ /* 0x000fe200078e00ff */
[----:B------:R-:W-:-:S13]  /*2c0f0*/  IADD3 R2, P2, R14, R5, RZ ;  /* 0x000000050e027210 */ /* 0x000fda0007f5e0ff */
[----:B------:R-:W-:Y:S05]  /*2c100*/  WARPSYNC.COLLECTIVE R15, `(.L_x_2298) ;  /* 0x000000000f087348 */ /* 0x000fea0003c00000 */
[----:B------:R0:W1:Y:S02]  /*2c110*/  SHFL.IDX P6, R14, R13, R12, R11 ;  /* 0x0000000c0d0e7389 */ /* 0x00006400000c000b */
[----:B01----:R-:W-:Y:S01]  /*2c120*/  ENDCOLLECTIVE ;  /* 0x000000000000791b */ /* 0x003fe20003800000 */
.L_x_2298:
        /* <DEDUP_REMOVED lines=13> */
.L_x_2299:
[----:B------:R-:W-:Y:S02]  /*2c200*/  IMAD.MOV.U32 R13, RZ, RZ, R23 ;  /* 0x000000ffff0d7224 */ /* 0x000fe400078e0017 */
[----:B------:R-:W-:Y:S01]  /*2c210*/  IMAD.MOV.U32 R12, RZ, RZ, 0x4 ;  /* 0x00000004ff0c7424 */ /* 0x000fe200078e00ff */
[----:B------:R-:W-:-:S13]  /*2c220*/  IADD3 R2, P2, R14, R5, RZ ;  /* 0x000000050e027210 */ /* 0x000fda0007f5e0ff */
[----:B------:R-:W-:Y:S05]  /*2c230*/  WARPSYNC.COLLECTIVE R15, `(.L_x_2300) ;  /* 0x000000000f087348 */ /* 0x000fea0003c00000 */
[----:B------:R0:W1:Y:S02]  /*2c240*/  SHFL.IDX P6, R14, R13, R12, R11 ;  /* 0x0000000c0d0e7389 */ /* 0x00006400000c000b */
[----:B01----:R-:W-:Y:S01]  /*2c250*/  ENDCOLLECTIVE ;  /* 0x000000000000791b */ /* 0x003fe20003800000 */
.L_x_2300:
        /* <DEDUP_REMOVED lines=13> */
.L_x_2301:
[----:B------:R-:W-:Y:S01]  /*2c330*/  IMAD.MOV.U32 R13, RZ, RZ, R23 ;  /* 0x000000ffff0d7224 */ /* 0x000fe200078e0017 */
[----:B------:R-:W-:Y:S01]  /*2c340*/  MOV R12, 0x5 ;  /* 0x00000005000c7802 */ /* 0x000fe20000000f00 */
[----:B------:R-:W-:-:S07]  /*2c350*/  IMAD.MOV.U32 R10, RZ, RZ, R14 ;  /* 0x000000ffff0a7224 */ /* 0x000fce00078e000e */
[----:B------:R-:W-:Y:S05]  /*2c360*/  WARPSYNC.COLLECTIVE R15, `(.L_x_2302) ;  /* 0x000000000f087348 */ /* 0x000fea0003c00000 */
[----:B------:R0:W1:Y:S02]  /*2c370*/  SHFL.IDX P6, R14, R13, R12, R11 ;  /* 0x0000000c0d0e7389 */ /* 0x00006400000c000b */
[----:B01----:R-:W-:Y:S01]  /*2c380*/  ENDCOLLECTIVE ;  /* 0x000000000000791b */ /* 0x003fe20003800000 */
.L_x_2302:
        /* <DEDUP_REMOVED lines=14> */
.L_x_2303:
[----:B------:R-:W-:Y:S02]  /*2c470*/  IMAD.MOV.U32 R13, RZ, RZ, R23 ;  /* 0x000000ffff0d7224 */ /* 0x000fe400078e0017 */
[----:B------:R-:W-:Y:S01]  /*2c480*/  IMAD.MOV.U32 R12, RZ, RZ, 0x6 ;  /* 0x00000006ff0c7424 */ /* 0x000fe200078e00ff */
[----:B------:R-:W-:-:S13]  /*2c490*/  IADD3 R2, P2, R14, R5, RZ ;  /* 0x000000050e027210 */ /* 0x000fda0007f5e0ff */
[----:B------:R-:W-:Y:S05]  /*2c4a0*/  WARPSYNC.COLLECTIVE R15, `(.L_x_2304) ;  /* 0x000000000f087348 */ /* 0x000fea0003c00000 */
[----:B------:R0:W1:Y:S02]  /*2c4b0*/  SHFL.IDX P6, R14, R13, R12, R11 ;  /* 0x0000000c0d0e7389 */ /* 0x00006400000c000b */
[----:B01----:R-:W-:Y:S01]  /*2c4c0*/  ENDCOLLECTIVE ;  /* 0x000000000000791b */ /* 0x003fe20003800000 */
.L_x_2304:
        /* <DEDUP_REMOVED lines=13> */
.L_x_2305:
[----:B------:R-:W-:Y:S02]  /*2c5a0*/  IMAD.MOV.U32 R13, RZ, RZ, R23 ;  /* 0x000000ffff0d7224 */ /* 0x000fe400078e0017 */
[----:B------:R-:W-:Y:S02]  /*2c5b0*/  IMAD.MOV.U32 R12, RZ, RZ, 0x7 ;  /* 0x00000007ff0c7424 */ /* 0x000fe400078e00ff */
[----:B------:R-:W-:-:S07]  /*2c5c0*/  IMAD.MOV.U32 R10, RZ, RZ, R14 ;  /* 0x000000ffff0a7224 */ /* 0x000fce00078e000e */
[----:B------:R-:W-:Y:S05]  /*2c5d0*/  WARPSYNC.COLLECTIVE R15, `(.L_x_2306) ;  /* 0x000000000f087348 */ /* 0x000fea0003c00000 */
[----:B------:R0:W1:Y:S02]  /*2c5e0*/  SHFL.IDX P6, R14, R13, R12, R11 ;  /* 0x0000000c0d0e7389 */ /* 0x00006400000c000b */
[----:B01----:R-:W-:Y:S01]  /*2c5f0*/  ENDCOLLECTIVE ;  /* 0x000000000000791b */ /* 0x003fe20003800000 */
.L_x_2306:
        /* <DEDUP_REMOVED lines=12> */
.L_x_2307:
[----:B------:R-:W-:Y:S05]  /*2c6c0*/  BRA `(.L_x_2308) ;  /* 0xffffff8c003c7947 */ /* 0x000fea000383ffff */
.L_x_2063:
        /* <DEDUP_REMOVED lines=8> */
.L_x_2310:
[----:B------:R-:W-:Y:S05]  /*2c750*/  BSYNC B0 ;  /* 0x0000000000007941 */ /* 0x000fea0003800000 */
.L_x_2309:
        /* <DEDUP_REMOVED lines=9> */
.L_x_2311:
[----:B------:R-:W-:Y:S02]  /*2c7f0*/  ULDC UR4, c[0x0][0xc3c] ;  /* 0x00030f0000047ab9 */ /* 0x000fe40000000800 */
[----:B------:R-:W-:-:S13]  /*2c800*/  ISETP.GE.OR P1, PT, R5, UR4, !P0 ;  /* 0x0000000405007c0c */ /* 0x000fda000c726670 */
[----:B------:R-:W0:Y:S01]  /*2c810*/  @!P1 LDC.64 R2, c[0x0][0xc80] ;  /* 0x00032000ff029b82 */ /* 0x000e220000000a00 */
[----:B------:R-:W-:Y:S02]  /*2c820*/  IMAD.MOV.U32 R11, RZ, RZ, RZ ;  /* 0x000000ffff0b7224 */ /* 0x000fe400078e00ff */
[----:B------:R-:W-:Y:S02]  /*2c830*/  IMAD.MOV.U32 R4, RZ, RZ, R14 ;  /* 0x000000ffff047224 */ /* 0x000fe400078e000e */
[----:B0-----:R-:W-:-:S06]  /*2c840*/  @!P1 IMAD.WIDE R2, R5, 0x4, R2 ;  /* 0x0000000405029825 */ /* 0x001fcc00078e0202 */
[----:B------:R-:W2:Y:S01]  /*2c850*/  @!P1 LDG.E R2, desc[UR54][R2.64] ;  /* 0x0000003602029981 */ /* 0x000ea2000c1e1900 */
[----:B------:R-:W-:Y:S01]  /*2c860*/  IMAD.MOV.U32 R5, RZ, RZ, RZ ;  /* 0x000000ffff057224 */ /* 0x000fe200078e00ff */
        /* <DEDUP_REMOVED lines=10> */
.L_x_2312:
[----:B------:R-:W-:Y:S01]  /*2c910*/  IMAD.MOV.U32 R12, RZ, RZ, 0x2 ;  /* 0x00000002ff0c7424 */ /* 0x000fe200078e00ff */
[----:B------:R-:W-:-:S05]  /*2c920*/  SEL R6, R14, RZ, P1 ;  /* 0x000000ff0e067207 */ /* 0x000fca0000800000 */
[----:B------:R-:W-:-:S04]  /*2c930*/  IMAD.IADD R6, R5, 0x1, R6 ;  /* 0x0000000105067824 */ /* 0x000fc800078e0206 */
[----:B------:R-:W-:-:S07]  /*2c940*/  IMAD.MOV.U32 R13, RZ, RZ, R6 ;  /* 0x000000ffff0d7224 */ /* 0x000fce00078e0006 */
[----:B------:R-:W-:Y:S05]  /*2c950*/  WARPSYNC.COLLECTIVE R15, `(.L_x_2313) ;  /* 0x000000000f087348 */ /* 0x000fea0003c00000 */
[----:B------:R0:W1:Y:S02]  /*2c960*/  SHFL.UP P6, R14, R13, R12, R11 ;  /* 0x0400000c0d0e7389 */ /* 0x00006400000c000b */
[----:B01----:R-:W-:Y:S01]  /*2c970*/  ENDCOLLECTIVE ;  /* 0x000000000000791b */ /* 0x003fe20003800000 */
.L_x_2313:
[----:B------:R-:W-:Y:S01]  /*2c980*/  IMAD.MOV.U32 R12, RZ, RZ, 0x4 ;  /* 0x00000004ff0c7424 */ /* 0x000fe200078e00ff */
[----:B------:R-:W-:-:S05]  /*2c990*/  SEL R7, R14, RZ, P2 ;  /* 0x000000ff0e077207 */ /* 0x000fca0001000000 */
[----:B------:R-:W-:-:S04]  /*2c9a0*/  IMAD.IADD R7, R6, 0x1, R7 ;  /* 0x0000000106077824 */ /* 0x000fc800078e0207 */
[----:B------:R-:W-:-:S07]  /*2c9b0*/  IMAD.MOV.U32 R13, RZ, RZ, R7 ;  /* 0x000000ffff0d7224 */ /* 0x000fce00078e0007 */
[----:B------:R-:W-:Y:S05]  /*2c9c0*/  WARPSYNC.COLLECTIVE R15, `(.L_x_2314) ;  /* 0x000000000f087348 */ /* 0x000fea0003c00000 */
[----:B------:R0:W1:Y:S02]  /*2c9d0*/  SHFL.UP P6, R14, R13, R12, R11 ;  /* 0x0400000c0d0e7389 */ /* 0x00006400000c000b */
[----:B01----:R-:W-:Y:S01]  /*2c9e0*/  ENDCOLLECTIVE ;  /* 0x000000000000791b */ /* 0x003fe20003800000 */
.L_x_2314:
[----:B------:R-:W-:Y:S01]  /*2c9f0*/  IMAD.MOV.U32 R12, RZ, RZ, 0x8 ;  /* 0x00000008ff0c7424 */ /* 0x000fe200078e00ff */
[----:B------:R-:W-:-:S05]  /*2ca00*/  SEL R2, R14, RZ, P3 ;  /* 0x000000ff0e027207 */ /* 0x000fca0001800000 */
[----:B------:R-:W-:-:S04]  /*2ca10*/  IMAD.IADD R2, R7, 0x1, R2 ;  /* 0x0000000107027824 */ /* 0x000fc800078e0202 */
[----:B------:R-:W-:-:S07]  /*2ca20*/  IMAD.MOV.U32 R13, RZ, RZ, R2 ;  /* 0x000000ffff0d7224 */ /* 0x000fce00078e0002 */
[----:B------:R-:W-:Y:S05]  /*2ca30*/  WARPSYNC.COLLECTIVE R15, `(.L_x_2315) ;  /* 0x000000000f087348 */ /* 0x000fea0003c00000 */
[----:B------:R0:W1:Y:S02]  /*2ca40*/  SHFL.UP P6, R14, R13, R12, R11 ;  /* 0x0400000c0d0e7389 */ /* 0x00006400000c000b */
[----:B01----:R-:W-:Y:S01]  /*2ca50*/  ENDCOLLECTIVE ;  /* 0x000000000000791b */ /* 0x003fe20003800000 */
.L_x_2315:
[----:B------:R-:W-:Y:S01]  /*2ca60*/  IMAD.MOV.U32 R12, RZ, RZ, 0x10 ;  /* 0x00000010ff0c7424 */ /* 0x000fe200078e00ff */
[----:B------:R-:W-:-:S05]  /*2ca70*/  SEL R3, R14, RZ, P4 ;  /* 0x000000ff0e037207 */ /* 0x000fca0002000000 */
[----:B------:R-:W-:-:S04]  /*2ca80*/  IMAD.IADD R3, R2, 0x1, R3 ;  /* 0x0000000102037824 */ /* 0x000fc800078e0203 */
[----:B------:R-:W-:-:S07]  /*2ca90*/  IMAD.MOV.U32 R13, RZ, RZ, R3 ;  /* 0x000000ffff0d7224 */ /* 0x000fce00078e0003 */
[----:B------:R-:W-:Y:S05]  /*2caa0*/  WARPSYNC.COLLECTIVE R15, `(.L_x_2316) ;  /* 0x000000000f087348 */ /* 0x000fea0003c00000 */
[----:B------:R0:W1:Y:S02]  /*2cab0*/  SHFL.UP P6, R14, R13, R12, R11 ;  /* 0x0400000c0d0e7389 */ /* 0x00006400000c000b */
[----:B01----:R-:W-:Y:S01]  /*2cac0*/  ENDCOLLECTIVE ;  /* 0x000000000000791b */ /* 0x003fe20003800000 */
.L_x_2316:
        /* <DEDUP_REMOVED lines=8> */
.L_x_2317:
[----:B------:R-:W-:Y:S05]  /*2cb50*/  BRA `(.L_x_2318) ;  /* 0xffffff8c00487947 */ /* 0x000fea000383ffff */
.L_x_2068:
        /* <DEDUP_REMOVED lines=8> */
.L_x_2320:
[----:B------:R-:W-:Y:S05]  /*2cbe0*/  BSYNC B0 ;  /* 0x0000000000007941 */ /* 0x000fea0003800000 */
.L_x_2319:
        /* <DEDUP_REMOVED lines=8> */
.L_x_2321:
[----:B------:R-:W-:Y:S01]  /*2cc70*/  IMAD.MOV.U32 R12, RZ, RZ, 0x4 ;  /* 0x00000004ff0c7424 */ /* 0x000fe200078e00ff */
[----:B------:R-:W-:-:S05]  /*2cc80*/  SEL R2, R14, RZ, P2 ;  /* 0x000000ff0e027207 */ /* 0x000fca0001000000 */
[----:B------:R-:W-:-:S04]  /*2cc90*/  IMAD.IADD R2, R13, 0x1, R2 ;  /* 0x000000010d027824 */ /* 0x000fc800078e0202 */
[----:B------:R-:W-:-:S07]  /*2cca0*/  IMAD.MOV.U32 R13, RZ, RZ, R2 ;  /* 0x000000ffff0d7224 */ /* 0x000fce00078e0002 */
[----:B------:R-:W-:Y:S05]  /*2ccb0*/  WARPSYNC.COLLECTIVE R15, `(.L_x_2322) ;  /* 0x000000000f087348 */ /* 0x000fea0003c00000 */
[----:B------:R0:W1:Y:S02]  /*2ccc0*/  SHFL.UP P6, R14, R13, R12, R11 ;  /* 0x0400000c0d0e7389 */ /* 0x00006400000c000b */
[----:B01----:R-:W-:Y:S01]  /*2ccd0*/  ENDCOLLECTIVE ;  /* 0x000000000000791b */ /* 0x003fe20003800000 */
.L_x_2322:
[----:B------:R-:W-:Y:S01]  /*2cce0*/  IMAD.MOV.U32 R12, RZ, RZ, 0x8 ;  /* 0x00000008ff0c7424 */ /* 0x000fe200078e00ff */
[----:B------:R-:W-:-:S05]  /*2ccf0*/  SEL R3, R14, RZ, P3 ;  /* 0x000000ff0e037207 */ /* 0x000fca0001800000 */
[----:B------:R-:W-:-:S04]  /*2cd00*/  IMAD.IADD R3, R2, 0x1, R3 ;  /* 0x0000000102037824 */ /* 0x000fc800078e0203 */
[----:B------:R-:W-:-:S07]  /*2cd10*/  IMAD.MOV.U32 R13, RZ, RZ, R3 ;  /* 0x000000ffff0d7224 */ /* 0x000fce00078e0003 */
[----:B------:R-:W-:Y:S05]  /*2cd20*/  WARPSYNC.COLLECTIVE R15, `(.L_x_2323) ;  /* 0x000000000f087348 */ /* 0x000fea0003c00000 */
[----:B------:R0:W1:Y:S02]  /*2cd30*/  SHFL.UP P6, R14, R13, R12, R11 ;  /* 0x0400000c0d0e7389 */ /* 0x00006400000c000b */
[----:B01----:R-:W-:Y:S01]  /*2cd40*/  ENDCOLLECTIVE ;  /* 0x000000000000791b */ /* 0x003fe20003800000 */
.L_x_2323:
[----:B------:R-:W-:Y:S01]  /*2cd50*/  IMAD.MOV.U32 R12, RZ, RZ, 0x10 ;  /* 0x00000010ff0c7424 */ /* 0x000fe200078e00ff */
[----:B------:R-:W-:-:S05]  /*2cd60*/  SEL R4, R14, RZ, P4 ;  /* 0x000000ff0e047207 */ /* 0x000fca0002000000 */
[----:B------:R-:W-:-:S04]  /*2cd70*/  IMAD.IADD R4, R3, 0x1, R4 ;  /* 0x0000000103047824 */ /* 0x000fc800078e0204 */
[----:B------:R-:W-:-:S07]  /*2cd80*/  IMAD.MOV.U32 R13, RZ, RZ, R4 ;  /* 0x000000ffff0d7224 */ /* 0x000fce00078e0004 */
[----:B------:R-:W-:Y:S05]  /*2cd90*/  WARPSYNC.COLLECTIVE R15, `(.L_x_2324) ;  /* 0x000000000f087348 */ /* 0x000fea0003c00000 */
[----:B------:R0:W1:Y:S02]  /*2cda0*/  SHFL.UP P6, R14, R13, R12, R11 ;  /* 0x0400000c0d0e7389 */ /* 0x00006400000c000b */
[----:B01----:R-:W-:Y:S01]  /*2cdb0*/  ENDCOLLECTIVE ;  /* 0x000000000000791b */ /* 0x003fe20003800000 */
.L_x_2324:
        /* <DEDUP_REMOVED lines=8> */
.L_x_2325:
[----:B------:R-:W-:Y:S05]  /*2ce40*/  BRA `(.L_x_2326) ;  /* 0xffffff8c00287947 */ /* 0x000fea000383ffff */
.L_x_2070:
[----:B------:R-:W-:Y:S01]  /*2ce50*/  BSSY B0, `(.L_x_2327) ;  /* 0x0000006000007945 */ /* 0x000fe20003800000 */
[----:B------:R-:W-:Y:S01]  /*2ce60*/  PLOP3.LUT P6, PT, P6, PT, PT, 0x8, 0x0 ;  /* 0x000000000000781c */ /* 0x000fe200037ce170 */
[----:B------:R-:W-:-:S12]  /*2ce70*/  IMAD.MOV.U32 R15, RZ, RZ, -0x1 ;  /* 0xffffffffff0f7424 */ /* 0x000fd800078e00ff */
[----:B01----:R-:W-:Y:S05]  /*2ce80*/  WARPSYNC.COLLECTIVE R15, `(.L_x_2328) ;  /* 0x000000000f087348 */ /* 0x003fea0003c00000 */
[----:B------:R-:W-:Y:S01]  /*2ce90*/  VOTE.ANY R14, PT, P6 ;  /* 0x00000000000e7806 */ /* 0x000fe200030e0100 */
[----:B01----:R-:W-:Y:S06]  /*2cea0*/  ENDCOLLECTIVE ;  /* 0x000000000000791b */ /* 0x003fec0003800000 */
.L_x_2328:
[----:B------:R-:W-:Y:S05]  /*2ceb0*/  BSYNC B0 ;  /* 0x0000000000007941 */ /* 0x000fea0003800000 */
.L_x_2327:
        /* <DEDUP_REMOVED lines=9> */
.L_x_2329:
[----:B------:R-:W-:Y:S01]  /*2cf50*/  IMAD.MOV.U32 R5, RZ, RZ, R14 ;  /* 0x000000ffff057224 */ /* 0x000fe200078e000e */
[----:B------:R-:W-:Y:S06]  /*2cf60*/  BRA `(.L_x_2330) ;  /* 0xffffff8c00187947 */ /* 0x000fec000383ffff */
.L_x_2072:
[----:B------:R-:W-:Y:S01]  /*2cf70*/  BSSY B0, `(.L_x_2331) ;  /* 0x0000007000007945 */ /* 0x000fe20003800000 */
[----:B------:R-:W-:Y:S02]  /*2cf80*/  IMAD.MOV.U32 R13, RZ, RZ, R6 ;  /* 0x000000ffff0d7224 */ /* 0x000fe400078e0006 */
[----:B------:R-:W-:Y:S02]  /*2cf90*/  IMAD.MOV.U32 R11, RZ, RZ, 0x1f ;  /* 0x0000001fff0b7424 */ /* 0x000fe400078e00ff */
[----:B------:R-:W-:-:S07]  /*2cfa0*/  IMAD.MOV.U32 R15, RZ, RZ, -0x1 ;  /* 0xffffffffff0f7424 */ /* 0x000fce00078e00ff */
[----:B0123--:R-:W-:Y:S05]  /*2cfb0*/  WARPSYNC.COLLECTIVE R15, `(.L_x_2332) ;  /* 0x000000000f087348 */ /* 0x00ffea0003c00000 */
[----:B------:R4:W0:Y:S02]  /*2cfc0*/  SHFL.IDX P6, R14, R13, R12, R11 ;  /* 0x0000000c0d0e7389 */ /* 0x00082400000c000b */
[----:B01234-:R-:W-:Y:S01]  /*2cfd0*/  ENDCOLLECTIVE ;  /* 0x000000000000791b */ /* 0x01ffe20003800000 */
.L_x_2332:
[----:B------:R-:W-:Y:S05]  /*2cfe0*/  BSYNC B0 ;  /* 0x0000000000007941 */ /* 0x000fea0003800000 */
.L_x_2331:
[----:B------:R-:W-:Y:S05]  /*2cff0*/  BRA `(.L_x_2071) ;  /* 0xffffff8c00107947 */ /* 0x000fea000383ffff */
.L_x_2076:
[----:B0-----:R0:W2:Y:S02]  /*2d000*/  SYNCS.PHASECHK.TRANS64.TRYWAIT P0, [R7+URZ+0x28820], R0 ;  /* 0x02882000070075a7 */ /* 0x0010a4000800017f */
[----:B--2---:R-:W-:Y:S05]  /*2d010*/  @!P0 NANOSLEEP.SYNCS 0x989680 ;  /* 0x009896800000895d */ /* 0x004fea0003900000 */
[----:B------:R-:W2:Y:S02]  /*2d020*/  @!P0 SYNCS.PHASECHK.TRANS64 P0, [R7+URZ+0x28820], R0 ;  /* 0x02882000070085a7 */ /* 0x000ea4000800007f */
[----:B--2---:R-:W-:Y:S05]  /*2d030*/  @!P0 BRA `(.L_x_2076) ;  /* 0xfffffffc00f08947 */ /* 0x004fea000383ffff */
[----:B------:R-:W-:Y:S05]  /*2d040*/  BRA `(.L_x_2333) ;  /* 0xffffff9000887947 */ /* 0x000fea000383ffff */
.L_x_2077:
        /* <DEDUP_REMOVED lines=8> */
[----:B01-3--:R-:W-:Y:S05]  /*2d0d0*/  WARPSYNC.COLLECTIVE R15, `(.L_x_2335) ;  /* 0x000000000f087348 */ /* 0x00bfea0003c00000 */
[----:B------:R2:W4:Y:S02]  /*2d0e0*/  SHFL.IDX P6, R14, R13, R12, R11 ;  /* 0x0000000c0d0e7389 */ /* 0x00052400000c000b */
[----:B01234-:R-:W-:Y:S01]  /*2d0f0*/  ENDCOLLECTIVE ;  /* 0x000000000000791b */ /* 0x01ffe20003800000 */
.L_x_2335:
[----:B------:R-:W-:Y:S05]  /*2d100*/  BSYNC B0 ;  /* 0x0000000000007941 */ /* 0x000fea0003800000 */
.L_x_2334:
[----:B------:R-:W-:Y:S05]  /*2d110*/  BRA `(.L_x_2336) ;  /* 0xffffff9000707947 */ /* 0x000fea000383ffff */
.L_x_2078:
[----:B------:R-:W-:Y:S01]  /*2d120*/  BSSY B0, `(.L_x_2337) ;  /* 0x0000006000007945 */ /* 0x000fe20003800000 */
[----:B------:R-:W-:-:S07]  /*2d130*/  IMAD.MOV.U32 R15, RZ, RZ, -0x1 ;  /* 0xffffffffff0f7424 */ /* 0x000fce00078e00ff */
[----:B01-3--:R-:W-:Y:S05]  /*2d140*/  WARPSYNC.COLLECTIVE R15, `(.L_x_2338) ;  /* 0x000000000f0c7348 */ /* 0x00bfea0003c00000 */
[----:B------:R-:W-:Y:S02]  /*2d150*/  ELECT P6, UR62, PT ;  /* 0x00000000003e782f */ /* 0x000fe400038c0000 */
[----:B------:R-:W-:Y:S01]  /*2d160*/  MOV R14, UR62 ;  /* 0x0000003e000e7c02 */ /* 0x000fe20008000f00 */
[----:B01-3--:R-:W-:Y:S10]  /*2d170*/  ENDCOLLECTIVE ;  /* 0x000000000000791b */ /* 0x00bff40003800000 */
.L_x_2338:
[----:B------:R-:W-:Y:S05]  /*2d180*/  BSYNC B0 ;  /* 0x0000000000007941 */ /* 0x000fea0003800000 */
.L_x_2337:
[----:B------:R-:W-:Y:S05]  /*2d190*/  BRA `(.L_x_2339) ;  /* 0xffffff9000647947 */ /* 0x000fea000383ffff */
.L_x_2080:
[----:B0-----:R0:W2:Y:S02]  /*2d1a0*/  SYNCS.PHASECHK.TRANS64.TRYWAIT P1, [R5+URZ+0x28840], R0 ;  /* 0x02884000050075a7 */ /* 0x0010a4000802017f */
[----:B--2---:R-:W-:Y:S05]  /*2d1b0*/  @!P1 NANOSLEEP.SYNCS 0x989680 ;  /* 0x009896800000995d */ /* 0x004fea0003900000 */
[----:B------:R-:W2:Y:S02]  /*2d1c0*/  @!P1 SYNCS.PHASECHK.TRANS64 P1, [R5+URZ+0x28840], R0 ;  /* 0x02884000050095a7 */ /* 0x000ea4000802007f */
[----:B--2---:R-:W-:Y:S05]  /*2d1d0*/  @!P1 BRA `(.L_x_2080) ;  /* 0xfffffffc00f09947 */ /* 0x004fea000383ffff */
[----:B------:R-:W-:Y:S05]  /*2d1e0*/  BRA `(.L_x_2340) ;  /* 0xffffff9000847947 */ /* 0x000fea000383ffff */
.L_x_2082:
[----:B--2---:R2:W4:Y:S02]  /*2d1f0*/  SYNCS.PHASECHK.TRANS64.TRYWAIT P1, [R3+URZ+0x28840], R2 ;  /* 0x02884002030075a7 */ /* 0x004524000802017f */
[----:B----4-:R-:W-:Y:S05]  /*2d200*/  @!P1 NANOSLEEP.SYNCS 0x989680 ;  /* 0x009896800000995d */ /* 0x010fea0003900000 */
[----:B------:R-:W4:Y:S02]  /*2d210*/  @!P1 SYNCS.PHASECHK.TRANS64 P1, [R3+URZ+0x28840], R2 ;  /* 0x02884002030095a7 */ /* 0x000f24000802007f */
[----:B----4-:R-:W-:Y:S05]  /*2d220*/  @!P1 BRA `(.L_x_2082) ;  /* 0xfffffffc00f09947 */ /* 0x010fea000383ffff */
[----:B------:R-:W-:Y:S05]  /*2d230*/  BRA `(.L_x_2341) ;  /* 0xffffff9000907947 */ /* 0x000fea000383ffff */
.L_x_2084:
[----:B----4-:R4:W0:Y:S02]  /*2d240*/  SYNCS.PHASECHK.TRANS64.TRYWAIT P1, [R5+URZ+0x28860], R0 ;  /* 0x02886000050075a7 */ /* 0x010824000802017f */
[----:B0-----:R-:W-:Y:S05]  /*2d250*/  @!P1 NANOSLEEP.SYNCS 0x989680 ;  /* 0x009896800000995d */ /* 0x001fea0003900000 */
[----:B------:R-:W0:Y:S02]  /*2d260*/  @!P1 SYNCS.PHASECHK.TRANS64 P1, [R5+URZ+0x28860], R0 ;  /* 0x02886000050095a7 */ /* 0x000e24000802007f */
[----:B0-----:R-:W-:Y:S05]  /*2d270*/  @!P1 BRA `(.L_x_2084) ;  /* 0xfffffffc00f09947 */ /* 0x001fea000383ffff */
[----:B------:R-:W-:Y:S05]  /*2d280*/  BRA `(.L_x_2342) ;  /* 0xffffff90008c7947 */ /* 0x000fea000383ffff */
.L_x_2343:
        /* <DEDUP_REMOVED lines=15> */
.L_x_3483:


//--------------------- .text._ZN7cutlass13device_kernelIN5flash11enable_sm90INS1_16FlashAttnFwdSm90INS1_25CollectiveMainloopFwdSm90ILi2EN4cute5tupleIJNS5_1CILi1EEES8_S8_EEENS6_IJNS7_ILi128EEESA_SA_EEELi128ENS_10bfloat16_tEfNS_4arch4Sm90ELb1ELb0ELb1ELb0ELb1ELb0ELb0ELb1ELb1ELb1ELb0ELb0EEENS1_21CollectiveEpilogueFwdISB_S9_SC_SE_Li256ELb0ELb1ELb0ELb0EEENS1_30DynamicPersistentTileSchedulerILi256ELi128ELb0ELb1ELb1EEEEEEEEEvNT_6ParamsE --------------------------
	.section	.text._ZN7cutlass13device_kernelIN5flash11enable_sm90INS1_16FlashAttnFwdSm90INS1_25CollectiveMainloopFwdSm90ILi2EN4cute5tupleIJNS5_1CILi1EEES8_S8_EEENS6_IJNS7_ILi128EEESA_SA_EEELi128ENS_10bfloat16_tEfNS_4arch4Sm90ELb1ELb0ELb1ELb0ELb1ELb0ELb0ELb1ELb1ELb1ELb0ELb0EEENS1_21CollectiveEpilogueFwdISB_S9_SC_SE_Li256ELb0ELb1ELb0ELb0EEENS1_30DynamicPersistentTileSchedulerILi256ELi128ELb0ELb1ELb1EEEEEEEEEvNT_6ParamsE,"ax",@progbits
	.align	128
.text._ZN7cutlass13device_kernelIN5flash11enable_sm90INS1_16FlashAttnFwdSm90INS1_25CollectiveMainloopFwdSm90ILi2EN4cute5tupleIJNS5_1CILi1EEES8_S8_EEENS6_IJNS7_ILi128EEESA_SA_EEELi128ENS_10bfloat16_tEfNS_4arch4Sm90ELb1ELb0ELb1ELb0ELb1ELb0ELb0ELb1ELb1ELb1ELb0ELb0EEENS1_21CollectiveEpilogueFwdISB_S9_SC_SE_Li256ELb0ELb1ELb0ELb0EEENS1_30DynamicPersistentTileSchedulerILi256ELi128ELb0ELb1ELb1EEEEEEEEEvNT_6ParamsE:
        .type           _ZN7cutlass13device_kernelIN5flash11enable_sm90INS1_16FlashAttnFwdSm90INS1_25CollectiveMainloopFwdSm90ILi2EN4cute5tupleIJNS5_1CILi1EEES8_S8_EEENS6_IJNS7_ILi128EEESA_SA_EEELi128ENS_10bfloat16_tEfNS_4arch4Sm90ELb1ELb0ELb1ELb0ELb1ELb0ELb0ELb1ELb1ELb1ELb0ELb0EEENS1_21CollectiveEpilogueFwdISB_S9_SC_SE_Li256ELb0ELb1ELb0ELb0EEENS1_30DynamicPersistentTileSchedulerILi256ELi128ELb0ELb1ELb1EEEEEEEEEvNT_6ParamsE,@function
        .size           _ZN7cutlass13device_kernelIN5flash11enable_sm90INS1_16FlashAttnFwdSm90INS1_25CollectiveMainloopFwdSm90ILi2EN4cute5tupleIJNS5_1CILi1EEES8_S8_EEENS6_IJNS7_ILi128EEESA_SA_EEELi128ENS_10bfloat16_tEfNS_4arch4Sm90ELb1ELb0ELb1ELb0ELb1ELb0ELb0ELb1ELb1ELb1ELb0ELb0EEENS1_21CollectiveEpilogueFwdISB_S9_SC_SE_Li256ELb0ELb1ELb0ELb0EEENS1_30DynamicPersistentTileSchedulerILi256ELi128ELb0ELb1ELb1EEEEEEEEEvNT_6ParamsE,(.L_x_3484 - _ZN7cutlass13device_kernelIN5flash11enable_sm90INS1_16FlashAttnFwdSm90INS1_25CollectiveMainloopFwdSm90ILi2EN4cute5tupleIJNS5_1CILi1EEES8_S8_EEENS6_IJNS7_ILi128EEESA_SA_EEELi128ENS_10bfloat16_tEfNS_4arch4Sm90ELb1ELb0ELb1ELb0ELb1ELb0ELb0ELb1ELb1ELb1ELb0ELb0EEENS1_21CollectiveEpilogueFwdISB_S9_SC_SE_Li256ELb0ELb1ELb0ELb0EEENS1_30DynamicPersistentTileSchedulerILi256ELi128ELb0ELb1ELb1EEEEEEEEEvNT_6ParamsE)
        .other          _ZN7cutlass13device_kernelIN5flash11enable_sm90INS1_16FlashAttnFwdSm90INS1_25CollectiveMainloopFwdSm90ILi2EN4cute5tupleIJNS5_1CILi1EEES8_S8_EEENS6_IJNS7_ILi128EEESA_SA_EEELi128ENS_10bfloat16_tEfNS_4arch4Sm90ELb1ELb0ELb1ELb0ELb1ELb0ELb0ELb1ELb1ELb1ELb0ELb0EEENS1_21CollectiveEpilogueFwdISB_S9_SC_SE_Li256ELb0ELb1ELb0ELb0EEENS1_30DynamicPersistentTileSchedulerILi256ELi128ELb0ELb1ELb1EEEEEEEEEvNT_6ParamsE,@"STO_CUDA_ENTRY STV_DEFAULT"
_ZN7cutlass13device_kernelIN5flash11enable_sm90INS1_16FlashAttnFwdSm90INS1_25CollectiveMainloopFwdSm90ILi2EN4cute5tupleIJNS5_1CILi1EEES8_S8_EEENS6_IJNS7_ILi128EEESA_SA_EEELi128ENS_10bfloat16_tEfNS_4arch4Sm90ELb1ELb0ELb1ELb0ELb1ELb0ELb0ELb1ELb1ELb1ELb0ELb0EEENS1_21CollectiveEpilogueFwdISB_S9_SC_SE_Li256ELb0ELb1ELb0ELb0EEENS1_30DynamicPersistentTileSchedulerILi256ELi128ELb0ELb1ELb1EEEEEEEEEvNT_6ParamsE:
        /* <DEDUP_REMOVED lines=44> */
.L_x_2344:
        /* <DEDUP_REMOVED lines=22> */
.L_x_2345:
        /* <DEDUP_REMOVED lines=18> */
.L_x_2346:
        /* <DEDUP_REMOVED lines=22> */
.L_x_2347:
        /* <DEDUP_REMOVED lines=23> */
.L_x_2348:
        /* <DEDUP_REMOVED lines=8> */
.L_x_2350:
        /* <DEDUP_REMOVED lines=21> */
[CC--:B------:R-:W-:Y:S02]  /*09e0*/  LEA.HI R4, R3.reuse, R190.reuse, RZ, 0x5 ;  /* 0x000000be03047211 */ /* 0x0c0fe400078f28ff */
[----:B------:R-:W-:Y:S02]  /*09f0*/  LOP3.LUT R5, R0, 0xffffff80, RZ, 0xc0, !PT ;  /* 0xffffff8000057812 */ /* 0x000fe400078ec0ff */
[----:B------:R-:W-:Y:S01]  /*0a00*/  LEA.HI R2, R3, R190, RZ, 0x4 ;  /* 0x000000be03027211 */ /* 0x000fe200078f20ff */
[----:B------:R-:W-:Y:S01]  /*0a10*/  IMAD.SHL.U32 R4, R4, 0x20, RZ ;  /* 0x0000002004047824 */ /* 0x000fe200078e00ff */
[----:B------:R-:W-:Y:S01]  /*0a20*/  SHF.R.S32.HI R185, RZ, 0x7, R0 ;  /* 0x00000007ffb97819 */ /* 0x000fe20000011400 */
[----:B------:R-:W-:Y:S01]  /*0a30*/  IMAD.IADD R184, R190, 0x1, -R5 ;  /* 0x00000001beb87824 */ /* 0x000fe200078e0a05 */
[----:B------:R-:W-:-:S02]  /*0a40*/  LOP3.LUT R5, R2, 0x3fffff0, RZ, 0xc0, !PT ;  /* 0x03fffff002057812 */ /* 0x000fc400078ec0ff */
[----:B------:R-:W-:Y:S02]  /*0a50*/  SHF.R.S32.HI R7, RZ, 0x4, R2 ;  /* 0x00000004ff077819 */ /* 0x000fe40000011402 */
[----:B------:R-:W-:Y:S01]  /*0a60*/  LOP3.LUT R4, R4, 0xfffffc00, RZ, 0xc0, !PT ;  /* 0xfffffc0004047812 */ /* 0x000fe200078ec0ff */
[----:B------:R-:W-:Y:S01]  /*0a70*/  IMAD.IADD R5, R190, 0x1, -R5 ;  /* 0x00000001be057824 */ /* 0x000fe200078e0a05 */
[----:B------:R-:W-:Y:S02]  /*0a80*/  LEA.HI R2, R2, R7, RZ, 0x1 ;  /* 0x0000000702027211 */ /* 0x000fe400078f08ff */
[----:B------:R-:W-:Y:S02]  /*0a90*/  SHF.R.S32.HI R9, RZ, 0x1f, R184 ;  /* 0x0000001fff097819 */ /* 0x000fe400000114b8 */
[----:B------:R-:W-:Y:S02]  /*0aa0*/  LOP3.LUT R2, R2, 0x1ffffffe, RZ, 0xc0, !PT ;  /* 0x1ffffffe02027812 */ /* 0x000fe400078ec0ff */
[----:B------:R-:W-:-:S02]  /*0ab0*/  LEA R5, R5, R4, 0x6 ;  /* 0x0000000405057211 */ /* 0x000fc400078e30ff */
[----:B------:R-:W-:Y:S01]  /*0ac0*/  LEA.HI R4, R3, R190, RZ, 0x2 ;  /* 0x000000be03047211 */ /* 0x000fe200078f10ff */
[----:B------:R-:W-:Y:S01]  /*0ad0*/  IMAD.IADD R2, R7, 0x1, -R2 ;  /* 0x0000000107027824 */ /* 0x000fe200078e0a02 */
[----:B------:R-:W-:Y:S02]  /*0ae0*/  LEA.HI R6, R9, R184, RZ, 0x2 ;  /* 0x000000b809067211 */ /* 0x000fe400078f10ff */
[----:B------:R-:W-:Y:S01]  /*0af0*/  LOP3.LUT R7, R4, 0xfffffffc, RZ, 0xc0, !PT ;  /* 0xfffffffc04077812 */ /* 0x000fe200078ec0ff */
[----:B------:R-:W-:Y:S01]  /*0b00*/  IMAD R187, R2, 0x8, R5 ;  /* 0x0000000802bb7824 */ /* 0x000fe200078e0205 */
[--C-:B------:R-:W-:Y:S02]  /*0b10*/  SHF.R.S32.HI R8, RZ, 0x2, R6.reuse ;  /* 0x00000002ff087819 */ /* 0x100fe40000011406 */
[----:B------:R-:W-:Y:S01]  /*0b20*/  SHF.R.S32.HI R11, RZ, 0x1f, R6 ;  /* 0x0000001fff0b7819 */ /* 0x000fe20000011406 */
[----:B------:R-:W-:Y:S01]  /*0b30*/  IMAD.IADD R7, R190, 0x1, -R7 ;  /* 0x00000001be077824 */ /* 0x000fe200078e0a07 */
[----:B------:R-:W-:-:S02]  /*0b40*/  LEA.HI R3, R3, R190, RZ, 0x3 ;  /* 0x000000be03037211 */ /* 0x000fc400078f18ff */
[----:B------:R-:W-:Y:S02]  /*0b50*/  LEA.HI R11, R11, R8, RZ, 0x3 ;  /* 0x000000080b0b7211 */ /* 0x000fe400078f18ff */
[----:B------:R-:W-:Y:S02]  /*0b60*/  LEA.HI R0, R0, R185, RZ, 0x1 ;  /* 0x000000b900007211 */ /* 0x000fe400078f08ff */
[----:B------:R-:W-:Y:S02]  /*0b70*/  LOP3.LUT R11, R11, 0xfffffff8, RZ, 0xc0, !PT ;  /* 0xfffffff80b0b7812 */ /* 0x000fe400078ec0ff */
[----:B------:R-:W-:Y:S02]  /*0b80*/  LEA.HI R2, R7, R7, RZ, 0x1 ;  /* 0x0000000707027211 */ /* 0x000fe400078f08ff */
[----:B------:R-:W-:Y:S01]  /*0b90*/  LOP3.LUT R19, R3, 0xfffffff8, RZ, 0xc0, !PT ;  /* 0xfffffff803137812 */ /* 0x000fe200078ec0ff */
[----:B------:R-:W-:Y:S01]  /*0ba0*/  IMAD.IADD R8, R8, 0x1, -R11 ;  /* 0x0000000108087824 */ /* 0x000fe200078e0a0b */
[----:B------:R-:W-:-:S02]  /*0bb0*/  LEA.HI R9, R9, R184, RZ, 0x5 ;  /* 0x000000b809097211 */ /* 0x000fc400078f28ff */
[----:B------:R-:W-:Y:S01]  /*0bc0*/  LOP3.LUT R0, R0, 0x3fffffe, RZ, 0xc0, !PT ;  /* 0x03fffffe00007812 */ /* 0x000fe200078ec0ff */
[----:B------:R-:W-:Y:S01]  /*0bd0*/  IMAD.IADD R19, R190, 0x1, -R19 ;  /* 0x00000001be137824 */ /* 0x000fe200078e0a13 */
[----:B------:R-:W-:Y:S02]  /*0be0*/  LOP3.LUT R2, R2, 0x1ffffffe, RZ, 0xc0, !PT ;  /* 0x1ffffffe02027812 */ /* 0x000fe400078ec0ff */
[----:B------:R-:W-:Y:S01]  /*0bf0*/  SHF.R.S32.HI R9, RZ, 0x5, R9 ;  /* 0x00000005ff097819 */ /* 0x000fe20000011409 */
[----:B------:R-:W-:Y:S01]  /*0c00*/  IMAD.IADD R0, R185, 0x1, -R0 ;  /* 0x00000001b9007824 */ /* 0x000fe200078e0a00 */
[----:B------:R-:W-:Y:S01]  /*0c10*/  LOP3.LUT R5, R6, 0x7ffffffc, RZ, 0xc0, !PT ;  /* 0x7ffffffc06057812 */ /* 0x000fe200078ec0ff */
[----:B------:R-:W-:Y:S01]  /*0c20*/  IMAD.IADD R17, R7, 0x1, -R2 ;  /* 0x0000000107117824 */ /* 0x000fe200078e0a02 */
[----:B------:R-:W-:Y:S01]  /*0c30*/  LEA R9, R9, R8, 0x4 ;  /* 0x0000000809097211 */ /* 0x000fe200078e20ff */
[----:B------:R-:W-:Y:S01]  /*0c40*/  IMAD.SHL.U32 R2, R19, 0x8, RZ ;  /* 0x0000000813027824 */ /* 0x000fe200078e00ff */
[----:B------:R-:W-:Y:S01]  /*0c50*/  SHF.R.S32.HI R22, RZ, 0x3, R3 ;  /* 0x00000003ff167819 */ /* 0x000fe20000011403 */
[----:B------:R-:W-:Y:S01]  /*0c60*/  IMAD.IADD R16, R184, 0x1, -R5 ;  /* 0x00000001b8107824 */ /* 0x000fe200078e0a05 */
[----:B------:R-:W-:Y:S01]  /*0c70*/  LEA R186, R0, R9, 0x6 ;  /* 0x0000000900ba7211 */ /* 0x000fe200078e30ff */
[----:B------:R-:W-:Y:S01]  /*0c80*/  VIADD R18, R2, 0x40 ;  /* 0x0000004002127836 */ /* 0x000fe20000000000 */
[----:B------:R-:W-:-:S03]  /*0c90*/  SHF.R.S32.HI R189, RZ, 0x1f, R2 ;  /* 0x0000001fffbd7819 */ /* 0x000fc60000011402 */
[----:B------:R-:W-:Y:S01]  /*0ca0*/  IMAD R17, R17, 0x8, R186 ;  /* 0x0000000811117824 */ /* 0x000fe200078e02ba */
[----:B------:R-:W-:-:S07]  /*0cb0*/  SHF.R.S32.HI R188, RZ, 0x1f, R18 ;  /* 0x0000001fffbc7819 */ /* 0x000fce0000011412 */
.L_x_2407:
        /* <DEDUP_REMOVED lines=12> */
[----:B01234-:R-:W-:Y:S05]  /*0d80*/  @!P0 BRA `(.L_x_2351) ;  /* 0x0000000000208947 */ /* 0x01ffea0003800000 */
        /* <DEDUP_REMOVED lines=8> */
.L_x_2351:
[----:B------:R-:W-:Y:S01]  /*0e10*/  ULDC UR7, c[0x0][0xc54] ;  /* 0x0003150000077ab9 */ /* 0x000fe20000000800 */
[----:B------:R-:W-:Y:S01]  /*0e20*/  UMOV UR6, UR9 ;  /* 0x0000000900067c82 */ /* 0x000fe20008000000 */
[----:B------:R-:W-:-:S11]  /*0e30*/  UISETP.NE.AND UP0, UPT, UR7, 0x1, UPT ;  /* 0x000000010700788c */ /* 0x000fd6000bf05270 */
[----:B------:R-:W-:Y:S02]  /*0e40*/  @UP0 ULDC.64 UR10, c[0x0][0xc58] ;  /* 0x00031600000a0ab9 */ /* 0x000fe40000000a00 */
[----:B------:R-:W-:-:S04]  /*0e50*/  UIMAD.WIDE.U32 UR4, UR9, UR10, URZ ;  /* 0x0000000a090472a5 */ /* 0x000fc8000f8e003f */
[----:B------:R-:W-:-:S04]  /*0e60*/  @UP0 USHF.R.U32.HI UR6, URZ, UR11, UR5 ;  /* 0x0000000b3f060299 */ /* 0x000fc80008011605 */
[----:B------:R-:W-:-:S12]  /*0e70*/  UIMAD UR4, UR6, UR7, URZ ;  /* 0x00000007060472a4 */ /* 0x000fd8000f8e023f */
.L_x_2352:
[----:B------:R-:W-:Y:S01]  /*0e80*/  ULDC.64 UR10, c[0x0][0x418] ;  /* 0x00010600000a7ab9 */ /* 0x000fe20000000a00 */
[----:B------:R-:W-:Y:S01]  /*0e90*/  ULOP3.LUT UR6, URZ, UR6, URZ, 0x33, !UPT ;  /* 0x000000063f067292 */ /* 0x000fe2000f8e333f */
[----:B------:R-:W-:Y:S01]  /*0ea0*/  PLOP3.LUT P0, PT, PT, PT, PT, 0x80, 0x0 ;  /* 0x000000000000781c */ /* 0x000fe20003f0f070 */
[----:B------:R-:W-:Y:S01]  /*0eb0*/  UISETP.NE.U32.AND UP0, UPT, UR10, URZ, UPT ;  /* 0x0000003f0a00728c */ /* 0x000fe2000bf05070 */
[----:B------:R-:W-:Y:S01]  /*0ec0*/  IMAD.MOV.U32 R0, RZ, RZ, RZ ;  /* 0x000000ffff007224 */ /* 0x000fe200078e00ff */
[----:B------:R-:W-:Y:S01]  /*0ed0*/  ULDC UR5, c[0x0][0xc3c] ;  /* 0x00030f0000057ab9 */ /* 0x000fe20000000800 */
[----:B------:R-:W-:Y:S01]  /*0ee0*/  UIADD3 UR4, UR9, -UR4, URZ ;  /* 0x8000000409047290 */ /* 0x000fe2000fffe03f */
[----:B------:R-:W-:Y:S01]  /*0ef0*/  MOV R3, RZ ;  /* 0x000000ff00037202 */ /* 0x000fe20000000f00 */
[----:B------:R-:W-:Y:S01]  /*0f00*/  UISETP.NE.AND.EX UP0, UPT, UR11, URZ, UPT, UP0 ;  /* 0x0000003f0b00728c */ /* 0x000fe2000bf05300 */
[----:B------:R-:W-:Y:S01]  /*0f10*/  CS2R R150, SRZ ;  /* 0x0000000000967805 */ /* 0x000fe2000001ff00 */
[----:B------:R-:W-:Y:S01]  /*0f20*/  UIADD3 UR6, UR6, UR5, URZ ;  /* 0x0000000506067290 */ /* 0x000fe2000fffe03f */
[----:B------:R-:W-:Y:S01]  /*0f30*/  CS2R R148, SRZ ;  /* 0x0000000000947805 */ /* 0x000fe2000001ff00 */
[----:B------:R-:W-:Y:S01]  /*0f40*/  ULDC UR11, c[0x0][0x448] ;  /* 0x00011200000b7ab9 */ /* 0x000fe20000000800 */
[----:B------:R-:W-:Y:S01]  /*0f50*/  ULDC UR10, c[0x0][0xc54] ;  /* 0x00031500000a7ab9 */ /* 0x000fe20000000800 */
[----:B------:R-:W-:Y:S01]  /*0f60*/  UISETP.NE.AND UP2, UPT, UR11, 0x1, UPT ;  /* 0x000000010b00788c */ /* 0x000fe2000bf45270 */
[----:B------:R-:W-:Y:S01]  /*0f70*/  CS2R R146, SRZ ;  /* 0x0000000000927805 */ /* 0x000fe2000001ff00 */
[----:B------:R-:W-:Y:S01]  /*0f80*/  USHF.L.U32 UR37, UR6, 0x7, URZ ;  /* 0x0000000706257899 */ /* 0x000fe2000800063f */
[----:B------:R-:W-:Y:S01]  /*0f90*/  CS2R R144, SRZ ;  /* 0x0000000000907805 */ /* 0x000fe2000001ff00 */
[----:B------:R-:W-:Y:S01]  /*0fa0*/  UIMAD UR10, UR8, UR10, UR4 ;  /* 0x0000000a080a72a4 */ /* 0x000fe2000f8e0204 */
[----:B------:R-:W-:Y:S01]  /*0fb0*/  CS2R R142, SRZ ;  /* 0x00000000008e7805 */ /* 0x000fe2000001ff00 */
[----:B------:R-:W-:Y:S01]  /*0fc0*/  UIADD3 UR6, UR37, 0x7f, URZ ;  /* 0x0000007f25067890 */ /* 0x000fe2000fffe03f */
[----:B------:R-:W-:Y:S01]  /*0fd0*/  CS2R R140, SRZ ;  /* 0x00000000008c7805 */ /* 0x000fe2000001ff00 */
[----:B------:R-:W-:Y:S01]  /*0fe0*/  ULDC UR48, c[0x0][0x424] ;  /* 0x0001090000307ab9 */ /* 0x000fe20000000800 */
[----:B------:R-:W-:Y:S01]  /*0ff0*/  ULDC UR7, c[0x0][0x288] ;  /* 0x0000a20000077ab9 */ /* 0x000fe20000000800 */
[----:B------:R-:W-:Y:S01]  /*1000*/  USEL UR48, UR48, 0x1, UP0 ;  /* 0x0000000130307887 */ /* 0x000fe20008000000 */
[----:B------:R-:W-:Y:S01]  /*1010*/  CS2R R138, SRZ ;  /* 0x00000000008a7805 */ /* 0x000fe2000001ff00 */
[----:B------:R-:W-:Y:S01]  /*1020*/  @UP2 ULDC UR4, c[0x0][0x44c] ;  /* 0x0001130000042ab9 */ /* 0x000fe20000000800 */
[----:B------:R-:W-:Y:S01]  /*1030*/  UIADD3 UR7, -UR7, 0x80, URZ ;  /* 0x0000008007077890 */ /* 0x000fe2000fffe13f */
[----:B------:R-:W-:Y:S01]  /*1040*/  CS2R R136, SRZ ;  /* 0x0000000000887805 */ /* 0x000fe2000001ff00 */
[----:B------:R-:W-:Y:S01]  /*1050*/  UIMAD.WIDE.U32 UR4, UR6, UR4, URZ ;  /* 0x00000004060472a5 */ /* 0x000fe2000f8e003f */
[----:B------:R-:W-:Y:S01]  /*1060*/  CS2R R134, SRZ ;  /* 0x0000000000867805 */ /* 0x000fe2000001ff00 */
[----:B------:R-:W-:Y:S01]  /*1070*/  ULDC UR9, c[0x0][0x2f0] ;  /* 0x0000bc0000097ab9 */ /* 0x000fe20000000800 */
[----:B------:R-:W-:Y:S01]  /*1080*/  @UP2 ULDC UR11, c[0x0][0x450] ;  /* 0x00011400000b2ab9 */ /* 0x000fe20000000800 */
[----:B------:R-:W-:Y:S01]  /*1090*/  UIMAD UR7, UR48, UR9, UR7 ;  /* 0x00000009300772a4 */ /* 0x000fe2000f8e0207 */
[----:B------:R-:W-:Y:S01]  /*10a0*/  CS2R R132, SRZ ;  /* 0x0000000000847805 */ /* 0x000fe2000001ff00 */
[----:B------:R-:W-:Y:S01]  /*10b0*/  @UP2 USHF.R.U32.HI UR6, URZ, UR11, UR5 ;  /* 0x0000000b3f062299 */ /* 0x000fe20008011605 */
[----:B------:R-:W-:Y:S01]  /*10c0*/  CS2R R130, SRZ ;  /* 0x0000000000827805 */ /* 0x000fe2000001ff00 */
[----:B------:R-:W-:Y:S01]  /*10d0*/  UIMAD UR4, UR48, UR9, 0x7f ;  /* 0x0000007f300474a4 */ /* 0x000fe2000f8e0209 */
[----:B------:R-:W-:Y:S01]  /*10e0*/  CS2R R128, SRZ ;  /* 0x0000000000807805 */ /* 0x000fe2000001ff00 */
[----:B------:R-:W-:Y:S01]  /*10f0*/  UIADD3 UR6, UR7, UR6, URZ ;  /* 0x0000000607067290 */ /* 0x000fe2000fffe03f */
[----:B------:R-:W-:Y:S01]  /*1100*/  CS2R R126, SRZ ;  /* 0x00000000007e7805 */ /* 0x000fe2000001ff00 */
[----:B------:R-:W-:Y:S01]  /*1110*/  USHF.R.S32.HI UR5, URZ, 0x1f, UR4 ;  /* 0x0000001f3f057899 */ /* 0x000fe20008011404 */
[----:B------:R-:W-:Y:S01]  /*1120*/  CS2R R124, SRZ ;  /* 0x00000000007c7805 */ /* 0x000fe2000001ff00 */
[----:B------:R-:W-:Y:S01]  /*1130*/  USHF.R.S32.HI UR7, URZ, 0x1f, UR6 ;  /* 0x0000001f3f077899 */ /* 0x000fe20008011406 */
[----:B------:R-:W-:Y:S01]  /*1140*/  CS2R R122, SRZ ;  /* 0x00000000007a7805 */ /* 0x000fe2000001ff00 */
[----:B------:R-:W-:Y:S01]  /*1150*/  ULEA.HI UR5, UR5, UR4, URZ, 0x7 ;  /* 0x0000000405057291 */ /* 0x000fe2000f8f383f */
[----:B------:R-:W-:Y:S01]  /*1160*/  CS2R R120, SRZ ;  /* 0x0000000000787805 */ /* 0x000fe2000001ff00 */
[----:B------:R-:W-:Y:S01]  /*1170*/  ULEA.HI UR7, UR7, UR6, URZ, 0x7 ;  /* 0x0000000607077291 */ /* 0x000fe2000f8f383f */
[----:B------:R-:W-:Y:S01]  /*1180*/  CS2R R118, SRZ ;  /* 0x0000000000767805 */ /* 0x000fe2000001ff00 */
[----:B------:R-:W-:Y:S01]  /*1190*/  USHF.R.S32.HI UR56, URZ, 0x7, UR5 ;  /* 0x000000073f387899 */ /* 0x000fe20008011405 */
[----:B------:R-:W-:Y:S01]  /*11a0*/  CS2R R116, SRZ ;  /* 0x0000000000747805 */ /* 0x000fe2000001ff00 */
[----:B------:R-:W-:Y:S01]  /*11b0*/  USHF.R.S32.HI UR7, URZ, 0x7, UR7 ;  /* 0x000000073f077899 */ /* 0x000fe20008011407 */
[----:B------:R-:W-:Y:S01]  /*11c0*/  CS2R R114, SRZ ;  /* 0x0000000000727805 */ /* 0x000fe2000001ff00 */
[----:B------:R-:W-:Y:S01]  /*11d0*/  ULDC UR38, c[0x0][0xc48] ;  /* 0x0003120000267ab9 */ /* 0x000fe20000000800 */
[----:B------:R-:W-:Y:S01]  /*11e0*/  UMOV UR42, UR10 ;  /* 0x0000000a002a7c82 */ /* 0x000fe20008000000 */
[----:B------:R-:W-:Y:S01]  /*11f0*/  UISETP.LT.AND UP0, UPT, UR56, UR7, UPT ;  /* 0x000000073800728c */ /* 0x000fe2000bf01270 */
[----:B------:R-:W-:Y:S01]  /*1200*/  CS2R R112, SRZ ;  /* 0x0000000000707805 */ /* 0x000fe2000001ff00 */
[----:B------:R-:W-:Y:S01]  /*1210*/  UISETP.NE.AND UP1, UPT, UR38, 0x1, UPT ;  /* 0x000000012600788c */ /* 0x000fe2000bf25270 */
[----:B------:R-:W-:Y:S01]  /*1220*/  CS2R R110, SRZ ;  /* 0x00000000006e7805 */ /* 0x000fe2000001ff00 */
[----:B------:R-:W-:Y:S01]  /*1230*/  USEL UR56, UR56, UR7, UP0 ;  /* 0x0000000738387287 */ /* 0x000fe20008000000 */
[----:B------:R-:W-:Y:S01]  /*1240*/  CS2R R108, SRZ ;  /* 0x00000000006c7805 */ /* 0x000fe2000001ff00 */
[----:B------:R-:W-:Y:S01]  /*1250*/  UP2UR UR49, UPR, URZ, 0x4 ;  /* 0x000000043f317883 */ /* 0x000fe20008000000 */
[----:B------:R-:W-:Y:S01]  /*1260*/  CS2R R106, SRZ ;  /* 0x00000000006a7805 */ /* 0x000fe2000001ff00 */
[----:B------:R-:W-:Y:S01]  /*1270*/  UISETP.GE.AND UP0, UPT, UR56, 0x1, UPT ;  /* 0x000000013800788c */ /* 0x000fe2000bf06270 */
[----:B------:R-:W-:-:S02]  /*1280*/  CS2R R104, SRZ ;  /* 0x0000000000687805 */ /* 0x000fc4000001ff00 */
[----:B------:R-:W-:Y:S02]  /*1290*/  CS2R R102, SRZ ;  /* 0x0000000000667805 */ /* 0x000fe4000001ff00 */
[----:B------:R-:W-:Y:S02]  /*12a0*/  CS2R R100, SRZ ;  /* 0x0000000000647805 */ /* 0x000fe4000001ff00 */
[----:B------:R-:W-:Y:S01]  /*12b0*/  CS2R R98, SRZ ;  /* 0x0000000000627805 */ /* 0x000fe2000001ff00 */
[----:B------:R-:W-:Y:S01]  /*12c0*/  @UP1 ULDC UR8, c[0x0][0xc4c] ;  /* 0x0003130000081ab9 */ /* 0x000fe20000000800 */
[----:B------:R-:W-:Y:S01]  /*12d0*/  PLOP3.LUT P1, PT, PT, PT, UP0, 0x80, 0x0 ;  /* 0x000000000000781c */ /* 0x000fe20003f2f008 */
[----:B------:R-:W-:Y:S01]  /*12e0*/  UIMAD.WIDE.U32 UR4, UR10, UR8, URZ ;  /* 0x000000080a0472a5 */ /* 0x000fe2000f8e003f */
[----:B------:R-:W-:Y:S01]  /*12f0*/  CS2R R96, SRZ ;  /* 0x0000000000607805 */ /* 0x000fe2000001ff00 */
[----:B------:R-:W-:Y:S01]  /*1300*/  @UP1 ULDC UR6, c[0x0][0xc50] ;  /* 0x0003140000061ab9 */ /* 0x000fe20000000800 */
[----:B------:R-:W-:Y:S01]  /*1310*/  CS2R R6, SRZ ;  /* 0x0000000000067805 */ /* 0x000fe2000001ff00 */
[----:B------:R-:W-:Y:S01]  /*1320*/  @UP1 USHF.R.U32.HI UR42, URZ, UR6, UR5 ;  /* 0x000000063f2a1299 */ /* 0x000fe20008011605 */
[----:B------:R-:W-:Y:S01]  /*1330*/  IMAD.MOV.U32 R94, RZ, RZ, RZ ;  /* 0x000000ffff5e7224 */ /* 0x000fe200078e00ff */
[----:B------:R-:W-:Y:S01]  /*1340*/  CS2R R90, SRZ ;  /* 0x00000000005a7805 */ /* 0x000fe2000001ff00 */
[----:B------:R-:W-:Y:S01]  /*1350*/  IMAD.MOV.U32 R93, RZ, RZ, RZ ;  /* 0x000000ffff5d7224 */ /* 0x000fe200078e00ff */
[----:B------:R-:W-:Y:S01]  /*1360*/  UIADD3 UR4, -UR42, URZ, URZ ;  /* 0x0000003f2a047290 */ /* 0x000fe2000fffe13f */
[----:B------:R-:W-:-:S03]  /*1370*/  CS2R R88, SRZ ;  /* 0x0000000000587805 */ /* 0x000fc6000001ff00 */
[----:B------:R-:W-:Y:S01]  /*1380*/  UIMAD UR38, UR38, UR4, UR10 ;  /* 0x00000004262672a4 */ /* 0x000fe2000f8e020a */
[----:B------:R-:W-:Y:S11]  /*1390*/  @!P1 BRA `(.L_x_2353) ;  /* 0x0000009000d09947 */ /* 0x000ff60003800000 */
        /* <DEDUP_REMOVED lines=25> */
[----:B------:R-:W-:Y:S01]  /*1530*/  MOV R12, 0x1 ;  /* 0x00000001000c7802 */ /* 0x000fe20000000f00 */
[----:B------:R-:W-:-:S02]  /*1540*/  IMAD.U32 R11, RZ, RZ, UR7 ;  /* 0x00000007ff0b7e24 */ /* 0x000fc4000f8e00ff */
[----:B------:R-:W-:Y:S02]  /*1550*/  IMAD.MOV.U32 R8, RZ, RZ, 0x70 ;  /* 0x00000070ff087424 */ /* 0x000fe400078e00ff */
[----:B0-----:R-:W-:-:S07]  /*1560*/  IMAD.MOV.U32 R13, RZ, RZ, RZ ;  /* 0x000000ffff0d7224 */ /* 0x001fce00078e00ff */
[----:B------:R-:W-:-:S07]  /*1570*/  LEPC R20, `(.L_x_2354) ;  /* 0x000000001014794e */ /* 0x000fce0000000000 */
[----:B-1----:R-:W-:Y:S05]  /*1580*/  CALL.ABS.NOINC R14 ;  /* 0x000000000e007343 */ /* 0x002fea0003c00000 */
.L_x_2354:
        /* <DEDUP_REMOVED lines=9> */
.L_x_2471:
[----:B------:R-:W-:Y:S05]  /*1620*/  @!P0 BRA `(.L_x_2356) ;  /* 0x0000000000048947 */ /* 0x000fea0003800000 */
[----:B------:R-:W-:Y:S01]  /*1630*/  BPT.TRAP 0x1 ;  /* 0x000000040000795c */ /* 0x000fe20000300000 */
.L_x_2356:
[----:B0-----:R-:W-:Y:S01]  /*1640*/  IMAD.U32 R0, RZ, RZ, UR43 ;  /* 0x0000002bff007e24 */ /* 0x001fe2000f8e00ff */
[----:B------:R-:W-:-:S04]  /*1650*/  MOV R3, UR44 ;  /* 0x0000002c00037c02 */ /* 0x000fc80008000f00 */
[----:B------:R-:W-:Y:S02]  /*1660*/  LEA R0, R0, UR41, 0x3 ;  /* 0x0000002900007c11 */ /* 0x000fe4000f8e18ff */
[----:B------:R-:W-:-:S04]  /*1670*/  SHF.L.U32 R3, R3, 0x1f, RZ ;  /* 0x0000001f03037819 */ /* 0x000fc800000006ff */
[----:B------:R0:W1:Y:S01]  /*1680*/  SYNCS.PHASECHK.TRANS64.TRYWAIT P1, [R0+URZ+0x28830], R3 ;  /* 0x02883003000075a7 */ /* 0x000062000802017f */
[----:B------:R-:W-:Y:S05]  /*1690*/  @!P0 BRA `(.L_x_2357) ;  /* 0x0000000000048947 */ /* 0x000fea0003800000 */
[----:B------:R-:W-:Y:S01]  /*16a0*/  BPT.TRAP 0x1 ;  /* 0x000000040000795c */ /* 0x000fe20000300000 */
.L_x_2357:
[----:B-1----:R-:W-:Y:S05]  /*16b0*/  @P1 BRA `(.L_x_2358) ;  /* 0x0000000000081947 */ /* 0x002fea0003800000 */
[----:B------:R-:W1:Y:S02]  /*16c0*/  SYNCS.PHASECHK.TRANS64.TRYWAIT P1, [R0+URZ+0x28830], R3 ;  /* 0x02883003000075a7 */ /* 0x000e64000802017f */
[----:B-1----:R-:W-:Y:S05]  /*16d0*/  @!P1 BRA `(.L_x_2359) ;  /* 0x000000ec00f09947 */ /* 0x002fea0003800000 */
.L_x_2358:
        /* <DEDUP_REMOVED lines=63> */
.L_x_2360:
[----:B------:R-:W-:Y:S01]  /*1ad0*/  UISETP.NE.AND UP0, UPT, UR49, URZ, UPT ;  /* 0x0000003f3100728c */ /* 0x000fe2000bf05270 */
[----:B------:R-:W-:Y:S01]  /*1ae0*/  R2UR UR15, R0 ;  /* 0x00000000000f72ca */ /* 0x000fe200000e0000 */
[----:B------:R-:W-:Y:S01]  /*1af0*/  ULDC UR10, c[0x0][0x9d8] ;  /* 0x00027600000a7ab9 */ /* 0x000fe20000000800 */
[----:B------:R-:W-:Y:S01]  /*1b00*/  ULDC UR11, c[0x0][0x2f0] ;  /* 0x0000bc00000b7ab9 */ /* 0x000fe20000000800 */
[----:B01----:R-:W-:Y:S01]  /*1b10*/  FMUL.FTZ R3, R24, UR10 ;  /* 0x0000000a18037c20 */ /* 0x003fe20008410000 */
[----:B------:R-:W-:Y:S01]  /*1b20*/  VIADD R24, R17, UR37 ;  /* 0x0000002511187c36 */ /* 0x000fe20008000000 */
[----:B------:R-:W-:Y:S01]  /*1b30*/  PLOP3.LUT P1, PT, PT, PT, UP0, 0x80, 0x0 ;  /* 0x000000000000781c */ /* 0x000fe20003f2f008 */
[----:B------:R-:W-:Y:S01]  /*1b40*/  FMUL.FTZ R26, R26, UR10 ;  /* 0x0000000a1a1a7c20 */ /* 0x000fe20008410000 */
[----:B------:R-:W-:Y:S01]  /*1b50*/  PLOP3.LUT P2, PT, PT, PT, UP0, 0x80, 0x0 ;  /* 0x000000000000781c */ /* 0x000fe20003f4f008 */
[----:B------:R-:W-:Y:S01]  /*1b60*/  FMUL.FTZ R5, R25, UR10 ;  /* 0x0000000a19057c20 */ /* 0x000fe20008410000 */
[----:B------:R-:W-:Y:S01]  /*1b70*/  FMUL.FTZ R39, R39, UR10 ;  /* 0x0000000a27277c20 */ /* 0x000fe20008410000 */
[----:B------:R-:W-:Y:S01]  /*1b80*/  @UP0 ULDC UR6, c[0x0][0x44c] ;  /* 0x0001130000060ab9 */ /* 0x000fe20000000800 */
[----:B------:R0:W1:Y:S01]  /*1b90*/  MUFU.TANH R96, R26 ;  /* 0x0000001a00607308 */ /* 0x0000620000002400 */
[----:B------:R-:W-:Y:S01]  /*1ba0*/  FMUL.FTZ R27, R27, UR10 ;  /* 0x0000000a1b1b7c20 */ /* 0x000fe20008410000 */
[----:B------:R-:W-:-:S02]  /*1bb0*/  IMAD.U32 R25, RZ, RZ, UR11 ;  /* 0x0000000bff197e24 */ /* 0x000fc4000f8e00ff */
[----:B------:R-:W-:Y:S01]  /*1bc0*/  FMUL.FTZ R30, R30, UR10 ;  /* 0x0000000a1e1e7c20 */ /* 0x000fe20008410000 */
[----:B------:R-:W-:Y:S01]  /*1bd0*/  ULDC UR14, c[0x0][0x288] ;  /* 0x0000a200000e7ab9 */ /* 0x000fe20000000800 */
[----:B------:R-:W-:Y:S01]  /*1be0*/  FMUL.FTZ R31, R31, UR10 ;  /* 0x0000000a1f1f7c20 */ /* 0x000fe20008410000 */
[----:B------:R-:W-:Y:S01]  /*1bf0*/  FMUL.FTZ R34, R34, UR10 ;  /* 0x0000000a22227c20 */ /* 0x000fe20008410000 */
[----:B------:R-:W-:Y:S01]  /*1c00*/  @P1 IMAD.HI.U32 R4, R24, UR6, RZ ;  /* 0x0000000618041c27 */ /* 0x000fe2000f8e00ff */
[----:B------:R-:W-:Y:S01]  /*1c10*/  @UP0 ULDC UR6, c[0x0][0x450] ;  /* 0x0001140000060ab9 */ /* 0x000fe20000000800 */
[----:B------:R2:W-:Y:S02]  /*1c20*/  MUFU.TANH R94, R39 ;  /* 0x00000027005e7308 */ /* 0x0005e40000002400 */
[----:B------:R-:W-:Y:S01]  /*1c30*/  FMUL.FTZ R35, R35, UR10 ;  /* 0x0000000a23237c20 */ /* 0x000fe20008410000 */
[----:B------:R-:W-:Y:S01]  /*1c40*/  FMUL.FTZ R38, R38, UR10 ;  /* 0x0000000a26267c20 */ /* 0x000fe20008410000 */
[----:B------:R-:W-:Y:S01]  /*1c50*/  @P2 SHF.R.U32.HI R24, RZ, UR6, R4 ;  /* 0x00000006ff182c19 */ /* 0x000fe20008011604 */
[----:B------:R-:W-:Y:S01]  /*1c60*/  UMOV UR6, 0xffffff80 ;  /* 0xffffff8000067882 */ /* 0x000fe20000000000 */
[----:B------:R-:W-:Y:S01]  /*1c70*/  FMUL.FTZ R42, R42, UR10 ;  /* 0x0000000a2a2a7c20 */ /* 0x000fe20008410000 */
[----:B------:R-:W-:Y:S01]  /*1c80*/  UIMAD UR6, UR56, UR6, 0x80 ;  /* 0x00000080380674a4 */ /* 0x000fe2000f8e0206 */
[----:B------:R-:W-:Y:S01]  /*1c90*/  FMUL.FTZ R43, R43, UR10 ;  /* 0x0000000a2b2b7c20 */ /* 0x000fe20008410000 */
[----:B0-----:R-:W0:Y:S01]  /*1ca0*/  SHFL.IDX PT, R26, R24, 0x1, 0x1c1f ;  /* 0x003c1f00181a7f89 */ /* 0x001e2200000e0000 */
[----:B------:R-:W3:Y:S01]  /*1cb0*/  MUFU.TANH R98, R27 ;  /* 0x0000001b00627308 */ /* 0x000ee20000002400 */
[----:B------:R-:W-:Y:S01]  /*1cc0*/  UIADD3 UR7, UR6, 0x1, URZ ;  /* 0x0000000106077890 */ /* 0x000fe2000fffe03f */
[----:B------:R-:W-:Y:S01]  /*1cd0*/  FMUL.FTZ R46, R46, UR10 ;  /* 0x0000000a2e2e7c20 */ /* 0x000fe20008410000 */
[----:B------:R-:W-:Y:S01]  /*1ce0*/  UIMAD UR6, UR48, UR11, UR6 ;  /* 0x0000000b300672a4 */ /* 0x000fe2000f8e0206 */
[----:B------:R-:W-:Y:S01]  /*1cf0*/  FMUL.FTZ R47, R47, UR10 ;  /* 0x0000000a2f2f7c20 */ /* 0x000fe20008410000 */
[----:B------:R-:W-:Y:S01]  /*1d00*/  FMUL.FTZ R50, R50, UR10 ;  /* 0x0000000a32327c20 */ /* 0x000fe20008410000 */
[----:B------:R-:W-:Y:S01]  /*1d10*/  FMUL.FTZ R51, R51, UR10 ;  /* 0x0000000a33337c20 */ /* 0x000fe20008410000 */
[----:B------:R-:W-:Y:S01]  /*1d20*/  IMAD.U32 R9, RZ, RZ, UR7 ;  /* 0x00000007ff097e24 */ /* 0x000fe2000f8e00ff */
[----:B------:R-:W4:Y:S01]  /*1d30*/  MUFU.TANH R30, R30 ;  /* 0x0000001e001e7308 */ /* 0x000f220000002400 */
[----:B--2---:R-:W-:-:S02]  /*1d40*/  IMAD.U32 R39, RZ, RZ, UR6 ;  /* 0x00000006ff277e24 */ /* 0x004fc4000f8e00ff */
[----:B------:R-:W-:Y:S01]  /*1d50*/  FMUL.FTZ R54, R54, UR10 ;  /* 0x0000000a36367c20 */ /* 0x000fe20008410000 */
[C---:B------:R-:W-:Y:S02]  /*1d60*/  IMAD R4, R16.reuse, -0x2, R9 ;  /* 0xfffffffe10047824 */ /* 0x040fe400078e0209 */
[----:B------:R-:W-:Y:S01]  /*1d70*/  FMUL.FTZ R55, R55, UR10 ;  /* 0x0000000a37377c20 */ /* 0x000fe20008410000 */
[----:B------:R-:W-:Y:S02]  /*1d80*/  IMAD R39, R16, -0x2, R39 ;  /* 0xfffffffe10277824 */ /* 0x000fe400078e0227 */
[----:B------:R-:W-:Y:S01]  /*1d90*/  FMUL.FTZ R58, R58, UR10 ;  /* 0x0000000a3a3a7c20 */ /* 0x000fe20008410000 */
[----:B------:R-:W-:Y:S01]  /*1da0*/  IMAD R25, R25, UR48, R4 ;  /* 0x0000003019197c24 */ /* 0x000fe2000f8e0204 */
[----:B------:R-:W2:Y:S01]  /*1db0*/  MUFU.TANH R102, R31 ;  /* 0x0000001f00667308 */ /* 0x000ea20000002400 */
[----:B------:R-:W-:Y:S01]  /*1dc0*/  FMUL.FTZ R66, R66, UR10 ;  /* 0x0000000a42427c20 */ /* 0x000fe20008410000 */
[----:B------:R-:W-:Y:S01]  /*1dd0*/  FMUL.FTZ R4, R70, UR10 ;  /* 0x0000000a46047c20 */ /* 0x000fe20008410000 */
[----:B------:R-:W-:Y:S01]  /*1de0*/  FMUL.FTZ R59, R59, UR10 ;  /* 0x0000000a3b3b7c20 */ /* 0x000fe20008410000 */
[----:B------:R-:W-:Y:S01]  /*1df0*/  FMUL.FTZ R7, R28, UR10 ;  /* 0x0000000a1c077c20 */ /* 0x000fe20008410000 */
[----:B------:R-:W-:Y:S01]  /*1e00*/  FMUL.FTZ R62, R62, UR10 ;  /* 0x0000000a3e3e7c20 */ /* 0x000fe20008410000 */
[----:B------:R-:W-:Y:S01]  /*1e10*/  FMUL.FTZ R10, R32, UR10 ;  /* 0x0000000a200a7c20 */ /* 0x000fe20008410000 */
[----:B0-----:R-:W-:Y:S01]  /*1e20*/  IADD3 R26, R26, -UR14, R25 ;  /* 0x8000000e1a1a7c10 */ /* 0x001fe2000fffe019 */
[----:B------:R-:W0:Y:S01]  /*1e30*/  MUFU.TANH R34, R34 ;  /* 0x0000002200227308 */ /* 0x000e220000002400 */
[----:B------:R-:W-:Y:S01]  /*1e40*/  FMUL.FTZ R63, R63, UR10 ;  /* 0x0000000a3f3f7c20 */ /* 0x000fe20008410000 */
[----:B------:R-:W-:Y:S01]  /*1e50*/  FMUL.FTZ R11, R37, UR10 ;  /* 0x0000000a250b7c20 */ /* 0x000fe20008410000 */
[----:B------:R-:W-:Y:S01]  /*1e60*/  VIMNMX R9, R39, R26, PT ;  /* 0x0000001a27097248 */ /* 0x000fe20003fe0100 */
[----:B------:R-:W-:Y:S01]  /*1e70*/  FMUL.FTZ R37, R56, UR10 ;  /* 0x0000000a38257c20 */ /* 0x000fe20008410000 */
[----:B------:R-:W-:Y:S01]  /*1e80*/  FMUL.FTZ R67, R67, UR10 ;  /* 0x0000000a43437c20 */ /* 0x000fe20008410000 */
[----:B------:R-:W-:Y:S01]  /*1e90*/  FMUL.FTZ R12, R36, UR10 ;  /* 0x0000000a240c7c20 */ /* 0x000fe20008410000 */
[C---:B------:R-:W-:Y:S01]  /*1ea0*/  ISETP.GT.AND P1, PT, R9.reuse, RZ, PT ;  /* 0x000000ff0900720c */ /* 0x040fe20003f24270 */
[----:B------:R-:W5:Y:S01]  /*1eb0*/  MUFU.TANH R106, R35 ;  /* 0x00000023006a7308 */ /* 0x000f620000002400 */
[----:B------:R-:W-:Y:S01]  /*1ec0*/  ISETP.GT.AND P2, PT, R9, 0x1, PT ;  /* 0x000000010900780c */ /* 0x000fe20003f44270 */
[----:B------:R-:W-:Y:S01]  /*1ed0*/  FMUL.FTZ R71, R71, UR10 ;  /* 0x0000000a47477c20 */ /* 0x000fe20008410000 */
[C---:B------:R-:W-:Y:S01]  /*1ee0*/  ISETP.GT.AND P3, PT, R9.reuse, 0x8, PT ;  /* 0x000000080900780c */ /* 0x040fe20003f64270 */
[----:B------:R-:W-:Y:S01]  /*1ef0*/  FMUL.FTZ R74, R74, UR10 ;  /* 0x0000000a4a4a7c20 */ /* 0x000fe20008410000 */
[----:B-1----:R-:W-:Y:S01]  /*1f00*/  FSEL R96, R96, -INF , P1 ;  /* 0xff80000060607808 */ /* 0x002fe20000800000 */
[----:B------:R-:W-:Y:S01]  /*1f10*/  FMUL.FTZ R15, R40, UR10 ;  /* 0x0000000a280f7c20 */ /* 0x000fe20008410000 */
[----:B---3--:R-:W-:Y:S01]  /*1f20*/  FSEL R98, R98, -INF , P2 ;  /* 0xff80000062627808 */ /* 0x008fe20001000000 */
[----:B------:R-:W1:Y:S01]  /*1f30*/  MUFU.TANH R38, R38 ;  /* 0x0000002600267308 */ /* 0x000e620000002400 */
[----:B------:R-:W-:Y:S01]  /*1f40*/  ISETP.GT.AND P1, PT, R9, 0x9, PT ;  /* 0x000000090900780c */ /* 0x000fe20003f24270 */
[----:B------:R-:W-:Y:S01]  /*1f50*/  FMUL.FTZ R75, R75, UR10 ;  /* 0x0000000a4b4b7c20 */ /* 0x000fe20008410000 */
[----:B----4-:R-:W-:Y:S01]  /*1f60*/  FSEL R100, R30, -INF , P3 ;  /* 0xff8000001e647808 */ /* 0x010fe20001800000 */
[----:B------:R-:W-:Y:S01]  /*1f70*/  FMUL.FTZ R21, R44, UR10 ;  /* 0x0000000a2c157c20 */ /* 0x000fe20008410000 */
[----:B------:R-:W-:Y:S01]  /*1f80*/  FMNMX.FTZ R13, R96, R98, !PT ;  /* 0x00000062600d7209 */ /* 0x000fe20007810000 */
[----:B------:R-:W-:Y:S01]  /*1f90*/  FMUL.FTZ R78, R78, UR10 ;  /* 0x0000000a4e4e7c20 */ /* 0x000fe20008410000 */
[----:B------:R-:W-:Y:S01]  /*1fa0*/  ISETP.GT.AND P2, PT, R9, 0x10, PT ;  /* 0x000000100900780c */ /* 0x000fe20003f44270 */
[----:B------:R-:W3:Y:S01]  /*1fb0*/  MUFU.TANH R42, R42 ;  /* 0x0000002a002a7308 */ /* 0x000ee20000002400 */
[----:B--2---:R-:W-:Y:S01]  /*1fc0*/  FSEL R102, R102, -INF , P1 ;  /* 0xff80000066667808 */ /* 0x004fe20000800000 */
[----:B------:R-:W-:Y:S01]  /*1fd0*/  FMUL.FTZ R79, R79, UR10 ;  /* 0x0000000a4f4f7c20 */ /* 0x000fe20008410000 */
[----:B------:R-:W-:Y:S01]  /*1fe0*/  FMNMX.FTZ R13, R100, R13, !PT ;  /* 0x0000000d640d7209 */ /* 0x000fe20007810000 */
[----:B------:R-:W-:Y:S01]  /*1ff0*/  FMUL.FTZ R8, R33, UR10 ;  /* 0x0000000a21087c20 */ /* 0x000fe20008410000 */
[C---:B------:R-:W-:Y:S01]  /*2000*/  ISETP.GT.AND P1, PT, R9.reuse, 0x11, PT ;  /* 0x000000110900780c */ /* 0x040fe20003f24270 */
[----:B------:R-:W-:Y:S01]  /*2010*/  FMUL.FTZ R33, R52, UR10 ;  /* 0x0000000a34217c20 */ /* 0x000fe20008410000 */
[----:B0-----:R-:W-:Y:S01]  /*2020*/  FSEL R104, R34, -INF , P2 ;  /* 0xff80000022687808 */ /* 0x001fe20001000000 */
[----:B------:R-:W0:Y:S01]  /*2030*/  MUFU.TANH R43, R43 ;  /* 0x0000002b002b7308 */ /* 0x000e220000002400 */
[----:B------:R-:W-:Y:S01]  /*2040*/  FMNMX.FTZ R13, R102, R13, !PT ;  /* 0x0000000d660d7209 */ /* 0x000fe20007810000 */
[----:B------:R-:W-:Y:S01]  /*2050*/  FMUL.FTZ R82, R82, UR10 ;  /* 0x0000000a52527c20 */ /* 0x000fe20008410000 */
[----:B------:R-:W-:Y:S01]  /*2060*/  ISETP.GT.AND P2, PT, R9, 0x18, PT ;  /* 0x000000180900780c */ /* 0x000fe20003f44270 */
[----:B------:R-:W-:Y:S01]  /*2070*/  FMUL.FTZ R6, R29, UR10 ;  /* 0x0000000a1d067c20 */ /* 0x000fe20008410000 */
[----:B-----5:R-:W-:Y:S01]  /*2080*/  FSEL R106, R106, -INF , P1 ;  /* 0xff8000006a6a7808 */ /* 0x020fe20000800000 */
[----:B------:R-:W-:Y:S01]  /*2090*/  FMUL.FTZ R29, R48, UR10 ;  /* 0x0000000a301d7c20 */ /* 0x000fe20008410000 */
[----:B------:R-:W-:Y:S01]  /*20a0*/  FMNMX.FTZ R13, R104, R13, !PT ;  /* 0x0000000d680d7209 */ /* 0x000fe20007810000 */
[----:B------:R-:W2:Y:S01]  /*20b0*/  MUFU.TANH R46, R46 ;  /* 0x0000002e002e7308 */ /* 0x000ea20000002400 */
[----:B------:R-:W-:Y:S01]  /*20c0*/  ISETP.GT.AND P1, PT, R9, 0x19, PT ;  /* 0x000000190900780c */ /* 0x000fe20003f24270 */
[----:B------:R-:W-:Y:S01]  /*20d0*/  FMUL.FTZ R83, R83, UR10 ;  /* 0x0000000a53537c20 */ /* 0x000fe20008410000 */
[----:B-1----:R-:W-:Y:S01]  /*20e0*/  FSEL R108, R38, -INF , P2 ;  /* 0xff800000266c7808 */ /* 0x002fe20001000000 */
[----:B------:R-:W-:Y:S01]  /*20f0*/  FMUL.FTZ R86, R86, UR10 ;  /* 0x0000000a56567c20 */ /* 0x000fe20008410000 */
[----:B------:R-:W-:Y:S01]  /*2100*/  FMNMX.FTZ R13, R106, R13, !PT ;  /* 0x0000000d6a0d7209 */ /* 0x000fe20007810000 */
[----:B------:R-:W-:Y:S01]  /*2110*/  FMUL.FTZ R87, R87, UR10 ;  /* 0x0000000a57577c20 */ /* 0x000fe20008410000 */
[----:B------:R-:W-:Y:S01]  /*2120*/  ISETP.GT.AND P2, PT, R9, 0x20, PT ;  /* 0x000000200900780c */ /* 0x000fe20003f44270 */
[----:B------:R-:W1:Y:S01]  /*2130*/  MUFU.TANH R47, R47 ;  /* 0x0000002f002f7308 */ /* 0x000e620000002400 */
[----:B------:R-:W-:Y:S01]  /*2140*/  FSEL R94, R94, -INF , P1 ;  /* 0xff8000005e5e7808 */ /* 0x000fe20000800000 */
[----:B------:R-:W-:Y:S01]  /*2150*/  FMUL.FTZ R14, R41, UR10 ;  /* 0x0000000a290e7c20 */ /* 0x000fe20008410000 */
[----:B------:R-:W-:Y:S01]  /*2160*/  FMNMX.FTZ R13, R108, R13, !PT ;  /* 0x0000000d6c0d7209 */ /* 0x000fe20007810000 */
[----:B------:R4:W5:Y:S01]  /*2170*/  SHFL.IDX PT, R41, R24, RZ, 0x1c1f ;  /* 0x001c1fff18297589 */ /* 0x00096200000e0000 */
[C---:B------:R-:W-:Y:S01]  /*2180*/  ISETP.GT.AND P1, PT, R9.reuse, 0x21, PT ;  /* 0x000000210900780c */ /* 0x040fe20003f24270 */
[----:B------:R-:W-:Y:S01]  /*2190*/  ULDC UR6, c[0x0][0x988] ;  /* 0x0002620000067ab9 */ /* 0x000fe20000000800 */
[----:B---3--:R-:W-:Y:S01]  /*21a0*/  FSEL R92, R42, -INF , P2 ;  /* 0xff8000002a5c7808 */ /* 0x008fe20001000000 */
[----:B------:R-:W3:Y:S01]  /*21b0*/  MUFU.TANH R50, R50 ;  /* 0x0000003200327308 */ /* 0x000ee20000002400 */
[----:B------:R-:W-:Y:S01]  /*21c0*/  FMNMX.FTZ R13, R94, R13, !PT ;  /* 0x0000000d5e0d7209 */ /* 0x000fe20007810000 */
[----:B------:R-:W-:Y:S01]  /*21d0*/  FMUL.FTZ R60, R60, UR10 ;  /* 0x0000000a3c3c7c20 */ /* 0x000fe20008410000 */
[----:B------:R-:W-:Y:S01]  /*21e0*/  ISETP.GT.AND P2, PT, R9, 0x28, PT ;  /* 0x000000280900780c */ /* 0x000fe20003f44270 */
[----:B----4-:R-:W-:Y:S01]  /*21f0*/  VIADD R24, R25, -UR14 ;  /* 0x8000000e19187c36 */ /* 0x010fe20008000000 */
[----:B0-----:R-:W-:Y:S01]  /*2200*/  FSEL R90, R43, -INF , P1 ;  /* 0xff8000002b5a7808 */ /* 0x001fe20000800000 */
[----:B------:R-:W-:Y:S01]  /*2210*/  FMUL.FTZ R20, R45, UR10 ;  /* 0x0000000a2d147c20 */ /* 0x000fe20008410000 */
[----:B------:R-:W-:Y:S01]  /*2220*/  FMNMX.FTZ R13, R92, R13, !PT ;  /* 0x0000000d5c0d7209 */ /* 0x000fe20007810000 */
[----:B------:R-:W-:Y:S01]  /*2230*/  MUFU.TANH R51, R51 ;  /* 0x0000003300337308 */ /* 0x000fe20000002400 */
[----:B------:R-:W-:Y:S01]  /*2240*/  ISETP.GT.AND P1, PT, R9, 0x29, PT ;  /* 0x000000290900780c */ /* 0x000fe20003f24270 */
[----:B------:R-:W-:Y:S01]  /*2250*/  FMUL.FTZ R27, R49, UR10 ;  /* 0x0000000a311b7c20 */ /* 0x000fe20008410000 */
[----:B--2---:R-:W-:Y:S01]  /*2260*/  FSEL R88, R46, -INF , P2 ;  /* 0xff8000002e587808 */ /* 0x004fe20001000000 */
[----:B------:R-:W-:Y:S01]  /*2270*/  FMUL.FTZ R31, R53, UR10 ;  /* 0x0000000a351f7c20 */ /* 0x000fe20008410000 */
[----:B------:R-:W-:Y:S01]  /*2280*/  FMNMX.FTZ R13, R90, R13, !PT ;  /* 0x0000000d5a0d7209 */ /* 0x000fe20007810000 */
[----:B------:R-:W-:Y:S01]  /*2290*/  FMUL.FTZ R35, R57, UR10 ;  /* 0x0000000a39237c20 */ /* 0x000fe20008410000 */
[----:B------:R-:W-:Y:S01]  /*22a0*/  ISETP.GT.AND P2, PT, R9, 0x30, PT ;  /* 0x000000300900780c */ /* 0x000fe20003f44270 */
[----:B------:R-:W0:Y:S01]  /*22b0*/  MUFU.TANH R54, R54 ;  /* 0x0000003600367308 */ /* 0x000e220000002400 */
[----:B-1----:R-:W-:Y:S01]  /*22c0*/  FSEL R70, R47, -INF , P1 ;  /* 0xff8000002f467808 */ /* 0x002fe20000800000 */
[----:B------:R-:W-:Y:S01]  /*22d0*/  FMUL.FTZ R61, R61, UR10 ;  /* 0x0000000a3d3d7c20 */ /* 0x000fe20008410000 */
[----:B------:R-:W-:Y:S01]  /*22e0*/  FMNMX.FTZ R13, R88, R13, !PT ;  /* 0x0000000d580d7209 */ /* 0x000fe20007810000 */
[----:B------:R-:W-:Y:S01]  /*22f0*/  FMUL.FTZ R64, R64, UR10 ;  /* 0x0000000a40407c20 */ /* 0x000fe20008410000 */
[----:B------:R-:W-:Y:S01]  /*2300*/  ISETP.GT.AND P1, PT, R9, 0x31, PT ;  /* 0x000000310900780c */ /* 0x000fe20003f24270 */
[----:B------:R-:W-:Y:S01]  /*2310*/  FMUL.FTZ R65, R65, UR10 ;  /* 0x0000000a41417c20 */ /* 0x000fe20008410000 */
[----:B------:R-:W-:Y:S01]  /*2320*/  FMNMX.FTZ R13, R70, R13, !PT ;  /* 0x0000000d460d7209 */ /* 0x000fe20007810000 */
[----:B------:R-:W-:Y:S01]  /*2330*/  MUFU.TANH R55, R55 ;  /* 0x0000003700377308 */ /* 0x000fe20000002400 */
[----:B-----5:R-:W-:Y:S01]  /*2340*/  VIADDMNMX R41, R41, R24, R39, PT ;  /* 0x0000001829297246 */ /* 0x020fe20003800127 */
[----:B------:R-:W-:Y:S01]  /*2350*/  FMUL.FTZ R68, R68, UR10 ;  /* 0x0000000a44447c20 */ /* 0x000fe20008410000 */
[----:B------:R-:W-:Y:S01]  /*2360*/  FMUL.FTZ R69, R69, UR10 ;  /* 0x0000000a45457c20 */ /* 0x000fe20008410000 */
[----:B------:R-:W-:Y:S01]  /*2370*/  FMUL.FTZ R72, R72, UR10 ;  /* 0x0000000a48487c20 */ /* 0x000fe20008410000 */
[----:B------:R-:W-:Y:S01]  /*2380*/  ISETP.GT.AND P3, PT, R41, 0x8, PT ;  /* 0x000000082900780c */ /* 0x000fe20003f64270 */
        /* <DEDUP_REMOVED lines=8> */
[----:B------:R-:W-:Y:S01]  /*2410*/  @UP0 ULDC UR18, c[0x0][0x450] ;  /* 0x0001140000120ab9 */ /* 0x000fe20000000800 */
[----:B------:R-:W-:Y:S01]  /*2420*/  UMOV UR10, UR37 ;  /* 0x00000025000a7c82 */ /* 0x000fe20008000000 */
[----:B------:R3:W-:Y:S01]  /*2430*/  MUFU.TANH R34, R66 ;  /* 0x0000004200227308 */ /* 0x0007e20000002400 */
[----:B------:R-:W-:Y:S01]  /*2440*/  UIMAD UR11, UR48, UR11, -UR14 ;  /* 0x0000000b300b72a4 */ /* 0x000fe2000f8e0a0e */
[----:B------:R-:W-:Y:S01]  /*2450*/  CS2R R150, SRZ ;  /* 0x0000000000967805 */ /* 0x000fe2000001ff00 */
[----:B------:R-:W-:Y:S01]  /*2460*/  UIADD3 UR56, UR56, -0x2, URZ ;  /* 0xfffffffe38387890 */ /* 0x000fe2000fffe03f */
[----:B------:R-:W-:-:S02]  /*2470*/  CS2R R148, SRZ ;  /* 0x0000000000947805 */ /* 0x000fc4000001ff00 */
[----:B------:R-:W-:Y:S02]  /*2480*/  CS2R R146, SRZ ;  /* 0x0000000000927805 */ /* 0x000fe4000001ff00 */
[----:B------:R-:W-:Y:S02]  /*2490*/  CS2R R144, SRZ ;  /* 0x0000000000907805 */ /* 0x000fe4000001ff00 */
[----:B------:R-:W-:Y:S01]  /*24a0*/  CS2R R142, SRZ ;  /* 0x00000000008e7805 */ /* 0x000fe2000001ff00 */
[----:B------:R-:W2:Y:S01]  /*24b0*/  MUFU.TANH R59, R59 ;  /* 0x0000003b003b7308 */ /* 0x000ea20000002400 */
[----:B---3--:R-:W-:Y:S02]  /*24c0*/  FSEL R66, R50, -INF , P2 ;  /* 0xff80000032427808 */ /* 0x008fe40001000000 */
[----:B------:R-:W-:Y:S02]  /*24d0*/  CS2R R140, SRZ ;  /* 0x00000000008c7805 */ /* 0x000fe4000001ff00 */
[----:B------:R-:W-:-:S02]  /*24e0*/  ISETP.GT.AND P2, PT, R9, 0x38, PT ;  /* 0x000000380900780c */ /* 0x000fc40003f44270 */
[----:B------:R-:W-:Y:S02]  /*24f0*/  CS2R R138, SRZ ;  /* 0x00000000008a7805 */ /* 0x000fe4000001ff00 */
[----:B------:R-:W-:Y:S02]  /*2500*/  FMNMX.FTZ R13, R66, R13, !PT ;  /* 0x0000000d420d7209 */ /* 0x000fe40007810000 */
[----:B------:R-:W-:Y:S02]  /*2510*/  CS2R R136, SRZ ;  /* 0x0000000000887805 */ /* 0x000fe4000001ff00 */
[----:B0-----:R-:W-:Y:S01]  /*2520*/  FSEL R58, R54, -INF , P2 ;  /* 0xff800000363a7808 */ /* 0x001fe20001000000 */
[----:B------:R0:W3:Y:S01]  /*2530*/  MUFU.TANH R32, R62 ;  /* 0x0000003e00207308 */ /* 0x0000e20000002400 */
[----:B------:R-:W-:Y:S02]  /*2540*/  ISETP.GT.AND P2, PT, R9, 0x40, PT ;  /* 0x000000400900780c */ /* 0x000fe40003f44270 */
[----:B------:R-:W-:-:S02]  /*2550*/  CS2R R134, SRZ ;  /* 0x0000000000867805 */ /* 0x000fc4000001ff00 */
[----:B------:R-:W-:Y:S02]  /*2560*/  CS2R R132, SRZ ;  /* 0x0000000000847805 */ /* 0x000fe4000001ff00 */
[----:B------:R-:W-:Y:S02]  /*2570*/  CS2R R130, SRZ ;  /* 0x0000000000827805 */ /* 0x000fe4000001ff00 */
[----:B-1----:R-:W-:Y:S02]  /*2580*/  FSEL R30, R28, -INF , P2 ;  /* 0xff8000001c1e7808 */ /* 0x002fe40001000000 */
[----:B------:R-:W-:Y:S02]  /*2590*/  CS2R R128, SRZ ;  /* 0x0000000000807805 */ /* 0x000fe4000001ff00 */
[----:B------:R-:W-:Y:S01]  /*25a0*/  ISETP.GT.AND P2, PT, R9, 0x48, PT ;  /* 0x000000480900780c */ /* 0x000fe20003f44270 */
[----:B------:R-:W1:Y:S01]  /*25b0*/  MUFU.TANH R63, R63 ;  /* 0x0000003f003f7308 */ /* 0x000e620000002400 */
[----:B0-----:R-:W-:-:S02]  /*25c0*/  FSEL R62, R51, -INF , P1 ;  /* 0xff800000333e7808 */ /* 0x001fc40000800000 */
[----:B------:R-:W-:Y:S02]  /*25d0*/  CS2R R126, SRZ ;  /* 0x00000000007e7805 */ /* 0x000fe4000001ff00 */
[----:B------:R-:W-:Y:S02]  /*25e0*/  ISETP.GT.AND P1, PT, R9, 0x39, PT ;  /* 0x000000390900780c */ /* 0x000fe40003f24270 */
[----:B------:R-:W-:Y:S02]  /*25f0*/  CS2R R124, SRZ ;  /* 0x00000000007c7805 */ /* 0x000fe4000001ff00 */
[----:B------:R-:W-:Y:S02]  /*2600*/  FMNMX.FTZ R13, R62, R13, !PT ;  /* 0x0000000d3e0d7209 */ /* 0x000fe40007810000 */
[----:B------:R-:W-:Y:S02]  /*2610*/  CS2R R122, SRZ ;  /* 0x00000000007a7805 */ /* 0x000fe4000001ff00 */
[----:B------:R-:W-:Y:S01]  /*2620*/  FSEL R56, R55, -INF , P1 ;  /* 0xff80000037387808 */ /* 0x000fe20000800000 */
[----:B------:R-:W0:Y:S01]  /*2630*/  MUFU.TANH R36, R67 ;  /* 0x0000004300247308 */ /* 0x000e220000002400 */
[----:B------:R-:W-:-:S02]  /*2640*/  FMNMX.FTZ R13, R58, R13, !PT ;  /* 0x0000000d3a0d7209 */ /* 0x000fc40007810000 */
[----:B------:R-:W-:Y:S02]  /*2650*/  CS2R R120, SRZ ;  /* 0x0000000000787805 */ /* 0x000fe4000001ff00 */
[----:B------:R-:W-:Y:S02]  /*2660*/  ISETP.GT.AND P1, PT, R9, 0x41, PT ;  /* 0x000000410900780c */ /* 0x000fe40003f24270 */
[----:B------:R-:W-:Y:S02]  /*2670*/  CS2R R118, SRZ ;  /* 0x0000000000767805 */ /* 0x000fe4000001ff00 */
[----:B------:R-:W-:Y:S02]  /*2680*/  FMNMX.FTZ R13, R56, R13, !PT ;  /* 0x0000000d380d7209 */ /* 0x000fe40007810000 */
[----:B------:R-:W-:Y:S02]  /*2690*/  CS2R R116, SRZ ;  /* 0x0000000000747805 */ /* 0x000fe4000001ff00 */
[----:B--2---:R-:W-:Y:S01]  /*26a0*/  FSEL R26, R59, -INF , P1 ;  /* 0xff8000003b1a7808 */ /* 0x004fe20000800000 */
[----:B------:R-:W2:Y:S01]  /*26b0*/  MUFU.TANH R4, R4 ;  /* 0x0000000400047308 */ /* 0x000ea20000002400 */
[----:B------:R-:W-:-:S02]  /*26c0*/  FMNMX.FTZ R13, R30, R13, !PT ;  /* 0x0000000d1e0d7209 */ /* 0x000fc40007810000 */
[----:B------:R-:W-:Y:S02]  /*26d0*/  CS2R R114, SRZ ;  /* 0x0000000000727805 */ /* 0x000fe4000001ff00 */
[C---:B------:R-:W-:Y:S02]  /*26e0*/  ISETP.GT.AND P1, PT, R9.reuse, 0x49, PT ;  /* 0x000000490900780c */ /* 0x040fe40003f24270 */
[----:B------:R-:W-:Y:S02]  /*26f0*/  CS2R R112, SRZ ;  /* 0x0000000000707805 */ /* 0x000fe4000001ff00 */
[----:B---3--:R-:W-:Y:S02]  /*2700*/  FSEL R28, R32, -INF , P2 ;  /* 0xff800000201c7808 */ /* 0x008fe40001000000 */
[----:B------:R-:W-:Y:S02]  /*2710*/  CS2R R110, SRZ ;  /* 0x00000000006e7805 */ /* 0x000fe4000001ff00 */
[----:B------:R-:W-:Y:S01]  /*2720*/  FMNMX.FTZ R13, R26, R13, !PT ;  /* 0x0000000d1a0d7209 */ /* 0x000fe20007810000 */
[----:B------:R-:W3:Y:S01]  /*2730*/  MUFU.TANH R42, R71 ;  /* 0x00000047002a7308 */ /* 0x000ee20000002400 */
[----:B------:R-:W-:-:S02]  /*2740*/  ISETP.GT.AND P2, PT, R9, 0x50, PT ;  /* 0x000000500900780c */ /* 0x000fc40003f44270 */
[----:B-1----:R-:W-:Y:S02]  /*2750*/  FSEL R32, R63, -INF , P1 ;  /* 0xff8000003f207808 */ /* 0x002fe40000800000 */
[----:B------:R-:W-:Y:S02]  /*2760*/  FMNMX.FTZ R13, R28, R13, !PT ;  /* 0x0000000d1c0d7209 */ /* 0x000fe40007810000 */
[C---:B------:R-:W-:Y:S01]  /*2770*/  ISETP.GT.AND P1, PT, R9.reuse, 0x51, PT ;  /* 0x000000510900780c */ /* 0x040fe20003f24270 */
[----:B------:R-:W1:Y:S01]  /*2780*/  MUFU.TANH R40, R74 ;  /* 0x0000004a00287308 */ /* 0x000e620000002400 */
[----:B------:R-:W-:Y:S02]  /*2790*/  FSEL R34, R34, -INF , P2 ;  /* 0xff80000022227808 */ /* 0x000fe40001000000 */
[----:B------:R-:W-:Y:S02]  /*27a0*/  FMNMX.FTZ R13, R32, R13, !PT ;  /* 0x0000000d200d7209 */ /* 0x000fe40007810000 */
[----:B------:R-:W-:-:S02]  /*27b0*/  ISETP.GT.AND P2, PT, R9, 0x58, PT ;  /* 0x000000580900780c */ /* 0x000fc40003f44270 */
[----:B0-----:R-:W-:Y:S01]  /*27c0*/  FSEL R36, R36, -INF , P1 ;  /* 0xff80000024247808 */ /* 0x001fe20000800000 */
[----:B------:R-:W0:Y:S01]  /*27d0*/  MUFU.TANH R44, R75 ;  /* 0x0000004b002c7308 */ /* 0x000e220000002400 */
[----:B------:R-:W-:Y:S02]  /*27e0*/  FMNMX.FTZ R13, R34, R13, !PT ;  /* 0x0000000d220d7209 */ /* 0x000fe40007810000 */
[C---:B------:R-:W-:Y:S02]  /*27f0*/  ISETP.GT.AND P1, PT, R9.reuse, 0x59, PT ;  /* 0x000000590900780c */ /* 0x040fe40003f24270 */
[----:B--2---:R-:W-:Y:S02]  /*2800*/  FSEL R38, R4, -INF , P2 ;  /* 0xff80000004267808 */ /* 0x004fe40001000000 */
[----:B------:R-:W-:Y:S01]  /*2810*/  FMNMX.FTZ R13, R36, R13, !PT ;  /* 0x0000000d240d7209 */ /* 0x000fe20007810000 */
[----:B------:R-:W2:Y:S01]  /*2820*/  MUFU.TANH R46, R78 ;  /* 0x0000004e002e7308 */ /* 0x000ea20000002400 */
[----:B------:R-:W-:-:S02]  /*2830*/  ISETP.GT.AND P2, PT, R9, 0x60, PT ;  /* 0x000000600900780c */ /* 0x000fc40003f44270 */
[----:B---3--:R-:W-:Y:S02]  /*2840*/  FSEL R42, R42, -INF , P1 ;  /* 0xff8000002a2a7808 */ /* 0x008fe40000800000 */
[----:B------:R-:W-:Y:S02]  /*2850*/  FMNMX.FTZ R13, R38, R13, !PT ;  /* 0x0000000d260d7209 */ /* 0x000fe40007810000 */
[C---:B------:R-:W-:Y:S01]  /*2860*/  ISETP.GT.AND P1, PT, R9.reuse, 0x61, PT ;  /* 0x000000610900780c */ /* 0x040fe20003f24270 */
[----:B------:R-:W3:Y:S01]  /*2870*/  MUFU.TANH R52, R79 ;  /* 0x0000004f00347308 */ /* 0x000ee20000002400 */
[----:B-1----:R-:W-:Y:S02]  /*2880*/  FSEL R40, R40, -INF , P2 ;  /* 0xff80000028287808 */ /* 0x002fe40001000000 */
        /* <DEDUP_REMOVED lines=8> */
[----:B------:R-:W1:Y:S01]  /*2910*/  MUFU.TANH R50, R83 ;  /* 0x0000005300327308 */ /* 0x000e620000002400 */
[----:B------:R-:W-:-:S02]  /*2920*/  ISETP.GT.AND P2, PT, R9, 0x70, PT ;  /* 0x000000700900780c */ /* 0x000fc40003f44270 */
[----:B---3--:R-:W-:Y:S02]  /*2930*/  FSEL R52, R52, -INF , P1 ;  /* 0xff80000034347808 */ /* 0x008fe40000800000 */
[----:B------:R-:W-:Y:S02]  /*2940*/  FMNMX.FTZ R13, R46, R13, !PT ;  /* 0x0000000d2e0d7209 */ /* 0x000fe40007810000 */
[C---:B------:R-:W-:Y:S01]  /*2950*/  ISETP.GT.AND P1, PT, R9.reuse, 0x71, PT ;  /* 0x000000710900780c */ /* 0x040fe20003f24270 */
[----:B------:R-:W2:Y:S01]  /*2960*/  MUFU.TANH R54, R86 ;  /* 0x0000005600367308 */ /* 0x000ea20000002400 */
[----:B0-----:R-:W-:Y:S02]  /*2970*/  FSEL R48, R48, -INF , P2 ;  /* 0xff80000030307808 */ /* 0x001fe40001000000 */
[----:B------:R-:W-:Y:S02]  /*2980*/  FMNMX.FTZ R13, R52, R13, !PT ;  /* 0x0000000d340d7209 */ /* 0x000fe40007810000 */
[----:B------:R-:W-:-:S02]  /*2990*/  ISETP.GT.AND P2, PT, R9, 0x78, PT ;  /* 0x000000780900780c */ /* 0x000fc40003f44270 */
[----:B------:R-:W-:Y:S01]  /*29a0*/  FMNMX.FTZ R13, R48, R13, !PT ;  /* 0x0000000d300d7209 */ /* 0x000fe20007810000 */
[----:B------:R-:W0:Y:S01]  /*29b0*/  MUFU.TANH R87, R87 ;  /* 0x0000005700577308 */ /* 0x000e220000002400 */
[----:B-1----:R-:W-:Y:S02]  /*29c0*/  FSEL R50, R50, -INF , P1 ;  /* 0xff80000032327808 */ /* 0x002fe40000800000 */
[----:B------:R-:W-:Y:S02]  /*29d0*/  ISETP.GT.AND P1, PT, R9, 0x79, PT ;  /* 0x000000790900780c */ /* 0x000fe40003f24270 */
[----:B------:R-:W-:-:S03]  /*29e0*/  FMNMX.FTZ R9, R50, R13, !PT ;  /* 0x0000000d32097209 */ /* 0x000fc60007810000 */
[----:B------:R-:W-:Y:S01]  /*29f0*/  MUFU.TANH R3, R3 ;  /* 0x0000000300037308 */ /* 0x000fe20000002400 */
[----:B--2---:R-:W-:Y:S02]  /*2a00*/  FSEL R54, R54, -INF , P2 ;  /* 0xff80000036367808 */ /* 0x004fe40001000000 */
[----:B------:R-:W-:Y:S02]  /*2a10*/  ISETP.GT.AND P2, PT, R41, 0x1, PT ;  /* 0x000000012900780c */ /* 0x000fe40003f44270 */
[----:B------:R-:W-:-:S03]  /*2a20*/  FMNMX.FTZ R4, R54, R9, !PT ;  /* 0x0000000936047209 */ /* 0x000fc60007810000 */
[----:B------:R-:W1:Y:S01]  /*2a30*/  MUFU.TANH R5, R5 ;  /* 0x0000000500057308 */ /* 0x000e620000002400 */
[----:B0-----:R-:W-:-:S04]  /*2a40*/  FSEL R13, R87, -INF , P1 ;  /* 0xff800000570d7808 */ /* 0x001fc80000800000 */
[----:B------:R-:W-:-:S03]  /*2a50*/  FMNMX.FTZ R4, R13, R4, !PT ;  /* 0x000000040d047209 */ /* 0x000fc60007810000 */
[----:B------:R-:W0:Y:S02]  /*2a60*/  MUFU.TANH R7, R7 ;  /* 0x0000000700077308 */ /* 0x000e240000002400 */
[----:B------:R-:W2:Y:S06]  /*2a70*/  SHFL.BFLY PT, R9, R4, 0x2, 0x1f ;  /* 0x0c401f0004097f89 */ /* 0x000eac00000e0000 */
[----:B------:R-:W-:Y:S01]  /*2a80*/  MUFU.TANH R6, R6 ;  /* 0x0000000600067308 */ /* 0x000fe20000002400 */
[----:B-1----:R-:W-:Y:S02]  /*2a90*/  FSEL R5, R5, -INF , P2 ;  /* 0xff80000005057808 */ /* 0x002fe40001000000 */
[----:B------:R-:W-:-:S05]  /*2aa0*/  ISETP.GT.AND P2, PT, R41, 0x10, PT ;  /* 0x000000102900780c */ /* 0x000fca0003f44270 */
[----:B------:R-:W1:Y:S01]  /*2ab0*/  MUFU.TANH R10, R10 ;  /* 0x0000000a000a7308 */ /* 0x000e620000002400 */
[----:B0-----:R-:W-:-:S07]  /*2ac0*/  FSEL R39, R7, -INF , P3 ;  /* 0xff80000007277808 */ /* 0x001fce0001800000 */
[----:B------:R-:W-:Y:S01]  /*2ad0*/  MUFU.TANH R8, R8 ;  /* 0x0000000800087308 */ /* 0x000fe20000002400 */
[----:B--2---:R-:W-:-:S05]  /*2ae0*/  FMNMX.FTZ R43, R4, R9, !PT ;  /* 0x00000009042b7209 */ /* 0x004fca0007810000 */
[----:B------:R-:W0:Y:S02]  /*2af0*/  SHFL.BFLY PT, R4, R43, 0x1, 0x1f ;  /* 0x0c201f002b047f89 */ /* 0x000e2400000e0000 */
[----:B------:R-:W2:Y:S01]  /*2b00*/  MUFU.TANH R12, R12 ;  /* 0x0000000c000c7308 */ /* 0x000ea20000002400 */
[----:B-1----:R-:W-:Y:S02]  /*2b10*/  FSEL R45, R10, -INF , P2 ;  /* 0xff8000000a2d7808 */ /* 0x002fe40001000000 */
[----:B------:R-:W-:-:S05]  /*2b20*/  ISETP.GT.AND P2, PT, R41, 0x18, PT ;  /* 0x000000182900780c */ /* 0x000fca0003f44270 */
[----:B------:R1:W-:Y:S08]  /*2b30*/  MUFU.TANH R55, R60 ;  /* 0x0000003c00377308 */ /* 0x0003f00000002400 */
[----:B------:R-:W3:Y:S01]  /*2b40*/  MUFU.TANH R11, R11 ;  /* 0x0000000b000b7308 */ /* 0x000ee20000002400 */
[----:B--2---:R-:W-:Y:S02]  /*2b50*/  FSEL R49, R12, -INF , P2 ;  /* 0xff8000000c317808 */ /* 0x004fe40001000000 */
[----:B------:R-:W-:-:S02]  /*2b60*/  ISETP.GT.AND P2, PT, R41, 0x20, PT ;  /* 0x000000202900780c */ /* 0x000fc40003f44270 */
[----:B0-----:R-:W-:-:S03]  /*2b70*/  FMNMX.FTZ R9, R43, R4, !PT ;  /* 0x000000042b097209 */ /* 0x001fc60007810000 */
[----:B------:R-:W0:Y:S01]  /*2b80*/  MUFU.TANH R15, R15 ;  /* 0x0000000f000f7308 */ /* 0x000e220000002400 */
[----:B------:R-:W-:Y:S01]  /*2b90*/  MOV R4, UR6 ;  /* 0x0000000600047c02 */ /* 0x000fe20008000f00 */
[----:B------:R-:W-:Y:S01]  /*2ba0*/  @UP0 ULDC UR6, c[0x0][0x44c] ;  /* 0x0001130000060ab9 */ /* 0x000fe20000000800 */
[C---:B------:R-:W-:Y:S01]  /*2bb0*/  FSETP.NEU.FTZ.AND P1, PT, R9.reuse, -INF , PT ;  /* 0xff8000000900780b */ /* 0x040fe20003f3d000 */
[----:B------:R-:W-:Y:S02]  /*2bc0*/  UIMAD.WIDE.U32 UR6, UR37, UR6, URZ ;  /* 0x00000006250672a5 */ /* 0x000fe4000f8e003f */
[----:B------:R-:W-:Y:S01]  /*2bd0*/  FMUL.FTZ R43, R9, R4 ;  /* 0x00000004092b7220 */ /* 0x000fe20000410000 */
[----:B------:R-:W-:Y:S01]  /*2be0*/  UIADD3 UR6, UR15, 0x28840, URZ ;  /* 0x000288400f067890 */ /* 0x000fe2000fffe03f */
[----:B------:R-:W2:Y:S01]  /*2bf0*/  MUFU.TANH R14, R14 ;  /* 0x0000000e000e7308 */ /* 0x000ea20000002400 */
[----:B------:R-:W-:Y:S02]  /*2c00*/  @UP0 USHF.R.U32.HI UR10, URZ, UR18, UR7 ;  /* 0x000000123f0a0299 */ /* 0x000fe40008011607 */
[----:B------:R-:W-:Y:S01]  /*2c10*/  FSEL R25, R43, RZ, P1 ;  /* 0x000000ff2b197208 */ /* 0x000fe20000800000 */
[----:B------:R-:W-:Y:S01]  /*2c20*/  UPRMT UR6, UR39, 0x654, UR6 ;  /* 0x0000065427067896 */ /* 0x000fe20008000006 */
[----:B------:R-:W-:Y:S01]  /*2c30*/  ISETP.GT.AND P1, PT, R41, RZ, PT ;  /* 0x000000ff2900720c */ /* 0x000fe20003f24270 */
[----:B------:R-:W-:-:S02]  /*2c40*/  UIADD3 UR11, UR11, UR10, URZ ;  /* 0x0000000a0b0b7290 */ /* 0x000fc4000fffe03f */
[----:B------:R-:W4:Y:S01]  /*2c50*/  MUFU.TANH R21, R21 ;  /* 0x0000001500157308 */ /* 0x000f220000002400 */
[----:B------:R-:W-:Y:S01]  /*2c60*/  FSEL R3, R3, -INF , P1 ;  /* 0xff80000003037808 */ /* 0x000fe20000800000 */
[-CC-:B------:R-:W-:Y:S01]  /*2c70*/  FFMA.FTZ R171, R58, R4.reuse, -R25.reuse ;  /* 0x000000043aab7223 */ /* 0x180fe20000010819 */
[----:B------:R-:W-:Y:S01]  /*2c80*/  ISETP.GT.AND P1, PT, R41, 0x9, PT ;  /* 0x000000092900780c */ /* 0x000fe20003f24270 */
[-CC-:B------:R-:W-:Y:S01]  /*2c90*/  FFMA.FTZ R58, R56, R4.reuse, -R25.reuse ;  /* 0x00000004383a7223 */ /* 0x180fe20000010819 */
[----:B-1----:R-:W-:Y:S01]  /*2ca0*/  FMNMX.FTZ R60, R3, R5, !PT ;  /* 0x00000005033c7209 */ /* 0x002fe20007810000 */
[--C-:B------:R-:W-:Y:S01]  /*2cb0*/  FFMA.FTZ R163, R38, R4, -R25.reuse ;  /* 0x0000000426a37223 */ /* 0x100fe20000010819 */
[----:B------:R-:W-:Y:S01]  /*2cc0*/  FSEL R43, R6, -INF , P1 ;  /* 0xff800000062b7808 */ /* 0x000fe20000800000 */
[----:B------:R-:W1:Y:S01]  /*2cd0*/  MUFU.TANH R20, R20 ;  /* 0x0000001400147308 */ /* 0x000e620000002400 */
[----:B------:R-:W-:Y:S01]  /*2ce0*/  FMNMX.FTZ R60, R39, R60, !PT ;  /* 0x0000003c273c7209 */ /* 0x000fe20007810000 */
[-CC-:B------:R-:W-:Y:S01]  /*2cf0*/  FFMA.FTZ R153, R40, R4.reuse, -R25.reuse ;  /* 0x0000000428997223 */ /* 0x180fe20000010819 */
[----:B------:R-:W-:Y:S01]  /*2d00*/  ISETP.GT.AND P1, PT, R41, 0x11, PT ;  /* 0x000000112900780c */ /* 0x000fe20003f24270 */
[--C-:B------:R-:W-:Y:S01]  /*2d10*/  FFMA.FTZ R181, R96, R4, -R25.reuse ;  /* 0x0000000460b57223 */ /* 0x100fe20000010819 */
[----:B------:R-:W-:Y:S01]  /*2d20*/  FMNMX.FTZ R60, R43, R60, !PT ;  /* 0x0000003c2b3c7209 */ /* 0x000fe20007810000 */
[--C-:B------:R-:W-:Y:S01]  /*2d30*/  FFMA.FTZ R24, R98, R4, -R25.reuse ;  /* 0x0000000462187223 */ /* 0x100fe20000010819 */
[----:B------:R-:W-:Y:S01]  /*2d40*/  FSEL R47, R8, -INF , P1 ;  /* 0xff800000082f7808 */ /* 0x000fe20000800000 */
[----:B------:R-:W5:Y:S01]  /*2d50*/  MUFU.TANH R29, R29 ;  /* 0x0000001d001d7308 */ /* 0x000f620000002400 */
[----:B------:R-:W-:Y:S01]  /*2d60*/  FMNMX.FTZ R60, R45, R60, !PT ;  /* 0x0000003c2d3c7209 */ /* 0x000fe20007810000 */
[-CC-:B------:R-:W-:Y:S01]  /*2d70*/  FFMA.FTZ R183, R100, R4.reuse, -R25.reuse ;  /* 0x0000000464b77223 */ /* 0x180fe20000010819 */
[----:B------:R-:W-:Y:S01]  /*2d80*/  ISETP.GT.AND P1, PT, R41, 0x19, PT ;  /* 0x000000192900780c */ /* 0x000fe20003f24270 */
[--C-:B------:R-:W-:Y:S01]  /*2d90*/  FFMA.FTZ R6, R102, R4, -R25.reuse ;  /* 0x0000000466067223 */ /* 0x100fe20000010819 */
[----:B------:R-:W-:Y:S01]  /*2da0*/  FMNMX.FTZ R60, R47, R60, !PT ;  /* 0x0000003c2f3c7209 */ /* 0x000fe20007810000 */
[--C-:B------:R-:W-:Y:S01]  /*2db0*/  FFMA.FTZ R177, R104, R4, -R25.reuse ;  /* 0x0000000468b17223 */ /* 0x100fe20000010819 */
[----:B---3--:R-:W-:Y:S01]  /*2dc0*/  FSEL R11, R11, -INF , P1 ;  /* 0xff8000000b0b7808 */ /* 0x008fe20000800000 */
[----:B------:R-:W3:Y:S01]  /*2dd0*/  MUFU.TANH R27, R27 ;  /* 0x0000001b001b7308 */ /* 0x000ee20000002400 */
[----:B------:R-:W-:Y:S01]  /*2de0*/  FMNMX.FTZ R60, R49, R60, !PT ;  /* 0x0000003c313c7209 */ /* 0x000fe20007810000 */
[-CC-:B------:R-:W-:Y:S01]  /*2df0*/  FFMA.FTZ R8, R106, R4.reuse, -R25.reuse ;  /* 0x000000046a087223 */ /* 0x180fe20000010819 */
[----:B------:R-:W-:Y:S01]  /*2e00*/  ISETP.GT.AND P1, PT, R41, 0x21, PT ;  /* 0x000000212900780c */ /* 0x000fe20003f24270 */
[-CC-:B------:R-:W-:Y:S01]  /*2e10*/  FFMA.FTZ R167, R28, R4.reuse, -R25.reuse ;  /* 0x000000041ca77223 */ /* 0x180fe20000010819 */
[----:B0-----:R-:W-:Y:S01]  /*2e20*/  FSEL R15, R15, -INF , P2 ;  /* 0xff8000000f0f7808 */ /* 0x001fe20001000000 */
[--C-:B------:R-:W-:Y:S01]  /*2e30*/  FFMA.FTZ R179, R108, R4, -R25.reuse ;  /* 0x000000046cb37223 */ /* 0x100fe20000010819 */
[----:B------:R-:W-:Y:S01]  /*2e40*/  FMNMX.FTZ R60, R11, R60, !PT ;  /* 0x0000003c0b3c7209 */ /* 0x000fe20007810000 */
[----:B------:R-:W0:Y:S01]  /*2e50*/  MUFU.TANH R33, R33 ;  /* 0x0000002100217308 */ /* 0x000e220000002400 */
[----:B------:R-:W-:Y:S01]  /*2e60*/  ISETP.GT.AND P2, PT, R41, 0x28, PT ;  /* 0x000000282900780c */ /* 0x000fe20003f44270 */
[-CC-:B------:R-:W-:Y:S01]  /*2e70*/  FFMA.FTZ R28, R32, R4.reuse, -R25.reuse ;  /* 0x00000004201c7223 */ /* 0x180fe20000010819 */
[----:B--2---:R-:W-:Y:S01]  /*2e80*/  FSEL R51, R14, -INF , P1 ;  /* 0xff8000000e337808 */ /* 0x004fe20000800000 */
[--C-:B------:R-:W-:Y:S01]  /*2e90*/  FFMA.FTZ R161, R34, R4, -R25.reuse ;  /* 0x0000000422a17223 */ /* 0x100fe20000010819 */
[----:B------:R-:W-:Y:S01]  /*2ea0*/  FMNMX.FTZ R60, R15, R60, !PT ;  /* 0x0000003c0f3c7209 */ /* 0x000fe20007810000 */
[-CC-:B------:R-:W-:Y:S01]  /*2eb0*/  FFMA.FTZ R32, R42, R4.reuse, -R25.reuse ;  /* 0x000000042a207223 */ /* 0x180fe20000010819 */
[----:B------:R-:W-:Y:S01]  /*2ec0*/  ISETP.GT.AND P1, PT, R41, 0x29, PT ;  /* 0x000000292900780c */ /* 0x000fe20003f24270 */
[----:B------:R-:W2:Y:S01]  /*2ed0*/  MUFU.TANH R31, R31 ;  /* 0x0000001f001f7308 */ /* 0x000ea20000002400 */
[----:B----4-:R-:W-:Y:S01]  /*2ee0*/  FSEL R21, R21, -INF , P2 ;  /* 0xff80000015157808 */ /* 0x010fe20001000000 */
[--C-:B------:R-:W-:Y:S01]  /*2ef0*/  FFMA.FTZ R34, R44, R4, -R25.reuse ;  /* 0x000000042c227223 */ /* 0x100fe20000010819 */
[----:B------:R-:W-:Y:S01]  /*2f00*/  FMNMX.FTZ R60, R51, R60, !PT ;  /* 0x0000003c333c7209 */ /* 0x000fe20007810000 */
[-CC-:B------:R-:W-:Y:S01]  /*2f10*/  FFMA.FTZ R10, R94, R4.reuse, -R25.reuse ;  /* 0x000000045e0a7223 */ /* 0x180fe20000010819 */
[----:B------:R-:W-:Y:S01]  /*2f20*/  ISETP.GT.AND P2, PT, R41, 0x30, PT ;  /* 0x000000302900780c */ /* 0x000fe20003f44270 */
[--C-:B------:R-:W-:Y:S01]  /*2f30*/  FFMA.FTZ R173, R92, R4, -R25.reuse ;  /* 0x000000045cad7223 */ /* 0x100fe20000010819 */
[----:B-1----:R-:W-:Y:S01]  /*2f40*/  FSEL R53, R20, -INF , P1 ;  /* 0xff80000014357808 */ /* 0x002fe20000800000 */
[----:B------:R-:W1:Y:S01]  /*2f50*/  MUFU.TANH R37, R37 ;  /* 0x0000002500257308 */ /* 0x000e620000002400 */
[----:B------:R-:W-:Y:S01]  /*2f60*/  FMNMX.FTZ R60, R21, R60, !PT ;  /* 0x0000003c153c7209 */ /* 0x000fe20007810000 */
[-CC-:B------:R-:W-:Y:S01]  /*2f70*/  FFMA.FTZ R12, R90, R4.reuse, -R25.reuse ;  /* 0x000000045a0c7223 */ /* 0x180fe20000010819 */
[----:B------:R-:W-:Y:S01]  /*2f80*/  ISETP.GT.AND P1, PT, R41, 0x31, PT ;  /* 0x000000312900780c */ /* 0x000fe20003f24270 */
[-CC-:B------:R-:W-:Y:S01]  /*2f90*/  FFMA.FTZ R175, R88, R4.reuse, -R25.reuse ;  /* 0x0000000458af7223 */ /* 0x180fe20000010819 */
[----:B-----5:R-:W-:Y:S01]  /*2fa0*/  FSEL R29, R29, -INF , P2 ;  /* 0xff8000001d1d7808 */ /* 0x020fe20001000000 */
[--C-:B------:R-:W-:Y:S01]  /*2fb0*/  FFMA.FTZ R14, R70, R4, -R25.reuse ;  /* 0x00000004460e7223 */ /* 0x100fe20000010819 */
[----:B------:R-:W-:Y:S01]  /*2fc0*/  FMNMX.FTZ R60, R53, R60, !PT ;  /* 0x0000003c353c7209 */ /* 0x000fe20007810000 */
[----:B------:R-:W4:Y:S01]  /*2fd0*/  MUFU.TANH R35, R35 ;  /* 0x0000002300237308 */ /* 0x000f220000002400 */
[----:B------:R-:W-:Y:S01]  /*2fe0*/  ISETP.GT.AND P2, PT, R41, 0x38, PT ;  /* 0x000000382900780c */ /* 0x000fe20003f44270 */
[-CC-:B------:R-:W-:Y:S01]  /*2ff0*/  FFMA.FTZ R169, R66, R4.reuse, -R25.reuse ;  /* 0x0000000442a97223 */ /* 0x180fe20000010819 */
[----:B---3--:R-:W-:Y:S01]  /*3000*/  FSEL R27, R27, -INF , P1 ;  /* 0xff8000001b1b7808 */ /* 0x008fe20000800000 */
[--C-:B------:R-:W-:Y:S01]  /*3010*/  FFMA.FTZ R62, R62, R4, -R25.reuse ;  /* 0x000000043e3e7223 */ /* 0x100fe20000010819 */
[----:B------:R-:W-:Y:S01]  /*3020*/  FMNMX.FTZ R60, R29, R60, !PT ;  /* 0x0000003c1d3c7209 */ /* 0x000fe20007810000 */
[-CC-:B------:R-:W-:Y:S01]  /*3030*/  FFMA.FTZ R165, R30, R4.reuse, -R25.reuse ;  /* 0x000000041ea57223 */ /* 0x180fe20000010819 */
[----:B------:R-:W-:Y:S01]  /*3040*/  ISETP.GT.AND P1, PT, R41, 0x39, PT ;  /* 0x000000392900780c */ /* 0x000fe20003f24270 */
[----:B------:R-:W3:Y:S01]  /*3050*/  MUFU.TANH R57, R61 ;  /* 0x0000003d00397308 */ /* 0x000ee20000002400 */
[----:B0-----:R-:W-:Y:S01]  /*3060*/  FSEL R33, R33, -INF , P2 ;  /* 0xff80000021217808 */ /* 0x001fe20001000000 */
[--C-:B------:R-:W-:Y:S01]  /*3070*/  FFMA.FTZ R26, R26, R4, -R25.reuse ;  /* 0x000000041a1a7223 */ /* 0x100fe20000010819 */
[----:B------:R-:W-:Y:S01]  /*3080*/  FMNMX.FTZ R60, R27, R60, !PT ;  /* 0x0000003c1b3c7209 */ /* 0x000fe20007810000 */
[-CC-:B------:R-:W-:Y:S01]  /*3090*/  FFMA.FTZ R30, R36, R4.reuse, -R25.reuse ;  /* 0x00000004241e7223 */ /* 0x180fe20000010819 */
[----:B------:R-:W-:Y:S01]  /*30a0*/  ISETP.GT.AND P2, PT, R41, 0x40, PT ;  /* 0x000000402900780c */ /* 0x000fe20003f44270 */
[--C-:B------:R-:W-:Y:S01]  /*30b0*/  FFMA.FTZ R155, R46, R4, -R25.reuse ;  /* 0x000000042e9b7223 */ /* 0x100fe20000010819 */
[----:B--2---:R-:W-:Y:S01]  /*30c0*/  FSEL R31, R31, -INF , P1 ;  /* 0xff8000001f1f7808 */ /* 0x004fe20000800000 */
[----:B------:R-:W0:Y:S01]  /*30d0*/  MUFU.TANH R59, R64 ;  /* 0x00000040003b7308 */ /* 0x000e220000002400 */
[----:B------:R-:W-:Y:S01]  /*30e0*/  FMNMX.FTZ R60, R33, R60, !PT ;  /* 0x0000003c213c7209 */ /* 0x000fe20007810000 */
[----:B------:R-:W-:Y:S01]  /*30f0*/  USHF.R.S32.HI UR7, URZ, 0x1f, UR11 ;  /* 0x0000001f3f077899 */ /* 0x000fe2000801140b */
[----:B------:R-:W-:Y:S01]  /*3100*/  ISETP.GT.AND P1, PT, R41, 0x41, PT ;  /* 0x000000412900780c */ /* 0x000fe20003f24270 */
[--C-:B------:R-:W-:Y:S01]  /*3110*/  FFMA.FTZ R36, R52, R4, -R25.reuse ;  /* 0x0000000434247223 */ /* 0x100fe20000010819 */
[----:B-1----:R-:W-:Y:S01]  /*3120*/  FSEL R37, R37, -INF , P2 ;  /* 0xff80000025257808 */ /* 0x002fe20001000000 */
[----:B------:R-:W-:Y:S01]  /*3130*/  ULEA.HI UR7, UR7, UR11, URZ, 0x7 ;  /* 0x0000000b07077291 */ /* 0x000fe2000f8f383f */
[----:B------:R-:W-:Y:S01]  /*3140*/  FMNMX.FTZ R60, R31, R60, !PT ;  /* 0x0000003c1f3c7209 */ /* 0x000fe20007810000 */
[----:B------:R-:W1:Y:S01]  /*3150*/  MUFU.TANH R65, R65 ;  /* 0x0000004100417308 */ /* 0x000e620000002400 */
[----:B------:R-:W-:Y:S01]  /*3160*/  ISETP.GT.AND P2, PT, R41, 0x48, PT ;  /* 0x000000482900780c */ /* 0x000fe20003f44270 */
[--C-:B------:R-:W-:Y:S01]  /*3170*/  FFMA.FTZ R157, R48, R4, -R25.reuse ;  /* 0x00000004309d7223 */ /* 0x100fe20000010819 */
[----:B----4-:R-:W-:Y:S01]  /*3180*/  FSEL R35, R35, -INF , P1 ;  /* 0xff80000023237808 */ /* 0x010fe20000800000 */
[----:B------:R-:W-:Y:S01]  /*3190*/  USHF.R.S32.HI UR7, URZ, 0x7, UR7 ;  /* 0x000000073f077899 */ /* 0x000fe20008011407 */
[----:B------:R-:W-:Y:S01]  /*31a0*/  FMNMX.FTZ R60, R37, R60, !PT ;  /* 0x0000003c253c7209 */ /* 0x000fe20007810000 */
[--C-:B------:R-:W-:Y:S01]  /*31b0*/  FFMA.FTZ R159, R54, R4, -R25.reuse ;  /* 0x00000004369f7223 */ /* 0x100fe20000010819 */
[----:B------:R-:W-:Y:S01]  /*31c0*/  ISETP.GT.AND P1, PT, R41, 0x49, PT ;  /* 0x000000492900780c */ /* 0x000fe20003f24270 */
[----:B------:R-:W2:Y:S01]  /*31d0*/  MUFU.TANH R63, R68 ;  /* 0x00000044003f7308 */ /* 0x000ea20000002400 */
[----:B------:R-:W-:Y:S01]  /*31e0*/  FSEL R55, R55, -INF , P2 ;  /* 0xff80000037377808 */ /* 0x000fe20001000000 */
[----:B------:R-:W-:Y:S01]  /*31f0*/  UISETP.LT.AND UP0, UPT, URZ, UR7, UPT ;  /* 0x000000073f00728c */ /* 0x000fe2000bf01270 */
[----:B------:R-:W-:Y:S01]  /*3200*/  FMNMX.FTZ R60, R35, R60, !PT ;  /* 0x0000003c233c7209 */ /* 0x000fe20007810000 */
[----:B------:R-:W-:Y:S01]  /*3210*/  FFMA.FTZ R13, R13, R4, -R25 ;  /* 0x000000040d0d7223 */ /* 0x000fe20000010819 */
[----:B------:R-:W-:Y:S01]  /*3220*/  ISETP.GT.AND P2, PT, R41, 0x50, PT ;  /* 0x000000502900780c */ /* 0x000fe20003f44270 */
[----:B------:R-:W-:Y:S01]  /*3230*/  USEL UR54, URZ, UR7, !UP0 ;  /* 0x000000073f367287 */ /* 0x000fe2000c000000 */
[----:B---3--:R-:W-:Y:S01]  /*3240*/  FSEL R57, R57, -INF , P1 ;  /* 0xff80000039397808 */ /* 0x008fe20000800000 */
[----:B------:R-:W3:Y:S01]  /*3250*/  MUFU.TANH R69, R69 ;  /* 0x0000004500457308 */ /* 0x000ee20000002400 */
[----:B------:R-:W-:Y:S01]  /*3260*/  FMNMX.FTZ R60, R55, R60, !PT ;  /* 0x0000003c373c7209 */ /* 0x000fe20007810000 */
[----:B------:R-:W-:Y:S01]  /*3270*/  UISETP.GE.AND UP0, UPT, UR56, UR54, UPT ;  /* 0x000000363800728c */ /* 0x000fe2000bf06270 */
[----:B------:R-:W-:Y:S01]  /*3280*/  ISETP.GT.AND P1, PT, R41, 0x51, PT ;  /* 0x000000512900780c */ /* 0x000fe20003f24270 */
[----:B------:R-:W-:Y:S01]  /*3290*/  SYNCS.ARRIVE.TRANS64.RED.A1T0 RZ, [UR6], RZ ;  /* 0x000000ffffff79a7 */ /* 0x000fe20008100406 */
[----:B0-----:R-:W-:-:S02]  /*32a0*/  FSEL R59, R59, -INF , P2 ;  /* 0xff8000003b3b7808 */ /* 0x001fc40001000000 */
[----:B------:R-:W-:Y:S02]  /*32b0*/  CS2R R108, SRZ ;  /* 0x00000000006c7805 */ /* 0x000fe4000001ff00 */
[----:B------:R-:W-:Y:S01]  /*32c0*/  FMNMX.FTZ R60, R57, R60, !PT ;  /* 0x0000003c393c7209 */ /* 0x000fe20007810000 */
[----:B------:R-:W0:Y:S01]  /*32d0*/  MUFU.TANH R67, R72 ;  /* 0x0000004800437308 */ /* 0x000e220000002400 */
[----:B------:R-:W-:Y:S02]  /*32e0*/  ISETP.GT.AND P2, PT, R41, 0x58, PT ;  /* 0x000000582900780c */ /* 0x000fe40003f44270 */
[----:B------:R-:W-:Y:S02]  /*32f0*/  CS2R R106, SRZ ;  /* 0x00000000006a7805 */ /* 0x000fe4000001ff00 */
[----:B-1----:R-:W-:Y:S02]  /*3300*/  FSEL R61, R65, -INF , P1 ;  /* 0xff800000413d7808 */ /* 0x002fe40000800000 */
[----:B------:R-:W-:-:S02]  /*3310*/  CS2R R104, SRZ ;  /* 0x0000000000687805 */ /* 0x000fc4000001ff00 */
[----:B------:R-:W-:Y:S02]  /*3320*/  FMNMX.FTZ R60, R59, R60, !PT ;  /* 0x0000003c3b3c7209 */ /* 0x000fe40007810000 */
[----:B------:R-:W-:Y:S02]  /*3330*/  CS2R R102, SRZ ;  /* 0x0000000000667805 */ /* 0x000fe4000001ff00 */
[----:B------:R-:W-:Y:S01]  /*3340*/  ISETP.GT.AND P1, PT, R41, 0x59, PT ;  /* 0x000000592900780c */ /* 0x000fe20003f24270 */
[----:B------:R-:W1:Y:S01]  /*3350*/  MUFU.TANH R73, R73 ;  /* 0x0000004900497308 */ /* 0x000e620000002400 */
[----:B--2---:R-:W-:Y:S02]  /*3360*/  FSEL R63, R63, -INF , P2 ;  /* 0xff8000003f3f7808 */ /* 0x004fe40001000000 */
[----:B------:R-:W-:Y:S02]  /*3370*/  CS2R R100, SRZ ;  /* 0x0000000000647805 */ /* 0x000fe4000001ff00 */
[----:B------:R-:W-:-:S02]  /*3380*/  FMNMX.FTZ R60, R61, R60, !PT ;  /* 0x0000003c3d3c7209 */ /* 0x000fc40007810000 */
[----:B------:R-:W-:Y:S02]  /*3390*/  CS2R R98, SRZ ;  /* 0x0000000000627805 */ /* 0x000fe4000001ff00 */
[----:B------:R-:W-:Y:S02]  /*33a0*/  ISETP.GT.AND P2, PT, R41, 0x60, PT ;  /* 0x000000602900780c */ /* 0x000fe40003f44270 */
[----:B------:R-:W-:Y:S02]  /*33b0*/  CS2R R96, SRZ ;  /* 0x0000000000607805 */ /* 0x000fe4000001ff00 */
[----:B---3--:R-:W-:Y:S01]  /*33c0*/  FSEL R65, R69, -INF , P1 ;  /* 0xff80000045417808 */ /* 0x008fe20000800000 */
[----:B------:R-:W2:Y:S01]  /*33d0*/  MUFU.TANH R71, R76 ;  /* 0x0000004c00477308 */ /* 0x000ea20000002400 */
[----:B------:R-:W-:Y:S02]  /*33e0*/  FMNMX.FTZ R60, R63, R60, !PT ;  /* 0x0000003c3f3c7209 */ /* 0x000fe40007810000 */
[----:B------:R-:W-:-:S02]  /*33f0*/  CS2R R94, SRZ ;  /* 0x00000000005e7805 */ /* 0x000fc4000001ff00 */
[----:B------:R-:W-:Y:S02]  /*3400*/  ISETP.GT.AND P1, PT, R41, 0x61, PT ;  /* 0x000000612900780c */ /* 0x000fe40003f24270 */
[----:B------:R-:W-:Y:S02]  /*3410*/  CS2R R92, SRZ ;  /* 0x00000000005c7805 */ /* 0x000fe4000001ff00 */
[----:B0-----:R-:W-:Y:S02]  /*3420*/  FSEL R67, R67, -INF , P2 ;  /* 0xff80000043437808 */ /* 0x001fe40001000000 */
[----:B------:R-:W-:Y:S02]  /*3430*/  CS2R R90, SRZ ;  /* 0x00000000005a7805 */ /* 0x000fe4000001ff00 */
[----:B------:R-:W-:Y:S01]  /*3440*/  FMNMX.FTZ R60, R65, R60, !PT ;  /* 0x0000003c413c7209 */ /* 0x000fe20007810000 */
[----:B------:R-:W0:Y:S01]  /*3450*/  MUFU.TANH R77, R77 ;  /* 0x0000004d004d7308 */ /* 0x000e220000002400 */
[----:B------:R-:W-:-:S02]  /*3460*/  ISETP.GT.AND P2, PT, R41, 0x68, PT ;  /* 0x000000682900780c */ /* 0x000fc40003f44270 */
[----:B------:R-:W-:Y:S02]  /*3470*/  CS2R R88, SRZ ;  /* 0x0000000000587805 */ /* 0x000fe4000001ff00 */
[----:B-1----:R-:W-:Y:S02]  /*3480*/  FSEL R69, R73, -INF , P1 ;  /* 0xff80000049457808 */ /* 0x002fe40000800000 */
[----:B------:R-:W-:Y:S02]  /*3490*/  FMNMX.FTZ R20, R67, R60, !PT ;  /* 0x0000003c43147209 */ /* 0x000fe40007810000 */
[----:B------:R-:W-:Y:S01]  /*34a0*/  ISETP.GT.AND P1, PT, R41, 0x69, PT ;  /* 0x000000692900780c */ /* 0x000fe20003f24270 */
[----:B------:R-:W1:Y:S01]  /*34b0*/  MUFU.TANH R75, R80 ;  /* 0x00000050004b7308 */ /* 0x000e620000002400 */
[----:B--2---:R-:W-:Y:S02]  /*34c0*/  FSEL R71, R71, -INF , P2 ;  /* 0xff80000047477808 */ /* 0x004fe40001000000 */
[----:B------:R-:W-:-:S02]  /*34d0*/  FMNMX.FTZ R20, R69, R20, !PT ;  /* 0x0000001445147209 */ /* 0x000fc40007810000 */
[----:B------:R-:W-:Y:S02]  /*34e0*/  ISETP.GT.AND P2, PT, R41, 0x70, PT ;  /* 0x000000702900780c */ /* 0x000fe40003f44270 */
[----:B------:R-:W-:Y:S01]  /*34f0*/  FMNMX.FTZ R20, R71, R20, !PT ;  /* 0x0000001447147209 */ /* 0x000fe20007810000 */
[----:B------:R-:W2:Y:S01]  /*3500*/  MUFU.TANH R81, R81 ;  /* 0x0000005100517308 */ /* 0x000ea20000002400 */
[----:B0-----:R-:W-:Y:S02]  /*3510*/  FSEL R73, R77, -INF , P1 ;  /* 0xff8000004d497808 */ /* 0x001fe40000800000 */
[----:B------:R-:W-:Y:S02]  /*3520*/  ISETP.GT.AND P1, PT, R41, 0x71, PT ;  /* 0x000000712900780c */ /* 0x000fe40003f24270 */
[----:B------:R-:W-:-:S03]  /*3530*/  FMNMX.FTZ R20, R73, R20, !PT ;  /* 0x0000001449147209 */ /* 0x000fc60007810000 */
[----:B------:R-:W0:Y:S01]  /*3540*/  MUFU.TANH R84, R84 ;  /* 0x0000005400547308 */ /* 0x000e220000002400 */
[----:B-1----:R-:W-:Y:S02]  /*3550*/  FSEL R75, R75, -INF , P2 ;  /* 0xff8000004b4b7808 */ /* 0x002fe40001000000 */
[----:B------:R-:W-:Y:S02]  /*3560*/  ISETP.GT.AND P2, PT, R41, 0x78, PT ;  /* 0x000000782900780c */ /* 0x000fe40003f44270 */
[----:B------:R-:W-:-:S03]  /*3570*/  FMNMX.FTZ R56, R75, R20, !PT ;  /* 0x000000144b387209 */ /* 0x000fc60007810000 */
[----:B------:R-:W1:Y:S01]  /*3580*/  MUFU.TANH R79, R85 ;  /* 0x00000055004f7308 */ /* 0x000e620000002400 */
[----:B--2---:R-:W-:Y:S02]  /*3590*/  FSEL R77, R81, -INF , P1 ;  /* 0xff800000514d7808 */ /* 0x004fe40000800000 */
[----:B------:R-:W-:Y:S02]  /*35a0*/  ISETP.GT.AND P1, PT, R41, 0x79, PT ;  /* 0x000000792900780c */ /* 0x000fe40003f24270 */
[----:B------:R-:W-:-:S03]  /*35b0*/  FMNMX.FTZ R56, R77, R56, !PT ;  /* 0x000000384d387209 */ /* 0x000fc60007810000 */
[----:B------:R-:W-:Y:S01]  /*35c0*/  MUFU.EX2 R181, R181 ;  /* 0x000000b500b57308 */ /* 0x000fe20000000800 */
[----:B0-----:R-:W-:-:S04]  /*35d0*/  FSEL R41, R84, -INF , P2 ;  /* 0xff80000054297808 */ /* 0x001fc80001000000 */
[----:B------:R-:W-:-:S03]  /*35e0*/  FMNMX.FTZ R56, R41, R56, !PT ;  /* 0x0000003829387209 */ /* 0x000fc60007810000 */
[----:B------:R-:W0:Y:S01]  /*35f0*/  MUFU.EX2 R24, R24 ;  /* 0x0000001800187308 */ /* 0x000e220000000800 */
[----:B-1----:R-:W-:-:S04]  /*3600*/  FSEL R79, R79, -INF , P1 ;  /* 0xff8000004f4f7808 */ /* 0x002fc80000800000 */
[----:B------:R-:W-:-:S03]  /*3610*/  FMNMX.FTZ R56, R79, R56, !PT ;  /* 0x000000384f387209 */ /* 0x000fc60007810000 */
[----:B------:R-:W-:Y:S02]  /*3620*/  MUFU.EX2 R183, R183 ;  /* 0x000000b700b77308 */ /* 0x000fe40000000800 */
[----:B------:R-:W1:Y:S06]  /*3630*/  SHFL.BFLY PT, R7, R56, 0x2, 0x1f ;  /* 0x0c401f0038077f89 */ /* 0x000e6c00000e0000 */
[----:B------:R-:W-:Y:S01]  /*3640*/  MUFU.EX2 R6, R6 ;  /* 0x0000000600067308 */ /* 0x000fe20000000800 */
[----:B0-----:R-:W-:Y:S01]  /*3650*/  FADD.FTZ R44, R181, R24 ;  /* 0x00000018b52c7221 */ /* 0x001fe20000010000 */
[----:B------:R-:W-:-:S06]  /*3660*/  F2FP.BF16.F32.PACK_AB R181, R24, R181 ;  /* 0x000000b518b5723e */ /* 0x000fcc00000010ff */
[----:B------:R-:W-:Y:S08]  /*3670*/  MUFU.EX2 R177, R177 ;  /* 0x000000b100b17308 */ /* 0x000ff00000000800 */
[----:B------:R-:W-:Y:S01]  /*3680*/  MUFU.EX2 R8, R8 ;  /* 0x0000000800087308 */ /* 0x000fe20000000800 */
[----:B-1----:R-:W-:-:S05]  /*3690*/  FMNMX.FTZ R38, R56, R7, !PT ;  /* 0x0000000738267209 */ /* 0x002fca0007810000 */
[----:B------:R-:W0:Y:S02]  /*36a0*/  SHFL.BFLY PT, R7, R38, 0x1, 0x1f ;  /* 0x0c201f0026077f89 */ /* 0x000e2400000e0000 */
[----:B------:R-:W-:Y:S08]  /*36b0*/  MUFU.EX2 R179, R179 ;  /* 0x000000b300b37308 */ /* 0x000ff00000000800 */
[----:B------:R-:W-:Y:S08]  /*36c0*/  MUFU.EX2 R10, R10 ;  /* 0x0000000a000a7308 */ /* 0x000ff00000000800 */
[----:B------:R-:W-:Y:S01]  /*36d0*/  MUFU.EX2 R173, R173 ;  /* 0x000000ad00ad7308 */ /* 0x000fe20000000800 */
[----:B0-----:R-:W-:-:S07]  /*36e0*/  FMNMX.FTZ R7, R38, R7, !PT ;  /* 0x0000000726077209 */ /* 0x001fce0007810000 */
[----:B------:R-:W-:Y:S01]  /*36f0*/  MUFU.EX2 R12, R12 ;  /* 0x0000000c000c7308 */ /* 0x000fe20000000800 */
[-C--:B------:R-:W-:Y:S01]  /*3700*/  FFMA.FTZ R38, R50, R4.reuse, -R25 ;  /* 0x0000000432267223 */ /* 0x080fe20000010819 */
[C---:B------:R-:W-:Y:S01]  /*3710*/  FSETP.NEU.FTZ.AND P1, PT, R7.reuse, -INF , PT ;  /* 0xff8000000700780b */ /* 0x040fe20003f3d000 */
[----:B------:R-:W-:-:S05]  /*3720*/  FMUL.FTZ R40, R7, R4 ;  /* 0x0000000407287220 */ /* 0x000fca0000410000 */
[----:B------:R-:W-:Y:S01]  /*3730*/  MUFU.EX2 R175, R175 ;  /* 0x000000af00af7308 */ /* 0x000fe20000000800 */
[----:B------:R-:W-:Y:S02]  /*3740*/  FSEL R40, R40, RZ, P1 ;  /* 0x000000ff28287208 */ /* 0x000fe40000800000 */
[----:B------:R-:W-:-:S03]  /*3750*/  PLOP3.LUT P1, PT, PT, PT, UP0, 0x80, 0x0 ;  /* 0x000000000000781c */ /* 0x000fc60003f2f008 */
        /* <DEDUP_REMOVED lines=28> */
[-C--:B------:R-:W-:Y:S01]  /*3920*/  FFMA.FTZ R69, R69, R4.reuse, -R40 ;  /* 0x0000000445457223 */ /* 0x080fe20000010828 */
[----:B------:R-:W2:Y:S01]  /*3930*/  MUFU.EX2 R182, R43 ;  /* 0x0000002b00b67308 */ /* 0x000ea20000000800 */
[----:B0-----:R-:W-:Y:S01]  /*3940*/  FADD.FTZ R42, R3, R180 ;  /* 0x000000b4032a7221 */ /* 0x001fe20000010000 */
[----:B------:R-:W-:Y:S01]  /*3950*/  F2FP.BF16.F32.PACK_AB R180, R180, R3 ;  /* 0x00000003b4b4723e */ /* 0x000fe200000010ff */
[-CC-:B------:R-:W-:Y:S01]  /*3960*/  FFMA.FTZ R71, R71, R4.reuse, -R40.reuse ;  /* 0x0000000447477223 */ /* 0x180fe20000010828 */
[-CC-:B------:R-:W-:Y:S01]  /*3970*/  FFMA.FTZ R73, R73, R4.reuse, -R40.reuse ;  /* 0x0000000449497223 */ /* 0x180fe20000010828 */
[-CC-:B------:R-:W-:Y:S01]  /*3980*/  FFMA.FTZ R75, R75, R4.reuse, -R40.reuse ;  /* 0x000000044b4b7223 */ /* 0x180fe20000010828 */
[-CC-:B------:R-:W-:Y:S01]  /*3990*/  FFMA.FTZ R77, R77, R4.reuse, -R40.reuse ;  /* 0x000000044d4d7223 */ /* 0x180fe20000010828 */
[-C--:B------:R-:W-:Y:S01]  /*39a0*/  FFMA.FTZ R41, R41, R4.reuse, -R40 ;  /* 0x0000000429297223 */ /* 0x080fe20000010828 */
[----:B------:R-:W0:Y:S01]  /*39b0*/  MUFU.EX2 R45, R45 ;  /* 0x0000002d002d7308 */ /* 0x000e220000000800 */
[----:B-1----:R-:W-:Y:S01]  /*39c0*/  FADD.FTZ R5, R39, R42 ;  /* 0x0000002a27057221 */ /* 0x002fe20000010000 */
[----:B------:R-:W-:-:S06]  /*39d0*/  FFMA.FTZ R40, R79, R4, -R40 ;  /* 0x000000044f287223 */ /* 0x000fcc0000010828 */
[----:B------:R-:W1:Y:S01]  /*39e0*/  MUFU.EX2 R176, R47 ;  /* 0x0000002f00b07308 */ /* 0x000e620000000800 */
[C---:B--2---:R-:W-:Y:S01]  /*39f0*/  FADD.FTZ R42, R182.reuse, R5 ;  /* 0x00000005b62a7221 */ /* 0x044fe20000010000 */
[----:B------:R-:W-:-:S06]  /*3a00*/  F2FP.BF16.F32.PACK_AB R182, R182, R39 ;  /* 0x00000027b6b6723e */ /* 0x000fcc00000010ff */
[----:B------:R-:W2:Y:S01]  /*3a10*/  MUFU.EX2 R49, R49 ;  /* 0x0000003100317308 */ /* 0x000ea20000000800 */
[----:B0-----:R-:W-:-:S07]  /*3a20*/  FADD.FTZ R5, R45, R42 ;  /* 0x0000002a2d057221 */ /* 0x001fce0000010000 */
[----:B------:R0:W3:Y:S01]  /*3a30*/  MUFU.EX2 R178, R11 ;  /* 0x0000000b00b27308 */ /* 0x0000e20000000800 */
[C---:B-1----:R-:W-:Y:S01]  /*3a40*/  FADD.FTZ R0, R176.reuse, R5 ;  /* 0x00000005b0007221 */ /* 0x042fe20000010000 */
[----:B------:R-:W-:-:S06]  /*3a50*/  F2FP.BF16.F32.PACK_AB R176, R176, R45 ;  /* 0x0000002db0b0723e */ /* 0x000fcc00000010ff */
[----:B------:R-:W1:Y:S01]  /*3a60*/  MUFU.EX2 R15, R15 ;  /* 0x0000000f000f7308 */ /* 0x000e620000000800 */
[----:B0-----:R-:W-:Y:S01]  /*3a70*/  FADD.FTZ R11, R183, R44 ;  /* 0x0000002cb70b7221 */ /* 0x001fe20000010000 */
[----:B--2---:R-:W-:Y:S01]  /*3a80*/  FADD.FTZ R5, R49, R0 ;  /* 0x0000000031057221 */ /* 0x004fe20000010000 */
[C---:B------:R-:W-:Y:S02]  /*3a90*/  F2FP.BF16.F32.PACK_AB R183, R6.reuse, R183 ;  /* 0x000000b706b7723e */ /* 0x040fe400000010ff */
[----:B------:R-:W-:-:S03]  /*3aa0*/  FADD.FTZ R44, R6, R11 ;  /* 0x0000000b062c7221 */ /* 0x000fc60000010000 */
[----:B------:R-:W0:Y:S01]  /*3ab0*/  MUFU.EX2 R172, R51 ;  /* 0x0000003300ac7308 */ /* 0x000e220000000800 */
[----:B------:R-:W-:Y:S01]  /*3ac0*/  FADD.FTZ R11, R177, R44 ;  /* 0x0000002cb10b7221 */ /* 0x000fe20000010000 */
[----:B---3--:R-:W-:Y:S01]  /*3ad0*/  FADD.FTZ R0, R178, R5 ;  /* 0x00000005b2007221 */ /* 0x008fe20000010000 */
[C---:B------:R-:W-:Y:S02]  /*3ae0*/  F2FP.BF16.F32.PACK_AB R177, R8.reuse, R177 ;  /* 0x000000b108b1723e */ /* 0x040fe400000010ff */
[----:B------:R-:W-:Y:S01]  /*3af0*/  FADD.FTZ R42, R8, R11 ;  /* 0x0000000b082a7221 */ /* 0x000fe20000010000 */
[----:B------:R-:W-:Y:S02]  /*3b00*/  F2FP.BF16.F32.PACK_AB R178, R178, R49 ;  /* 0x00000031b2b2723e */ /* 0x000fe400000010ff */
[----:B------:R-:W2:Y:S01]  /*3b10*/  MUFU.EX2 R21, R21 ;  /* 0x0000001500157308 */ /* 0x000ea20000000800 */
[----:B------:R-:W-:Y:S01]  /*3b20*/  FADD.FTZ R11, R179, R42 ;  /* 0x0000002ab30b7221 */ /* 0x000fe20000010000 */
[----:B-1----:R-:W-:Y:S01]  /*3b30*/  FADD.FTZ R5, R15, R0 ;  /* 0x000000000f057221 */ /* 0x002fe20000010000 */
[----:B------:R-:W-:-:S02]  /*3b40*/  F2FP.BF16.F32.PACK_AB R179, R10, R179 ;  /* 0x000000b30ab3723e */ /* 0x000fc400000010ff */
[----:B------:R-:W-:-:S03]  /*3b50*/  FADD.FTZ R42, R10, R11 ;  /* 0x0000000b0a2a7221 */ /* 0x000fc60000010000 */
[----:B------:R-:W1:Y:S01]  /*3b60*/  MUFU.EX2 R174, R53 ;  /* 0x0000003500ae7308 */ /* 0x000e620000000800 */
[----:B------:R-:W-:Y:S01]  /*3b70*/  FADD.FTZ R11, R173, R42 ;  /* 0x0000002aad0b7221 */ /* 0x000fe20000010000 */
[----:B0-----:R-:W-:Y:S01]  /*3b80*/  FADD.FTZ R0, R172, R5 ;  /* 0x00000005ac007221 */ /* 0x001fe20000010000 */
[C---:B------:R-:W-:Y:S02]  /*3b90*/  F2FP.BF16.F32.PACK_AB R173, R12.reuse, R173 ;  /* 0x000000ad0cad723e */ /* 0x040fe400000010ff */
[----:B------:R-:W-:Y:S01]  /*3ba0*/  FADD.FTZ R42, R12, R11 ;  /* 0x0000000b0c2a7221 */ /* 0x000fe20000010000 */
[----:B------:R-:W-:Y:S02]  /*3bb0*/  F2FP.BF16.F32.PACK_AB R172, R172, R15 ;  /* 0x0000000facac723e */ /* 0x000fe400000010ff */
[----:B------:R-:W0:Y:S01]  /*3bc0*/  MUFU.EX2 R14, R14 ;  /* 0x0000000e000e7308 */ /* 0x000e220000000800 */
[----:B--2---:R-:W-:Y:S01]  /*3bd0*/  FADD.FTZ R5, R21, R0 ;  /* 0x0000000015057221 */ /* 0x004fe20000010000 */
[----:B------:R-:W-:-:S06]  /*3be0*/  FADD.FTZ R11, R175, R42 ;  /* 0x0000002aaf0b7221 */ /* 0x000fcc0000010000 */
        /* <DEDUP_REMOVED lines=99> */
[----:B-1----:R-:W-:Y:S01]  /*4220*/  FADD.FTZ R5, R159, R8 ;  /* 0x000000089f057221 */ /* 0x002fe20000010000 */
[C---:B0-----:R-:W-:Y:S01]  /*4230*/  FADD.FTZ R0, R40.reuse, R3 ;  /* 0x0000000328007221 */ /* 0x041fe20000010000 */
[----:B------:R-:W-:Y:S02]  /*4240*/  F2FP.BF16.F32.PACK_AB R158, R40, R41 ;  /* 0x00000029289e723e */ /* 0x000fe400000010ff */
[C---:B--2---:R-:W-:Y:S01]  /*4250*/  FADD.FTZ R3, R6.reuse, R5 ;  /* 0x0000000506037221 */ /* 0x044fe20000010000 */
[----:B------:R-:W-:Y:S01]  /*4260*/  F2FP.BF16.F32.PACK_AB R159, R6, R159 ;  /* 0x0000009f069f723e */ /* 0x000fe200000010ff */
[----:B------:R-:W-:Y:S06]  /*4270*/  @!P1 BRA `(.L_x_2361) ;  /* 0x0000003000849947 */ /* 0x000fec0003800000 */
[----:B------:R-:W-:Y:S01]  /*4280*/  IMAD.MOV.U32 R6, RZ, RZ, R9 ;  /* 0x000000ffff067224 */ /* 0x000fe200078e0009 */
[----:B------:R-:W-:Y:S01]  /*4290*/  UMOV UR57, UR44 ;  /* 0x0000002c00397c82 */ /* 0x000fe20008000000 */
[----:B------:R-:W-:Y:S01]  /*42a0*/  IMAD.MOV.U32 R5, RZ, RZ, R7 ;  /* 0x000000ffff057224 */ /* 0x000fe200078e0007 */
[----:B------:R-:W-:Y:S01]  /*42b0*/  UMOV UR55, UR43 ;  /* 0x0000002b00377c82 */ /* 0x000fe20008000000 */
[----:B------:R-:W-:Y:S01]  /*42c0*/  IMAD.MOV.U32 R151, RZ, RZ, RZ ;  /* 0x000000ffff977224 */ /* 0x000fe200078e00ff */
[----:B------:R-:W-:Y:S01]  /*42d0*/  ULDC UR52, c[0x0][0x288] ;  /* 0x0000a20000347ab9 */ /* 0x000fe20000000800 */
[----:B------:R-:W-:-:S05]  /*42e0*/  ULDC UR53, c[0x0][0x9d8] ;  /* 0x0002760000357ab9 */ /* 0x000fca0000000800 */
.L_x_2372:
[----:B------:R-:W-:Y:S01]  /*42f0*/  ISETP.NE.AND P2, PT, RZ, UR40, PT ;  /* 0x00000028ff007c0c */ /* 0x000fe2000bf45270 */
[----:B------:R-:W-:-:S04]  /*4300*/  UISETP.NE.AND UP0, UPT, UR55, 0x1, UPT ;  /* 0x000000013700788c */ /* 0x000fc8000bf05270 */
[----:B------:R-:W-:-:S04]  /*4310*/  USEL UR44, URZ, 0x1, UP0 ;  /* 0x000000013f2c7887 */ /* 0x000fc80008000000 */
[----:B------:R-:W-:-:S04]  /*4320*/  ULOP3.LUT UR44, UR57, UR44, URZ, 0x3c, !UPT ;  /* 0x0000002c392c7292 */ /* 0x000fc8000f8e3c3f */
[----:B------:R-:W-:Y:S08]  /*4330*/  @P2 BRA `(.L_x_2362) ;  /* 0x0000000000382947 */ /* 0x000ff00003800000 */
[----:B------:R-:W-:Y:S05]  /*4340*/  @!P0 BRA `(.L_x_2363) ;  /* 0x0000000000048947 */ /* 0x000fea0003800000 */
[----:B------:R-:W-:Y:S01]  /*4350*/  BPT.TRAP 0x1 ;  /* 0x000000040000795c */ /* 0x000fe20000300000 */
.L_x_2363:
[----:B------:R-:W-:Y:S01]  /*4360*/  UIADD3 UR6, UR55, 0x1, URZ ;  /* 0x0000000137067890 */ /* 0x000fe2000fffe03f */
[----:B------:R-:W-:-:S03]  /*4370*/  MOV R4, UR44 ;  /* 0x0000002c00047c02 */ /* 0x000fc60008000f00 */
[----:B------:R-:W-:Y:S01]  /*4380*/  UISETP.NE.AND UP0, UPT, UR6, 0x2, UPT ;  /* 0x000000020600788c */ /* 0x000fe2000bf05270 */
[----:B------:R-:W-:-:S03]  /*4390*/  SHF.L.U32 R4, R4, 0x1f, RZ ;  /* 0x0000001f04047819 */ /* 0x000fc600000006ff */
[----:B------:R-:W-:-:S04]  /*43a0*/  USEL UR6, UR6, URZ, UP0 ;  /* 0x0000003f06067287 */ /* 0x000fc80008000000 */
[----:B------:R-:W-:-:S09]  /*43b0*/  ULEA UR6, UR6, UR41, 0x3 ;  /* 0x0000002906067291 */ /* 0x000fd2000f8e183f */
[----:B------:R0:W1:Y:S01]  /*43c0*/  SYNCS.PHASECHK.TRANS64.TRYWAIT P1, [UR6+0x28830], R4 ;  /* 0x02883004ff0075a7 */ /* 0x0000620008020146 */
[----:B------:R-:W-:Y:S05]  /*43d0*/  @!P0 BRA `(.L_x_2364) ;  /* 0x0000000000048947 */ /* 0x000fea0003800000 */
[----:B------:R-:W-:Y:S01]  /*43e0*/  BPT.TRAP 0x1 ;  /* 0x000000040000795c */ /* 0x000fe20000300000 */
.L_x_2364:
[----:B-1----:R-:W-:Y:S05]  /*43f0*/  @P1 BRA `(.L_x_2362) ;  /* 0x0000000000081947 */ /* 0x002fea0003800000 */
[----:B------:R-:W1:Y:S02]  /*4400*/  SYNCS.PHASECHK.TRANS64.TRYWAIT P1, [UR6+0x28830], R4 ;  /* 0x02883004ff0075a7 */ /* 0x000e640008020146 */
[----:B-1----:R-:W-:Y:S05]  /*4410*/  @!P1 BRA `(.L_x_2365) ;  /* 0x000000c000b49947 */ /* 0x002fea0003800000 */
.L_x_2362:
        /* <DEDUP_REMOVED lines=48> */
.L_x_2367:
[----:B------:R-:W-:Y:S01]  /*4720*/  ULEA UR6, UR55, UR41, 0x3 ;  /* 0x0000002937067291 */ /* 0x000fe2000f8e183f */
[----:B------:R-:W-:-:S05]  /*4730*/  IMAD.U32 R4, RZ, RZ, UR57 ;  /* 0x00000039ff047e24 */ /* 0x000fca000f8e00ff */
[----:B------:R-:W-:-:S04]  /*4740*/  SHF.L.U32 R4, R4, 0x1f, RZ ;  /* 0x0000001f04047819 */ /* 0x000fc800000006ff */
[----:B------:R0:W1:Y:S01]  /*4750*/  SYNCS.PHASECHK.TRANS64.TRYWAIT P1, [UR6+0x28850], R4 ;  /* 0x02885004ff0075a7 */ /* 0x0000620008020146 */
[----:B------:R-:W-:Y:S05]  /*4760*/  @!P0 BRA `(.L_x_2368) ;  /* 0x0000000000048947 */ /* 0x000fea0003800000 */
[----:B------:R-:W-:Y:S01]  /*4770*/  BPT.TRAP 0x1 ;  /* 0x000000040000795c */ /* 0x000fe20000300000 */
.L_x_2368:
[----:B-1----:R-:W-:Y:S05]  /*4780*/  @P1 BRA `(.L_x_2366) ;  /* 0x0000000000081947 */ /* 0x002fea0003800000 */
[----:B------:R-:W1:Y:S02]  /*4790*/  SYNCS.PHASECHK.TRANS64.TRYWAIT P1, [UR6+0x28850], R4 ;  /* 0x02885004ff0075a7 */ /* 0x000e640008020146 */
[----:B-1----:R-:W-:Y:S05]  /*47a0*/  @!P1 BRA `(.L_x_2369) ;  /* 0x000000bc00e89947 */ /* 0x002fea0003800000 */
.L_x_2366:
        /* <DEDUP_REMOVED lines=49> */
.L_x_2370:
[----:B------:R-:W-:Y:S01]  /*4ac0*/  UISETP.NE.AND UP0, UPT, UR49, URZ, UPT ;  /* 0x0000003f3100728c */ /* 0x000fe2000bf05270 */
[----:B------:R-:W-:Y:S02]  /*4ad0*/  VIADD R13, R17, UR37 ;  /* 0x00000025110d7c36 */ /* 0x000fe40008000000 */
[----:B------:R-:W-:Y:S01]  /*4ae0*/  FMUL.FTZ R12, R31, UR53 ;  /* 0x000000351f0c7c20 */ /* 0x000fe20008410000 */
[----:B------:R-:W-:Y:S01]  /*4af0*/  FMUL.FTZ R24, R24, UR53 ;  /* 0x0000003518187c20 */ /* 0x000fe20008410000 */
[----:B------:R-:W1:Y:S01]  /*4b00*/  LDC R31, c[0x0][0x2f0] ;  /* 0x0000bc00ff1f7b82 */ /* 0x000e620000000800 */
[----:B------:R-:W-:Y:S01]  /*4b10*/  FMUL.FTZ R15, R35, UR53 ;  /* 0x00000035230f7c20 */ /* 0x000fe20008410000 */
[----:B------:R-:W-:Y:S01]  /*4b20*/  PLOP3.LUT P1, PT, PT, PT, UP0, 0x80, 0x0 ;  /* 0x000000000000781c */ /* 0x000fe20003f2f008 */
[----:B------:R2:W3:Y:S01]  /*4b30*/  MUFU.TANH R11, R24 ;  /* 0x00000018000b7308 */ /* 0x0004e20000002400 */
[----:B------:R-:W-:Y:S01]  /*4b40*/  PLOP3.LUT P2, PT, PT, PT, UP0, 0x80, 0x0 ;  /* 0x000000000000781c */ /* 0x000fe20003f4f008 */
[----:B------:R-:W-:Y:S01]  /*4b50*/  FMUL.FTZ R25, R25, UR53 ;  /* 0x0000003519197c20 */ /* 0x000fe20008410000 */
[----:B------:R-:W-:Y:S01]  /*4b60*/  FMUL.FTZ R28, R28, UR53 ;  /* 0x000000351c1c7c20 */ /* 0x000fe20008410000 */
[----:B------:R-:W-:Y:S01]  /*4b70*/  @UP0 ULDC UR6, c[0x0][0x44c] ;  /* 0x0001130000060ab9 */ /* 0x000fe20000000800 */
[----:B------:R-:W-:Y:S01]  /*4b80*/  FMUL.FTZ R29, R29, UR53 ;  /* 0x000000351d1d7c20 */ /* 0x000fe20008410000 */
[----:B------:R-:W-:Y:S01]  /*4b90*/  FMUL.FTZ R32, R32, UR53 ;  /* 0x0000003520207c20 */ /* 0x000fe20008410000 */
[----:B------:R-:W-:Y:S01]  /*4ba0*/  FMUL.FTZ R33, R33, UR53 ;  /* 0x0000003521217c20 */ /* 0x000fe20008410000 */
[----:B------:R-:W4:Y:S01]  /*4bb0*/  MUFU.TANH R175, R25 ;  /* 0x0000001900af7308 */ /* 0x000f220000002400 */
[----:B--2---:R-:W-:Y:S01]  /*4bc0*/  FMUL.FTZ R24, R42, UR53 ;  /* 0x000000352a187c20 */ /* 0x004fe20008410000 */
[----:B------:R-:W-:Y:S01]  /*4bd0*/  FMUL.FTZ R40, R40, UR53 ;  /* 0x0000003528287c20 */ /* 0x000fe20008410000 */
[----:B------:R-:W-:Y:S01]  /*4be0*/  FMUL.FTZ R36, R36, UR53 ;  /* 0x0000003524247c20 */ /* 0x000fe20008410000 */
[----:B0-----:R-:W-:Y:S01]  /*4bf0*/  @P1 IMAD.HI.U32 R4, R13, UR6, RZ ;  /* 0x000000060d041c27 */ /* 0x001fe2000f8e00ff */
[----:B------:R-:W-:-:S03]  /*4c00*/  @UP0 ULDC UR6, c[0x0][0x450] ;  /* 0x0001140000060ab9 */ /* 0x000fc60000000800 */
[----:B------:R-:W-:Y:S01]  /*4c10*/  FMUL.FTZ R37, R37, UR53 ;  /* 0x0000003525257c20 */ /* 0x000fe20008410000 */
[----:B------:R-:W-:Y:S01]  /*4c20*/  FMUL.FTZ R41, R41, UR53 ;  /* 0x0000003529297c20 */ /* 0x000fe20008410000 */
[----:B------:R-:W0:Y:S01]  /*4c30*/  MUFU.TANH R173, R28 ;  /* 0x0000001c00ad7308 */ /* 0x000e220000002400 */
[----:B------:R-:W-:Y:S01]  /*4c40*/  @P2 SHF.R.U32.HI R13, RZ, UR6, R4 ;  /* 0x00000006ff0d2c19 */ /* 0x000fe20008011604 */
[----:B------:R-:W-:Y:S01]  /*4c50*/  UMOV UR6, 0xffffff80 ;  /* 0xffffff8000067882 */ /* 0x000fe20000000000 */
[----:B------:R-:W-:Y:S01]  /*4c60*/  FMUL.FTZ R44, R44, UR53 ;  /* 0x000000352c2c7c20 */ /* 0x000fe20008410000 */
[----:B------:R-:W-:Y:S01]  /*4c70*/  UIMAD UR6, UR56, UR6, 0x1 ;  /* 0x00000001380674a4 */ /* 0x000fe2000f8e0206 */
[----:B------:R-:W-:Y:S01]  /*4c80*/  FMUL.FTZ R45, R45, UR53 ;  /* 0x000000352d2d7c20 */ /* 0x000fe20008410000 */
[----:B------:R-:W2:Y:S01]  /*4c90*/  SHFL.IDX PT, R7, R13, RZ, 0x1c1f ;  /* 0x001c1fff0d077589 */ /* 0x000ea200000e0000 */
[----:B------:R-:W-:Y:S01]  /*4ca0*/  FMUL.FTZ R48, R48, UR53 ;  /* 0x0000003530307c20 */ /* 0x000fe20008410000 */
[----:B------:R-:W5:Y:S01]  /*4cb0*/  MUFU.TANH R29, R29 ;  /* 0x0000001d001d7308 */ /* 0x000f620000002400 */
[----:B------:R-:W-:Y:S01]  /*4cc0*/  FMUL.FTZ R49, R49, UR53 ;  /* 0x0000003531317c20 */ /* 0x000fe20008410000 */
[----:B------:R-:W-:-:S02]  /*4cd0*/  IMAD.U32 R35, RZ, RZ, UR6 ;  /* 0x00000006ff237e24 */ /* 0x000fc4000f8e00ff */
[----:B------:R-:W-:Y:S01]  /*4ce0*/  FMUL.FTZ R52, R52, UR53 ;  /* 0x0000003534347c20 */ /* 0x000fe20008410000 */
[----:B------:R-:W-:Y:S01]  /*4cf0*/  FMUL.FTZ R53, R53, UR53 ;  /* 0x0000003535357c20 */ /* 0x000fe20008410000 */
[----:B------:R-:W-:Y:S01]  /*4d00*/  FMUL.FTZ R56, R56, UR53 ;  /* 0x0000003538387c20 */ /* 0x000fe20008410000 */
[----:B------:R-:W-:Y:S02]  /*4d10*/  IMAD R42, R16, -0x2, R35 ;  /* 0xfffffffe102a7824 */ /* 0x000fe400078e0223 */
[----:B------:R-:W-:Y:S01]  /*4d20*/  FMUL.FTZ R57, R57, UR53 ;  /* 0x0000003539397c20 */ /* 0x000fe20008410000 */
[----:B------:R-:W5:Y:S01]  /*4d30*/  MUFU.TANH R169, R32 ;  /* 0x0000002000a97308 */ /* 0x000f620000002400 */
[----:B------:R-:W-:Y:S01]  /*4d40*/  FMUL.FTZ R60, R60, UR53 ;  /* 0x000000353c3c7c20 */ /* 0x000fe20008410000 */
[----:B-1----:R-:W-:Y:S02]  /*4d50*/  IMAD R42, R31, UR48, R42 ;  /* 0x000000301f2a7c24 */ /* 0x002fe4000f8e022a */
        /* <DEDUP_REMOVED lines=11> */
[----:B--2---:R-:W-:Y:S01]  /*4e10*/  IADD3 R4, R7, -UR52, R42 ;  /* 0x8000003407047c10 */ /* 0x004fe2000fffe02a */
[----:B------:R-:W-:Y:S01]  /*4e20*/  FMUL.FTZ R7, R69, UR53 ;  /* 0x0000003545077c20 */ /* 0x000fe20008410000 */
[----:B------:R2:W-:Y:S01]  /*4e30*/  MUFU.TANH R161, R40 ;  /* 0x0000002800a17308 */ /* 0x0005e20000002400 */
[----:B------:R-:W-:Y:S01]  /*4e40*/  FMUL.FTZ R38, R59, UR53 ;  /* 0x000000353b267c20 */ /* 0x000fe20008410000 */
[----:B------:R-:W-:Y:S01]  /*4e50*/  ISETP.GT.AND P1, PT, R4, RZ, PT ;  /* 0x000000ff0400720c */ /* 0x000fe20003f24270 */
[----:B------:R-:W-:Y:S01]  /*4e60*/  FMUL.FTZ R68, R68, UR53 ;  /* 0x0000003544447c20 */ /* 0x000fe20008410000 */
[----:B------:R-:W-:Y:S01]  /*4e70*/  ISETP.GT.AND P2, PT, R4, 0x1, PT ;  /* 0x000000010400780c */ /* 0x000fe20003f44270 */
[----:B------:R-:W-:Y:S01]  /*4e80*/  FMUL.FTZ R72, R72, UR53 ;  /* 0x0000003548487c20 */ /* 0x000fe20008410000 */
[----:B---3--:R-:W-:Y:S01]  /*4e90*/  FSEL R11, R11, -INF , P1 ;  /* 0xff8000000b0b7808 */ /* 0x008fe20000800000 */
[----:B------:R-:W-:Y:S01]  /*4ea0*/  FMUL.FTZ R73, R73, UR53 ;  /* 0x0000003549497c20 */ /* 0x000fe20008410000 */
[----:B------:R-:W-:Y:S01]  /*4eb0*/  ISETP.GT.AND P1, PT, R4, 0x8, PT ;  /* 0x000000080400780c */ /* 0x000fe20003f24270 */
[----:B------:R-:W3:Y:S01]  /*4ec0*/  MUFU.TANH R165, R36 ;  /* 0x0000002400a57308 */ /* 0x000ee20000002400 */
[----:B----4-:R-:W-:Y:S01]  /*4ed0*/  FSEL R175, R175, -INF , P2 ;  /* 0xff800000afaf7808 */ /* 0x010fe20001000000 */
[----:B------:R-:W-:Y:S01]  /*4ee0*/  FMUL.FTZ R21, R39, UR53 ;  /* 0x0000003527157c20 */ /* 0x000fe20008410000 */
[----:B--2---:R-:W-:Y:S01]  /*4ef0*/  FMNMX.FTZ R40, R11, R5, !PT ;  /* 0x000000050b287209 */ /* 0x004fe20007810000 */
        /* <DEDUP_REMOVED lines=15> */
[----:B------:R-:W-:Y:S01]  /*4ff0*/  FSEL R169, R169, -INF , P1 ;  /* 0xff800000a9a97808 */ /* 0x000fe20000800000 */
[----:B------:R-:W-:Y:S01]  /*5000*/  FMUL.FTZ R85, R85, UR53 ;  /* 0x0000003555557c20 */ /* 0x000fe20008410000 */
[----:B------:R-:W-:Y:S01]  /*5010*/  FMNMX.FTZ R40, R171, R40, !PT ;  /* 0x00000028ab287209 */ /* 0x000fe20007810000 */
[----:B------:R-:W4:Y:S01]  /*5020*/  SHFL.IDX PT, R13, R13, 0x1, 0x1c1f ;  /* 0x003c1f000d0d7f89 */ /* 0x000f2200000e0000 */
[----:B------:R-:W-:Y:S01]  /*5030*/  ISETP.GT.AND P1, PT, R4, 0x18, PT ;  /* 0x000000180400780c */ /* 0x000fe20003f24270 */
[----:B------:R-:W5:Y:S01]  /*5040*/  MUFU.TANH R44, R44 ;  /* 0x0000002c002c7308 */ /* 0x000f620000002400 */
[----:B-1----:R-:W-:Y:S01]  /*5050*/  FSEL R167, R33, -INF , P2 ;  /* 0xff80000021a77808 */ /* 0x002fe20001000000 */
[----:B------:R-:W-:Y:S01]  /*5060*/  FMUL.FTZ R8, R26, UR53 ;  /* 0x000000351a087c20 */ /* 0x000fe20008410000 */
[----:B------:R-:W-:Y:S01]  /*5070*/  FMNMX.FTZ R40, R169, R40, !PT ;  /* 0x00000028a9287209 */ /* 0x000fe20007810000 */
[----:B------:R-:W-:Y:S01]  /*5080*/  FMUL.FTZ R26, R46, UR53 ;  /* 0x000000352e1a7c20 */ /* 0x000fe20008410000 */
[----:B------:R-:W-:Y:S01]  /*5090*/  ISETP.GT.AND P2, PT, R4, 0x19, PT ;  /* 0x000000190400780c */ /* 0x000fe20003f44270 */
[----:B------:R-:W-:Y:S01]  /*50a0*/  FMUL.FTZ R28, R50, UR53 ;  /* 0x00000035321c7c20 */ /* 0x000fe20008410000 */
[----:B---3--:R-:W-:Y:S01]  /*50b0*/  FSEL R165, R165, -INF , P1 ;  /* 0xff800000a5a57808 */ /* 0x008fe20000800000 */
[----:B------:R-:W1:Y:S01]  /*50c0*/  MUFU.TANH R45, R45 ;  /* 0x0000002d002d7308 */ /* 0x000e620000002400 */
[----:B------:R-:W-:Y:S01]  /*50d0*/  FMNMX.FTZ R40, R167, R40, !PT ;  /* 0x00000028a7287209 */ /* 0x000fe20007810000 */
[----:B------:R-:W-:Y:S01]  /*50e0*/  FMUL.FTZ R50, R83, UR53 ;  /* 0x0000003553327c20 */ /* 0x000fe20008410000 */
[----:B------:R-:W-:Y:S01]  /*50f0*/  ISETP.GT.AND P1, PT, R4, 0x20, PT ;  /* 0x000000200400780c */ /* 0x000fe20003f24270 */
[----:B------:R-:W-:Y:S01]  /*5100*/  FMUL.FTZ R32, R54, UR53 ;  /* 0x0000003536207c20 */ /* 0x000fe20008410000 */
[----:B0-----:R-:W-:Y:S01]  /*5110*/  FSEL R163, R37, -INF , P2 ;  /* 0xff80000025a37808 */ /* 0x001fe20001000000 */
[----:B------:R-:W-:Y:S01]  /*5120*/  FMUL.FTZ R54, R87, UR53 ;  /* 0x0000003557367c20 */ /* 0x000fe20008410000 */
[----:B------:R-:W-:Y:S01]  /*5130*/  FMNMX.FTZ R40, R165, R40, !PT ;  /* 0x00000028a5287209 */ /* 0x000fe20007810000 */
[----:B------:R-:W0:Y:S01]  /*5140*/  MUFU.TANH R48, R48 ;  /* 0x0000003000307308 */ /* 0x000e220000002400 */
[----:B------:R-:W-:Y:S01]  /*5150*/  ISETP.GT.AND P2, PT, R4, 0x21, PT ;  /* 0x000000210400780c */ /* 0x000fe20003f44270 */
[----:B------:R-:W-:Y:S01]  /*5160*/  FMUL.FTZ R36, R58, UR53 ;  /* 0x000000353a247c20 */ /* 0x000fe20008410000 */
[----:B------:R-:W-:Y:S01]  /*5170*/  FSEL R161, R161, -INF , P1 ;  /* 0xff800000a1a17808 */ /* 0x000fe20000800000 */
[----:B------:R-:W-:Y:S01]  /*5180*/  FMUL.FTZ R58, R74, UR53 ;  /* 0x000000354a3a7c20 */ /* 0x000fe20008410000 */
[----:B------:R-:W-:Y:S01]  /*5190*/  FMNMX.FTZ R40, R163, R40, !PT ;  /* 0x00000028a3287209 */ /* 0x000fe20007810000 */
[----:B------:R-:W-:Y:S01]  /*51a0*/  FMUL.FTZ R46, R82, UR53 ;  /* 0x00000035522e7c20 */ /* 0x000fe20008410000 */
[----:B------:R-:W-:Y:S01]  /*51b0*/  ISETP.GT.AND P1, PT, R4, 0x28, PT ;  /* 0x000000280400780c */ /* 0x000fe20003f24270 */
[----:B------:R-:W3:Y:S01]  /*51c0*/  MUFU.TANH R49, R49 ;  /* 0x0000003100317308 */ /* 0x000ee20000002400 */
[----:B--2---:R-:W-:Y:S01]  /*51d0*/  FSEL R159, R41, -INF , P2 ;  /* 0xff800000299f7808 */ /* 0x004fe20001000000 */
[----:B------:R-:W-:Y:S01]  /*51e0*/  ULEA UR6, UR43, UR41, 0x3 ;  /* 0x000000292b067291 */ /* 0x000fe2000f8e183f */
[----:B------:R-:W-:-:S02]  /*51f0*/  FMNMX.FTZ R40, R161, R40, !PT ;  /* 0x00000028a1287209 */ /* 0x000fc40007810000 */
[----:B------:R-:W-:Y:S01]  /*5200*/  ISETP.GT.AND P2, PT, R4, 0x29, PT ;  /* 0x000000290400780c */ /* 0x000fe20003f44270 */
[----:B------:R-:W-:Y:S01]  /*5210*/  UIADD3 UR6, UR6, 0x28840, URZ ;  /* 0x0002884006067890 */ /* 0x000fe2000fffe03f */
[----:B-----5:R-:W-:Y:S01]  /*5220*/  FSEL R157, R44, -INF , P1 ;  /* 0xff8000002c9d7808 */ /* 0x020fe20000800000 */
[----:B------:R-:W2:Y:S01]  /*5230*/  MUFU.TANH R52, R52 ;  /* 0x0000003400347308 */ /* 0x000ea20000002400 */
[----:B------:R-:W-:Y:S01]  /*5240*/  FMNMX.FTZ R40, R159, R40, !PT ;  /* 0x000000289f287209 */ /* 0x000fe20007810000 */
[----:B------:R-:W-:Y:S01]  /*5250*/  FMUL.FTZ R44, R78, UR53 ;  /* 0x000000354e2c7c20 */ /* 0x000fe20008410000 */
[C---:B------:R-:W-:Y:S01]  /*5260*/  ISETP.GT.AND P1, PT, R4.reuse, 0x30, PT ;  /* 0x000000300400780c */ /* 0x040fe20003f24270 */
[----:B------:R-:W-:Y:S01]  /*5270*/  UPRMT UR6, UR39, 0x654, UR6 ;  /* 0x0000065427067896 */ /* 0x000fe20008000006 */
[----:B-1----:R-:W-:Y:S02]  /*5280*/  FSEL R155, R45, -INF , P2 ;  /* 0xff8000002d9b7808 */ /* 0x002fe40001000000 */
[----:B------:R-:W-:Y:S01]  /*5290*/  FMNMX.FTZ R40, R157, R40, !PT ;  /* 0x000000289d287209 */ /* 0x000fe20007810000 */
[----:B------:R-:W-:Y:S01]  /*52a0*/  MUFU.TANH R53, R53 ;  /* 0x0000003500357308 */ /* 0x000fe20000002400 */
[----:B------:R-:W-:-:S02]  /*52b0*/  ISETP.GT.AND P2, PT, R4, 0x31, PT ;  /* 0x000000310400780c */ /* 0x000fc40003f44270 */
[----:B0-----:R-:W-:Y:S01]  /*52c0*/  FSEL R153, R48, -INF , P1 ;  /* 0xff80000030997808 */ /* 0x001fe20000800000 */
[----:B------:R-:W-:Y:S01]  /*52d0*/  FMUL.FTZ R48, R79, UR53 ;  /* 0x000000354f307c20 */ /* 0x000fe20008410000 */
[----:B------:R-:W-:Y:S01]  /*52e0*/  FMNMX.FTZ R40, R155, R40, !PT ;  /* 0x000000289b287209 */ /* 0x000fe20007810000 */
[----:B------:R-:W-:Y:S01]  /*52f0*/  SYNCS.ARRIVE.TRANS64.RED.A1T0 RZ, [UR6], RZ ;  /* 0x000000ffffff79a7 */ /* 0x000fe20008100406 */
[C---:B------:R-:W-:Y:S01]  /*5300*/  ISETP.GT.AND P1, PT, R4.reuse, 0x38, PT ;  /* 0x000000380400780c */ /* 0x040fe20003f24270 */
[----:B------:R-:W0:Y:S01]  /*5310*/  MUFU.TANH R56, R56 ;  /* 0x0000003800387308 */ /* 0x000e220000002400 */
[----:B---3--:R-:W-:Y:S02]  /*5320*/  FSEL R69, R49, -INF , P2 ;  /* 0xff80000031457808 */ /* 0x008fe40001000000 */
[----:B------:R-:W-:Y:S02]  /*5330*/  FMNMX.FTZ R40, R153, R40, !PT ;  /* 0x0000002899287209 */ /* 0x000fe40007810000 */
[----:B------:R-:W-:-:S02]  /*5340*/  ISETP.GT.AND P2, PT, R4, 0x39, PT ;  /* 0x000000390400780c */ /* 0x000fc40003f44270 */
[----:B------:R-:W-:Y:S01]  /*5350*/  FMNMX.FTZ R40, R69, R40, !PT ;  /* 0x0000002845287209 */ /* 0x000fe20007810000 */
[----:B------:R-:W1:Y:S01]  /*5360*/  MUFU.TANH R57, R57 ;  /* 0x0000003900397308 */ /* 0x000e620000002400 */
[----:B----4-:R-:W-:-:S04]  /*5370*/  IADD3 R42, R13, -UR52, R42 ;  /* 0x800000340d2a7c10 */ /* 0x010fc8000fffe02a */
[----:B------:R-:W-:-:S03]  /*5380*/  ISETP.GT.AND P3, PT, R42, 0x1, PT ;  /* 0x000000012a00780c */ /* 0x000fc60003f64270 */
[----:B------:R3:W4:Y:S08]  /*5390*/  MUFU.TANH R55, R60 ;  /* 0x0000003c00377308 */ /* 0x0007300000002400 */
[----:B------:R2:W-:Y:S01]  /*53a0*/  MUFU.TANH R47, R65 ;  /* 0x00000041002f7308 */ /* 0x0005e20000002400 */
[----:B---3--:R-:W-:-:S07]  /*53b0*/  FMUL.FTZ R60, R63, UR53 ;  /* 0x000000353f3c7c20 */ /* 0x008fce0008410000 */
[----:B------:R3:W5:Y:S01]  /*53c0*/  MUFU.TANH R51, R61 ;  /* 0x0000003d00337308 */ /* 0x0007620000002400 */
[----:B--2---:R-:W-:Y:S01]  /*53d0*/  FSEL R65, R52, -INF , P1 ;  /* 0xff80000034417808 */ /* 0x004fe20000800000 */
[----:B------:R-:W-:Y:S01]  /*53e0*/  FMUL.FTZ R52, R86, UR53 ;  /* 0x0000003556347c20 */ /* 0x000fe20008410000 */
[----:B------:R-:W-:Y:S02]  /*53f0*/  ISETP.GT.AND P1, PT, R4, 0x40, PT ;  /* 0x000000400400780c */ /* 0x000fe40003f24270 */
[----:B------:R-:W-:Y:S02]  /*5400*/  FMNMX.FTZ R40, R65, R40, !PT ;  /* 0x0000002841287209 */ /* 0x000fe40007810000 */
[----:B0-----:R-:W-:Y:S01]  /*5410*/  FSEL R59, R56, -INF , P1 ;  /* 0xff800000383b7808 */ /* 0x001fe20000800000 */
[----:B------:R-:W0:Y:S01]  /*5420*/  MUFU.TANH R64, R64 ;  /* 0x0000004000407308 */ /* 0x000e220000002400 */
[----:B---3--:R-:W-:Y:S01]  /*5430*/  FSEL R61, R53, -INF , P2 ;  /* 0xff800000353d7808 */ /* 0x008fe20001000000 */
[----:B------:R-:W-:Y:S01]  /*5440*/  FMUL.FTZ R56, R62, UR53 ;  /* 0x000000353e387c20 */ /* 0x000fe20008410000 */
[----:B------:R-:W-:Y:S01]  /*5450*/  ISETP.GT.AND P2, PT, R4, 0x41, PT ;  /* 0x000000410400780c */ /* 0x000fe20003f44270 */
[----:B------:R-:W-:Y:S01]  /*5460*/  FMUL.FTZ R62, R70, UR53 ;  /* 0x00000035463e7c20 */ /* 0x000fe20008410000 */
[----:B------:R-:W-:Y:S01]  /*5470*/  FMNMX.FTZ R40, R61, R40, !PT ;  /* 0x000000283d287209 */ /* 0x000fe20007810000 */
[----:B------:R-:W-:Y:S01]  /*5480*/  FMUL.FTZ R70, R75, UR53 ;  /* 0x000000354b467c20 */ /* 0x000fe20008410000 */
[----:B------:R-:W-:Y:S01]  /*5490*/  ISETP.GT.AND P1, PT, R4, 0x48, PT ;  /* 0x000000480400780c */ /* 0x000fe20003f24270 */
[----:B------:R-:W2:Y:S01]  /*54a0*/  MUFU.TANH R68, R68 ;  /* 0x0000004400447308 */ /* 0x000ea20000002400 */
[----:B-1----:R-:W-:-:S02]  /*54b0*/  FSEL R57, R57, -INF , P2 ;  /* 0xff80000039397808 */ /* 0x002fc40001000000 */
[----:B------:R-:W-:Y:S02]  /*54c0*/  FMNMX.FTZ R40, R59, R40, !PT ;  /* 0x000000283b287209 */ /* 0x000fe40007810000 */
[C---:B------:R-:W-:Y:S02]  /*54d0*/  ISETP.GT.AND P2, PT, R4.reuse, 0x49, PT ;  /* 0x000000490400780c */ /* 0x040fe40003f44270 */
[----:B----4-:R-:W-:Y:S01]  /*54e0*/  FSEL R55, R55, -INF , P1 ;  /* 0xff80000037377808 */ /* 0x010fe20000800000 */
[----:B------:R-:W1:Y:S01]  /*54f0*/  MUFU.TANH R7, R7 ;  /* 0x0000000700077308 */ /* 0x000e620000002400 */
[----:B------:R-:W-:Y:S02]  /*5500*/  FMNMX.FTZ R40, R57, R40, !PT ;  /* 0x0000002839287209 */ /* 0x000fe40007810000 */
[----:B------:R-:W-:Y:S02]  /*5510*/  ISETP.GT.AND P1, PT, R4, 0x50, PT ;  /* 0x000000500400780c */ /* 0x000fe40003f24270 */
[----:B-----5:R-:W-:-:S02]  /*5520*/  FSEL R51, R51, -INF , P2 ;  /* 0xff80000033337808 */ /* 0x020fc40001000000 */
[----:B------:R-:W-:Y:S01]  /*5530*/  FMNMX.FTZ R40, R55, R40, !PT ;  /* 0x0000002837287209 */ /* 0x000fe20007810000 */
[----:B------:R-:W3:Y:S01]  /*5540*/  MUFU.TANH R45, R72 ;  /* 0x00000048002d7308 */ /* 0x000ee20000002400 */
[----:B------:R-:W-:Y:S02]  /*5550*/  ISETP.GT.AND P2, PT, R4, 0x51, PT ;  /* 0x000000510400780c */ /* 0x000fe40003f44270 */
[----:B0-----:R-:W-:Y:S01]  /*5560*/  FSEL R53, R64, -INF , P1 ;  /* 0xff80000040357808 */ /* 0x001fe20000800000 */
[----:B------:R-:W-:Y:S01]  /*5570*/  FMUL.FTZ R64, R71, UR53 ;  /* 0x0000003547407c20 */ /* 0x000fe20008410000 */
[----:B------:R-:W-:Y:S02]  /*5580*/  FMNMX.FTZ R40, R51, R40, !PT ;  /* 0x0000002833287209 */ /* 0x000fe40007810000 */
[----:B------:R-:W-:Y:S01]  /*5590*/  ISETP.GT.AND P1, PT, R4, 0x58, PT ;  /* 0x000000580400780c */ /* 0x000fe20003f24270 */
[----:B------:R-:W0:Y:S01]  /*55a0*/  MUFU.TANH R39, R73 ;  /* 0x0000004900277308 */ /* 0x000e220000002400 */
[----:B------:R-:W-:-:S02]  /*55b0*/  FSEL R47, R47, -INF , P2 ;  /* 0xff8000002f2f7808 */ /* 0x000fc40001000000 */
[----:B------:R-:W-:Y:S02]  /*55c0*/  FMNMX.FTZ R40, R53, R40, !PT ;  /* 0x0000002835287209 */ /* 0x000fe40007810000 */
[----:B------:R-:W-:Y:S02]  /*55d0*/  ISETP.GT.AND P2, PT, R4, 0x59, PT ;  /* 0x000000590400780c */ /* 0x000fe40003f44270 */
[----:B--2---:R-:W-:Y:S01]  /*55e0*/  FSEL R49, R68, -INF , P1 ;  /* 0xff80000044317808 */ /* 0x004fe20000800000 */
[----:B------:R-:W2:Y:S01]  /*55f0*/  MUFU.TANH R41, R76 ;  /* 0x0000004c00297308 */ /* 0x000ea20000002400 */
[----:B------:R-:W-:Y:S01]  /*5600*/  FMNMX.FTZ R40, R47, R40, !PT ;  /* 0x000000282f287209 */ /* 0x000fe20007810000 */
[----:B------:R-:W-:Y:S01]  /*5610*/  FMUL.FTZ R68, R66, UR53 ;  /* 0x0000003542447c20 */ /* 0x000fe20008410000 */
[----:B------:R-:W-:Y:S01]  /*5620*/  ISETP.GT.AND P1, PT, R4, 0x60, PT ;  /* 0x000000600400780c */ /* 0x000fe20003f24270 */
[----:B------:R-:W-:Y:S01]  /*5630*/  FMUL.FTZ R66, R67, UR53 ;  /* 0x0000003543427c20 */ /* 0x000fe20008410000 */
[----:B-1----:R-:W-:-:S02]  /*5640*/  FSEL R43, R7, -INF , P2 ;  /* 0xff800000072b7808 */ /* 0x002fc40001000000 */
[----:B------:R-:W-:Y:S01]  /*5650*/  FMNMX.FTZ R40, R49, R40, !PT ;  /* 0x0000002831287209 */ /* 0x000fe20007810000 */
[----:B------:R-:W1:Y:S01]  /*5660*/  MUFU.TANH R31, R77 ;  /* 0x0000004d001f7308 */ /* 0x000e620000002400 */
[C---:B------:R-:W-:Y:S02]  /*5670*/  ISETP.GT.AND P2, PT, R4.reuse, 0x61, PT ;  /* 0x000000610400780c */ /* 0x040fe40003f44270 */
[----:B---3--:R-:W-:Y:S02]  /*5680*/  FSEL R45, R45, -INF , P1 ;  /* 0xff8000002d2d7808 */ /* 0x008fe40000800000 */
[----:B------:R-:W-:Y:S02]  /*5690*/  FMNMX.FTZ R40, R43, R40, !PT ;  /* 0x000000282b287209 */ /* 0x000fe40007810000 */
[----:B------:R-:W-:Y:S01]  /*56a0*/  ISETP.GT.AND P1, PT, R4, 0x68, PT ;  /* 0x000000680400780c */ /* 0x000fe20003f24270 */
[----:B------:R-:W3:Y:S01]  /*56b0*/  MUFU.TANH R33, R80 ;  /* 0x0000005000217308 */ /* 0x000ee20000002400 */
[----:B0-----:R-:W-:-:S02]  /*56c0*/  FSEL R39, R39, -INF , P2 ;  /* 0xff80000027277808 */ /* 0x001fc40001000000 */
[----:B------:R-:W-:Y:S02]  /*56d0*/  FMNMX.FTZ R40, R45, R40, !PT ;  /* 0x000000282d287209 */ /* 0x000fe40007810000 */
[C---:B------:R-:W-:Y:S02]  /*56e0*/  ISETP.GT.AND P2, PT, R4.reuse, 0x69, PT ;  /* 0x000000690400780c */ /* 0x040fe40003f44270 */
[----:B--2---:R-:W-:Y:S01]  /*56f0*/  FSEL R41, R41, -INF , P1 ;  /* 0xff80000029297808 */ /* 0x004fe20000800000 */
[----:B------:R-:W0:Y:S01]  /*5700*/  MUFU.TANH R35, R81 ;  /* 0x0000005100237308 */ /* 0x000e220000002400 */
[----:B------:R-:W-:Y:S02]  /*5710*/  FMNMX.FTZ R40, R39, R40, !PT ;  /* 0x0000002827287209 */ /* 0x000fe40007810000 */
[----:B------:R-:W-:Y:S02]  /*5720*/  ISETP.GT.AND P1, PT, R4, 0x70, PT ;  /* 0x000000700400780c */ /* 0x000fe40003f24270 */
[----:B-1----:R-:W-:-:S02]  /*5730*/  FSEL R31, R31, -INF , P2 ;  /* 0xff8000001f1f7808 */ /* 0x002fc40001000000 */
[----:B------:R-:W-:Y:S01]  /*5740*/  FMNMX.FTZ R40, R41, R40, !PT ;  /* 0x0000002829287209 */ /* 0x000fe20007810000 */
[----:B------:R-:W1:Y:S01]  /*5750*/  MUFU.TANH R37, R84 ;  /* 0x0000005400257308 */ /* 0x000e620000002400 */
[C---:B------:R-:W-:Y:S02]  /*5760*/  ISETP.GT.AND P2, PT, R4.reuse, 0x71, PT ;  /* 0x000000710400780c */ /* 0x040fe40003f44270 */
[----:B---3--:R-:W-:Y:S02]  /*5770*/  FSEL R33, R33, -INF , P1 ;  /* 0xff80000021217808 */ /* 0x008fe40000800000 */
[----:B------:R-:W-:Y:S02]  /*5780*/  FMNMX.FTZ R40, R31, R40, !PT ;  /* 0x000000281f287209 */ /* 0x000fe40007810000 */
[----:B------:R-:W-:Y:S01]  /*5790*/  ISETP.GT.AND P1, PT, R4, 0x78, PT ;  /* 0x000000780400780c */ /* 0x000fe20003f24270 */
[----:B------:R-:W2:Y:S01]  /*57a0*/  MUFU.TANH R29, R85 ;  /* 0x00000055001d7308 */ /* 0x000ea20000002400 */
[----:B0-----:R-:W-:-:S02]  /*57b0*/  FSEL R35, R35, -INF , P2 ;  /* 0xff80000023237808 */ /* 0x001fc40001000000 */
[----:B------:R-:W-:Y:S02]  /*57c0*/  FMNMX.FTZ R40, R33, R40, !PT ;  /* 0x0000002821287209 */ /* 0x000fe40007810000 */
[----:B------:R-:W-:Y:S02]  /*57d0*/  ISETP.GT.AND P2, PT, R4, 0x79, PT ;  /* 0x000000790400780c */ /* 0x000fe40003f44270 */
[----:B------:R-:W-:Y:S01]  /*57e0*/  FMNMX.FTZ R40, R35, R40, !PT ;  /* 0x0000002823287209 */ /* 0x000fe20007810000 */
[----:B------:R-:W0:Y:S01]  /*57f0*/  MUFU.TANH R8, R8 ;  /* 0x0000000800087308 */ /* 0x000e220000002400 */
[----:B-1----:R-:W-:Y:S01]  /*5800*/  FSEL R37, R37, -INF , P1 ;  /* 0xff80000025257808 */ /* 0x002fe20000800000 */
[----:B------:R-:W1:Y:S03]  /*5810*/  LDC R4, c[0x0][0x988] ;  /* 0x00026200ff047b82 */ /* 0x000e660000000800 */
[----:B------:R-:W-:-:S03]  /*5820*/  FMNMX.FTZ R40, R37, R40, !PT ;  /* 0x0000002825287209 */ /* 0x000fc60007810000 */
[----:B------:R-:W3:Y:S01]  /*5830*/  MUFU.TANH R9, R9 ;  /* 0x0000000900097308 */ /* 0x000ee20000002400 */
[----:B--2---:R-:W-:Y:S02]  /*5840*/  FSEL R29, R29, -INF , P2 ;  /* 0xff8000001d1d7808 */ /* 0x004fe40001000000 */
[----:B------:R-:W-:Y:S02]  /*5850*/  ISETP.GT.AND P2, PT, R42, RZ, PT ;  /* 0x000000ff2a00720c */ /* 0x000fe40003f44270 */
[----:B------:R-:W-:-:S03]  /*5860*/  FMNMX.FTZ R40, R29, R40, !PT ;  /* 0x000000281d287209 */ /* 0x000fc60007810000 */
[----:B------:R-:W2:Y:S01]  /*5870*/  MUFU.TANH R10, R10 ;  /* 0x0000000a000a7308 */ /* 0x000ea20000002400 */
[----:B0-----:R-:W-:Y:S01]  /*5880*/  FSEL R63, R8, -INF , P2 ;  /* 0xff800000083f7808 */ /* 0x001fe20001000000 */
[----:B------:R-:W0:Y:S01]  /*5890*/  SHFL.BFLY PT, R7, R40, 0x2, 0x1f ;  /* 0x0c401f0028077f89 */ /* 0x000e2200000e0000 */
[----:B------:R-:W-:Y:S02]  /*58a0*/  ISETP.GT.AND P2, PT, R42, 0x8, PT ;  /* 0x000000082a00780c */ /* 0x000fe40003f44270 */
[----:B------:R-:W-:-:S03]  /*58b0*/  FMNMX.FTZ R8, R63, R6, !PT ;  /* 0x000000063f087209 */ /* 0x000fc60007810000 */
[----:B------:R-:W4:Y:S01]  /*58c0*/  MUFU.TANH R12, R12 ;  /* 0x0000000c000c7308 */ /* 0x000f220000002400 */
[----:B---3--:R-:W-:Y:S02]  /*58d0*/  FSEL R67, R9, -INF , P3 ;  /* 0xff80000009437808 */ /* 0x008fe40001800000 */
[----:B------:R-:W-:Y:S02]  /*58e0*/  ISETP.GT.AND P3, PT, R42, 0x9, PT ;  /* 0x000000092a00780c */ /* 0x000fe40003f64270 */
[----:B------:R-:W-:-:S03]  /*58f0*/  FMNMX.FTZ R8, R67, R8, !PT ;  /* 0x0000000843087209 */ /* 0x000fc60007810000 */
[----:B------:R-:W3:Y:S01]  /*5900*/  MUFU.TANH R14, R14 ;  /* 0x0000000e000e7308 */ /* 0x000ee20000002400 */
[----:B--2---:R-:W-:Y:S02]  /*5910*/  FSEL R71, R10, -INF , P2 ;  /* 0xff8000000a477808 */ /* 0x004fe40001000000 */
[----:B------:R-:W-:Y:S02]  /*5920*/  ISETP.GT.AND P2, PT, R42, 0x10, PT ;  /* 0x000000102a00780c */ /* 0x000fe40003f44270 */
[----:B------:R-:W-:-:S03]  /*5930*/  FMNMX.FTZ R8, R71, R8, !PT ;  /* 0x0000000847087209 */ /* 0x000fc60007810000 */
[----:B------:R-:W2:Y:S01]  /*5940*/  MUFU.TANH R15, R15 ;  /* 0x0000000f000f7308 */ /* 0x000ea20000002400 */
[----:B----4-:R-:W-:Y:S02]  /*5950*/  FSEL R73, R12, -INF , P3 ;  /* 0xff8000000c497808 */ /* 0x010fe40001800000 */
[----:B0-----:R-:W-:Y:S02]  /*5960*/  FMNMX.FTZ R7, R40, R7, !PT ;  /* 0x0000000728077209 */ /* 0x001fe40007810000 */
[----:B------:R-:W-:Y:S02]  /*5970*/  ISETP.GT.AND P3, PT, R42, 0x11, PT ;  /* 0x000000112a00780c */ /* 0x000fe40003f64270 */
[----:B------:R-:W-:Y:S01]  /*5980*/  FMNMX.FTZ R8, R73, R8, !PT ;  /* 0x0000000849087209 */ /* 0x000fe20007810000 */
[----:B------:R-:W0:Y:S01]  /*5990*/  SHFL.BFLY PT, R40, R7, 0x1, 0x1f ;  /* 0x0c201f0007287f89 */ /* 0x000e2200000e0000 */
[----:B------:R-:W4:Y:S01]  /*59a0*/  MUFU.TANH R20, R20 ;  /* 0x0000001400147308 */ /* 0x000f220000002400 */
[----:B---3--:R-:W-:-:S02]  /*59b0*/  FSEL R75, R14, -INF , P2 ;  /* 0xff8000000e4b7808 */ /* 0x008fc40001000000 */
        /* <DEDUP_REMOVED lines=8> */
[C---:B------:R-:W-:Y:S02]  /*5a40*/  ISETP.GT.AND P2, PT, R42.reuse, 0x20, PT ;  /* 0x000000202a00780c */ /* 0x040fe40003f44270 */
[----:B------:R-:W-:Y:S02]  /*5a50*/  FMNMX.FTZ R8, R79, R8, !PT ;  /* 0x000000084f087209 */ /* 0x000fe40007810000 */
[----:B0-----:R-:W-:Y:S01]  /*5a60*/  FMNMX.FTZ R7, R7, R40, !PT ;  /* 0x0000002807077209 */ /* 0x001fe20007810000 */
[----:B------:R-:W0:Y:S01]  /*5a70*/  MUFU.TANH R25, R25 ;  /* 0x0000001900197308 */ /* 0x000e220000002400 */
[----:B---3--:R-:W-:Y:S02]  /*5a80*/  FSEL R81, R21, -INF , P3 ;  /* 0xff80000015517808 */ /* 0x008fe40001800000 */
[----:B------:R-:W-:Y:S01]  /*5a90*/  ISETP.GT.AND P3, PT, R42, 0x21, PT ;  /* 0x000000212a00780c */ /* 0x000fe20003f64270 */
[----:B-1----:R-:W-:Y:S01]  /*5aa0*/  FMUL.FTZ R40, R7, R4 ;  /* 0x0000000407287220 */ /* 0x002fe20000410000 */
[----:B------:R-:W-:-:S02]  /*5ab0*/  FMNMX.FTZ R8, R81, R8, !PT ;  /* 0x0000000851087209 */ /* 0x000fc40007810000 */
[----:B------:R-:W-:Y:S01]  /*5ac0*/  FSETP.NEU.FTZ.AND P1, PT, R7, -INF , PT ;  /* 0xff8000000700780b */ /* 0x000fe20003f3d000 */
[----:B------:R-:W1:Y:S01]  /*5ad0*/  MUFU.TANH R26, R26 ;  /* 0x0000001a001a7308 */ /* 0x000e620000002400 */
[----:B--2---:R-:W-:Y:S02]  /*5ae0*/  FSEL R83, R24, -INF , P2 ;  /* 0xff80000018537808 */ /* 0x004fe40001000000 */
[----:B------:R-:W-:Y:S02]  /*5af0*/  ISETP.GT.AND P2, PT, R42, 0x28, PT ;  /* 0x000000282a00780c */ /* 0x000fe40003f44270 */
[----:B------:R-:W-:Y:S02]  /*5b00*/  FMNMX.FTZ R8, R83, R8, !PT ;  /* 0x0000000853087209 */ /* 0x000fe40007810000 */
[----:B------:R-:W-:Y:S01]  /*5b10*/  FSEL R40, R40, RZ, P1 ;  /* 0x000000ff28287208 */ /* 0x000fe20000800000 */
[----:B------:R-:W2:Y:S01]  /*5b20*/  MUFU.TANH R27, R27 ;  /* 0x0000001b001b7308 */ /* 0x000ea20000002400 */
[----:B0-----:R-:W-:-:S02]  /*5b30*/  FSEL R85, R25, -INF , P3 ;  /* 0xff80000019557808 */ /* 0x001fc40001800000 */
[----:B------:R-:W-:Y:S01]  /*5b40*/  ISETP.GT.AND P3, PT, R42, 0x29, PT ;  /* 0x000000292a00780c */ /* 0x000fe20003f64270 */
[--C-:B------:R-:W-:Y:S01]  /*5b50*/  FFMA.FTZ R21, R163, R4, -R40.reuse ;  /* 0x00000004a3157223 */ /* 0x100fe20000010828 */
[----:B------:R-:W-:Y:S01]  /*5b60*/  FMNMX.FTZ R8, R85, R8, !PT ;  /* 0x0000000855087209 */ /* 0x000fe20007810000 */
[-CC-:B------:R-:W-:Y:S01]  /*5b70*/  FFMA.FTZ R178, R165, R4.reuse, -R40.reuse ;  /* 0x00000004a5b27223 */ /* 0x180fe20000010828 */
[-CC-:B------:R-:W-:Y:S01]  /*5b80*/  FFMA.FTZ R172, R161, R4.reuse, -R40.reuse ;  /* 0x00000004a1ac7223 */ /* 0x180fe20000010828 */
[----:B------:R-:W0:Y:S01]  /*5b90*/  MUFU.TANH R28, R28 ;  /* 0x0000001c001c7308 */ /* 0x000e220000002400 */
[----:B-1----:R-:W-:Y:S01]  /*5ba0*/  FSEL R87, R26, -INF , P2 ;  /* 0xff8000001a577808 */ /* 0x002fe20001000000 */
[-CC-:B------:R-:W-:Y:S01]  /*5bb0*/  FFMA.FTZ R15, R167, R4.reuse, -R40.reuse ;  /* 0x00000004a70f7223 */ /* 0x180fe20000010828 */
[C---:B------:R-:W-:Y:S01]  /*5bc0*/  ISETP.GT.AND P2, PT, R42.reuse, 0x30, PT ;  /* 0x000000302a00780c */ /* 0x040fe20003f44270 */
[--C-:B------:R-:W-:Y:S01]  /*5bd0*/  FFMA.FTZ R25, R159, R4, -R40.reuse ;  /* 0x000000049f197223 */ /* 0x100fe20000010828 */
[----:B------:R-:W-:Y:S01]  /*5be0*/  FMNMX.FTZ R8, R87, R8, !PT ;  /* 0x0000000857087209 */ /* 0x000fe20007810000 */
[-CC-:B------:R-:W-:Y:S01]  /*5bf0*/  FFMA.FTZ R176, R169, R4.reuse, -R40.reuse ;  /* 0x00000004a9b07223 */ /* 0x180fe20000010828 */
[-CC-:B------:R-:W-:Y:S01]  /*5c00*/  FFMA.FTZ R174, R157, R4.reuse, -R40.reuse ;  /* 0x000000049dae7223 */ /* 0x180fe20000010828 */
[----:B------:R-:W1:Y:S01]  /*5c10*/  MUFU.TANH R30, R30 ;  /* 0x0000001e001e7308 */ /* 0x000e620000002400 */
[----:B--2---:R-:W-:Y:S01]  /*5c20*/  FSEL R163, R27, -INF , P3 ;  /* 0xff8000001ba37808 */ /* 0x004fe20001800000 */
[-CC-:B------:R-:W-:Y:S01]  /*5c30*/  FFMA.FTZ R13, R171, R4.reuse, -R40.reuse ;  /* 0x00000004ab0d7223 */ /* 0x180fe20000010828 */
[----:B------:R-:W-:Y:S01]  /*5c40*/  ISETP.GT.AND P3, PT, R42, 0x31, PT ;  /* 0x000000312a00780c */ /* 0x000fe20003f64270 */
[--C-:B------:R-:W-:Y:S01]  /*5c50*/  FFMA.FTZ R27, R155, R4, -R40.reuse ;  /* 0x000000049b1b7223 */ /* 0x100fe20000010828 */
[----:B------:R-:W-:Y:S01]  /*5c60*/  FMNMX.FTZ R8, R163, R8, !PT ;  /* 0x00000008a3087209 */ /* 0x000fe20007810000 */
[-CC-:B------:R-:W-:Y:S01]  /*5c70*/  FFMA.FTZ R182, R173, R4.reuse, -R40.reuse ;  /* 0x00000004adb67223 */ /* 0x180fe20000010828 */
[-CC-:B------:R-:W-:Y:S01]  /*5c80*/  FFMA.FTZ R168, R153, R4.reuse, -R40.reuse ;  /* 0x0000000499a87223 */ /* 0x180fe20000010828 */
[----:B------:R-:W2:Y:S01]  /*5c90*/  MUFU.TANH R32, R32 ;  /* 0x0000002000207308 */ /* 0x000ea20000002400 */
[----:B0-----:R-:W-:Y:S01]  /*5ca0*/  FSEL R165, R28, -INF , P2 ;  /* 0xff8000001ca57808 */ /* 0x001fe20001000000 */
[-CC-:B------:R-:W-:Y:S01]  /*5cb0*/  FFMA.FTZ R180, R175, R4.reuse, -R40.reuse ;  /* 0x00000004afb47223 */ /* 0x180fe20000010828 */
        /* <DEDUP_REMOVED lines=8> */
[----:B------:R-:W-:Y:S01]  /*5d40*/  ISETP.GT.AND P3, PT, R42, 0x39, PT ;  /* 0x000000392a00780c */ /* 0x000fe20003f64270 */
[--C-:B------:R-:W-:Y:S01]  /*5d50*/  FFMA.FTZ R33, R35, R4, -R40.reuse ;  /* 0x0000000423217223 */ /* 0x100fe20000010828 */
[----:B------:R-:W-:Y:S01]  /*5d60*/  FMNMX.FTZ R8, R161, R8, !PT ;  /* 0x00000008a1087209 */ /* 0x000fe20007810000 */
[-CC-:B------:R-:W-:Y:S01]  /*5d70*/  FFMA.FTZ R158, R37, R4.reuse, -R40.reuse ;  /* 0x00000004259e7223 */ /* 0x180fe20000010828 */
[----:B------:R-:W-:Y:S01]  /*5d80*/  FSEL R30, R7, RZ, P1 ;  /* 0x000000ff071e7208 */ /* 0x000fe20000800000 */
[----:B------:R-:W1:Y:S01]  /*5d90*/  MUFU.TANH R36, R36 ;  /* 0x0000002400247308 */ /* 0x000e620000002400 */
[----:B--2---:R-:W-:Y:S01]  /*5da0*/  FSEL R167, R32, -INF , P2 ;  /* 0xff80000020a77808 */ /* 0x004fe20001000000 */
[--C-:B------:R-:W-:Y:S01]  /*5db0*/  FFMA.FTZ R154, R41, R4, -R40.reuse ;  /* 0x00000004299a7223 */ /* 0x100fe20000010828 */
[----:B------:R-:W-:Y:S01]  /*5dc0*/  ISETP.GT.AND P2, PT, R42, 0x40, PT ;  /* 0x000000402a00780c */ /* 0x000fe20003f44270 */
[----:B------:R-:W-:Y:S01]  /*5dd0*/  FADD.FTZ R5, -R30, R5 ;  /* 0x000000051e057221 */ /* 0x000fe20000010100 */
[----:B------:R-:W-:Y:S01]  /*5de0*/  FMNMX.FTZ R8, R167, R8, !PT ;  /* 0x00000008a7087209 */ /* 0x000fe20007810000 */
[-CC-:B------:R-:W-:Y:S01]  /*5df0*/  FFMA.FTZ R152, R45, R4.reuse, -R40.reuse ;  /* 0x000000042d987223 */ /* 0x180fe20000010828 */
[-CC-:B------:R-:W-:Y:S01]  /*5e00*/  FFMA.FTZ R162, R49, R4.reuse, -R40.reuse ;  /* 0x0000000431a27223 */ /* 0x180fe20000010828 */
[----:B------:R-:W2:Y:S01]  /*5e10*/  MUFU.TANH R38, R38 ;  /* 0x0000002600267308 */ /* 0x000ea20000002400 */
[----:B0-----:R-:W-:Y:S01]  /*5e20*/  FSEL R159, R34, -INF , P3 ;  /* 0xff800000229f7808 */ /* 0x001fe20001800000 */
[-C--:B------:R-:W-:Y:S01]  /*5e30*/  FMUL.FTZ R34, R5, R4.reuse ;  /* 0x0000000405227220 */ /* 0x080fe20000410000 */
        /* <DEDUP_REMOVED lines=20> */
[----:B------:R-:W-:Y:S01]  /*5f80*/  FFMA.FTZ R29, R29, R4, -R40 ;  /* 0x000000041d1d7223 */ /* 0x000fe20000010828 */
[----:B------:R-:W2:Y:S01]  /*5f90*/  MUFU.TANH R68, R68 ;  /* 0x0000004400447308 */ /* 0x000ea20000002400 */
[----:B0-----:R-:W-:-:S02]  /*5fa0*/  FSEL R171, R56, -INF , P2 ;  /* 0xff80000038ab7808 */ /* 0x001fc40001000000 */
        /* <DEDUP_REMOVED lines=49> */
[----:B------:R-:W-:Y:S01]  /*62c0*/  MUFU.EX2 R180, R180 ;  /* 0x000000b400b47308 */ /* 0x000fe20000000800 */
[----:B-1----:R-:W-:-:S04]  /*62d0*/  FSEL R195, R54, -INF , P3 ;  /* 0xff80000036c37808 */ /* 0x002fc80001800000 */
[----:B------:R-:W-:-:S03]  /*62e0*/  FMNMX.FTZ R8, R195, R8, !PT ;  /* 0x00000008c3087209 */ /* 0x000fc60007810000 */
[----:B------:R-:W-:Y:S02]  /*62f0*/  MUFU.EX2 R182, R182 ;  /* 0x000000b600b67308 */ /* 0x000fe40000000800 */
[----:B------:R-:W0:Y:S06]  /*6300*/  SHFL.BFLY PT, R9, R8, 0x2, 0x1f ;  /* 0x0c401f0008097f89 */ /* 0x000e2c00000e0000 */
[----:B------:R-:W-:Y:S08]  /*6310*/  MUFU.EX2 R13, R13 ;  /* 0x0000000d000d7308 */ /* 0x000ff00000000800 */
[----:B------:R-:W-:Y:S08]  /*6320*/  MUFU.EX2 R176, R176 ;  /* 0x000000b000b07308 */ /* 0x000ff00000000800 */
        /* <DEDUP_REMOVED lines=9> */
[----:B------:R-:W-:-:S06]  /*63c0*/  FMUL.FTZ R8, R9, R4 ;  /* 0x0000000409087220 */ /* 0x000fcc0000410000 */
[----:B------:R-:W-:Y:S01]  /*63d0*/  MUFU.EX2 R174, R174 ;  /* 0x000000ae00ae7308 */ /* 0x000fe20000000800 */
[----:B------:R-:W-:-:S05]  /*63e0*/  FSEL R8, R8, RZ, P2 ;  /* 0x000000ff08087208 */ /* 0x000fca0001000000 */
[-CC-:B------:R-:W-:Y:S01]  /*63f0*/  FFMA.FTZ R10, R63, R4.reuse, -R8.reuse ;  /* 0x000000043f0a7223 */ /* 0x180fe20000010808 */
[----:B------:R-:W-:Y:S01]  /*6400*/  FSEL R63, R9, RZ, P2 ;  /* 0x000000ff093f7208 */ /* 0x000fe20001000000 */
[-CC-:B------:R-:W-:Y:S01]  /*6410*/  FFMA.FTZ R35, R67, R4.reuse, -R8.reuse ;  /* 0x0000000443237223 */ /* 0x180fe20000010808 */
[-CC-:B------:R-:W-:Y:S01]  /*6420*/  FFMA.FTZ R12, R71, R4.reuse, -R8.reuse ;  /* 0x00000004470c7223 */ /* 0x180fe20000010808 */
[-CC-:B------:R-:W-:Y:S01]  /*6430*/  FFMA.FTZ R37, R73, R4.reuse, -R8.reuse ;  /* 0x0000000449257223 */ /* 0x180fe20000010808 */
[-C--:B------:R-:W-:Y:S01]  /*6440*/  FFMA.FTZ R14, R75, R4.reuse, -R8 ;  /* 0x000000044b0e7223 */ /* 0x080fe20000010808 */
[----:B------:R-:W-:Y:S01]  /*6450*/  FADD.FTZ R63, -R63, R6 ;  /* 0x000000063f3f7221 */ /* 0x000fe20000010100 */
[----:B------:R-:W-:Y:S01]  /*6460*/  MUFU.EX2 R10, R10 ;  /* 0x0000000a000a7308 */ /* 0x000fe20000000800 */
[-CC-:B------:R-:W-:Y:S01]  /*6470*/  FFMA.FTZ R41, R77, R4.reuse, -R8.reuse ;  /* 0x000000044d297223 */ /* 0x180fe20000010808 */
[-CC-:B------:R-:W-:Y:S01]  /*6480*/  FFMA.FTZ R20, R79, R4.reuse, -R8.reuse ;  /* 0x000000044f147223 */ /* 0x180fe20000010808 */
[-C--:B------:R-:W-:Y:S01]  /*6490*/  FMUL.FTZ R5, R63, R4.reuse ;  /* 0x000000043f057220 */ /* 0x080fe20000410000 */
[-CC-:B------:R-:W-:Y:S01]  /*64a0*/  FFMA.FTZ R45, R81, R4.reuse, -R8.reuse ;  /* 0x00000004512d7223 */ /* 0x180fe20000010808 */
[-CC-:B------:R-:W-:Y:S01]  /*64b0*/  FFMA.FTZ R24, R83, R4.reuse, -R8.reuse ;  /* 0x0000000453187223 */ /* 0x180fe20000010808 */
[-CC-:B------:R-:W-:Y:S01]  /*64c0*/  FFMA.FTZ R49, R85, R4.reuse, -R8.reuse ;  /* 0x0000000455317223 */ /* 0x180fe20000010808 */
[-CC-:B------:R-:W-:Y:S01]  /*64d0*/  FFMA.FTZ R26, R87, R4.reuse, -R8.reuse ;  /* 0x00000004571a7223 */ /* 0x180fe20000010808 */
[----:B------:R0:W1:Y:S01]  /*64e0*/  MUFU.EX2 R6, R34 ;  /* 0x0000002200067308 */ /* 0x0000620000000800 */
        /* <DEDUP_REMOVED lines=9> */
[-CC-:B0-----:R-:W-:Y:S01]  /*6580*/  FFMA.FTZ R34, R155, R4.reuse, -R8.reuse ;  /* 0x000000049b227223 */ /* 0x181fe20000010808 */
[-CC-:B------:R-:W-:Y:S01]  /*6590*/  FFMA.FTZ R161, R173, R4.reuse, -R8.reuse ;  /* 0x00000004ada17223 */ /* 0x180fe20000010808 */
[-CC-:B------:R-:W-:Y:S01]  /*65a0*/  FFMA.FTZ R163, R175, R4.reuse, -R8.reuse ;  /* 0x00000004afa37223 */ /* 0x180fe20000010808 */
[-CC-:B------:R-:W-:Y:S01]  /*65b0*/  FFMA.FTZ R65, R65, R4.reuse, -R8.reuse ;  /* 0x0000000441417223 */ /* 0x180fe20000010808 */
[-CC-:B------:R-:W-:Y:S01]  /*65c0*/  FFMA.FTZ R179, R179, R4.reuse, -R8.reuse ;  /* 0x00000004b3b37223 */ /* 0x180fe20000010808 */
[--C-:B------:R-:W-:Y:S01]  /*65d0*/  FFMA.FTZ R181, R181, R4, -R8.reuse ;  /* 0x00000004b5b57223 */ /* 0x100fe20000010808 */
[----:B------:R-:W0:Y:S01]  /*65e0*/  MUFU.EX2 R35, R35 ;  /* 0x0000002300237308 */ /* 0x000e220000000800 */
[----:B-1----:R-:W-:Y:S01]  /*65f0*/  FFMA.FTZ R67, R6, R0, R11 ;  /* 0x0000000006437223 */ /* 0x002fe2000001000b */
[-CC-:B------:R-:W-:Y:S01]  /*6600*/  FFMA.FTZ R183, R183, R4.reuse, -R8.reuse ;  /* 0x00000004b7b77223 */ /* 0x180fe20000010808 */
[-CC-:B------:R-:W-:Y:S01]  /*6610*/  FFMA.FTZ R191, R191, R4.reuse, -R8.reuse ;  /* 0x00000004bfbf7223 */ /* 0x180fe20000010808 */
[-CC-:B------:R-:W-:Y:S01]  /*6620*/  FFMA.FTZ R59, R59, R4.reuse, -R8.reuse ;  /* 0x000000043b3b7223 */ /* 0x180fe20000010808 */
[----:B------:R-:W-:Y:S01]  /*6630*/  FADD.FTZ R67, R180, R67 ;  /* 0x00000043b4437221 */ /* 0x000fe20000010000 */
[----:B------:R-:W-:-:S02]  /*6640*/  FFMA.FTZ R193, R193, R4, -R8 ;  /* 0x00000004c1c17223 */ /* 0x000fc40000010808 */
[----:B------:R-:W1:Y:S01]  /*6650*/  MUFU.EX2 R12, R12 ;  /* 0x0000000c000c7308 */ /* 0x000e620000000800 */
[----:B--2---:R-:W-:-:S07]  /*6660*/  FFMA.FTZ R0, R5, R3, R10 ;  /* 0x0000000305007223 */ /* 0x004fce000001000a */
[----:B------:R-:W2:Y:S01]  /*6670*/  MUFU.EX2 R37, R37 ;  /* 0x0000002500257308 */ /* 0x000ea20000000800 */
[----:B0-----:R-:W-:Y:S01]  /*6680*/  FADD.FTZ R3, R35, R0 ;  /* 0x0000000023037221 */ /* 0x001fe20000010000 */
[----:B------:R-:W-:-:S06]  /*6690*/  FADD.FTZ R0, R182, R67 ;  /* 0x00000043b6007221 */ /* 0x000fcc0000010000 */
        /* <DEDUP_REMOVED lines=15> */
[----:B------:R-:W-:-:S03]  /*6790*/  FFMA.FTZ R36, R153, R4, -R8 ;  /* 0x0000000499247223 */ /* 0x000fc60000010808 */
[----:B------:R-:W-:Y:S02]  /*67a0*/  FADD.FTZ R0, R174, R3 ;  /* 0x00000003ae007221 */ /* 0x000fe40000010000 */
        /* <DEDUP_REMOVED lines=40> */
[----:B------:R-:W-:Y:S01]  /*6a30*/  MUFU.EX2 R51, R51 ;  /* 0x0000003300337308 */ /* 0x000fe20000000800 */
[----:B0-----:R-:W-:-:S07]  /*6a40*/  FADD.FTZ R40, R166, R67 ;  /* 0x00000043a6287221 */ /* 0x001fce0000010000 */
[----:B------:R-:W0:Y:S01]  /*6a50*/  MUFU.EX2 R34, R34 ;  /* 0x0000002200227308 */ /* 0x000e220000000800 */
[----:B-1----:R-:W-:-:S07]  /*6a60*/  FADD.FTZ R3, R167, R0 ;  /* 0x00000000a7037221 */ /* 0x002fce0000010000 */
[----:B------:R-:W-:Y:S08]  /*6a70*/  MUFU.EX2 R160, R160 ;  /* 0x000000a000a07308 */ /* 0x000ff00000000800 */
[----:B------:R-:W1:Y:S01]  /*6a80*/  MUFU.EX2 R161, R161 ;  /* 0x000000a100a17308 */ /* 0x000e620000000800 */
[----:B0-----:R-:W-:-:S07]  /*6a90*/  FADD.FTZ R0, R34, R3 ;  /* 0x0000000322007221 */ /* 0x001fce0000010000 */
[----:B------:R-:W-:Y:S08]  /*6aa0*/  MUFU.EX2 R47, R47 ;  /* 0x0000002f002f7308 */ /* 0x000ff00000000800 */
        /* <DEDUP_REMOVED lines=8> */
[----:B------:R1:W-:Y:S08]  /*6b30*/  MUFU.EX2 R153, R65 ;  /* 0x0000004100997308 */ /* 0x0003f00000000800 */
        /* <DEDUP_REMOVED lines=8> */
[----:B------:R-:W-:-:S04]  /*6bc0*/  FADD.FTZ R65, R43, R40 ;  /* 0x000000282b417221 */ /* 0x000fc80000010000 */
[----:B--2---:R-:W-:-:S03]  /*6bd0*/  FADD.FTZ R0, R152, R65 ;  /* 0x0000004198007221 */ /* 0x004fc60000010000 */
[----:B------:R-:W2:Y:S01]  /*6be0*/  MUFU.EX2 R154, R154 ;  /* 0x0000009a009a7308 */ /* 0x000ea20000000800 */
[----:B0-----:R-:W-:-:S04]  /*6bf0*/  FADD.FTZ R3, R42, R3 ;  /* 0x000000032a037221 */ /* 0x001fc80000010000 */
[----:B------:R-:W-:-:S03]  /*6c00*/  FADD.FTZ R3, R153, R3 ;  /* 0x0000000399037221 */ /* 0x000fc60000010000 */
[----:B------:R-:W0:Y:S01]  /*6c10*/  MUFU.EX2 R44, R181 ;  /* 0x000000b5002c7308 */ /* 0x000e220000000800 */
[----:B-1----:R-:W-:-:S07]  /*6c20*/  FADD.FTZ R65, R39, R0 ;  /* 0x0000000027417221 */ /* 0x002fce0000010000 */
[----:B------:R-:W-:Y:S01]  /*6c30*/  MUFU.EX2 R31, R31 ;  /* 0x0000001f001f7308 */ /* 0x000fe20000000800 */
[----:B--2---:R-:W-:-:S07]  /*6c40*/  FADD.FTZ R0, R154, R65 ;  /* 0x000000419a007221 */ /* 0x004fce0000010000 */
[----:B------:R-:W1:Y:S01]  /*6c50*/  MUFU.EX2 R155, R183 ;  /* 0x000000b7009b7308 */ /* 0x000e620000000800 */
[----:B0-----:R-:W-:-:S07]  /*6c60*/  FADD.FTZ R3, R44, R3 ;  /* 0x000000032c037221 */ /* 0x001fce0000010000 */
[----:B------:R-:W-:Y:S08]  /*6c70*/  MUFU.EX2 R156, R156 ;  /* 0x0000009c009c7308 */ /* 0x000ff00000000800 */
[----:B------:R-:W0:Y:S01]  /*6c80*/  MUFU.EX2 R46, R191 ;  /* 0x000000bf002e7308 */ /* 0x000e220000000800 */
[----:B-1----:R-:W-:-:S07]  /*6c90*/  FADD.FTZ R3, R155, R3 ;  /* 0x000000039b037221 */ /* 0x002fce0000010000 */
[----:B------:R-:W1:Y:S08]  /*6ca0*/  MUFU.EX2 R33, R33 ;  /* 0x0000002100217308 */ /* 0x000e700000000800 */
[----:B------:R2:W3:Y:S01]  /*6cb0*/  MUFU.EX2 R157, R59 ;  /* 0x0000003b009d7308 */ /* 0x0004e20000000800 */
[----:B0-----:R-:W-:-:S07]  /*6cc0*/  FADD.FTZ R3, R46, R3 ;  /* 0x000000032e037221 */ /* 0x001fce0000010000 */
[----:B------:R-:W0:Y:S01]  /*6cd0*/  MUFU.EX2 R158, R158 ;  /* 0x0000009e009e7308 */ /* 0x000e220000000800 */
[----:B--2---:R-:W-:-:S04]  /*6ce0*/  FADD.FTZ R59, R31, R0 ;  /* 0x000000001f3b7221 */ /* 0x004fc80000010000 */
[----:B------:R-:W-:-:S03]  /*6cf0*/  FADD.FTZ R0, R156, R59 ;  /* 0x0000003b9c007221 */ /* 0x000fc60000010000 */
[----:B------:R-:W2:Y:S01]  /*6d00*/  MUFU.EX2 R40, R193 ;  /* 0x000000c100287308 */ /* 0x000ea20000000800 */
[----:B-1----:R-:W-:Y:S01]  /*6d10*/  FADD.FTZ R59, R33, R0 ;  /* 0x00000000213b7221 */ /* 0x002fe20000010000 */
[----:B---3--:R-:W-:-:S06]  /*6d20*/  FADD.FTZ R3, R157, R3 ;  /* 0x000000039d037221 */ /* 0x008fcc0000010000 */
        /* <DEDUP_REMOVED lines=8> */
.L_x_2371:
[----:B------:R-:W-:Y:S01]  /*6db0*/  UISETP.GT.AND UP0, UPT, UR56, UR54, UPT ;  /* 0x000000363800728c */ /* 0x000fe2000bf04270 */
[-C--:B------:R-:W-:Y:S01]  /*6dc0*/  FMUL.FTZ R88, R88, R6.reuse ;  /* 0x0000000658587220 */ /* 0x080fe20000410000 */
[----:B------:R-:W-:Y:S01]  /*6dd0*/  ULEA UR6, UR55, UR41, 0x3 ;  /* 0x0000002937067291 */ /* 0x000fe2000f8e183f */
[-C--:B------:R-:W-:Y:S01]  /*6de0*/  FMUL.FTZ R89, R89, R6.reuse ;  /* 0x0000000659597220 */ /* 0x080fe20000410000 */
[----:B------:R-:W-:Y:S01]  /*6df0*/  UIADD3 UR7, UR56, -0x1, URZ ;  /* 0xffffffff38077890 */ /* 0x000fe2000fffe03f */
[-C--:B------:R-:W-:Y:S01]  /*6e00*/  FMUL.FTZ R92, R92, R6.reuse ;  /* 0x000000065c5c7220 */ /* 0x080fe20000410000 */
[----:B------:R-:W-:Y:S01]  /*6e10*/  UIADD3 UR6, UR6, 0x28860, URZ ;  /* 0x0002886006067890 */ /* 0x000fe2000fffe03f */
[----:B------:R-:W-:Y:S01]  /*6e20*/  PLOP3.LUT P1, PT, PT, PT, UP0, 0x80, 0x0 ;  /* 0x000000000000781c */ /* 0x000fe20003f2f008 */
[----:B------:R-:W-:Y:S01]  /*6e30*/  UMOV UR57, UR44 ;  /* 0x0000002c00397c82 */ /* 0x000fe20008000000 */
[----:B------:R-:W-:Y:S01]  /*6e40*/  UMOV UR55, UR43 ;  /* 0x0000002b00377c82 */ /* 0x000fe20008000000 */
[----:B------:R-:W-:Y:S01]  /*6e50*/  UPRMT UR6, UR39, 0x654, UR6 ;  /* 0x0000065427067896 */ /* 0x000fe20008000006 */
[-C--:B------:R-:W-:Y:S01]  /*6e60*/  FMUL.FTZ R93, R93, R6.reuse ;  /* 0x000000065d5d7220 */ /* 0x080fe20000410000 */
[----:B------:R-:W-:Y:S01]  /*6e70*/  UMOV UR56, UR7 ;  /* 0x0000000700387c82 */ /* 0x000fe20008000000 */
        /* <DEDUP_REMOVED lines=94> */
[----:B------:R-:W-:Y:S01]  /*7460*/  MOV R6, R9 ;  /* 0x0000000900067202 */ /* 0x000fe20000000f00 */
[----:B------:R-:W-:Y:S06]  /*7470*/  @P1 BRA `(.L_x_2372) ;  /* 0xffffffcc009c1947 */ /* 0x000fec000383ffff */
[----:B------:R-:W-:-:S05]  /*7480*/  UMOV UR56, UR7 ;  /* 0x0000000700387c82 */ /* 0x000fca0008000000 */
.L_x_2361:
[----:B------:R-:W-:-:S13]  /*7490*/  ISETP.LE.AND P1, PT, RZ, UR56, PT ;  /* 0x00000038ff007c0c */ /* 0x000fda000bf23270 */
[----:B------:R-:W-:Y:S05]  /*74a0*/  @!P1 BRA `(.L_x_2373) ;  /* 0x0000002800149947 */ /* 0x000fea0003800000 */
[----:B------:R-:W-:Y:S01]  /*74b0*/  IMAD.MOV.U32 R8, RZ, RZ, R9 ;  /* 0x000000ffff087224 */ /* 0x000fe200078e0009 */
[----:B------:R-:W-:Y:S01]  /*74c0*/  UMOV UR52, UR44 ;  /* 0x0000002c00347c82 */ /* 0x000fe20008000000 */
[----:B------:R-:W-:Y:S01]  /*74d0*/  IMAD.MOV.U32 R6, RZ, RZ, R7 ;  /* 0x000000ffff067224 */ /* 0x000fe200078e0007 */
[----:B------:R-:W-:Y:S01]  /*74e0*/  UMOV UR49, UR43 ;  /* 0x0000002b00317c82 */ /* 0x000fe20008000000 */
[----:B------:R-:W-:-:S05]  /*74f0*/  ULDC UR48, c[0x0][0x9d8] ;  /* 0x0002760000307ab9 */ /* 0x000fca0000000800 */
.L_x_2384:
[----:B------:R-:W-:Y:S01]  /*7500*/  ISETP.NE.AND P2, PT, RZ, UR40, PT ;  /* 0x00000028ff007c0c */ /* 0x000fe2000bf45270 */
[----:B------:R-:W-:-:S04]  /*7510*/  UISETP.NE.AND UP0, UPT, UR49, 0x1, UPT ;  /* 0x000000013100788c */ /* 0x000fc8000bf05270 */
[----:B------:R-:W-:-:S04]  /*7520*/  USEL UR44, URZ, 0x1, UP0 ;  /* 0x000000013f2c7887 */ /* 0x000fc80008000000 */
[----:B------:R-:W-:-:S04]  /*7530*/  ULOP3.LUT UR44, UR52, UR44, URZ, 0x3c, !UPT ;  /* 0x0000002c342c7292 */ /* 0x000fc8000f8e3c3f */
[----:B------:R-:W-:Y:S08]  /*7540*/  @P2 BRA `(.L_x_2374) ;  /* 0x0000000000382947 */ /* 0x000ff00003800000 */
[----:B------:R-:W-:Y:S05]  /*7550*/  @!P0 BRA `(.L_x_2375) ;  /* 0x0000000000048947 */ /* 0x000fea0003800000 */
[----:B------:R-:W-:Y:S01]  /*7560*/  BPT.TRAP 0x1 ;  /* 0x000000040000795c */ /* 0x000fe20000300000 */
.L_x_2375:
        /* <DEDUP_REMOVED lines=9> */
.L_x_2376:
[----:B-1----:R-:W-:Y:S05]  /*7600*/  @P1 BRA `(.L_x_2374) ;  /* 0x0000000000081947 */ /* 0x002fea0003800000 */
[----:B------:R-:W1:Y:S02]  /*7610*/  SYNCS.PHASECHK.TRANS64.TRYWAIT P1, [UR6+0x28830], R4 ;  /* 0x02883004ff0075a7 */ /* 0x000e640008020146 */
[----:B-1----:R-:W-:Y:S05]  /*7620*/  @!P1 BRA `(.L_x_2377) ;  /* 0x0000009000609947 */ /* 0x002fea0003800000 */
.L_x_2374:
        /* <DEDUP_REMOVED lines=48> */
.L_x_2379:
[----:B------:R-:W-:Y:S01]  /*7930*/  ULEA UR6, UR49, UR41, 0x3 ;  /* 0x0000002931067291 */ /* 0x000fe2000f8e183f */
[----:B------:R-:W-:-:S05]  /*7940*/  IMAD.U32 R4, RZ, RZ, UR52 ;  /* 0x00000034ff047e24 */ /* 0x000fca000f8e00ff */
[----:B------:R-:W-:-:S04]  /*7950*/  SHF.L.U32 R4, R4, 0x1f, RZ ;  /* 0x0000001f04047819 */ /* 0x000fc800000006ff */
[----:B------:R0:W1:Y:S01]  /*7960*/  SYNCS.PHASECHK.TRANS64.TRYWAIT P1, [UR6+0x28850], R4 ;  /* 0x02885004ff0075a7 */ /* 0x0000620008020146 */
[----:B------:R-:W-:Y:S05]  /*7970*/  @!P0 BRA `(.L_x_2380) ;  /* 0x0000000000048947 */ /* 0x000fea0003800000 */
[----:B------:R-:W-:Y:S01]  /*7980*/  BPT.TRAP 0x1 ;  /* 0x000000040000795c */ /* 0x000fe20000300000 */
.L_x_2380:
[----:B-1----:R-:W-:Y:S05]  /*7990*/  @P1 BRA `(.L_x_2378) ;  /* 0x0000000000081947 */ /* 0x002fea0003800000 */
[----:B------:R-:W1:Y:S02]  /*79a0*/  SYNCS.PHASECHK.TRANS64.TRYWAIT P1, [UR6+0x28850], R4 ;  /* 0x02885004ff0075a7 */ /* 0x000e640008020146 */
[----:B-1----:R-:W-:Y:S05]  /*79b0*/  @!P1 BRA `(.L_x_2381) ;  /* 0x0000008c00949947 */ /* 0x002fea0003800000 */
.L_x_2378:
        /* <DEDUP_REMOVED lines=49> */
.L_x_2382:
        /* <DEDUP_REMOVED lines=82> */
[----:B------:R-:W-:-:S04]  /*81f0*/  ULEA UR6, UR43, UR41, 0x3 ;  /* 0x000000292b067291 */ /* 0x000fc8000f8e183f */
[----:B------:R-:W0:Y:S01]  /*8200*/  MUFU.TANH R25, R25 ;  /* 0x0000001900197308 */ /* 0x000e220000002400 */
[----:B--2---:R-:W-:Y:S01]  /*8210*/  FMNMX.FTZ R10, R21, R10, !PT ;  /* 0x0000000a150a7209 */ /* 0x004fe20007810000 */
[----:B------:R-:W-:-:S04]  /*8220*/  UIADD3 UR6, UR6, 0x28840, URZ ;  /* 0x0002884006067890 */ /* 0x000fc8000fffe03f */
[----:B------:R-:W-:Y:S02]  /*8230*/  UPRMT UR6, UR39, 0x654, UR6 ;  /* 0x0000065427067896 */ /* 0x000fe40008000006 */
[----:B------:R-:W2:Y:S01]  /*8240*/  MUFU.TANH R163, R163 ;  /* 0x000000a300a37308 */ /* 0x000ea20000002400 */
[----:B-1----:R-:W-:-:S06]  /*8250*/  FMNMX.FTZ R4, R161, R4, !PT ;  /* 0x00000004a1047209 */ /* 0x002fcc0007810000 */
[----:B------:R-:W-:Y:S01]  /*8260*/  SYNCS.ARRIVE.TRANS64.RED.A1T0 RZ, [UR6], RZ ;  /* 0x000000ffffff79a7 */ /* 0x000fe20008100406 */
[----:B------:R-:W1:Y:S01]  /*8270*/  MUFU.TANH R27, R27 ;  /* 0x0000001b001b7308 */ /* 0x000e620000002400 */
[----:B0-----:R-:W-:-:S07]  /*8280*/  FMNMX.FTZ R10, R25, R10, !PT ;  /* 0x0000000a190a7209 */ /* 0x001fce0007810000 */
[----:B------:R-:W0:Y:S01]  /*8290*/  MUFU.TANH R165, R165 ;  /* 0x000000a500a57308 */ /* 0x000e220000002400 */
[----:B--2---:R-:W-:-:S07]  /*82a0*/  FMNMX.FTZ R4, R163, R4, !PT ;  /* 0x00000004a3047209 */ /* 0x004fce0007810000 */
[----:B------:R-:W2:Y:S01]  /*82b0*/  MUFU.TANH R29, R29 ;  /* 0x0000001d001d7308 */ /* 0x000ea20000002400 */
[----:B-1----:R-:W-:-:S07]  /*82c0*/  FMNMX.FTZ R10, R27, R10, !PT ;  /* 0x0000000a1b0a7209 */ /* 0x002fce0007810000 */
        /* <DEDUP_REMOVED lines=97> */
[----:B0-----:R-:W-:Y:S02]  /*88e0*/  FMNMX.FTZ R4, R213, R4, !PT ;  /* 0x00000004d5047209 */ /* 0x001fe40007810000 */
[----:B--2---:R-:W-:-:S05]  /*88f0*/  FMNMX.FTZ R10, R85, R10, !PT ;  /* 0x0000000a550a7209 */ /* 0x004fca0007810000 */
[----:B------:R-:W0:Y:S01]  /*8900*/  SHFL.BFLY PT, R9, R10, 0x2, 0x1f ;  /* 0x0c401f000a097f89 */ /* 0x000e2200000e0000 */
[----:B-1----:R-:W-:Y:S02]  /*8910*/  FMNMX.FTZ R12, R215, R4, !PT ;  /* 0x00000004d70c7209 */ /* 0x002fe40007810000 */
[----:B------:R-:W1:Y:S03]  /*8920*/  LDC R4, c[0x0][0x988] ;  /* 0x00026200ff047b82 */ /* 0x000e660000000800 */
[----:B------:R-:W2:Y:S01]  /*8930*/  SHFL.BFLY PT, R7, R12, 0x2, 0x1f ;  /* 0x0c401f000c077f89 */ /* 0x000ea200000e0000 */
[----:B0-----:R-:W-:-:S05]  /*8940*/  FMNMX.FTZ R20, R10, R9, !PT ;  /* 0x000000090a147209 */ /* 0x001fca0007810000 */
[----:B------:R-:W0:Y:S01]  /*8950*/  SHFL.BFLY PT, R9, R20, 0x1, 0x1f ;  /* 0x0c201f0014097f89 */ /* 0x000e2200000e0000 */
[----:B--2---:R-:W-:-:S05]  /*8960*/  FMNMX.FTZ R14, R12, R7, !PT ;  /* 0x000000070c0e7209 */ /* 0x004fca0007810000 */
[----:B------:R-:W2:Y:S01]  /*8970*/  SHFL.BFLY PT, R7, R14, 0x1, 0x1f ;  /* 0x0c201f000e077f89 */ /* 0x000ea200000e0000 */
[----:B0-----:R-:W-:-:S05]  /*8980*/  FMNMX.FTZ R9, R20, R9, !PT ;  /* 0x0000000914097209 */ /* 0x001fca0007810000 */
[----:B------:R-:W-:Y:S01]  /*8990*/  FADD.FTZ R87, -R9, R8 ;  /* 0x0000000809577221 */ /* 0x000fe20000010100 */
[----:B--2---:R-:W-:-:S05]  /*89a0*/  FMNMX.FTZ R7, R14, R7, !PT ;  /* 0x000000070e077209 */ /* 0x004fca0007810000 */
[CC--:B-1----:R-:W-:Y:S01]  /*89b0*/  FMUL.FTZ R8, R7.reuse, R4.reuse ;  /* 0x0000000407087220 */ /* 0x0c2fe20000410000 */
[----:B------:R-:W-:Y:S01]  /*89c0*/  FADD.FTZ R47, -R7, R6 ;  /* 0x00000006072f7221 */ /* 0x000fe20000010100 */
[-C--:B------:R-:W-:Y:S02]  /*89d0*/  FMUL.FTZ R6, R87, R4.reuse ;  /* 0x0000000457067220 */ /* 0x080fe40000410000 */
        /* <DEDUP_REMOVED lines=33> */
[-C--:B------:R-:W-:Y:S01]  /*8bf0*/  FMUL.FTZ R47, R47, R4.reuse ;  /* 0x000000042f2f7220 */ /* 0x080fe20000410000 */
[----:B------:R-:W-:Y:S02]  /*8c00*/  MUFU.EX2 R180, R180 ;  /* 0x000000b400b47308 */ /* 0x000fe40000000800 */
        /* <DEDUP_REMOVED lines=31> */
[----:B------:R-:W-:-:S07]  /*8e00*/  FFMA.FTZ R83, R83, R4, -R8 ;  /* 0x0000000453537223 */ /* 0x000fce0000010808 */
[----:B------:R-:W2:Y:S01]  /*8e10*/  MUFU.EX2 R10, R10 ;  /* 0x0000000a000a7308 */ /* 0x000ea20000000800 */
[----:B-1----:R-:W-:-:S07]  /*8e20*/  FFMA.FTZ R3, R6, R3, R181 ;  /* 0x0000000306037223 */ /* 0x002fce00000100b5 */
        /* <DEDUP_REMOVED lines=129> */
.L_x_2383:
        /* <DEDUP_REMOVED lines=12> */
[----:B------:R-:W-:Y:S01]  /*9700*/  FMUL.FTZ R90, R90, R6 ;  /* 0x000000065a5a7220 */ /* 0x000fe20000410000 */
[----:B------:R-:W-:Y:S01]  /*9710*/  F2FP.BF16.F32.PACK_AB R174, R161, R174 ;  /* 0x000000aea1ae723e */ /* 0x000fe200000010ff */
[----:B------:R-:W-:Y:S01]  /*9720*/  FMUL.FTZ R91, R91, R6 ;  /* 0x000000065b5b7220 */ /* 0x000fe20000410000 */
[----:B------:R-:W-:Y:S01]  /*9730*/  F2FP.BF16.F32.PACK_AB R168, R163, R168 ;  /* 0x000000a8a3a8723e */ /* 0x000fe200000010ff */
[----:B------:R-:W-:Y:S01]  /*9740*/  FMUL.FTZ R94, R94, R6 ;  /* 0x000000065e5e7220 */ /* 0x000fe20000410000 */
[----:B------:R-:W-:Y:S01]  /*9750*/  SYNCS.ARRIVE.TRANS64.RED.A1T0 RZ, [UR6], RZ ;  /* 0x000000ffffff79a7 */ /* 0x000fe20008100406 */
[----:B------:R-:W-:Y:S01]  /*9760*/  F2FP.BF16.F32.PACK_AB R170, R165, R170 ;  /* 0x000000aaa5aa723e */ /* 0x000fe200000010ff */
[----:B------:R-:W-:Y:S01]  /*9770*/  FMUL.FTZ R95, R95, R6 ;  /* 0x000000065f5f7220 */ /* 0x000fe20000410000 */
[----:B------:R-:W-:Y:S01]  /*9780*/  F2FP.BF16.F32.PACK_AB R164, R167, R164 ;  /* 0x000000a4a7a4723e */ /* 0x000fe200000010ff */
[----:B------:R-:W-:Y:S01]  /*9790*/  FMUL.FTZ R98, R98, R6 ;  /* 0x0000000662627220 */ /* 0x000fe20000410000 */
        /* <DEDUP_REMOVED lines=86> */
.L_x_2373:
[----:B------:R-:W-:Y:S06]  /*9d00*/  BAR.ARV 0x8, 0x180 ;  /* 0x0206000000007b1d */ /* 0x000fec0000002000 */
[----:B------:R-:W-:Y:S05]  /*9d10*/  @!P0 BRA `(.L_x_2385) ;  /* 0x0000000000048947 */ /* 0x000fea0003800000 */
[----:B------:R-:W-:Y:S01]  /*9d20*/  BPT.TRAP 0x1 ;  /* 0x000000040000795c */ /* 0x000fe20000300000 */
.L_x_2385:
[----:B------:R-:W-:Y:S01]  /*9d30*/  ULEA UR5, UR43, UR41, 0x3 ;  /* 0x000000292b057291 */ /* 0x000fe2000f8e183f */
[----:B------:R-:W-:-:S05]  /*9d40*/  IMAD.U32 R5, RZ, RZ, UR44 ;  /* 0x0000002cff057e24 */ /* 0x000fca000f8e00ff */
[----:B------:R-:W-:-:S04]  /*9d50*/  SHF.L.U32 R5, R5, 0x1f, RZ ;  /* 0x0000001f05057819 */ /* 0x000fc800000006ff */
[----:B------:R0:W1:Y:S01]  /*9d60*/  SYNCS.PHASECHK.TRANS64.TRYWAIT P1, [UR5+0x28850], R5 ;  /* 0x02885005ff0075a7 */ /* 0x0000620008020145 */
[----:B------:R-:W-:Y:S05]  /*9d70*/  @!P0 BRA `(.L_x_2386) ;  /* 0x0000000000048947 */ /* 0x000fea0003800000 */
[----:B------:R-:W-:Y:S01]  /*9d80*/  BPT.TRAP 0x1 ;  /* 0x000000040000795c */ /* 0x000fe20000300000 */
.L_x_2386:
[----:B-1----:R-:W-:Y:S05]  /*9d90*/  @P1 BRA `(.L_x_2387) ;  /* 0x0000000000081947 */ /* 0x002fea0003800000 */
[----:B------:R-:W1:Y:S02]  /*9da0*/  SYNCS.PHASECHK.TRANS64.TRYWAIT P1, [UR5+0x28850], R5 ;  /* 0x02885005ff0075a7 */ /* 0x000e640008020145 */
[----:B-1----:R-:W-:Y:S05]  /*9db0*/  @!P1 BRA `(.L_x_2388) ;  /* 0x0000006800ac9947 */ /* 0x002fea0003800000 */
.L_x_2387:
[----:B------:R-:W-:Y:S01]  /*9dc0*/  UIADD3 UR41, UR41, 0x400, URZ ;  /* 0x0000040029297890 */ /* 0x000fe2000fffe03f */
[----:B------:R-:W-:Y:S01]  /*9dd0*/  WARPGROUP.ARRIVE ;  /* 0x00000000000079c5 */ /* 0x000fe20000000000 */
[----:B------:R-:W-:Y:S01]  /*9de0*/  UMOV UR7, 0x40000040 ;  /* 0x4000004000077882 */ /* 0x000fe20000000000 */
[----:B01----:R-:W0:Y:S01]  /*9df0*/  SHFL.BFLY PT, R5, R0, 0x2, 0x1f ;  /* 0x0c401f0000057f89 */ /* 0x003e2200000e0000 */
[----:B------:R-:W-:Y:S01]  /*9e00*/  USHF.R.U32.HI UR41, URZ, 0x4, UR41 ;  /* 0x000000043f297899 */ /* 0x000fe20008011629 */
[----:B------:R-:W-:Y:S01]  /*9e10*/  MOV R10, RZ ;  /* 0x000000ff000a7202 */ /* 0x000fe20000000f00 */
[----:B------:R-:W-:Y:S01]  /*9e20*/  IMAD.MOV.U32 R12, RZ, RZ, RZ ;  /* 0x000000ffff0c7224 */ /* 0x000fe200078e00ff */
        /* <DEDUP_REMOVED lines=11> */
[----:B------:R-:W-:Y:S01]  /*9ee0*/  IMAD.MOV.U32 R3, RZ, RZ, -0x800000 ;  /* 0xff800000ff037424 */ /* 0x000fe200078e00ff */
[----:B------:R-:W0:Y:S04]  /*9ef0*/  SHFL.BFLY PT, R6, R5, 0x1, 0x1f ;  /* 0x0c201f0005067f89 */ /* 0x000e2800000e0000 */
        /* <DEDUP_REMOVED lines=52> */
.L_x_2389:
        /* <DEDUP_REMOVED lines=74> */
.L_x_2353:
        /* <DEDUP_REMOVED lines=10> */
[----:B------:R-:W1:Y:S01]  /*a780*/  LDC R39, c[0x0][0xbe8] ;  /* 0x0002fa00ff277b82 */ /* 0x000e620000000800 */
[----:B------:R-:W-:Y:S01]  /*a790*/  IMAD R9, R22, 0x40, R2 ;  /* 0x0000004016097824 */ /* 0x000fe200078e0202 */
        /* <DEDUP_REMOVED lines=18> */
[----:B------:R-:W-:Y:S01]  /*a8c0*/  UIMAD UR8, UR42, UR11, UR8 ;  /* 0x0000000b2a0872a4 */ /* 0x000fe2000f8e0208 */
[----:B------:R-:W-:Y:S01]  /*a8d0*/  F2FP.BF16.F32.PACK_AB R147, R151, R150 ;  /* 0x000000969793723e */ /* 0x000fe200000010ff */
[----:B------:R-:W-:Y:S01]  /*a8e0*/  UIMAD.WIDE.U32 UR6, UR42, UR10, UR6 ;  /* 0x0000000a2a0672a5 */ /* 0x000fe2000f8e0006 */
[----:B------:R-:W-:-:S02]  /*a8f0*/  ULDC UR5, c[0x0][0xa88] ;  /* 0x0002a20000057ab9 */ /* 0x000fc40000000800 */
[----:B------:R-:W-:Y:S01]  /*a900*/  ULDC.64 UR10, c[0x0][0xaf0] ;  /* 0x0002bc00000a7ab9 */ /* 0x000fe20000000a00 */
[----:B-1----:R-:W-:Y:S01]  /*a910*/  IMAD R64, R39, UR5, RZ ;  /* 0x0000000527407c24 */ /* 0x002fe2000f8e02ff */
[----:B------:R-:W-:Y:S02]  /*a920*/  MOV R36, R38 ;  /* 0x0000002600247202 */ /* 0x000fe40000000f00 */
[----:B0-----:R-:W-:-:S03]  /*a930*/  MOV R37, R5 ;  /* 0x0000000500257202 */ /* 0x001fc60000000f00 */
[----:B------:R-:W-:-:S04]  /*a940*/  IMAD.WIDE R4, R187, 0x2, R36 ;  /* 0x00000002bb047825 */ /* 0x000fc800078e0224 */
[----:B------:R-:W-:Y:S01]  /*a950*/  IMAD.WIDE R36, R9, 0x2, R36 ;  /* 0x0000000209247825 */ /* 0x000fe200078e0224 */
[C---:B------:R-:W-:Y:S02]  /*a960*/  IADD3 R21, P6, R4.reuse, 0x20, RZ ;  /* 0x0000002004157810 */ /* 0x040fe40007fde0ff */
[C---:B------:R-:W-:Y:S02]  /*a970*/  IADD3 R33, P1, R4.reuse, 0x4040, RZ ;  /* 0x0000404004217810 */ /* 0x040fe40007f3e0ff */
[----:B------:R-:W-:Y:S01]  /*a980*/  IADD3 R45, P0, R4, 0x4060, RZ ;  /* 0x00004060042d7810 */ /* 0x000fe20007f1e0ff */
[--C-:B------:R-:W-:Y:S01]  /*a990*/  IMAD.X R13, RZ, RZ, R5.reuse, P6 ;  /* 0x000000ffff0d7224 */ /* 0x100fe200030e0605 */
[----:B------:R-:W-:Y:S01]  /*a9a0*/  IADD3 R35, P6, R36, 0x1000, RZ ;  /* 0x0000100024237810 */ /* 0x000fe20007fde0ff */
[----:B------:R-:W-:Y:S01]  /*a9b0*/  IMAD.X R43, RZ, RZ, R5, P1 ;  /* 0x000000ffff2b7224 */ /* 0x000fe200008e0605 */
[----:B------:R-:W-:Y:S02]  /*a9c0*/  ISETP.NE.AND P1, PT, R39, 0x1, PT ;  /* 0x000000012700780c */ /* 0x000fe40003f25270 */
[----:B------:R-:W-:-:S02]  /*a9d0*/  LOP3.LUT R34, R35, 0x380, RZ, 0xc0, !PT ;  /* 0x0000038023227812 */ /* 0x000fc400078ec0ff */
[----:B------:R-:W-:Y:S02]  /*a9e0*/  IADD3 R31, P2, R4, 0x4020, RZ ;  /* 0x00004020041f7810 */ /* 0x000fe40007f5e0ff */
[----:B------:R-:W-:Y:S02]  /*a9f0*/  SHF.R.U64 R34, R34, 0x3, RZ ;  /* 0x0000000322227819 */ /* 0x000fe400000012ff */
[----:B------:R-:W-:Y:S01]  /*aa00*/  LOP3.LUT R9, R4, 0x380, RZ, 0xc0, !PT ;  /* 0x0000038004097812 */ /* 0x000fe200078ec0ff */
[----:B------:R-:W-:Y:S01]  /*aa10*/  IMAD.X R41, RZ, RZ, R5, P2 ;  /* 0x000000ffff297224 */ /* 0x000fe200010e0605 */
[----:B------:R-:W-:Y:S01]  /*aa20*/  LOP3.LUT R34, R34, R35, RZ, 0x3c, !PT ;  /* 0x0000002322227212 */ /* 0x000fe200078e3cff */
[----:B------:R-:W-:Y:S01]  /*aa30*/  IMAD.X R35, RZ, RZ, R37, P6 ;  /* 0x000000ffff237224 */ /* 0x000fe200030e0625 */
[----:B------:R-:W-:Y:S01]  /*aa40*/  IADD3 R47, P6, R36, 0x7000, RZ ;  /* 0x00007000242f7810 */ /* 0x000fe20007fde0ff */
[----:B------:R-:W0:Y:S01]  /*aa50*/  @P1 LDC R48, c[0x0][0xbf0] ;  /* 0x0002fc00ff301b82 */ /* 0x000e220000000800 */
[----:B------:R-:W-:-:S02]  /*aa60*/  LOP3.LUT R14, R33, 0x380, RZ, 0xc0, !PT ;  /* 0x00000380210e7812 */ /* 0x000fc400078ec0ff */
[----:B------:R-:W-:Y:S02]  /*aa70*/  LOP3.LUT R20, R47, 0x380, RZ, 0xc0, !PT ;  /* 0x000003802f147812 */ /* 0x000fe400078ec0ff */
[----:B------:R-:W-:Y:S02]  /*aa80*/  LOP3.LUT R44, R45, 0x380, RZ, 0xc0, !PT ;  /* 0x000003802d2c7812 */ /* 0x000fe400078ec0ff */
[----:B------:R-:W-:Y:S02]  /*aa90*/  SHF.R.U64 R20, R20, 0x3, RZ ;  /* 0x0000000314147819 */ /* 0x000fe400000012ff */
[----:B------:R-:W-:Y:S02]  /*aaa0*/  LOP3.LUT R12, R31, 0x380, RZ, 0xc0, !PT ;  /* 0x000003801f0c7812 */ /* 0x000fe400078ec0ff */
[----:B------:R-:W-:Y:S02]  /*aab0*/  LOP3.LUT R20, R20, R47, RZ, 0x3c, !PT ;  /* 0x0000002f14147212 */ /* 0x000fe400078e3cff */
[----:B------:R-:W1:Y:S01]  /*aac0*/  @P1 LDC R47, c[0x0][0xbec] ;  /* 0x0002fb00ff2f1b82 */ /* 0x000e620000000800 */
[----:B------:R-:W-:-:S02]  /*aad0*/  SHF.R.U64 R9, R9, 0x3, RZ ;  /* 0x0000000309097819 */ /* 0x000fc400000012ff */
[----:B------:R-:W-:Y:S02]  /*aae0*/  LOP3.LUT R8, R21, 0x380, RZ, 0xc0, !PT ;  /* 0x0000038015087812 */ /* 0x000fe400078ec0ff */
[----:B------:R-:W-:Y:S02]  /*aaf0*/  SHF.R.U64 R14, R14, 0x3, RZ ;  /* 0x000000030e0e7819 */ /* 0x000fe400000012ff */
[----:B------:R-:W-:Y:S02]  /*ab00*/  SHF.R.U64 R44, R44, 0x3, RZ ;  /* 0x000000032c2c7819 */ /* 0x000fe400000012ff */
[C---:B------:R-:W-:Y:S02]  /*ab10*/  IADD3 R29, P3, R4.reuse, 0x4000, RZ ;  /* 0x00004000041d7810 */ /* 0x040fe40007f7e0ff */
[C---:B------:R-:W-:Y:S02]  /*ab20*/  IADD3 R27, P4, R4.reuse, 0x60, RZ ;  /* 0x00000060041b7810 */ /* 0x040fe40007f9e0ff */
[----:B------:R-:W-:Y:S01]  /*ab30*/  IADD3 R25, P5, R4, 0x40, RZ ;  /* 0x0000004004197810 */ /* 0x000fe20007fbe0ff */
[----:B------:R-:W-:Y:S01]  /*ab40*/  IMAD.X R15, RZ, RZ, R5, P3 ;  /* 0x000000ffff0f7224 */ /* 0x000fe200018e0605 */
[----:B------:R-:W-:-:S02]  /*ab50*/  SHF.R.U64 R12, R12, 0x3, RZ ;  /* 0x000000030c0c7819 */ /* 0x000fc400000012ff */
[----:B------:R-:W-:Y:S01]  /*ab60*/  LOP3.LUT R4, R9, R4, RZ, 0x3c, !PT ;  /* 0x0000000409047212 */ /* 0x000fe200078e3cff */
[----:B------:R-:W-:Y:S01]  /*ab70*/  IMAD.X R9, RZ, RZ, R5, P5 ;  /* 0x000000ffff097224 */ /* 0x000fe200028e0605 */
[----:B------:R-:W-:Y:S02]  /*ab80*/  SHF.R.U64 R8, R8, 0x3, RZ ;  /* 0x0000000308087819 */ /* 0x000fe400000012ff */
[----:B------:R-:W-:Y:S02]  /*ab90*/  LOP3.LUT R42, R14, R33, RZ, 0x3c, !PT ;  /* 0x000000210e2a7212 */ /* 0x000fe400078e3cff */
[----:B------:R-:W-:Y:S02]  /*aba0*/  LOP3.LUT R44, R44, R45, RZ, 0x3c, !PT ;  /* 0x0000002d2c2c7212 */ /* 0x000fe400078e3cff */
[----:B------:R-:W-:Y:S02]  /*abb0*/  LOP3.LUT R10, R29, 0x380, RZ, 0xc0, !PT ;  /* 0x000003801d0a7812 */ /* 0x000fe400078ec0ff */
[----:B------:R-:W-:-:S02]  /*abc0*/  LOP3.LUT R40, R12, R31, RZ, 0x3c, !PT ;  /* 0x0000001f0c287212 */ /* 0x000fc400078e3cff */
[-C--:B------:R-:W-:Y:S02]  /*abd0*/  IADD3.X R45, RZ, R5.reuse, RZ, P0, !PT ;  /* 0x00000005ff2d7210 */ /* 0x080fe400007fe4ff */
[----:B------:R-:W-:Y:S02]  /*abe0*/  IADD3.X R11, RZ, R5, RZ, P4, !PT ;  /* 0x00000005ff0b7210 */ /* 0x000fe400027fe4ff */
[----:B------:R-:W-:Y:S02]  /*abf0*/  LOP3.LUT R12, R8, R21, RZ, 0x3c, !PT ;  /* 0x00000015080c7212 */ /* 0x000fe400078e3cff */
[----:B------:R-:W-:Y:S02]  /*ac00*/  MOV R46, R4 ;  /* 0x00000004002e7202 */ /* 0x000fe40000000f00 */
[----:B------:R-:W-:Y:S02]  /*ac10*/  LOP3.LUT R8, R25, 0x380, RZ, 0xc0, !PT ;  /* 0x0000038019087812 */ /* 0x000fe400078ec0ff */
[----:B------:R-:W-:-:S02]  /*ac20*/  F2FP.BF16.F32.PACK_AB R4, R89, R88 ;  /* 0x000000585904723e */ /* 0x000fc400000010ff */
[----:B------:R-:W-:Y:S01]  /*ac30*/  F2FP.BF16.F32.PACK_AB R5, R91, R90 ;  /* 0x0000005a5b05723e */ /* 0x000fe200000010ff */
[----:B------:R-:W-:Y:S01]  /*ac40*/  BAR.SYNC.DEFER_BLOCKING 0x1, 0x100 ;  /* 0x0044000000007b1d */ /* 0x000fe20000010000 */
[----:B------:R-:W-:Y:S01]  /*ac50*/  MOV R66, R42 ;  /* 0x0000002a00427202 */ /* 0x000fe20000000f00 */
[----:B------:R-:W-:Y:S01]  /*ac60*/  VIADD R42, R17, UR37 ;  /* 0x00000025112a7c36 */ /* 0x000fe20008000000 */
[----:B------:R-:W-:Y:S01]  /*ac70*/  SHF.R.U64 R10, R10, 0x3, RZ ;  /* 0x000000030a0a7819 */ /* 0x000fe200000012ff */
[----:B------:R-:W-:Y:S01]  /*ac80*/  VIADD R43, R186, UR37 ;  /* 0x00000025ba2b7c36 */ /* 0x000fe20008000000 */
[----:B------:R-:W-:Y:S02]  /*ac90*/  SHF.R.U64 R8, R8, 0x3, RZ ;  /* 0x0000000308087819 */ /* 0x000fe400000012ff */
[----:B------:R-:W-:Y:S02]  /*aca0*/  LOP3.LUT R14, R10, R29, RZ, 0x3c, !PT ;  /* 0x0000001d0a0e7212 */ /* 0x000fe400078e3cff */
[----:B------:R-:W-:-:S02]  /*acb0*/  LOP3.LUT R10, R27, 0x380, RZ, 0xc0, !PT ;  /* 0x000003801b0a7812 */ /* 0x000fc400078ec0ff */
[----:B------:R-:W-:Y:S02]  /*acc0*/  LOP3.LUT R8, R8, R25, RZ, 0x3c, !PT ;  /* 0x0000001908087212 */ /* 0x000fe400078e3cff */
[----:B------:R-:W-:Y:S02]  /*acd0*/  IADD3 R25, P0, R36, 0x6000, RZ ;  /* 0x0000600024197810 */ /* 0x000fe40007f1e0ff */
[----:B------:R-:W-:Y:S02]  /*ace0*/  SHF.R.U64 R10, R10, 0x3, RZ ;  /* 0x000000030a0a7819 */ /* 0x000fe400000012ff */
[----:B------:R-:W-:Y:S02]  /*acf0*/  LOP3.LUT R24, R25, 0x380, RZ, 0xc0, !PT ;  /* 0x0000038019187812 */ /* 0x000fe400078ec0ff */
[----:B------:R-:W-:Y:S02]  /*ad00*/  LOP3.LUT R10, R10, R27, RZ, 0x3c, !PT ;  /* 0x0000001b0a0a7212 */ /* 0x000fe400078e3cff */
[----:B------:R-:W-:-:S02]  /*ad10*/  SHF.R.U64 R24, R24, 0x3, RZ ;  /* 0x0000000318187819 */ /* 0x000fc400000012ff */
[----:B------:R-:W-:Y:S01]  /*ad20*/  MOV R54, R10 ;  /* 0x0000000a00367202 */ /* 0x000fe20000000f00 */
[----:B------:R1:W-:Y:S01]  /*ad30*/  STSM.16.M88.4 [R46], R4 ;  /* 0x000000042e007844 */ /* 0x0003e20000000200 */
[----:B------:R-:W-:Y:S01]  /*ad40*/  LOP3.LUT R24, R24, R25, RZ, 0x3c, !PT ;  /* 0x0000001918187212 */ /* 0x000fe200078e3cff */
[----:B------:R-:W-:Y:S01]  /*ad50*/  IMAD.X R25, RZ, RZ, R37, P0 ;  /* 0x000000ffff197224 */ /* 0x000fe200000e0625 */
[----:B------:R-:W-:Y:S01]  /*ad60*/  MOV R53, R14 ;  /* 0x0000000e00357202 */ /* 0x000fe20000000f00 */
[----:B------:R-:W-:Y:S01]  /*ad70*/  IMAD.U32 R14, RZ, RZ, UR8 ;  /* 0x00000008ff0e7e24 */ /* 0x000fe2000f8e00ff */
[----:B------:R-:W-:Y:S01]  /*ad80*/  MOV R15, R12 ;  /* 0x0000000c000f7202 */ /* 0x000fe20000000f00 */
[----:B------:R-:W-:Y:S01]  /*ad90*/  ULDC.64 UR8, c[0x0][0xae8] ;  /* 0x0002ba0000087ab9 */ /* 0x000fe20000000a00 */
[C---:B------:R-:W-:Y:S02]  /*ada0*/  IADD3 R29, P3, R36.reuse, 0x4000, RZ ;  /* 0x00004000241d7810 */ /* 0x040fe40007f7e0ff */
[----:B------:R-:W-:-:S02]  /*adb0*/  IADD3 R27, P2, R36, 0x5000, RZ ;  /* 0x00005000241b7810 */ /* 0x000fc40007f5e0ff */
[----:B------:R-:W-:Y:S02]  /*adc0*/  LOP3.LUT R28, R29, 0x380, RZ, 0xc0, !PT ;  /* 0x000003801d1c7812 */ /* 0x000fe400078ec0ff */
[----:B------:R-:W-:Y:S02]  /*add0*/  LOP3.LUT R26, R27, 0x380, RZ, 0xc0, !PT ;  /* 0x000003801b1a7812 */ /* 0x000fe400078ec0ff */
[----:B------:R-:W-:Y:S01]  /*ade0*/  SHF.R.U64 R28, R28, 0x3, RZ ;  /* 0x000000031c1c7819 */ /* 0x000fe200000012ff */
[----:B-1----:R-:W-:Y:S01]  /*adf0*/  @P1 IMAD.HI.U32 R5, R42, R47, RZ ;  /* 0x0000002f2a051227 */ /* 0x002fe200078e00ff */
[----:B------:R-:W-:Y:S02]  /*ae00*/  MOV R4, R42 ;  /* 0x0000002a00047202 */ /* 0x000fe40000000f00 */
[----:B------:R-:W-:Y:S02]  /*ae10*/  F2FP.BF16.F32.PACK_AB R7, R103, R102 ;  /* 0x000000666707723e */ /* 0x000fe400000010ff */
[----:B0-----:R-:W-:-:S02]  /*ae20*/  @P1 SHF.R.U32.HI R4, RZ, R48, R5 ;  /* 0x00000030ff041219 */ /* 0x001fc40000011605 */
[----:B------:R-:W-:Y:S02]  /*ae30*/  MOV R52, R40 ;  /* 0x0000002800347202 */ /* 0x000fe40000000f00 */
[--C-:B------:R-:W-:Y:S01]  /*ae40*/  SHF.R.S32.HI R5, RZ, 0x1f, R4.reuse ;  /* 0x0000001fff057819 */ /* 0x100fe20000011404 */
[----:B------:R-:W-:Y:S01]  /*ae50*/  IMAD.MOV R6, RZ, RZ, -R4 ;  /* 0x000000ffff067224 */ /* 0x000fe200078e0a04 */
[----:B------:R-:W-:Y:S02]  /*ae60*/  IADD3 R12, P0, R4, UR6, RZ ;  /* 0x00000006040c7c10 */ /* 0x000fe4000ff1e0ff */
        /* <DEDUP_REMOVED lines=8> */
[----:B------:R-:W-:Y:S01]  /*aef0*/  SHF.R.U64 R26, R26, 0x3, RZ ;  /* 0x000000031a1a7819 */ /* 0x000fe200000012ff */
[----:B------:R-:W-:Y:S01]  /*af00*/  IMAD R10, R10, UR6, RZ ;  /* 0x000000060a0a7c24 */ /* 0x000fe2000f8e02ff */
[----:B------:R-:W-:Y:S01]  /*af10*/  LOP3.LUT R28, R28, R29, RZ, 0x3c, !PT ;  /* 0x0000001d1c1c7212 */ /* 0x000fe200078e3cff */
[----:B------:R0:W-:Y:S01]  /*af20*/  STSM.16.M88.4 [R15], R4 ;  /* 0x000000040f007844 */ /* 0x0001e20000000200 */
[----:B------:R-:W-:Y:S01]  /*af30*/  IADD3.X R29, RZ, R37, RZ, P3, !PT ;  /* 0x00000025ff1d7210 */ /* 0x000fe20001ffe4ff */
[----:B------:R-:W-:Y:S01]  /*af40*/  IMAD R41, R11, UR7, R10 ;  /* 0x000000070b297c24 */ /* 0x000fe2000f8e020a */
[----:B------:R-:W-:Y:S01]  /*af50*/  ULDC.64 UR6, c[0x0][0xb50] ;  /* 0x0002d40000067ab9 */ /* 0x000fe20000000a00 */
[----:B------:R-:W-:-:S02]  /*af60*/  MOV R14, R8 ;  /* 0x00000008000e7202 */ /* 0x000fc40000000f00 */
[----:B------:R-:W-:Y:S02]  /*af70*/  LOP3.LUT P0, RZ, R184, 0x3, RZ, 0xc0, !PT ;  /* 0x00000003b8ff7812 */ /* 0x000fe4000780c0ff */
[----:B------:R-:W-:Y:S02]  /*af80*/  F2FP.BF16.F32.PACK_AB R8, R105, R104 ;  /* 0x000000686908723e */ /* 0x000fe400000010ff */
[----:B------:R-:W-:Y:S02]  /*af90*/  F2FP.BF16.F32.PACK_AB R9, R107, R106 ;  /* 0x0000006a6b09723e */ /* 0x000fe400000010ff */
[----:B------:R-:W-:Y:S02]  /*afa0*/  F2FP.BF16.F32.PACK_AB R10, R109, R108 ;  /* 0x0000006c6d0a723e */ /* 0x000fe400000010ff */
[----:B------:R-:W-:Y:S01]  /*afb0*/  F2FP.BF16.F32.PACK_AB R11, R111, R110 ;  /* 0x0000006e6f0b723e */ /* 0x000fe200000010ff */
[----:B0-----:R-:W-:Y:S01]  /*afc0*/  VIADD R5, R43, 0x8 ;  /* 0x000000082b057836 */ /* 0x001fe20000000000 */
[----:B------:R-:W-:-:S02]  /*afd0*/  IADD3 R7, R13, R41, RZ ;  /* 0x000000290d077210 */ /* 0x000fc40007ffe0ff */
[----:B------:R-:W-:Y:S01]  /*afe0*/  LEA R40, P3, R12, UR6, 0x2 ;  /* 0x000000060c287c11 */ /* 0x000fe2000f8610ff */
[----:B------:R0:W-:Y:S01]  /*aff0*/  STSM.16.M88.4 [R14], R8 ;  /* 0x000000080e007844 */ /* 0x0001e20000000200 */
[----:B------:R-:W-:Y:S01]  /*b000*/  LOP3.LUT R26, R26, R27, RZ, 0x3c, !PT ;  /* 0x0000001b1a1a7212 */ /* 0x000fe200078e3cff */
[----:B------:R-:W-:Y:S01]  /*b010*/  IMAD.X R27, RZ, RZ, R37, P2 ;  /* 0x000000ffff1b7224 */ /* 0x000fe200010e0625 */
[-C--:B------:R-:W-:Y:S01]  /*b020*/  ISETP.GE.OR P2, PT, R43, R64.reuse, P0 ;  /* 0x000000402b00720c */ /* 0x080fe20000746670 */
[----:B------:R-:W-:Y:S01]  /*b030*/  SHFL.IDX PT, R60, R40, RZ, 0x1c1f ;  /* 0x001c1fff283c7589 */ /* 0x000fe200000e0000 */
[----:B------:R-:W-:Y:S02]  /*b040*/  ISETP.GE.OR P0, PT, R5, R64, P0 ;  /* 0x000000400500720c */ /* 0x000fe40000706670 */
[----:B------:R-:W-:Y:S01]  /*b050*/  LEA.HI.X R41, R12, UR7, R7, 0x2, P3 ;  /* 0x000000070c297c11 */ /* 0x000fe200098f1407 */
[----:B------:R-:W-:Y:S01]  /*b060*/  SHFL.IDX PT, R62, R40, 0x1, 0x1c1f ;  /* 0x003c1f00283e7f89 */ /* 0x000fe200000e0000 */
[----:B------:R-:W-:-:S02]  /*b070*/  F2FP.BF16.F32.PACK_AB R4, R113, R112 ;  /* 0x000000707104723e */ /* 0x000fc400000010ff */
[----:B------:R-:W-:Y:S01]  /*b080*/  F2FP.BF16.F32.PACK_AB R5, R115, R114 ;  /* 0x000000727305723e */ /* 0x000fe200000010ff */
[----:B------:R-:W1:Y:S01]  /*b090*/  SHFL.IDX PT, R61, R41, RZ, 0x1c1f ;  /* 0x001c1fff293d7589 */ /* 0x000e6200000e0000 */
[----:B------:R-:W-:Y:S02]  /*b0a0*/  F2FP.BF16.F32.PACK_AB R6, R117, R116 ;  /* 0x000000747506723e */ /* 0x000fe400000010ff */
[----:B------:R-:W-:Y:S01]  /*b0b0*/  F2FP.BF16.F32.PACK_AB R7, R119, R118 ;  /* 0x000000767707723e */ /* 0x000fe200000010ff */
[----:B------:R-:W2:Y:S01]  /*b0c0*/  SHFL.IDX PT, R63, R41, 0x1, 0x1c1f ;  /* 0x003c1f00293f7f89 */ /* 0x000ea200000e0000 */
[----:B------:R-:W-:Y:S02]  /*b0d0*/  F2FP.BF16.F32.PACK_AB R12, R121, R120 ;  /* 0x00000078790c723e */ /* 0x000fe400000010ff */
[----:B------:R-:W-:Y:S01]  /*b0e0*/  F2FP.BF16.F32.PACK_AB R13, R123, R122 ;  /* 0x0000007a7b0d723e */ /* 0x000fe200000010ff */
[----:B------:R-:W-:Y:S01]  /*b0f0*/  STSM.16.M88.4 [R54], R4 ;  /* 0x0000000436007844 */ /* 0x000fe20000000200 */
[----:B0-----:R-:W-:-:S02]  /*b100*/  F2FP.BF16.F32.PACK_AB R14, R125, R124 ;  /* 0x0000007c7d0e723e */ /* 0x001fc400000010ff */
[----:B------:R-:W-:Y:S02]  /*b110*/  F2FP.BF16.F32.PACK_AB R15, R127, R126 ;  /* 0x0000007e7f0f723e */ /* 0x000fe400000010ff */
[----:B------:R-:W-:Y:S02]  /*b120*/  F2FP.BF16.F32.PACK_AB R8, R129, R128 ;  /* 0x000000808108723e */ /* 0x000fe400000010ff */
[----:B------:R-:W-:Y:S01]  /*b130*/  F2FP.BF16.F32.PACK_AB R9, R131, R130 ;  /* 0x000000828309723e */ /* 0x000fe200000010ff */
[----:B------:R-:W-:Y:S01]  /*b140*/  STSM.16.M88.4 [R53], R12 ;  /* 0x0000000c35007844 */ /* 0x000fe20000000200 */
[----:B------:R-:W-:Y:S02]  /*b150*/  F2FP.BF16.F32.PACK_AB R10, R133, R132 ;  /* 0x00000084850a723e */ /* 0x000fe400000010ff */
[----:B------:R-:W-:Y:S02]  /*b160*/  F2FP.BF16.F32.PACK_AB R11, R135, R134 ;  /* 0x00000086870b723e */ /* 0x000fe400000010ff */
[----:B------:R-:W-:-:S02]  /*b170*/  MOV R65, R44 ;  /* 0x0000002c00417202 */ /* 0x000fc40000000f00 */
[C---:B------:R-:W-:Y:S01]  /*b180*/  IADD3 R33, P5, R36.reuse, 0x2000, RZ ;  /* 0x0000200024217810 */ /* 0x040fe20007fbe0ff */
[----:B------:R-:W-:Y:S01]  /*b190*/  STSM.16.M88.4 [R52], R8 ;  /* 0x0000000834007844 */ /* 0x000fe20000000200 */
[----:B------:R-:W-:Y:S01]  /*b1a0*/  UIMAD UR5, UR12, UR8, URZ ;  /* 0x000000080c0572a4 */ /* 0x000fe2000f8e023f */
[C---:B------:R-:W-:Y:S02]  /*b1b0*/  IADD3 R31, P4, R36.reuse, 0x3000, RZ ;  /* 0x00003000241f7810 */ /* 0x040fe40007f9e0ff */
[----:B------:R0:W-:Y:S01]  /*b1c0*/  STSM.16.M88.4 [R66], R136 ;  /* 0x0000008842007844 */ /* 0x0001e20000000200 */
[----:B------:R-:W-:Y:S01]  /*b1d0*/  UIMAD.WIDE.U32 UR6, UR38, UR8, URZ ;  /* 0x00000008260672a5 */ /* 0x000fe2000f8e003f */
[----:B------:R-:W-:Y:S02]  /*b1e0*/  LOP3.LUT R21, R36, 0x380, RZ, 0xc0, !PT ;  /* 0x0000038024157812 */ /* 0x000fe400078ec0ff */
[----:B------:R-:W-:Y:S01]  /*b1f0*/  STSM.16.M88.4 [R65], R144 ;  /* 0x0000009041007844 */ /* 0x000fe20000000200 */
[----:B------:R-:W-:Y:S01]  /*b200*/  UIMAD UR5, UR38, UR9, UR5 ;  /* 0x00000009260572a4 */ /* 0x000fe2000f8e0205 */
[----:B------:R-:W-:Y:S01]  /*b210*/  LOP3.LUT R32, R33, 0x380, RZ, 0xc0, !PT ;  /* 0x0000038021207812 */ /* 0x000fe200078ec0ff */
[----:B------:R-:W-:Y:S01]  /*b220*/  BAR.SYNC.DEFER_BLOCKING 0x1, 0x100 ;  /* 0x0044000000007b1d */ /* 0x000fe20000010000 */
[----:B------:R-:W-:-:S07]  /*b230*/  LOP3.LUT R30, R31, 0x380, RZ, 0xc0, !PT ;  /* 0x000003801f1e7812 */ /* 0x000fce00078ec0ff */
[----:B0-----:R-:W0:Y:S01]  /*b240*/  @P1 LDC R66, c[0x0][0xbec] ;  /* 0x0002fb00ff421b82 */ /* 0x001e220000000800 */
[----:B------:R-:W-:Y:S01]  /*b250*/  UIMAD UR8, UR13, UR10, URZ ;  /* 0x0000000a0d0872a4 */ /* 0x000fe2000f8e023f */
[----:B------:R-:W-:Y:S01]  /*b260*/  SHF.R.U64 R21, R21, 0x3, RZ ;  /* 0x0000000315157819 */ /* 0x000fe200000012ff */
[----:B------:R-:W-:Y:S01]  /*b270*/  UIADD3 UR7, UR7, UR5, URZ ;  /* 0x0000000507077290 */ /* 0x000fe2000fffe03f */
[----:B------:R-:W-:Y:S01]  /*b280*/  SHF.R.U64 R32, R32, 0x3, RZ ;  /* 0x0000000320207819 */ /* 0x000fe200000012ff */
[----:B-1----:R1:W-:Y:S01]  /*b290*/  @!P2 ST.E desc[UR50][R60.64], R3 ;  /* 0x000000033c00a985 */ /* 0x0023e2000c101932 */
[----:B------:R-:W-:Y:S01]  /*b2a0*/  UIMAD UR5, UR42, UR11, UR8 ;  /* 0x0000000b2a0572a4 */ /* 0x000fe2000f8e0208 */
[----:B------:R-:W-:Y:S02]  /*b2b0*/  SHF.R.U64 R30, R30, 0x3, RZ ;  /* 0x000000031e1e7819 */ /* 0x000fe400000012ff */
[----:B--2---:R2:W-:Y:S01]  /*b2c0*/  @!P0 ST.E desc[UR50][R62.64], R0 ;  /* 0x000000003e008985 */ /* 0x0045e2000c101932 */
[----:B------:R-:W-:Y:S01]  /*b2d0*/  UIMAD.WIDE.U32 UR6, UR42, UR10, UR6 ;  /* 0x0000000a2a0672a5 */ /* 0x000fe2000f8e0006 */
[----:B------:R-:W-:Y:S01]  /*b2e0*/  LOP3.LUT R36, R21, R36, RZ, 0x3c, !PT ;  /* 0x0000002415247212 */ /* 0x000fe200078e3cff */
[--C-:B------:R-:W-:Y:S01]  /*b2f0*/  IMAD.X R21, RZ, RZ, R37.reuse, P6 ;  /* 0x000000ffff157224 */ /* 0x100fe200030e0625 */
[----:B------:R3:W5:Y:S01]  /*b300*/  LD.E.128 R12, desc[UR50][R24.64] ;  /* 0x00000032180c7980 */ /* 0x000762000c101d00 */
[----:B------:R-:W-:Y:S01]  /*b310*/  LOP3.LUT R32, R32, R33, RZ, 0x3c, !PT ;  /* 0x0000002120207212 */ /* 0x000fe200078e3cff */
[----:B------:R-:W-:Y:S01]  /*b320*/  ULDC.64 UR8, c[0x0][0xae0] ;  /* 0x0002b80000087ab9 */ /* 0x000fe20000000a00 */
[----:B------:R-:W-:Y:S01]  /*b330*/  LOP3.LUT R30, R30, R31, RZ, 0x3c, !PT ;  /* 0x0000001f1e1e7212 */ /* 0x000fe200078e3cff */
[----:B-1----:R-:W1:Y:S01]  /*b340*/  @P1 LDC R61, c[0x0][0xbf0] ;  /* 0x0002fc00ff3d1b82 */ /* 0x002e620000000800 */
[----:B--2---:R-:W-:Y:S01]  /*b350*/  IMAD R0, R19, 0x20, R22 ;  /* 0x0000002013007824 */ /* 0x004fe200078e0216 */
[----:B------:R-:W-:Y:S01]  /*b360*/  UIADD3 UR5, UR7, UR5, URZ ;  /* 0x0000000507057290 */ /* 0x000fe2000fffe03f */
[----:B------:R-:W-:Y:S01]  /*b370*/  IMAD.X R33, RZ, RZ, R37, P5 ;  /* 0x000000ffff217224 */ /* 0x000fe200028e0625 */
[----:B------:R2:W5:Y:S01]  /*b380*/  LD.E.128 R8, desc[UR50][R20.64] ;  /* 0x0000003214087980 */ /* 0x000562000c101d00 */
[----:B---3--:R-:W-:-:S02]  /*b390*/  VIADD R25, R0, UR37 ;  /* 0x0000002500197c36 */ /* 0x008fc40008000000 */
[----:B------:R-:W-:Y:S01]  /*b3a0*/  IMAD.X R31, RZ, RZ, R37, P4 ;  /* 0x000000ffff1f7224 */ /* 0x000fe200020e0625 */
[----:B------:R-:W5:Y:S01]  /*b3b0*/  LD.E.128 R48, desc[UR50][R36.64] ;  /* 0x0000003224307980 */ /* 0x000f62000c101d00 */
[----:B0-----:R-:W-:-:S03]  /*b3c0*/  @P1 IMAD.HI.U32 R0, R25, R66, RZ ;  /* 0x0000004219001227 */ /* 0x001fc600078e00ff */
[----:B------:R-:W5:Y:S01]  /*b3d0*/  LD.E.128 R44, desc[UR50][R34.64] ;  /* 0x00000032222c7980 */ /* 0x000f62000c101d00 */
[----:B------:R-:W-:Y:S01]  /*b3e0*/  IMAD.MOV.U32 R3, RZ, RZ, R25 ;  /* 0x000000ffff037224 */ /* 0x000fe200078e0019 */
[----:B--2---:R-:W-:Y:S01]  /*b3f0*/  MOV R20, UR6 ;  /* 0x0000000600147c02 */ /* 0x004fe20008000f00 */
[----:B------:R-:W-:Y:S01]  /*b400*/  IMAD.U32 R21, RZ, RZ, UR7 ;  /* 0x00000007ff157e24 */ /* 0x000fe2000f8e00ff */
[----:B------:R-:W5:Y:S04]  /*b410*/  LD.E.128 R40, desc[UR50][R32.64] ;  /* 0x0000003220287980 */ /* 0x000f68000c101d00 */
[----:B------:R-:W5:Y:S01]  /*b420*/  LD.E.128 R4, desc[UR50][R30.64] ;  /* 0x000000321e047980 */ /* 0x000f62000c101d00 */
[----:B-1----:R-:W-:Y:S01]  /*b430*/  @P1 SHF.R.U32.HI R3, RZ, R61, R0 ;  /* 0x0000003dff031219 */ /* 0x002fe20000011600 */
[----:B------:R-:W-:-:S02]  /*b440*/  ULDC.64 UR6, c[0x0][0xad8] ;  /* 0x0002b60000067ab9 */ /* 0x000fc40000000a00 */
[----:B------:R-:W5:Y:S01]  /*b450*/  LD.E.128 R56, desc[UR50][R28.64] ;  /* 0x000000321c387980 */ /* 0x000f62000c101d00 */
[--C-:B------:R-:W-:Y:S01]  /*b460*/  SHF.R.S32.HI R0, RZ, 0x1f, R3.reuse ;  /* 0x0000001fff007819 */ /* 0x100fe20000011403 */
[----:B------:R-:W-:Y:S02]  /*b470*/  IMAD.MOV R24, RZ, RZ, -R3 ;  /* 0x000000ffff187224 */ /* 0x000fe400078e0a03 */
[----:B------:R-:W-:Y:S01]  /*b480*/  IMAD.U32 R21, RZ, RZ, UR5 ;  /* 0x00000005ff157e24 */ /* 0x000fe2000f8e00ff */
[----:B------:R0:W5:Y:S01]  /*b490*/  LD.E.128 R52, desc[UR50][R26.64] ;  /* 0x000000321a347980 */ /* 0x000162000c101d00 */
[----:B------:R-:W-:Y:S02]  /*b4a0*/  IMAD R0, R0, UR8, RZ ;  /* 0x0000000800007c24 */ /* 0x000fe4000f8e02ff */
[----:B------:R-:W-:Y:S01]  /*b4b0*/  IMAD R39, R39, R24, R25 ;  /* 0x0000001827277224 */ /* 0x000fe200078e0219 */
[----:B------:R-:W-:Y:S01]  /*b4c0*/  @!PT LDS RZ, [RZ] ;  /* 0x00000000fffff984 */ /* 0x000fe20000000800 */
[----:B------:R-:W-:Y:S01]  /*b4d0*/  @!PT LDS RZ, [RZ] ;  /* 0x00000000fffff984 */ /* 0x000fe20000000800 */
[----:B------:R-:W-:Y:S01]  /*b4e0*/  @!PT LDS RZ, [RZ] ;  /* 0x00000000fffff984 */ /* 0x000fe20000000800 */
[----:B------:R-:W-:Y:S01]  /*b4f0*/  @!PT LDS RZ, [RZ] ;  /* 0x00000000fffff984 */ /* 0x000fe20000000800 */
[----:B------:R1:W-:Y:S06]  /*b500*/  MEMBAR.ALL.CTA ;  /* 0x0000000000007992 */ /* 0x0003ec0000008000 */
[----:B-1----:R-:W1:Y:S01]  /*b510*/  FENCE.VIEW.ASYNC.S ;  /* 0x00000000000073c6 */ /* 0x002e620000000000 */
[----:B------:R-:W-:-:S02]  /*b520*/  IMAD R25, R3, UR9, R0 ;  /* 0x0000000903197c24 */ /* 0x000fc4000f8e0200 */
[----:B------:R-:W-:Y:S01]  /*b530*/  IMAD.WIDE.U32 R20, R3, UR8, R20 ;  /* 0x0000000803147c25 */ /* 0x000fe2000f8e0014 */
[----:B------:R-:W-:-:S03]  /*b540*/  SHF.R.S32.HI R0, RZ, 0x1f, R39 ;  /* 0x0000001fff007819 */ /* 0x000fc60000011427 */
[----:B------:R-:W-:Y:S02]  /*b550*/  IMAD.IADD R21, R21, 0x1, R25 ;  /* 0x0000000115157824 */ /* 0x000fe400078e0219 */
[----:B------:R-:W-:Y:S02]  /*b560*/  IMAD R0, R0, UR6, RZ ;  /* 0x0000000600007c24 */ /* 0x000fe4000f8e02ff */
[----:B0-----:R-:W-:Y:S02]  /*b570*/  VIADD R27, R22, UR37 ;  /* 0x00000025161b7c36 */ /* 0x001fe40008000000 */
[C---:B------:R-:W-:Y:S02]  /*b580*/  IMAD R25, R39.reuse, UR7, R0 ;  /* 0x0000000727197c24 */ /* 0x040fe4000f8e0200 */
[----:B------:R-:W-:Y:S01]  /*b590*/  IMAD.WIDE.U32 R20, R39, UR6, R20 ;  /* 0x0000000627147c25 */ /* 0x000fe2000f8e0014 */
[CC--:B------:R-:W-:Y:S01]  /*b5a0*/  ISETP.GE.AND P2, PT, R27.reuse, R64.reuse, PT ;  /* 0x000000401b00720c */ /* 0x0c0fe20003f46270 */
[----:B------:R-:W-:Y:S01]  /*b5b0*/  ULDC.64 UR6, c[0x0][0xa80] ;  /* 0x0002a00000067ab9 */ /* 0x000fe20000000a00 */
[----:B------:R-:W-:Y:S01]  /*b5c0*/  IADD3 R3, R27, 0x20, RZ ;  /* 0x000000201b037810 */ /* 0x000fe20007ffe0ff */
[----:B------:R-:W-:Y:S01]  /*b5d0*/  IMAD.IADD R21, R21, 0x1, R25 ;  /* 0x0000000115157824 */ /* 0x000fe200078e0219 */
[----:B------:R-:W-:Y:S01]  /*b5e0*/  LEA R0, P3, R20, UR6, 0x1 ;  /* 0x0000000614007c11 */ /* 0x000fe2000f8608ff */
[----:B------:R-:W-:Y:S01]  /*b5f0*/  VIADD R38, R38, 0x28820 ;  /* 0x0002882026267836 */ /* 0x000fe20000000000 */
[----:B------:R-:W-:Y:S01]  /*b600*/  ISETP.GE.AND P0, PT, R3, R64, PT ;  /* 0x000000400300720c */ /* 0x000fe20003f06270 */
[----:B------:R-:W-:Y:S01]  /*b610*/  VIADD R3, R27, 0x40 ;  /* 0x000000401b037836 */ /* 0x000fe20000000000 */
[----:B------:R-:W-:-:S02]  /*b620*/  LEA.HI.X R26, R20, UR7, R21, 0x1, P3 ;  /* 0x00000007141a7c11 */ /* 0x000fc400098f0c15 */
[----:B------:R-:W-:Y:S01]  /*b630*/  PRMT R38, RZ, 0x654, R38 ;  /* 0x00000654ff267816 */ /* 0x000fe20000000026 */
[----:B-1----:R0:W1:Y:S01]  /*b640*/  SHFL.IDX PT, R25, R0, RZ, 0x181f ;  /* 0x00181fff00197589 */ /* 0x00206200000e0000 */
        /* <DEDUP_REMOVED lines=8> */
[-C--:B-1----:R-:W-:Y:S02]  /*b6d0*/  @!P2 LEA R20, P4, R2, R25.reuse, 0x1 ;  /* 0x000000190214a211 */ /* 0x082fe400078808ff */
[----:B------:R-:W-:Y:S02]  /*b6e0*/  @!P3 LEA R24, P5, R18, R25, 0x1 ;  /* 0x000000191218b211 */ /* 0x000fe400078a08ff */
[-C--:B--2---:R-:W-:Y:S02]  /*b6f0*/  @!P2 LEA.HI.X R21, R2, R3.reuse, R189, 0x1, P4 ;  /* 0x000000030215a211 */ /* 0x084fe400020f0cbd */
[----:B------:R-:W-:-:S03]  /*b700*/  @!P3 LEA.HI.X R25, R18, R3, R188, 0x1, P5 ;  /* 0x000000031219b211 */ /* 0x000fc600028f0cbc */
[----:B-----5:R3:W-:Y:S04]  /*b710*/  @!P2 ST.E.128 desc[UR50][R20.64], R48 ;  /* 0x000000301400a985 */ /* 0x0207e8000c101d32 */
[----:B------:R3:W-:Y:S02]  /*b720*/  @!P3 ST.E.128 desc[UR50][R24.64], R56 ;  /* 0x000000381800b985 */ /* 0x0007e4000c101d32 */
.L_x_2393:
[----:B------:R-:W-:Y:S05]  /*b730*/  BSYNC B1 ;  /* 0x0000000000017941 */ /* 0x000fea0003800000 */
.L_x_2392:
[----:B--2---:R2:W4:Y:S01]  /*b740*/  SHFL.IDX PT, R3, R26, 0x1, 0x181f ;  /* 0x00381f001a037f89 */ /* 0x00452200000e0000 */
[----:B------:R-:W-:Y:S03]  /*b750*/  BSSY B1, `(.L_x_2394) ;  /* 0x000000c000017945 */ /* 0x000fe60003800000 */
[----:B-1-3--:R2:W1:Y:S01]  /*b760*/  SHFL.IDX PT, R25, R0, 0x1, 0x181f ;  /* 0x00381f0000197f89 */ /* 0x00a46200000e0000 */
        /* <DEDUP_REMOVED lines=8> */
[----:B-----5:R3:W-:Y:S04]  /*b7f0*/  @!P3 ST.E.128 desc[UR50][R20.64], R44 ;  /* 0x0000002c1400b985 */ /* 0x0207e8000c101d32 */
[----:B------:R3:W-:Y:S02]  /*b800*/  @!P4 ST.E.128 desc[UR50][R24.64], R52 ;  /* 0x000000341800c985 */ /* 0x0007e4000c101d32 */
.L_x_2395:
[----:B------:R-:W-:Y:S05]  /*b810*/  BSYNC B1 ;  /* 0x0000000000017941 */ /* 0x000fea0003800000 */
.L_x_2394:
[----:B----4-:R4:W0:Y:S01]  /*b820*/  SHFL.IDX PT, R3, R26, 0x2, 0x181f ;  /* 0x00581f001a037f89 */ /* 0x01082200000e0000 */
        /* <DEDUP_REMOVED lines=8> */
[-C--:B0-----:R-:W-:Y:S02]  /*b8b0*/  @!P2 LEA.HI.X R21, R2, R3.reuse, R189, 0x1, P0 ;  /* 0x000000030215a211 */ /* 0x081fe400000f0cbd */
[----:B------:R-:W-:-:S03]  /*b8c0*/  @!P3 LEA.HI.X R25, R18, R3, R188, 0x1, P1 ;  /* 0x000000031219b211 */ /* 0x000fc600008f0cbc */
[----:B-----5:R3:W-:Y:S04]  /*b8d0*/  @!P2 ST.E.128 desc[UR50][R20.64], R40 ;  /* 0x000000281400a985 */ /* 0x0207e8000c101d32 */
[----:B------:R3:W-:Y:S02]  /*b8e0*/  @!P3 ST.E.128 desc[UR50][R24.64], R12 ;  /* 0x0000000c1800b985 */ /* 0x0007e4000c101d32 */
.L_x_2397:
[----:B------:R-:W-:Y:S05]  /*b8f0*/  BSYNC B1 ;  /* 0x0000000000017941 */ /* 0x000fea0003800000 */
.L_x_2396:
[----:B0-----:R-:W-:Y:S01]  /*b900*/  VIADD R3, R27, 0x60 ;  /* 0x000000601b037836 */ /* 0x001fe20000000000 */
[----:B---3-5:R0:W3:Y:S04]  /*b910*/  SHFL.IDX PT, R15, R26, 0x3, 0x181f ;  /* 0x00781f001a0f7f89 */ /* 0x0280e800000e0000 */
[----:B------:R-:W-:Y:S01]  /*b920*/  ISETP.GE.AND P0, PT, R3, R64, PT ;  /* 0x000000400300720c */ /* 0x000fe20003f06270 */
[----:B------:R0:W0:-:S12]  /*b930*/  SHFL.IDX PT, R21, R0, 0x3, 0x181f ;  /* 0x00781f0000157f89 */ /* 0x00001800000e0000 */
[----:B------:R-:W-:Y:S05]  /*b940*/  @P0 BRA `(.L_x_2398) ;  /* 0x0000000800800947 */ /* 0x000fea0003800000 */
[----:B------:R-:W-:Y:S02]  /*b950*/  ULDC UR5, c[0x0][0xac8] ;  /* 0x0002b20000057ab9 */ /* 0x000fe40000000800 */
[----:B------:R-:W-:-:S13]  /*b960*/  ISETP.GE.AND P1, PT, R2, UR5, PT ;  /* 0x0000000502007c0c */ /* 0x000fda000bf26270 */
[----:B0-----:R-:W-:-:S04]  /*b970*/  @!P1 LEA R12, P0, R2, R21, 0x1 ;  /* 0x00000015020c9211 */ /* 0x001fc800078008ff */
[----:B---3--:R-:W-:Y:S02]  /*b980*/  @!P1 LEA.HI.X R13, R2, R15, R189, 0x1, P0 ;  /* 0x0000000f020d9211 */ /* 0x008fe400000f0cbd */
[----:B------:R-:W-:-:S03]  /*b990*/  ISETP.GE.AND P0, PT, R18, UR5, PT ;  /* 0x0000000512007c0c */ /* 0x000fc6000bf06270 */
[----:B------:R0:W-:Y:S10]  /*b9a0*/  @!P1 ST.E.128 desc[UR50][R12.64], R4 ;  /* 0x000000040c009985 */ /* 0x0001f4000c101d32 */
[----:B------:R-:W-:Y:S05]  /*b9b0*/  @P0 BRA `(.L_x_2398) ;  /* 0x0000000800640947 */ /* 0x000fea0003800000 */
[----:B0-----:R-:W-:-:S04]  /*b9c0*/  LEA R4, P0, R18, R21, 0x1 ;  /* 0x0000001512047211 */ /* 0x001fc800078008ff */
[----:B------:R-:W-:-:S05]  /*b9d0*/  LEA.HI.X R5, R18, R15, R188, 0x1, P0 ;  /* 0x0000000f12057211 */ /* 0x000fca00000f0cbc */
[----:B------:R0:W-:Y:S01]  /*b9e0*/  ST.E.128 desc[UR50][R4.64], R8 ;  /* 0x0000000804007985 */ /* 0x0001e2000c101d32 */
[----:B------:R-:W-:Y:S05]  /*b9f0*/  BRA `(.L_x_2398) ;  /* 0x0000000800547947 */ /* 0x000fea0003800000 */
.L_x_2391:
[----:B------:R-:W0:Y:S01]  /*ba00*/  LDC R10, c[0x0][0xbe8] ;  /* 0x0002fa00ff0a7b82 */ /* 0x000e220000000800 */
[----:B------:R-:W-:Y:S01]  /*ba10*/  ISETP.GE.AND P0, PT, R190, 0x80, PT ;  /* 0x00000080be00780c */ /* 0x000fe20003f06270 */
[----:B------:R-:W-:Y:S01]  /*ba20*/  USHF.R.S32.HI UR8, URZ, 0x1f, UR38 ;  /* 0x0000001f3f087899 */ /* 0x000fe20008011426 */
[----:B------:R-:W-:Y:S01]  /*ba30*/  BSSY B1, `(.L_x_2399) ;  /* 0x000002f000017945 */ /* 0x000fe20003800000 */
[----:B------:R-:W-:Y:S01]  /*ba40*/  USHF.R.S32.HI UR9, URZ, 0x1f, UR42 ;  /* 0x0000001f3f097899 */ /* 0x000fe2000801142a */
[----:B------:R-:W-:Y:S02]  /*ba50*/  LEA R8, R19, R22, 0x5 ;  /* 0x0000001613087211 */ /* 0x000fe400078e28ff */
        /* <DEDUP_REMOVED lines=39> */
[----:B------:R-:W-:-:S04]  /*bcd0*/  LEA R6, P0, R4, UR6, 0x2 ;  /* 0x0000000604067c11 */ /* 0x000fc8000f8010ff */
[----:B------:R-:W-:-:S04]  /*bce0*/  IADD3 R3, R5, R7, RZ ;  /* 0x0000000705037210 */ /* 0x000fc80007ffe0ff */
[----:B------:R-:W-:Y:S01]  /*bcf0*/  LEA.HI.X R7, R4, UR7, R3, 0x2, P0 ;  /* 0x0000000704077c11 */ /* 0x000fe200080f1403 */
[----:B------:R-:W-:-:S05]  /*bd00*/  IMAD.MOV.U32 R3, RZ, RZ, -0x800000 ;  /* 0xff800000ff037424 */ /* 0x000fca00078e00ff */
[----:B------:R2:W-:Y:S02]  /*bd10*/  STG.E desc[UR50][R6.64], R3 ;  /* 0x0000000306007986 */ /* 0x0005e4000c101932 */
.L_x_2400:
[----:B------:R-:W-:Y:S05]  /*bd20*/  BSYNC B1 ;  /* 0x0000000000017941 */ /* 0x000fea0003800000 */
.L_x_2399:
        /* <DEDUP_REMOVED lines=17> */
[----:B------:R-:W-:Y:S01]  /*be40*/  UIADD3 UR5, UR7, UR5, URZ ;  /* 0x0000000507057290 */ /* 0x000fe2000fffe03f */
[----:B------:R-:W-:Y:S01]  /*be50*/  MOV R4, UR6 ;  /* 0x0000000600047c02 */ /* 0x000fe20008000f00 */
[----:B------:R-:W-:-:S02]  /*be60*/  IMAD R0, R0, UR8, RZ ;  /* 0x0000000800007c24 */ /* 0x000fc4000f8e02ff */
        /* <DEDUP_REMOVED lines=35> */
.L_x_2402:
[----:B------:R-:W-:Y:S05]  /*c0a0*/  BSYNC B1 ;  /* 0x0000000000017941 */ /* 0x000fea0003800000 */
.L_x_2401:
        /* <DEDUP_REMOVED lines=13> */
.L_x_2404:
[----:B------:R-:W-:Y:S05]  /*c180*/  BSYNC B1 ;  /* 0x0000000000017941 */ /* 0x000fea0003800000 */
.L_x_2403:
        /* <DEDUP_REMOVED lines=11> */
[----:B------:R3:W-:Y:S04]  /*c240*/  @!P2 ST.E.128 desc[UR50][R10.64], RZ ;  /* 0x000000ff0a00a985 */ /* 0x0007e8000c101d32 */
[----:B------:R3:W-:Y:S02]  /*c250*/  @!P3 ST.E.128 desc[UR50][R4.64], RZ ;  /* 0x000000ff0400b985 */ /* 0x0007e4000c101d32 */
.L_x_2406:
[----:B------:R-:W-:Y:S05]  /*c260*/  BSYNC B1 ;  /* 0x0000000000017941 */ /* 0x000fea0003800000 */
.L_x_2405:
[----:B------:R-:W-:Y:S01]  /*c270*/  VIADD R0, R8, 0x60 ;  /* 0x0000006008007836 */ /* 0x000fe20000000000 */
[----:B0-----:R0:W0:Y:S04]  /*c280*/  SHFL.IDX PT, R3, R7, 0x3, 0x181f ;  /* 0x00781f0007037f89 */ /* 0x00102800000e0000 */
[----:B------:R-:W-:Y:S01]  /*c290*/  ISETP.GE.AND P0, PT, R0, R9, PT ;  /* 0x000000090000720c */ /* 0x000fe20003f06270 */
[----:B-1-3--:R1:W3:-:S12]  /*c2a0*/  SHFL.IDX PT, R5, R6, 0x3, 0x181f ;  /* 0x00781f0006057f89 */ /* 0x00a2d800000e0000 */
[----:B-1----:R-:W-:Y:S05]  /*c2b0*/  @P0 BRA `(.L_x_2398) ;  /* 0x0000000000240947 */ /* 0x002fea0003800000 */
[----:B------:R-:W-:Y:S02]  /*c2c0*/  ULDC UR5, c[0x0][0xac8] ;  /* 0x0002b20000057ab9 */ /* 0x000fe40000000800 */
[----:B------:R-:W-:Y:S02]  /*c2d0*/  ISETP.GE.AND P2, PT, R2, UR5, PT ;  /* 0x0000000502007c0c */ /* 0x000fe4000bf46270 */
[----:B------:R-:W-:-:S11]  /*c2e0*/  ISETP.GE.AND P3, PT, R18, UR5, PT ;  /* 0x0000000512007c0c */ /* 0x000fd6000bf66270 */
[-C--:B--234-:R-:W-:Y:S02]  /*c2f0*/  @!P2 LEA R6, P0, R2, R5.reuse, 0x1 ;  /* 0x000000050206a211 */ /* 0x09cfe400078008ff */
[----:B------:R-:W-:Y:S02]  /*c300*/  @!P3 LEA R4, P1, R18, R5, 0x1 ;  /* 0x000000051204b211 */ /* 0x000fe400078208ff */
[-C--:B0-----:R-:W-:Y:S02]  /*c310*/  @!P2 LEA.HI.X R7, R2, R3.reuse, R189, 0x1, P0 ;  /* 0x000000030207a211 */ /* 0x081fe400000f0cbd */
[----:B------:R-:W-:-:S03]  /*c320*/  @!P3 LEA.HI.X R5, R18, R3, R188, 0x1, P1 ;  /* 0x000000031205b211 */ /* 0x000fc600008f0cbc */
[----:B------:R1:W-:Y:S04]  /*c330*/  @!P2 ST.E.128 desc[UR50][R6.64], RZ ;  /* 0x000000ff0600a985 */ /* 0x0003e8000c101d32 */
[----:B------:R1:W-:Y:S02]  /*c340*/  @!P3 ST.E.128 desc[UR50][R4.64], RZ ;  /* 0x000000ff0400b985 */ /* 0x0003e4000c101d32 */
.L_x_2398:
[----:B------:R-:W-:Y:S05]  /*c350*/  BSYNC B0 ;  /* 0x0000000000007941 */ /* 0x000fea0003800000 */
.L_x_2390:
[----:B------:R-:W-:Y:S02]  /*c360*/  ULDC UR5, c[0x0][0xc38] ;  /* 0x00030e0000057ab9 */ /* 0x000fe40000000800 */
[----:B------:R-:W-:-:S06]  /*c370*/  UISETP.GE.AND UP0, UPT, UR4, UR5, UPT ;  /* 0x000000050400728c */ /* 0x000fcc000bf06270 */
[----:B------:R-:W-:-:S13]  /*c380*/  PLOP3.LUT P0, PT, PT, PT, UP0, 0x80, 0x0 ;  /* 0x000000000000781c */ /* 0x000fda0003f0f008 */
[----:B------:R-:W-:Y:S05]  /*c390*/  @!P0 BRA `(.L_x_2407) ;  /* 0xffffff4800488947 */ /* 0x000fea000383ffff */
[----:B------:R-:W-:Y:S05]  /*c3a0*/  EXIT ;  /* 0x000000000000794d */ /* 0x000fea0003800000 */
.L_x_2349:
[----:B------:R-:W-:-:S08]  /*c3b0*/  NOP ;  /* 0x0000000000007918 */ /* 0x000fd00000000000 */
[----:B------:R-:W0:-:S00]  /*c3c0*/  USETMAXREG.DEALLOC.CTAPOOL 0x28 ;  /* 0x00000028000079c8 */ /* 0x000e0000080e0500 */
[----:B0-----:R-:W-:-:S06]  /*c3d0*/  LOP3.LUT R0, R0, 0x3, RZ, 0xc0, !PT ;  /* 0x0000000300007812 */ /* 0x001fcc00078ec0ff */
[----:B------:R-:W0:Y:S01]  /*c3e0*/  S2UR UR5, SR_CTAID.X ;  /* 0x00000000000579c3 */ /* 0x000e220000002500 */
[----:B------:R-:W-:Y:S01]  /*c3f0*/  LOP3.LUT R19, R19, 0xfffffeff, RZ, 0xc0, !PT ;  /* 0xfffffeff13137812 */ /* 0x000fe200078ec0ff */
[----:B------:R-:W-:Y:S01]  /*c400*/  IMAD.MOV.U32 R36, RZ, RZ, RZ ;  /* 0x000000ffff247224 */ /* 0x000fe200078e00ff */
[----:B------:R-:W-:Y:S01]  /*c410*/  MOV R26, 0x1 ;  /* 0x00000001001a7802 */ /* 0x000fe20000000f00 */
[----:B------:R1:W2:Y:S01]  /*c420*/  SHFL.IDX PT, R2, R0, RZ, 0x1f ;  /* 0x00001fff00027589 */ /* 0x0002a200000e0000 */
[----:B------:R-:W-:-:S03]  /*c430*/  IMAD.MOV.U32 R23, RZ, RZ, RZ ;  /* 0x000000ffff177224 */ /* 0x000fc600078e00ff */
        /* <DEDUP_REMOVED lines=9> */
[----:B------:R-:W-:Y:S01]  /*c4d0*/  UISETP.NE.U32.AND UP0, UPT, UR6, URZ, UPT ;  /* 0x0000003f0600728c */ /* 0x000fe2000bf05070 */
[----:B------:R-:W-:Y:S01]  /*c4e0*/  LOP3.LUT R19, R19, 0xfffffffe, RZ, 0xc0, !PT ;  /* 0xfffffffe13137812 */ /* 0x000fe200078ec0ff */
[----:B------:R-:W1:Y:S01]  /*c4f0*/  S2UR UR8, SR_CgaCtaId ;  /* 0x00000000000879c3 */ /* 0x000e620000008800 */
[----:B------:R-:W-:Y:S01]  /*c500*/  ULDC UR4, c[0x0][0x424] ;  /* 0x0001090000047ab9 */ /* 0x000fe20000000800 */
[----:B------:R-:W-:Y:S01]  /*c510*/  UISETP.NE.AND.EX UP0, UPT, UR7, URZ, UPT, UP0 ;  /* 0x0000003f0700728c */ /* 0x000fe2000bf05300 */
[----:B------:R-:W-:Y:S01]  /*c520*/  IMAD.U32 R34, RZ, RZ, UR5 ;  /* 0x00000005ff227e24 */ /* 0x000fe2000f8e00ff */
[----:B------:R-:W-:Y:S01]  /*c530*/  ULDC UR39, c[0x0][0x288] ;  /* 0x0000a20000277ab9 */ /* 0x000fe20000000800 */
[----:B------:R-:W-:Y:S01]  /*c540*/  ULDC.64 UR6, c[0x0][0x2f0] ;  /* 0x0000bc0000067ab9 */ /* 0x000fe20000000a00 */
[----:B------:R-:W-:Y:S01]  /*c550*/  USEL UR4, UR4, 0x1, UP0 ;  /* 0x0000000104047887 */ /* 0x000fe20008000000 */
[----:B------:R-:W-:Y:S01]  /*c560*/  MOV R26, 0x1 ;  /* 0x00000001001a7802 */ /* 0x000fe20000000f00 */
[----:B------:R-:W-:Y:S01]  /*c570*/  ULDC UR38, c[0x0][0x448] ;  /* 0x0001120000267ab9 */ /* 0x000fe20000000800 */
[----:B------:R-:W-:Y:S01]  /*c580*/  IMAD.MOV.U32 R23, RZ, RZ, RZ ;  /* 0x000000ffff177224 */ /* 0x000fe200078e00ff */
[----:B------:R-:W-:Y:S01]  /*c590*/  UIMAD UR37, UR4, UR6, URZ ;  /* 0x00000006042572a4 */ /* 0x000fe2000f8e023f */
[----:B------:R-:W-:Y:S01]  /*c5a0*/  IMAD.MOV.U32 R36, RZ, RZ, RZ ;  /* 0x000000ffff247224 */ /* 0x000fe200078e00ff */
[----:B------:R-:W-:Y:S01]  /*c5b0*/  UIMAD UR38, UR38, UR39, URZ ;  /* 0x00000027262672a4 */ /* 0x000fe2000f8e023f */
[----:B------:R-:W-:Y:S01]  /*c5c0*/  UMOV UR6, 0x400 ;  /* 0x0000040000067882 */ /* 0x000fe20000000000 */
[----:B------:R-:W-:-:S02]  /*c5d0*/  UIADD3 UR4, UR37, 0x7f, URZ ;  /* 0x0000007f25047890 */ /* 0x000fc4000fffe03f */
[----:B------:R-:W-:Y:S02]  /*c5e0*/  ULOP3.LUT UR45, UR36, 0x2, URZ, 0xfc, !UPT ;  /* 0x00000002242d7892 */ /* 0x000fe4000f8efc3f */
[----:B------:R-:W-:Y:S02]  /*c5f0*/  USHF.R.S32.HI UR5, URZ, 0x1f, UR4 ;  /* 0x0000001f3f057899 */ /* 0x000fe40008011404 */
[----:B------:R-:W-:Y:S02]  /*c600*/  UIADD3 UR39, UR37, 0x80, -UR39 ;  /* 0x0000008025277890 */ /* 0x000fe4000fffe827 */
[----:B------:R-:W-:Y:S02]  /*c610*/  ULEA.HI UR5, UR5, UR4, URZ, 0x7 ;  /* 0x0000000405057291 */ /* 0x000fe4000f8f383f */
[----:B-1----:R-:W-:Y:S01]  /*c620*/  ULEA UR6, UR8, UR6, 0x18 ;  /* 0x0000000608067291 */ /* 0x002fe2000f8ec03f */
[C---:B0-----:R-:W-:Y:S01]  /*c630*/  IMAD.SHL.U32 R30, R5.reuse, 0x8, RZ ;  /* 0x00000008051e7824 */ /* 0x041fe200078e00ff */
[----:B------:R-:W-:Y:S01]  /*c640*/  LOP3.LUT R4, R5, 0x7f, RZ, 0xc0, !PT ;  /* 0x0000007f05047812 */ /* 0x000fe200078ec0ff */
[----:B------:R-:W-:-:S03]  /*c650*/  USHF.R.S32.HI UR40, URZ, 0x7, UR5 ;  /* 0x000000073f287899 */ /* 0x000fc60008011405 */
[----:B------:R-:W-:Y:S01]  /*c660*/  IMAD.U32 R16, RZ, RZ, UR6 ;  /* 0x00000006ff107e24 */ /* 0x000fe2000f8e00ff */
[C---:B------:R-:W-:Y:S01]  /*c670*/  LOP3.LUT R0, R30.reuse, 0x1f8, RZ, 0xc0, !PT ;  /* 0x000001f81e007812 */ /* 0x040fe200078ec0ff */
[----:B------:R-:W-:Y:S01]  /*c680*/  ULDC UR46, c[0x0][0xc] ;  /* 0x00000300002e7ab9 */ /* 0x000fe20000000800 */
[----:B------:R-:W-:Y:S02]  /*c690*/  LOP3.LUT R35, R30, 0x38, RZ, 0xc0, !PT ;  /* 0x000000381e237812 */ /* 0x000fe400078ec0ff */
[----:B------:R-:W-:Y:S02]  /*c6a0*/  LOP3.LUT R3, R0, 0x38, R5, 0x78, !PT ;  /* 0x0000003800037812 */ /* 0x000fe400078e7805 */
[----:B------:R-:W-:Y:S02]  /*c6b0*/  LOP3.LUT R0, R35, 0x40, RZ, 0xfc, !PT ;  /* 0x0000004023007812 */ /* 0x000fe400078efcff */
[----:B------:R-:W-:Y:S02]  /*c6c0*/  LOP3.LUT R30, R3, 0x200, R30, 0xf8, !PT ;  /* 0x00000200031e7812 */ /* 0x000fe400078ef81e */
[----:B------:R-:W-:-:S02]  /*c6d0*/  ISETP.GE.AND P1, PT, R0, UR7, PT ;  /* 0x0000000700007c0c */ /* 0x000fc4000bf26270 */
[----:B------:R-:W-:Y:S01]  /*c6e0*/  ISETP.GE.AND P2, PT, R0, UR9, PT ;  /* 0x0000000900007c0c */ /* 0x000fe2000bf46270 */
[----:B------:R-:W-:Y:S01]  /*c6f0*/  IMAD R33, R30, 0x2, R16 ;  /* 0x000000021e217824 */ /* 0x000fe200078e0210 */
[----:B------:R-:W-:Y:S01]  /*c700*/  ISETP.GE.AND P0, PT, R0, UR7, PT ;  /* 0x0000000700007c0c */ /* 0x000fe2000bf06270 */
[----:B------:R-:W-:Y:S01]  /*c710*/  IMAD.SHL.U32 R0, R5, 0x10, RZ ;  /* 0x0000001005007824 */ /* 0x000fe200078e00ff */
[----:B------:R-:W-:-:S04]  /*c720*/  SHF.R.U32.HI R37, RZ, 0x3, R4 ;  /* 0x00000003ff257819 */ /* 0x000fc80000011604 */
[----:B------:R-:W-:-:S03]  /*c730*/  LOP3.LUT R2, R0, 0x70, RZ, 0xc0, !PT ;  /* 0x0000007000027812 */ /* 0x000fc600078ec0ff */
[----:B------:R-:W-:Y:S02]  /*c740*/  @P1 LOP3.LUT R19, R19, 0x1, RZ, 0xfc, !PT ;  /* 0x0000000113131812 */ /* 0x000fe400078efcff */
[----:B------:R-:W-:Y:S02]  /*c750*/  ISETP.GE.AND P1, PT, R35, UR7, PT ;  /* 0x0000000723007c0c */ /* 0x000fe4000bf26270 */
[----:B------:R-:W-:Y:S02]  /*c760*/  LOP3.LUT R19, R19, 0xffffffbf, RZ, 0xc0, !PT ;  /* 0xffffffbf13137812 */ /* 0x000fe400078ec0ff */
[----:B------:R-:W-:Y:S02]  /*c770*/  LOP3.LUT R0, R37, R2, RZ, 0xfc, !PT ;  /* 0x0000000225007212 */ /* 0x000fe400078efcff */
[----:B------:R-:W-:-:S04]  /*c780*/  @P2 LOP3.LUT R19, R19, 0x40, RZ, 0xfc, !PT ;  /* 0x0000004013132812 */ /* 0x000fc800078efcff */
        /* <DEDUP_REMOVED lines=10> */
.L_x_2457:
        /* <DEDUP_REMOVED lines=22> */
.L_x_2409:
[----:B------:R-:W-:Y:S01]  /*c990*/  ULDC UR8, c[0x0][0xc54] ;  /* 0x0003150000087ab9 */ /* 0x000fe20000000800 */
[----:B------:R-:W-:Y:S01]  /*c9a0*/  UMOV UR6, UR7 ;  /* 0x0000000700067c82 */ /* 0x000fe20008000000 */
[----:B------:R-:W-:-:S11]  /*c9b0*/  UISETP.NE.AND UP0, UPT, UR8, 0x1, UPT ;  /* 0x000000010800788c */ /* 0x000fd6000bf05270 */
[----:B------:R-:W-:Y:S02]  /*c9c0*/  @UP0 ULDC.64 UR10, c[0x0][0xc58] ;  /* 0x00031600000a0ab9 */ /* 0x000fe40000000a00 */
[----:B------:R-:W-:-:S04]  /*c9d0*/  UIMAD.WIDE.U32 UR4, UR7, UR10, URZ ;  /* 0x0000000a070472a5 */ /* 0x000fc8000f8e003f */
[----:B------:R-:W-:-:S04]  /*c9e0*/  @UP0 USHF.R.U32.HI UR6, URZ, UR11, UR5 ;  /* 0x0000000b3f060299 */ /* 0x000fc80008011605 */
[----:B------:R-:W-:-:S12]  /*c9f0*/  UIMAD UR4, UR6, UR8, URZ ;  /* 0x00000008060472a4 */ /* 0x000fd8000f8e023f */
.L_x_2410:
[----:B------:R-:W-:Y:S01]  /*ca00*/  ULDC UR5, c[0x0][0xc48] ;  /* 0x0003120000057ab9 */ /* 0x000fe20000000800 */
[----:B------:R-:W-:Y:S01]  /*ca10*/  ULDC.64 UR8, c[0x0][0xa28] ;  /* 0x00028a0000087ab9 */ /* 0x000fe20000000a00 */
[----:B------:R-:W-:Y:S01]  /*ca20*/  UISETP.NE.AND UP1, UPT, UR5, 0x1, UPT ;  /* 0x000000010500788c */ /* 0x000fe2000bf25270 */
[----:B------:R-:W-:Y:S01]  /*ca30*/  MOV R32, RZ ;  /* 0x000000ff00207202 */ /* 0x000fe20000000f00 */
        /* <DEDUP_REMOVED lines=21> */
[----:B------:R-:W-:Y:S01]  /*cb90*/  UP2UR UR47, UPR, URZ, 0x4 ;  /* 0x000000043f2f7883 */ /* 0x000fe20008000000 */
[----:B------:R-:W-:Y:S01]  /*cba0*/  BSSY B7, `(.L_x_2411) ;  /* 0x0000357000077945 */ /* 0x000fe20003800000 */
[----:B------:R-:W-:-:S04]  /*cbb0*/  USHF.L.U32 UR6, UR43, 0x7, URZ ;  /* 0x000000072b067899 */ /* 0x000fc8000800063f */
[----:B------:R-:W-:Y:S01]  /*cbc0*/  UIADD3 UR6, UR6, 0x7f, URZ ;  /* 0x0000007f06067890 */ /* 0x000fe2000fffe03f */
[----:B------:R-:W-:Y:S01]  /*cbd0*/  @UP2 ULDC UR4, c[0x0][0x44c] ;  /* 0x0001130000042ab9 */ /* 0x000fe20000000800 */
[----:B------:R-:W-:Y:S02]  /*cbe0*/  @UP2 ULDC UR7, c[0x0][0x450] ;  /* 0x0001140000072ab9 */ /* 0x000fe40000000800 */
[----:B------:R-:W-:-:S04]  /*cbf0*/  UIMAD.WIDE.U32 UR4, UR6, UR4, URZ ;  /* 0x00000004060472a5 */ /* 0x000fc8000f8e003f */
[----:B------:R-:W-:-:S04]  /*cc00*/  @UP2 USHF.R.U32.HI UR6, URZ, UR7, UR5 ;  /* 0x000000073f062299 */ /* 0x000fc80008011605 */
[----:B------:R-:W-:-:S04]  /*cc10*/  UIADD3 UR6, UR39, UR6, URZ ;  /* 0x0000000627067290 */ /* 0x000fc8000fffe03f */
[----:B------:R-:W-:-:S04]  /*cc20*/  USHF.R.S32.HI UR4, URZ, 0x1f, UR6 ;  /* 0x0000001f3f047899 */ /* 0x000fc80008011406 */
[----:B------:R-:W-:-:S04]  /*cc30*/  ULEA.HI UR4, UR4, UR6, URZ, 0x7 ;  /* 0x0000000604047291 */ /* 0x000fc8000f8f383f */
[----:B------:R-:W-:-:S04]  /*cc40*/  USHF.R.S32.HI UR4, URZ, 0x7, UR4 ;  /* 0x000000073f047899 */ /* 0x000fc80008011404 */
[----:B------:R-:W-:-:S04]  /*cc50*/  UISETP.LT.AND UP0, UPT, UR40, UR4, UPT ;  /* 0x000000042800728c */ /* 0x000fc8000bf01270 */
[----:B------:R-:W-:-:S06]  /*cc60*/  USEL UR44, UR40, UR4, UP0 ;  /* 0x00000004282c7287 */ /* 0x000fcc0008000000 */
[----:B------:R-:W-:-:S13]  /*cc70*/  ISETP.LT.AND P0, PT, RZ, UR44, PT ;  /* 0x0000002cff007c0c */ /* 0x000fda000bf01270 */
[----:B0-----:R-:W-:Y:S05]  /*cc80*/  @P0 BRA `(.L_x_2412) ;  /* 0x0000000000440947 */ /* 0x001fea0003800000 */
        /* <DEDUP_REMOVED lines=17> */
.L_x_2412:
        /* <DEDUP_REMOVED lines=8> */
[----:B------:R-:W-:Y:S01]  /*ce20*/  MOV R5, UR5 ;  /* 0x0000000500057c02 */ /* 0x000fe20008000f00 */
[----:B------:R-:W-:Y:S01]  /*ce30*/  ULDC.64 UR4, c[0x4][0x8] ;  /* 0x0100020000047ab9 */ /* 0x000fe20000000a00 */
[----:B------:R-:W0:Y:S01]  /*ce40*/  LDC.64 R2, c[0x4][R2] ;  /* 0x0100000002027b82 */ /* 0x000e220000000a00 */
        /* <DEDUP_REMOVED lines=8> */
[----:B0----5:R-:W-:Y:S05]  /*ced0*/  CALL.ABS.NOINC R2 ;  /* 0x0000000002007343 */ /* 0x021fea0003c00000 */
.L_x_2415:
[----:B------:R-:W-:Y:S05]  /*cee0*/  BSYNC B6 ;  /* 0x0000000000067941 */ /* 0x000fea0003800000 */
.L_x_2414:
        /* <DEDUP_REMOVED lines=9> */
[----:B------:R-:W-:Y:S01]  /*cf80*/  MOV R5, UR5 ;  /* 0x0000000500057c02 */ /* 0x000fe20008000f00 */
        /* <DEDUP_REMOVED lines=10> */
.L_x_2418:
[----:B------:R0:W1:Y:S01]  /*d030*/  LDC.64 R2, c[0x4][R17] ;  /* 0x0100000011027b82 */ /* 0x0000620000000a00 */
[----:B------:R-:W-:Y:S01]  /*d040*/  ULDC.64 UR4, c[0x4][0x80] ;  /* 0x0100200000047ab9 */ /* 0x000fe20000000a00 */
[----:B------:R-:W-:Y:S01]  /*d050*/  ULDC.64 UR6, c[0x4][0x88] ;  /* 0x0100220000067ab9 */ /* 0x000fe20000000a00 */
[----:B------:R-:W-:Y:S01]  /*d060*/  IMAD.U32 R4, RZ, RZ, UR4 ;  /* 0x00000004ff047e24 */ /* 0x000fe2000f8e00ff */
[----:B------:R-:W-:Y:S01]  /*d070*/  MOV R6, UR6 ;  /* 0x0000000600067c02 */ /* 0x000fe20008000f00 */
[----:B------:R-:W-:Y:S01]  /*d080*/  IMAD.U32 R5, RZ, RZ, UR5 ;  /* 0x00000005ff057e24 */ /* 0x000fe2000f8e00ff */
[----:B------:R-:W-:Y:S01]  /*d090*/  ULDC.64 UR4, c[0x4][0x18] ;  /* 0x0100060000047ab9 */ /* 0x000fe20000000a00 */
[----:B------:R-:W-:Y:S01]  /*d0a0*/  IMAD.U32 R7, RZ, RZ, UR7 ;  /* 0x00000007ff077e24 */ /* 0x000fe2000f8e00ff */
[----:B------:R-:W-:Y:S01]  /*d0b0*/  MOV R12, 0x1 ;  /* 0x00000001000c7802 */ /* 0x000fe20000000f00 */
[----:B------:R-:W-:Y:S02]  /*d0c0*/  IMAD.U32 R10, RZ, RZ, UR4 ;  /* 0x00000004ff0a7e24 */ /* 0x000fe4000f8e00ff */
[----:B------:R-:W-:-:S02]  /*d0d0*/  IMAD.U32 R11, RZ, RZ, UR5 ;  /* 0x00000005ff0b7e24 */ /* 0x000fc4000f8e00ff */
[----:B------:R-:W-:Y:S02]  /*d0e0*/  IMAD.MOV.U32 R8, RZ, RZ, 0x70 ;  /* 0x00000070ff087424 */ /* 0x000fe400078e00ff */
[----:B0-----:R-:W-:-:S07]  /*d0f0*/  IMAD.MOV.U32 R13, RZ, RZ, RZ ;  /* 0x000000ffff0d7224 */ /* 0x001fce00078e00ff */
[----:B------:R-:W-:-:S07]  /*d100*/  LEPC R20, `(.L_x_2417) ;  /* 0x000000001014794e */ /* 0x000fce0000000000 */
[----:B-1----:R-:W-:Y:S05]  /*d110*/  CALL.ABS.NOINC R2 ;  /* 0x0000000002007343 */ /* 0x002fea0003c00000 */
.L_x_2417:
[----:B------:R-:W-:Y:S05]  /*d120*/  BSYNC B6 ;  /* 0x0000000000067941 */ /* 0x000fea0003800000 */
.L_x_2416:
        /* <DEDUP_REMOVED lines=13> */
[----:B------:R-:W-:Y:S02]  /*d200*/  MOV R22, UR4 ;  /* 0x0000000400167c02 */ /* 0x000fe40008000f00 */
[----:B------:R-:W-:Y:S05]  /*d210*/  BRA.DIV UR5, `(.L_x_2419) ;  /* 0x0000003605ac7947 */ /* 0x000fea000b800000 */
.L_x_2473:
        /* <DEDUP_REMOVED lines=14> */
[----:B------:R-:W-:-:S05]  /*d300*/  IMAD.IADD R7, R5, 0x1, R32 ;  /* 0x0000000105077824 */ /* 0x000fca00078e0220 */
[----:B------:R-:W-:-:S07]  /*d310*/  MOV R11, R7 ;  /* 0x00000007000b7202 */ /* 0x000fce0000000f00 */
        /* <DEDUP_REMOVED lines=14> */
[----:B------:R-:W-:Y:S01]  /*d400*/  IADD3 R3, RZ, -UR42, RZ ;  /* 0x8000002aff037c10 */ /* 0x000fe2000fffe0ff */
[----:B------:R-:W-:Y:S01]  /*d410*/  IMAD.MOV R2, RZ, RZ, -R11 ;  /* 0x000000ffff027224 */ /* 0x000fe200078e0a0b */
[----:B------:R-:W-:Y:S01]  /*d420*/  LOP3.LUT R19, R19, 0xffffffef, RZ, 0xc0, !PT ;  /* 0xffffffef13137812 */ /* 0x000fe200078ec0ff */
[----:B------:R-:W-:Y:S02]  /*d430*/  IMAD.U32 R24, RZ, RZ, UR4 ;  /* 0x00000004ff187e24 */ /* 0x000fe4000f8e00ff */
[----:B------:R-:W-:Y:S02]  /*d440*/  IMAD R22, R22, R3, UR41 ;  /* 0x0000002916167e24 */ /* 0x000fe4000f8e0203 */
[----:B0-----:R-:W-:-:S03]  /*d450*/  IMAD.U32 R4, RZ, RZ, UR45 ;  /* 0x0000002dff047e24 */ /* 0x001fc6000f8e00ff */
[----:B------:R-:W-:Y:S01]  /*d460*/  SHF.R.S32.HI R28, RZ, 0x1f, R22 ;  /* 0x0000001fff1c7819 */ /* 0x000fe20000011416 */
[----:B------:R-:W-:Y:S01]  /*d470*/  IMAD R5, R10, R2, R7 ;  /* 0x000000020a057224 */ /* 0x000fe200078e0207 */
[----:B------:R-:W-:-:S13]  /*d480*/  ISETP.NE.AND P2, PT, R4, 0x3, PT ;  /* 0x000000030400780c */ /* 0x000fda0003f45270 */
[----:B------:R-:W-:Y:S01]  /*d490*/  @P2 LOP3.LUT R19, R19, 0x10, RZ, 0xfc, !PT ;  /* 0x0000001013132812 */ /* 0x000fe200078efcff */
[----:B------:R-:W-:Y:S06]  /*d4a0*/  @!P2 BRA `(.L_x_2420) ;  /* 0x000000000004a947 */ /* 0x000fec0003800000 */
[----:B------:R-:W-:Y:S01]  /*d4b0*/  BPT.TRAP 0x1 ;  /* 0x000000040000795c */ /* 0x000fe20000300000 */
.L_x_2420:
        /* <DEDUP_REMOVED lines=18> */
[----:B------:R-:W-:Y:S02]  /*d5e0*/  LEA R17, P0, R2, UR4, 0x1 ;  /* 0x0000000402117c11 */ /* 0x000fe4000f8008ff */
[----:B------:R-:W-:Y:S01]  /*d5f0*/  IADD3 R3, R3, R7, RZ ;  /* 0x0000000703037210 */ /* 0x000fe20007ffe0ff */
[----:B------:R-:W-:-:S03]  /*d600*/  IMAD R7, R23, 0x8, R16 ;  /* 0x0000000817077824 */ /* 0x000fc600078e0210 */
[----:B------:R-:W-:Y:S02]  /*d610*/  LEA.HI.X R18, R2, UR5, R3, 0x1, P0 ;  /* 0x0000000502127c11 */ /* 0x000fe400080f0c03 */
[----:B------:R-:W-:-:S04]  /*d620*/  SHF.L.U32 R2, R26, 0x1f, RZ ;  /* 0x0000001f1a027819 */ /* 0x000fc800000006ff */
[----:B------:R-:W0:Y:S02]  /*d630*/  SYNCS.PHASECHK.TRANS64.TRYWAIT P0, [R7+URZ+0x28840], R2 ;  /* 0x02884002070075a7 */ /* 0x000e24000800017f */
[----:B0-----:R-:W-:Y:S05]  /*d640*/  @!P0 BRA `(.L_x_2422) ;  /* 0x0000003000cc8947 */ /* 0x001fea0003800000 */
.L_x_2474:
[----:B------:R-:W-:Y:S05]  /*d650*/  BSYNC B0 ;  /* 0x0000000000007941 */ /* 0x000fea0003800000 */
.L_x_2421:
        /* <DEDUP_REMOVED lines=36> */
[----:B------:R-:W-:Y:S02]  /*d8a0*/  @P0 LEA R25, R5, R16, 0x1 ;  /* 0x0000001005190211 */ /* 0x000fe400078e08ff */
        /* <DEDUP_REMOVED lines=10> */
[----:B------:R-:W-:-:S03]  /*d950*/  @P0 IMAD R21, R5, 0x2, R16 ;  /* 0x0000000205150824 */ /* 0x000fc600078e0210 */
[----:B--2---:R-:W-:Y:S01]  /*d960*/  @P0 MOV R2, R14 ;  /* 0x0000000e00020202 */ /* 0x004fe20000000f00 */
        /* <DEDUP_REMOVED lines=11> */
[----:B------:R-:W-:Y:S02]  /*da20*/  SHFL.IDX PT, R8, R0, 0x4, 0x181f ;  /* 0x00981f0000087f89 */ /* 0x000fe400000e0000 */
[----:B------:R-:W-:Y:S02]  /*da30*/  @P0 MOV R3, R9 ;  /* 0x0000000900030202 */ /* 0x000fe40000000f00 */
        /* <DEDUP_REMOVED lines=16> */
[----:B-1----:R-:W-:Y:S01]  /*db40*/  @P0 IADD3.X R9, RZ, R8, RZ, P1, !PT ;  /* 0x00000008ff090210 */ /* 0x002fe20000ffe4ff */
[----:B--2---:R-:W-:Y:S01]  /*db50*/  @P0 IMAD.MOV.U32 R2, RZ, RZ, R14 ;  /* 0x000000ffff020224 */ /* 0x004fe200078e000e */
[----:B------:R-:W-:Y:S03]  /*db60*/  SHFL.IDX PT, R8, R0, 0x6, 0x181f ;  /* 0x00d81f0000087f89 */ /* 0x000fe600000e0000 */
[----:B------:R-:W-:Y:S01]  /*db70*/  @P0 IMAD.MOV.U32 R3, RZ, RZ, R9 ;  /* 0x000000ffff030224 */ /* 0x000fe200078e0009 */
[----:B------:R-:W0:Y:S04]  /*db80*/  SHFL.IDX PT, R14, R4, 0x6, 0x181f ;  /* 0x00d81f00040e7f89 */ /* 0x000e2800000e0000 */
[----:B------:R-:W-:Y:S04]  /*db90*/  @P0 LDGSTS.E.BYPASS.LTC128B.128 [R25+0x1ac00], desc[UR50][R2.64], !P3 ;  /* 0x1ac0000002190fae */ /* 0x000fe8000d901d72 */
[----:B------:R1:W-:Y:S01]  /*dba0*/  @P0 LDGSTS.E.BYPASS.LTC128B.128 [R25+0x1ec00], desc[UR50][R2.64+0x80], !P2 ;  /* 0x1ec0008002190fae */ /* 0x0003e2000d101d72 */
[----:B------:R-:W-:-:S13]  /*dbb0*/  ISETP.GE.AND P0, PT, R6, 0x61, PT ;  /* 0x000000610600780c */ /* 0x000fda0003f06270 */
[----:B------:R-:W-:Y:S02]  /*dbc0*/  @P0 LEA R21, R5, R16, 0x1 ;  /* 0x0000001005150211 */ /* 0x000fe400078e08ff */
[----:B0-----:R-:W-:-:S05]  /*dbd0*/  @P0 LEA R14, P1, R35, R14, 0x1 ;  /* 0x0000000e230e0211 */ /* 0x001fca00078208ff */
[----:B------:R-:W-:Y:S02]  /*dbe0*/  @P0 IMAD.X R9, RZ, RZ, R8, P1 ;  /* 0x000000ffff090224 */ /* 0x000fe400008e0608 */
[----:B-1----:R-:W-:Y:S01]  /*dbf0*/  @P0 IMAD.MOV.U32 R2, RZ, RZ, R14 ;  /* 0x000000ffff020224 */ /* 0x002fe200078e000e */
[----:B------:R0:W1:Y:S01]  /*dc00*/  SHFL.IDX PT, R8, R0, 0x7, 0x181f ;  /* 0x00f81f0000087f89 */ /* 0x00006200000e0000 */
[----:B------:R-:W-:-:S03]  /*dc10*/  @P0 IMAD.MOV.U32 R3, RZ, RZ, R9 ;  /* 0x000000ffff030224 */ /* 0x000fc600078e0009 */
[----:B------:R0:W2:Y:S04]  /*dc20*/  SHFL.IDX PT, R14, R4, 0x7, 0x181f ;  /* 0x00f81f00040e7f89 */ /* 0x0000a800000e0000 */
[----:B------:R0:W-:Y:S04]  /*dc30*/  @P0 LDGSTS.E.BYPASS.LTC128B.128 [R21+0x1b400], desc[UR50][R2.64], !P3 ;  /* 0x1b40000002150fae */ /* 0x0001e8000d901d72 */
[----:B------:R0:W-:Y:S02]  /*dc40*/  @P0 LDGSTS.E.BYPASS.LTC128B.128 [R21+0x1f400], desc[UR50][R2.64+0x80], !P2 ;  /* 0x1f40008002150fae */ /* 0x0001e4000d101d72 */
.L_x_2492:
        /* <DEDUP_REMOVED lines=11> */
.L_x_2424:
        /* <DEDUP_REMOVED lines=11> */
.L_x_2425:
        /* <DEDUP_REMOVED lines=23> */
.L_x_2427:
[----:B------:R-:W-:Y:S05]  /*df20*/  BSYNC B6 ;  /* 0x0000000000067941 */ /* 0x000fea0003800000 */
.L_x_2426:
[----:B0-----:R-:W0:Y:S01]  /*df30*/  S2R R2, SR_TID.X ;  /* 0x0000000000027919 */ /* 0x001e220000002100 */
[----:B------:R-:W-:Y:S01]  /*df40*/  UISETP.NE.AND UP0, UPT, UR47, URZ, UPT ;  /* 0x0000003f2f00728c */ /* 0x000fe2000bf05270 */
[----:B------:R-:W-:Y:S01]  /*df50*/  IMAD.U32 R0, RZ, RZ, UR43 ;  /* 0x0000002bff007e24 */ /* 0x000fe2000f8e00ff */
[----:B------:R-:W-:Y:S01]  /*df60*/  R2UR UR6, R28 ;  /* 0x000000001c0672ca */ /* 0x000fe200000e0000 */
[----:B------:R-:W-:Y:S01]  /*df70*/  ULDC.64 UR8, c[0x0][0x2d8] ;  /* 0x0000b60000087ab9 */ /* 0x000fe20000000a00 */
[----:B------:R-:W-:Y:S02]  /*df80*/  R2UR UR7, R22 ;  /* 0x00000000160772ca */ /* 0x000fe400000e0000 */
[----:B------:R-:W-:Y:S02]  /*df90*/  PLOP3.LUT P0, PT, PT, PT, UP0, 0x80, 0x0 ;  /* 0x000000000000781c */ /* 0x000fe40003f0f008 */
[C---:B------:R-:W-:Y:S02]  /*dfa0*/  LOP3.LUT P4, RZ, R19.reuse, 0x80, RZ, 0xc0, !PT ;  /* 0x0000008013ff7812 */ /* 0x040fe4000788c0ff */
[----:B------:R-:W-:Y:S01]  /*dfb0*/  LOP3.LUT P5, RZ, R19, 0x40, RZ, 0xc0, !PT ;  /* 0x0000004013ff7812 */ /* 0x000fe200078ac0ff */
[----:B------:R-:W-:-:S04]  /*dfc0*/  @UP0 ULDC UR4, c[0x0][0x44c] ;  /* 0x0001130000040ab9 */ /* 0x000fc80000000800 */
[----:B------:R-:W-:-:S04]  /*dfd0*/  UIMAD UR6, UR6, UR8, URZ ;  /* 0x00000008060672a4 */ /* 0x000fc8000f8e023f */
[----:B------:R-:W-:Y:S02]  /*dfe0*/  UIMAD UR7, UR7, UR9, UR6 ;  /* 0x00000009070772a4 */ /* 0x000fe4000f8e0206 */
[----:B------:R-:W-:Y:S01]  /*dff0*/  USHF.R.S32.HI UR6, URZ, 0x1f, UR42 ;  /* 0x0000001f3f067899 */ /* 0x000fe2000801142a */
[----:B0-----:R-:W-:-:S05]  /*e000*/  IMAD.SHL.U32 R2, R2, 0x10, RZ ;  /* 0x0000001002027824 */ /* 0x001fca00078e00ff */
[----:B------:R-:W-:-:S04]  /*e010*/  LOP3.LUT R2, R2, 0x70, RZ, 0xc0, !PT ;  /* 0x0000007002027812 */ /* 0x000fc800078ec0ff */
[----:B------:R-:W-:-:S05]  /*e020*/  LOP3.LUT R2, R37, R2, RZ, 0xfc, !PT ;  /* 0x0000000225027212 */ /* 0x000fca00078efcff */
[----:B------:R-:W-:-:S04]  /*e030*/  IMAD R0, R0, 0x80, R2 ;  /* 0x0000008000007824 */ /* 0x000fc800078e0202 */
[----:B------:R-:W-:Y:S01]  /*e040*/  @P0 IMAD.HI.U32 R3, R0, UR4, RZ ;  /* 0x0000000400030c27 */ /* 0x000fe2000f8e00ff */
[----:B------:R-:W-:Y:S01]  /*e050*/  PLOP3.LUT P0, PT, PT, PT, UP0, 0x80, 0x0 ;  /* 0x000000000000781c */ /* 0x000fe20003f0f008 */
[----:B------:R-:W-:Y:S02]  /*e060*/  @UP0 ULDC UR4, c[0x0][0x450] ;  /* 0x0001140000040ab9 */ /* 0x000fe40000000800 */
[----:B------:R-:W-:-:S10]  /*e070*/  IMAD.MOV.U32 R2, RZ, RZ, R0 ;  /* 0x000000ffff027224 */ /* 0x000fd400078e0000 */
[----:B------:R-:W-:Y:S02]  /*e080*/  @P0 SHF.R.U32.HI R2, RZ, UR4, R3 ;  /* 0x00000004ff020c19 */ /* 0x000fe40008011603 */
[----:B------:R-:W-:Y:S02]  /*e090*/  R2UR UR4, R22 ;  /* 0x00000000160472ca */ /* 0x000fe400000e0000 */
[----:B------:R-:W-:-:S11]  /*e0a0*/  IADD3 R5, -R2, RZ, RZ ;  /* 0x000000ff02057210 */ /* 0x000fd60007ffe1ff */
        /* <DEDUP_REMOVED lines=28> */
[----:B------:R-:W-:-:S03]  /*e270*/  IMAD.U32 R6, RZ, RZ, UR43 ;  /* 0x0000002bff067e24 */ /* 0x000fc6000f8e00ff */
[----:B------:R-:W1:Y:S02]  /*e280*/  SHFL.IDX PT, R2, R4, RZ, 0x181f ;  /* 0x00181fff04027589 */ /* 0x000e6400000e0000 */
[----:B------:R-:W-:Y:S02]  /*e290*/  LEA R5, R6, R37, 0x7 ;  /* 0x0000002506057211 */ /* 0x000fe400078e38ff */
[----:B------:R-:W-:Y:S02]  /*e2a0*/  SHFL.IDX PT, R6, R4, 0x1, 0x181f ;  /* 0x00381f0004067f89 */ /* 0x000fe400000e0000 */
[C---:B------:R-:W-:Y:S01]  /*e2b0*/  ISETP.GE.AND P0, PT, R5.reuse, UR38, PT ;  /* 0x0000002605007c0c */ /* 0x040fe2000bf06270 */
[----:B------:R-:W-:-:S12]  /*e2c0*/  VIADD R7, R5, 0x10 ;  /* 0x0000001005077836 */ /* 0x000fd80000000000 */
[----:B0-----:R-:W-:-:S05]  /*e2d0*/  @!P0 LEA R14, P1, R35, R14, 0x1 ;  /* 0x0000000e230e8211 */ /* 0x001fca00078208ff */
[----:B-1----:R-:W-:Y:S02]  /*e2e0*/  @!P0 IMAD.X R3, RZ, RZ, R2, P1 ;  /* 0x000000ffff038224 */ /* 0x002fe400008e0602 */
[----:B------:R-:W-:Y:S02]  /*e2f0*/  @!P0 IMAD.MOV.U32 R2, RZ, RZ, R14 ;  /* 0x000000ffff028224 */ /* 0x000fe400078e000e */
[----:B------:R-:W0:Y:S04]  /*e300*/  SHFL.IDX PT, R14, R0, 0x1, 0x181f ;  /* 0x00381f00000e7f89 */ /* 0x000e2800000e0000 */
[----:B------:R-:W-:Y:S04]  /*e310*/  @!P0 LDGSTS.E.BYPASS.LTC128B.128 [R33+0x10400], desc[UR50][R2.64], !P4 ;  /* 0x1040000002218fae */ /* 0x000fe8000e101d72 */
[----:B------:R1:W-:Y:S01]  /*e320*/  @!P0 LDGSTS.E.BYPASS.LTC128B.128 [R33+0x14400], desc[UR50][R2.64+0x80], !P5 ;  /* 0x1440008002218fae */ /* 0x0003e2000e901d72 */
[----:B------:R-:W-:-:S13]  /*e330*/  ISETP.GE.AND P0, PT, R7, UR38, PT ;  /* 0x0000002607007c0c */ /* 0x000fda000bf06270 */
[----:B0-----:R-:W-:-:S04]  /*e340*/  @!P0 LEA R14, P1, R35, R14, 0x1 ;  /* 0x0000000e230e8211 */ /* 0x001fc800078208ff */
[----:B-1----:R-:W-:Y:S01]  /*e350*/  @!P0 MOV R2, R14 ;  /* 0x0000000e00028202 */ /* 0x002fe20000000f00 */
        /* <DEDUP_REMOVED lines=11> */
[----:B------:R-:W-:Y:S02]  /*e410*/  SHFL.IDX PT, R6, R4, 0x3, 0x181f ;  /* 0x00781f0004067f89 */ /* 0x000fe400000e0000 */
[----:B------:R-:W-:Y:S01]  /*e420*/  @!P0 MOV R3, R7 ;  /* 0x0000000700038202 */ /* 0x000fe20000000f00 */
[----:B------:R-:W-:Y:S01]  /*e430*/  VIADD R7, R5, 0x30 ;  /* 0x0000003005077836 */ /* 0x000fe20000000000 */
        /* <DEDUP_REMOVED lines=24> */
[----:B0-----:R-:W-:-:S04]  /*e5c0*/  @!P0 LEA R14, P1, R35, R14, 0x1 ;  /* 0x0000000e230e8211 */ /* 0x001fc800078208ff */
[----:B-1----:R-:W-:Y:S01]  /*e5d0*/  @!P0 IADD3.X R7, RZ, R6, RZ, P1, !PT ;  /* 0x00000006ff078210 */ /* 0x002fe20000ffe4ff */
[----:B--2---:R-:W-:Y:S01]  /*e5e0*/  @!P0 IMAD.MOV.U32 R2, RZ, RZ, R14 ;  /* 0x000000ffff028224 */ /* 0x004fe200078e000e */
[----:B------:R-:W-:Y:S03]  /*e5f0*/  SHFL.IDX PT, R6, R4, 0x6, 0x181f ;  /* 0x00d81f0004067f89 */ /* 0x000fe600000e0000 */
[----:B------:R-:W-:Y:S01]  /*e600*/  @!P0 IMAD.MOV.U32 R3, RZ, RZ, R7 ;  /* 0x000000ffff038224 */ /* 0x000fe200078e0007 */
[----:B------:R-:W0:Y:S01]  /*e610*/  SHFL.IDX PT, R14, R0, 0x6, 0x181f ;  /* 0x00d81f00000e7f89 */ /* 0x000e2200000e0000 */
[----:B------:R-:W-:-:S03]  /*e620*/  VIADD R7, R5, 0x60 ;  /* 0x0000006005077836 */ /* 0x000fc60000000000 */
[----:B------:R-:W-:Y:S04]  /*e630*/  @!P0 LDGSTS.E.BYPASS.LTC128B.128 [R33+0x12c00], desc[UR50][R2.64], !P4 ;  /* 0x12c0000002218fae */ /* 0x000fe8000e101d72 */
[----:B------:R1:W-:Y:S01]  /*e640*/  @!P0 LDGSTS.E.BYPASS.LTC128B.128 [R33+0x16c00], desc[UR50][R2.64+0x80], !P5 ;  /* 0x16c0008002218fae */ /* 0x0003e2000e901d72 */
[----:B------:R-:W-:-:S13]  /*e650*/  ISETP.GE.AND P0, PT, R7, UR38, PT ;  /* 0x0000002607007c0c */ /* 0x000fda000bf06270 */
[----:B0-----:R-:W-:-:S04]  /*e660*/  @!P0 LEA R14, P1, R35, R14, 0x1 ;  /* 0x0000000e230e8211 */ /* 0x001fc800078208ff */
[----:B-1----:R-:W-:Y:S01]  /*e670*/  @!P0 MOV R2, R14 ;  /* 0x0000000e00028202 */ /* 0x002fe20000000f00 */
[----:B------:R-:W-:Y:S01]  /*e680*/  @!P0 IMAD.X R7, RZ, RZ, R6, P1 ;  /* 0x000000ffff078224 */ /* 0x000fe200008e0606 */
[----:B------:R0:W1:Y:S03]  /*e690*/  SHFL.IDX PT, R14, R0, 0x7, 0x181f ;  /* 0x00f81f00000e7f89 */ /* 0x00006600000e0000 */
[----:B------:R-:W-:Y:S01]  /*e6a0*/  @!P0 IMAD.MOV.U32 R3, RZ, RZ, R7 ;  /* 0x000000ffff038224 */ /* 0x000fe200078e0007 */
[----:B------:R0:W2:Y:S04]  /*e6b0*/  SHFL.IDX PT, R6, R4, 0x7, 0x181f ;  /* 0x00f81f0004067f89 */ /* 0x0000a800000e0000 */
[----:B------:R0:W-:Y:S04]  /*e6c0*/  @!P0 LDGSTS.E.BYPASS.LTC128B.128 [R33+0x13400], desc[UR50][R2.64], !P4 ;  /* 0x1340000002218fae */ /* 0x0001e8000e101d72 */
[----:B------:R0:W-:Y:S02]  /*e6d0*/  @!P0 LDGSTS.E.BYPASS.LTC128B.128 [R33+0x17400], desc[UR50][R2.64+0x80], !P5 ;  /* 0x1740008002218fae */ /* 0x0001e4000e901d72 */
.L_x_2509:
[----:B------:R-:W-:-:S05]  /*e6e0*/  VIADD R5, R5, 0x70 ;  /* 0x0000007005057836 */ /* 0x000fca0000000000 */
[----:B------:R-:W-:-:S13]  /*e6f0*/  ISETP.GE.AND P0, PT, R5, UR38, PT ;  /* 0x0000002605007c0c */ /* 0x000fda000bf06270 */
[----:B01----:R-:W-:-:S05]  /*e700*/  @!P0 LEA R2, P1, R35, R14, 0x1 ;  /* 0x0000000e23028211 */ /* 0x003fca00078208ff */
[----:B--2---:R-:W-:-:S05]  /*e710*/  @!P0 IMAD.X R3, RZ, RZ, R6, P1 ;  /* 0x000000ffff038224 */ /* 0x004fca00008e0606 */
[----:B------:R-:W-:Y:S01]  /*e720*/  @!PT LDS RZ, [RZ] ;  /* 0x00000000fffff984 */ /* 0x000fe20000000800 */
[----:B------:R-:W-:Y:S01]  /*e730*/  @!PT LDS RZ, [RZ] ;  /* 0x00000000fffff984 */ /* 0x000fe20000000800 */
[----:B------:R-:W-:Y:S01]  /*e740*/  @!PT LDS RZ, [RZ] ;  /* 0x00000000fffff984 */ /* 0x000fe20000000800 */
[----:B------:R0:W-:Y:S04]  /*e750*/  @!P0 LDGSTS.E.BYPASS.LTC128B.128 [R33+0x13c00], desc[UR50][R2.64], !P4 ;  /* 0x13c0000002218fae */ /* 0x0001e8000e101d72 */
[----:B------:R0:W-:Y:S01]  /*e760*/  @!P0 LDGSTS.E.BYPASS.LTC128B.128 [R33+0x17c00], desc[UR50][R2.64+0x80], !P5 ;  /* 0x17c0008002218fae */ /* 0x0001e2000e901d72 */
[----:B------:R-:W-:Y:S01]  /*e770*/  PLOP3.LUT P0, PT, PT, PT, PT, 0x80, 0x0 ;  /* 0x000000000000781c */ /* 0x000fe20003f0f070 */
[----:B------:R-:W-:-:S12]  /*e780*/  NOP ;  /* 0x0000000000007918 */ /* 0x000fd80000000000 */
.L_x_2429:
        /* <DEDUP_REMOVED lines=8> */
[----:B0-----:R-:W-:-:S04]  /*e810*/  LOP3.LUT R3, R0, 0xfffffffe, RZ, 0xc0, !PT ;  /* 0xfffffffe00037812 */ /* 0x001fc800078ec0ff */
[----:B------:R-:W-:-:S04]  /*e820*/  IADD3 R3, R36, -R3, RZ ;  /* 0x8000000324037210 */ /* 0x000fc80007ffe0ff */
[----:B------:R-:W-:Y:S01]  /*e830*/  SHF.L.U32 R3, R3, 0x1f, RZ ;  /* 0x0000001f03037819 */ /* 0x000fe200000006ff */
[----:B------:R-:W-:Y:S01]  /*e840*/  NOP ;  /* 0x0000000000007918 */ /* 0x000fe20000000000 */
[----:B------:R0:W-:Y:S01]  /*e850*/  SYNCS.ARRIVE.TRANS64.A1T0 RZ, [R16+URZ+0x28800], RZ ;  /* 0x028800ff10ff79a7 */ /* 0x0001e2000810003f */
[----:B------:R-:W-:Y:S01]  /*e860*/  BSSY B0, `(.L_x_2430) ;  /* 0x0000003000007945 */ /* 0x000fe20003800000 */
[----:B------:R-:W1:Y:S03]  /*e870*/  SYNCS.PHASECHK.TRANS64.TRYWAIT P0, [R16+URZ+0x28820], R3 ;  /* 0x02882003100075a7 */ /* 0x000e66000800017f */
[----:B01----:R-:W-:Y:S05]  /*e880*/  @!P0 BRA `(.L_x_2431) ;  /* 0x00000034005c8947 */ /* 0x003fea0003800000 */
.L_x_2510:
[----:B------:R-:W-:Y:S05]  /*e890*/  BSYNC B0 ;  /* 0x0000000000007941 */ /* 0x000fea0003800000 */
.L_x_2430:
[----:B------:R-:W-:-:S06]  /*e8a0*/  UISETP.GE.AND UP0, UPT, UR44, 0x2, UPT ;  /* 0x000000022c00788c */ /* 0x000fcc000bf06270 */
[----:B------:R-:W-:-:S13]  /*e8b0*/  PLOP3.LUT P0, PT, PT, PT, UP0, 0x40, 0x0 ;  /* 0x000000000000781c */ /* 0x000fda0003f0e808 */
[----:B------:R-:W-:Y:S05]  /*e8c0*/  @P0 BRA `(.L_x_2432) ;  /* 0x0000001000200947 */ /* 0x000fea0003800000 */
[----:B------:R-:W-:Y:S01]  /*e8d0*/  UIADD3 UR4, UR44, -0x2, URZ ;  /* 0xfffffffe2c047890 */ /* 0x000fe2000fffe03f */
[----:B------:R-:W-:Y:S01]  /*e8e0*/  BSSY B0, `(.L_x_2432) ;  /* 0x0000106000007945 */ /* 0x000fe20003800000 */
[----:B------:R-:W-:Y:S02]  /*e8f0*/  IMAD.MOV.U32 R20, RZ, RZ, R26 ;  /* 0x000000ffff147224 */ /* 0x000fe400078e001a */
[----:B------:R-:W-:Y:S02]  /*e900*/  IMAD.MOV.U32 R10, RZ, RZ, R23 ;  /* 0x000000ffff0a7224 */ /* 0x000fe400078e0017 */
[----:B------:R-:W-:Y:S02]  /*e910*/  IMAD.MOV.U32 R27, RZ, RZ, R24 ;  /* 0x000000ffff1b7224 */ /* 0x000fe400078e0018 */
[----:B------:R-:W-:-:S07]  /*e920*/  IMAD.U32 R6, RZ, RZ, UR4 ;  /* 0x00000004ff067e24 */ /* 0x000fce000f8e00ff */
.L_x_2445:
[----:B0-----:R-:W0:Y:S01]  /*e930*/  LDC R3, c[0x0][0x430] ;  /* 0x00010c00ff037b82 */ /* 0x001e220000000800 */
[----:B------:R-:W1:Y:S01]  /*e940*/  S2R R0, SR_TID.X ;  /* 0x0000000000007919 */ /* 0x000e620000002100 */
[----:B------:R-:W-:Y:S01]  /*e950*/  IMAD R7, R6, 0x80, R37 ;  /* 0x0000008006077824 */ /* 0x000fe200078e0225 */
[----:B------:R-:W-:Y:S05]  /*e960*/  YIELD ;  /* 0x0000000000007946 */ /* 0x000fea0003800000 */
[----:B------:R-:W-:Y:S01]  /*e970*/  ULDC.64 UR4, c[0x0][0x428] ;  /* 0x00010a0000047ab9 */ /* 0x000fe20000000a00 */
[----:B------:R-:W-:Y:S02]  /*e980*/  IADD3 R23, R10, 0x1, RZ ;  /* 0x000000010a177810 */ /* 0x000fe40007ffe0ff */
[----:B0-----:R-:W-:-:S02]  /*e990*/  ISETP.NE.AND P0, PT, R3, 0x1, PT ;  /* 0x000000010300780c */ /* 0x001fc40003f05270 */
[----:B-1----:R-:W-:-:S11]  /*e9a0*/  SHF.L.U32 R4, R0, 0x4, RZ ;  /* 0x0000000400047819 */ /* 0x002fd600000006ff */
        /* <DEDUP_REMOVED lines=30> */
.L_x_2433:
[----:B------:R-:W-:Y:S01]  /*eb90*/  IMAD R6, R23, 0x8, R16 ;  /* 0x0000000817067824 */ /* 0x000fe200078e0210 */
[----:B------:R-:W-:Y:S01]  /*eba0*/  SHF.L.U32 R3, R26, 0x1f, RZ ;  /* 0x0000001f1a037819 */ /* 0x000fe200000006ff */
[----:B------:R-:W-:Y:S03]  /*ebb0*/  BSSY B1, `(.L_x_2434) ;  /* 0x0000003000017945 */ /* 0x000fe60003800000 */
[----:B------:R-:W0:Y:S02]  /*ebc0*/  SYNCS.PHASECHK.TRANS64.TRYWAIT P0, [R6+URZ+0x28840], R3 ;  /* 0x02884003060075a7 */ /* 0x000e24000800017f */
[----:B0-----:R-:W-:Y:S05]  /*ebd0*/  @!P0 BRA `(.L_x_2435) ;  /* 0x00000030009c8947 */ /* 0x001fea0003800000 */
.L_x_2511:
[----:B------:R-:W-:Y:S05]  /*ebe0*/  BSYNC B1 ;  /* 0x0000000000017941 */ /* 0x000fea0003800000 */
.L_x_2434:
        /* <DEDUP_REMOVED lines=70> */
.L_x_2529:
        /* <DEDUP_REMOVED lines=9> */
.L_x_2437:
        /* <DEDUP_REMOVED lines=11> */
.L_x_2438:
[----:B------:R0:W-:Y:S01]  /*f190*/  SYNCS.ARRIVE.TRANS64.A1T0 RZ, [R6+URZ+0x28830], RZ ;  /* 0x028830ff06ff79a7 */ /* 0x0001e2000810003f */
[----:B------:R-:W-:Y:S05]  /*f1a0*/  @!P2 BRA `(.L_x_2439) ;  /* 0x000000000004a947 */ /* 0x000fea0003800000 */
[----:B------:R-:W-:Y:S01]  /*f1b0*/  BPT.TRAP 0x1 ;  /* 0x000000040000795c */ /* 0x000fe20000300000 */
.L_x_2439:
[----:B------:R-:W-:Y:S01]  /*f1c0*/  SHF.L.U32 R3, R20, 0x1f, RZ ;  /* 0x0000001f14037819 */ /* 0x000fe200000006ff */
[----:B------:R-:W-:Y:S01]  /*f1d0*/  BSSY B1, `(.L_x_2440) ;  /* 0x0000004000017945 */ /* 0x000fe20003800000 */
[----:B0-----:R-:W-:-:S04]  /*f1e0*/  LEA R6, R10, R16, 0x3 ;  /* 0x000000100a067211 */ /* 0x001fc800078e18ff */
[----:B------:R-:W0:Y:S02]  /*f1f0*/  SYNCS.PHASECHK.TRANS64.TRYWAIT P0, [R6+URZ+0x28860], R3 ;  /* 0x02886003060075a7 */ /* 0x000e24000800017f */
[----:B0-----:R-:W-:Y:S05]  /*f200*/  @!P0 BRA `(.L_x_2441) ;  /* 0x00000034006c8947 */ /* 0x001fea0003800000 */
.L_x_2530:
[----:B------:R-:W-:Y:S05]  /*f210*/  BSYNC B1 ;  /* 0x0000000000017941 */ /* 0x000fea0003800000 */
.L_x_2440:
        /* <DEDUP_REMOVED lines=9> */
[----:B------:R-:W-:-:S03]  /*f2b0*/  LEA R7, R7, R16, 0x1 ;  /* 0x0000001007077211 */ /* 0x000fc600078e08ff */
        /* <DEDUP_REMOVED lines=57> */
.L_x_2548:
        /* <DEDUP_REMOVED lines=24> */
[----:B------:R-:W-:-:S04]  /*f7d0*/  ULDC.64 UR4, c[0x0][0x318] ;  /* 0x0000c60000047ab9 */ /* 0x000fc80000000a00 */
[----:B------:R-:W-:Y:S02]  /*f7e0*/  IADD3 R3, R5, R3, RZ ;  /* 0x0000000305037210 */ /* 0x000fe40007ffe0ff */
[----:B------:R-:W-:-:S04]  /*f7f0*/  LEA R17, P0, R2, UR4, 0x1 ;  /* 0x0000000402117c11 */ /* 0x000fc8000f8008ff */
[----:B------:R-:W-:Y:S02]  /*f800*/  LEA.HI.X R18, R2, UR5, R3, 0x1, P0 ;  /* 0x0000000502127c11 */ /* 0x000fe400080f0c03 */
[----:B------:R-:W-:-:S13]  /*f810*/  PLOP3.LUT P0, PT, PT, PT, PT, 0x80, 0x0 ;  /* 0x000000000000781c */ /* 0x000fda0003f0f070 */
.L_x_2443:
        /* <DEDUP_REMOVED lines=11> */
.L_x_2444:
        /* <DEDUP_REMOVED lines=8> */
.L_x_2432:
        /* <DEDUP_REMOVED lines=17> */
.L_x_2447:
[----:B------:R-:W-:Y:S05]  /*fa60*/  BSYNC B0 ;  /* 0x0000000000007941 */ /* 0x000fea0003800000 */
.L_x_2446:
[----:B------:R-:W-:-:S05]  /*fa70*/  IMAD.U32 R0, RZ, RZ, UR45 ;  /* 0x0000002dff007e24 */ /* 0x000fca000f8e00ff */
[----:B------:R-:W-:-:S13]  /*fa80*/  ISETP.NE.AND P0, PT, R0, 0x3, PT ;  /* 0x000000030000780c */ /* 0x000fda0003f05270 */
[----:B------:R-:W-:Y:S05]  /*fa90*/  @!P0 BRA `(.L_x_2448) ;  /* 0x0000000000048947 */ /* 0x000fea0003800000 */
[----:B------:R-:W-:Y:S01]  /*faa0*/  BPT.TRAP 0x1 ;  /* 0x000000040000795c */ /* 0x000fe20000300000 */
.L_x_2448:
[----:B------:R-:W-:Y:S01]  /*fab0*/  IMAD R4, R23, 0x8, R16 ;  /* 0x0000000817047824 */ /* 0x000fe200078e0210 */
[----:B0-----:R-:W-:Y:S01]  /*fac0*/  SHF.L.U32 R3, R26, 0x1f, RZ ;  /* 0x0000001f1a037819 */ /* 0x001fe200000006ff */
[----:B------:R-:W-:Y:S01]  /*fad0*/  IMAD.MOV.U32 R5, RZ, RZ, -0x80 ;  /* 0xffffff80ff057424 */ /* 0x000fe200078e00ff */
[----:B------:R-:W-:Y:S02]  /*fae0*/  BSSY B0, `(.L_x_2449) ;  /* 0x0000004000007945 */ /* 0x000fe40003800000 */
[----:B------:R-:W0:Y:S01]  /*faf0*/  SYNCS.PHASECHK.TRANS64.TRYWAIT P0, [R4+URZ+0x28860], R3 ;  /* 0x02886003040075a7 */ /* 0x000e22000800017f */
[----:B------:R-:W-:Y:S01]  /*fb00*/  IMAD R24, R24, R5, UR37 ;  /* 0x0000002518187e24 */ /* 0x000fe2000f8e0205 */
[----:B0-----:R-:W-:Y:S06]  /*fb10*/  @!P0 BRA `(.L_x_2450) ;  /* 0x0000003400a88947 */ /* 0x001fec0003800000 */
.L_x_2549:
[----:B------:R-:W-:Y:S05]  /*fb20*/  BSYNC B0 ;  /* 0x0000000000007941 */ /* 0x000fea0003800000 */
.L_x_2449:
        /* <DEDUP_REMOVED lines=62> */
[----:B------:R1:W0:-:S12]  /*ff10*/  SHFL.IDX PT, R7, R18, 0x7, 0x181f ;  /* 0x00f81f0012077f89 */ /* 0x00021800000e0000 */
[----:B------:R1:W-:Y:S01]  /*ff20*/  LDGSTS.E.BYPASS.LTC128B.128 [R0+0x3400], desc[UR50][R2.64], !P0 ;  /* 0x0340000002007fae */ /* 0x0003e2000c101d72 */
[----:B------:R-:W-:-:S13]  /*ff30*/  ISETP.LT.OR P0, PT, R5, 0x61, P1 ;  /* 0x000000610500780c */ /* 0x000fda0000f01670 */
[----:B0-2---:R1:W-:Y:S02]  /*ff40*/  LDGSTS.E.BYPASS.LTC128B.128 [R0+0x7400], desc[UR50][R2.64+0x80], !P0 ;  /* 0x0740008002007fae */ /* 0x0053e4000c101d72 */
.L_x_2567:
[----:B01----:R-:W-:-:S04]  /*ff50*/  IADD3 R2, P0, R14, R6, RZ ;  /* 0x000000060e027210 */ /* 0x003fc80007f1e0ff */
[----:B------:R-:W-:Y:S02]  /*ff60*/  IADD3.X R3, RZ, R7, RZ, P0, !PT ;  /* 0x00000007ff037210 */ /* 0x000fe400007fe4ff */
        /* <DEDUP_REMOVED lines=9> */
.L_x_2452:
        /* <DEDUP_REMOVED lines=11> */
.L_x_2453:
[----:B------:R0:W-:Y:S01]  /*100b0*/  SYNCS.ARRIVE.TRANS64.A1T0 RZ, [R4+URZ+0x28850], RZ ;  /* 0x028850ff04ff79a7 */ /* 0x0001e2000810003f */
[----:B------:R-:W-:-:S05]  /*100c0*/  VIADD R23, R23, 0x1 ;  /* 0x0000000117177836 */ /* 0x000fca0000000000 */
[----:B------:R-:W-:-:S04]  /*100d0*/  ISETP.NE.AND P0, PT, R23, 0x2, PT ;  /* 0x000000021700780c */ /* 0x000fc80003f05270 */
[----:B------:R-:W-:Y:S02]  /*100e0*/  SEL R3, RZ, 0x1, P0 ;  /* 0x00000001ff037807 */ /* 0x000fe40000000000 */
[----:B------:R-:W-:Y:S02]  /*100f0*/  SEL R23, R23, RZ, P0 ;  /* 0x000000ff17177207 */ /* 0x000fe40000000000 */
[----:B0-----:R-:W-:-:S07]  /*10100*/  LOP3.LUT R26, R26, R3, RZ, 0x3c, !PT ;  /* 0x000000031a1a7212 */ /* 0x001fce00078e3cff */
.L_x_2413:
[----:B------:R-:W-:Y:S05]  /*10110*/  BSYNC B7 ;  /* 0x0000000000077941 */ /* 0x000fea0003800000 */
.L_x_2411:
        /* <DEDUP_REMOVED lines=11> */
.L_x_2454:
[----:B------:R-:W-:-:S03]  /*101d0*/  UMOV UR4, 0xffffffff ;  /* 0xffffffff00047882 */ /* 0x000fc60000000000 */
[----:B------:R-:W-:Y:S05]  /*101e0*/  BRA.DIV UR4, `(.L_x_2456) ;  /* 0x0000003a04c07947 */ /* 0x000fea000b800000 */
[----:B------:R0:W1:Y:S02]  /*101f0*/  SHFL.IDX PT, R14, R34, RZ, 0x1f ;  /* 0x00001fff220e7589 */ /* 0x00006400000e0000 */
.L_x_2570:
        /* <DEDUP_REMOVED lines=8> */
.L_x_2455:
[----:B------:R-:W-:Y:S02]  /*10280*/  ULDC UR4, c[0x0][0xc38] ;  /* 0x00030e0000047ab9 */ /* 0x000fe40000000800 */
[----:B-1----:R-:W-:-:S13]  /*10290*/  ISETP.GE.AND P0, PT, R34, UR4, PT ;  /* 0x0000000422007c0c */ /* 0x002fda000bf06270 */
[----:B------:R-:W-:Y:S05]  /*102a0*/  @!P0 BRA `(.L_x_2457) ;  /* 0xffffffc400608947 */ /* 0x000fea000383ffff */
.L_x_2408:
[----:B------:R-:W1:Y:S01]  /*102b0*/  S2R R5, SR_CgaCtaId ;  /* 0x0000000000057919 */ /* 0x000e620000008800 */
[----:B------:R-:W-:Y:S01]  /*102c0*/  IADD3 R36, R36, 0x1, RZ ;  /* 0x0000000124247810 */ /* 0x000fe20007ffe0ff */
[----:B------:R-:W-:Y:S01]  /*102d0*/  BSSY B0, `(.L_x_2458) ;  /* 0x0000009000007945 */ /* 0x000fe20003800000 */
[----:B------:R-:W-:Y:S02]  /*102e0*/  MOV R2, 0x400 ;  /* 0x0000040000027802 */ /* 0x000fe40000000f00 */
[----:B------:R-:W-:-:S04]  /*102f0*/  LEA.HI R0, R36, R36, RZ, 0x1 ;  /* 0x0000002424007211 */ /* 0x000fc800078f08ff */
[----:B------:R-:W-:-:S05]  /*10300*/  LOP3.LUT R3, R0, 0xfffffffe, RZ, 0xc0, !PT ;  /* 0xfffffffe00037812 */ /* 0x000fca00078ec0ff */
[----:B------:R-:W-:-:S05]  /*10310*/  IMAD.IADD R0, R36, 0x1, -R3 ;  /* 0x0000000124007824 */ /* 0x000fca00078e0a03 */
[----:B------:R-:W-:Y:S02]  /*10320*/  SHF.L.U32 R0, R0, 0x1f, RZ ;  /* 0x0000001f00007819 */ /* 0x000fe400000006ff */
[----:B-1----:R-:W-:-:S04]  /*10330*/  LEA R4, R5, R2, 0x18 ;  /* 0x0000000205047211 */ /* 0x002fc800078ec0ff */
[----:B------:R-:W1:Y:S02]  /*10340*/  SYNCS.PHASECHK.TRANS64.TRYWAIT P0, [R4+URZ+0x28820], R0 ;  /* 0x02882000040075a7 */ /* 0x000e64000800017f */
[----:B-1----:R-:W-:Y:S05]  /*10350*/  @!P0 BRA `(.L_x_2459) ;  /* 0x00000038008c8947 */ /* 0x002fea0003800000 */
.L_x_2571:
[----:B------:R-:W-:Y:S05]  /*10360*/  BSYNC B0 ;  /* 0x0000000000007941 */ /* 0x000fea0003800000 */
.L_x_2458:
[----:B------:R-:W-:-:S03]  /*10370*/  UMOV UR4, 0xffffffff ;  /* 0xffffffff00047882 */ /* 0x000fc60000000000 */
[----:B------:R-:W-:Y:S05]  /*10380*/  BRA.DIV UR4, `(.L_x_2460) ;  /* 0x0000003a04947947 */ /* 0x000fea000b800000 */
[----:B-1----:R-:W1:Y:S02]  /*10390*/  S2R R0, SR_TID.X ;  /* 0x0000000000007919 */ /* 0x002e640000002100 */
[----:B-1----:R-:W-:-:S04]  /*103a0*/  SHF.R.U32.HI R0, RZ, 0x5, R0 ;  /* 0x00000005ff007819 */ /* 0x002fc80000011600 */
[----:B------:R-:W-:-:S05]  /*103b0*/  LOP3.LUT R0, R0, 0x3, RZ, 0xc0, !PT ;  /* 0x0000000300007812 */ /* 0x000fca00078ec0ff */
[----:B------:R1:W2:Y:S02]  /*103c0*/  SHFL.IDX PT, R14, R0, RZ, 0x1f ;  /* 0x00001fff000e7589 */ /* 0x0002a400000e0000 */
.L_x_2574:
[----:B--2---:R-:W-:Y:S01]  /*103d0*/  ISETP.NE.AND P0, PT, R14, RZ, PT ;  /* 0x000000ff0e00720c */ /* 0x004fe20003f05270 */
[----:B------:R-:W-:-:S12]  /*103e0*/  BSSY B0, `(.L_x_2461) ;  /* 0x0000024000007945 */ /* 0x000fd80003800000 */
[----:B------:R-:W-:Y:S05]  /*103f0*/  @P0 BRA `(.L_x_2462) ;  /* 0x0000000000880947 */ /* 0x000fea0003800000 */
[----:B------:R-:W-:-:S03]  /*10400*/  UMOV UR4, 0xffffffff ;  /* 0xffffffff00047882 */ /* 0x000fc60000000000 */
[----:B------:R-:W-:Y:S05]  /*10410*/  BRA.DIV UR4, `(.L_x_2463) ;  /* 0x0000003a04a47947 */ /* 0x000fea000b800000 */
[----:B------:R-:W-:-:S13]  /*10420*/  ELECT P6, URZ, PT ;  /* 0x00000000003f782f */ /* 0x000fda00038c0000 */
.L_x_2577:
[----:B------:R-:W-:Y:S05]  /*10430*/  @!P6 BRA `(.L_x_2462) ;  /* 0x000000000078e947 */ /* 0x000fea0003800000 */
[----:B------:R-:W-:-:S06]  /*10440*/  ULOP3.LUT UR4, UR36, 0x2, URZ, 0xfc, !UPT ;  /* 0x0000000224047892 */ /* 0x000fcc000f8efc3f */
[----:B-1----:R-:W-:-:S05]  /*10450*/  IMAD.U32 R0, RZ, RZ, UR4 ;  /* 0x00000004ff007e24 */ /* 0x002fca000f8e00ff */
[----:B------:R-:W-:-:S13]  /*10460*/  ISETP.NE.AND P0, PT, R0, 0x3, PT ;  /* 0x000000030000780c */ /* 0x000fda0003f05270 */
[----:B------:R-:W-:Y:S05]  /*10470*/  @!P0 BRA `(.L_x_2464) ;  /* 0x0000000000048947 */ /* 0x000fea0003800000 */
[----:B------:R-:W-:Y:S01]  /*10480*/  BPT.TRAP 0x1 ;  /* 0x000000040000795c */ /* 0x000fe20000300000 */
.L_x_2464:
[C---:B------:R-:W-:Y:S01]  /*10490*/  IMAD R5, R23.reuse, 0x8, R4 ;  /* 0x0000000817057824 */ /* 0x040fe200078e0204 */
[----:B------:R-:W-:Y:S01]  /*104a0*/  SHF.L.U32 R0, R26, 0x1f, RZ ;  /* 0x0000001f1a007819 */ /* 0x000fe200000006ff */
[----:B------:R-:W-:-:S03]  /*104b0*/  VIADD R23, R23, 0x1 ;  /* 0x0000000117177836 */ /* 0x000fc60000000000 */
[----:B------:R-:W1:Y:S02]  /*104c0*/  SYNCS.PHASECHK.TRANS64.TRYWAIT P1, [R5+URZ+0x28840], R0 ;  /* 0x02884000050075a7 */ /* 0x000e64000802017f */
[----:B------:R-:W-:-:S04]  /*104d0*/  ISETP.NE.AND P2, PT, R23, 0x2, PT ;  /* 0x000000021700780c */ /* 0x000fc80003f45270 */
[----:B------:R-:W-:Y:S01]  /*104e0*/  SEL R3, RZ, 0x1, P2 ;  /* 0x00000001ff037807 */ /* 0x000fe20001000000 */
[----:B-1----:R-:W-:Y:S08]  /*104f0*/  @!P1 BRA `(.L_x_2465) ;  /* 0x00000038008c9947 */ /* 0x002ff00003800000 */
.L_x_2578:
[----:B------:R-:W-:Y:S02]  /*10500*/  SEL R23, R23, RZ, P2 ;  /* 0x000000ff17177207 */ /* 0x000fe40001000000 */
[----:B------:R-:W-:Y:S01]  /*10510*/  LOP3.LUT R2, R26, R3, RZ, 0x3c, !PT ;  /* 0x000000031a027212 */ /* 0x000fe200078e3cff */
[----:B------:R-:W-:Y:S06]  /*10520*/  @!P0 BRA `(.L_x_2466) ;  /* 0x0000000000048947 */ /* 0x000fec0003800000 */
[----:B------:R-:W-:Y:S01]  /*10530*/  BPT.TRAP 0x1 ;  /* 0x000000040000795c */ /* 0x000fe20000300000 */
.L_x_2466:
[----:B------:R-:W-:Y:S02]  /*10540*/  LEA R23, R23, R4, 0x3 ;  /* 0x0000000417177211 */ /* 0x000fe400078e18ff */
[----:B------:R-:W-:-:S04]  /*10550*/  SHF.L.U32 R2, R2, 0x1f, RZ ;  /* 0x0000001f02027819 */ /* 0x000fc800000006ff */
[----:B------:R-:W2:Y:S02]  /*10560*/  SYNCS.PHASECHK.TRANS64.TRYWAIT P1, [R23+URZ+0x28840], R2 ;  /* 0x02884002170075a7 */ /* 0x000ea4000802017f */
[----:B--2---:R-:W-:Y:S05]  /*10570*/  @!P1 BRA `(.L_x_2467) ;  /* 0x0000003800809947 */ /* 0x004fea0003800000 */
.L_x_2579:
[----:B------:R-:W-:Y:S05]  /*10580*/  @!P0 BRA `(.L_x_2468) ;  /* 0x0000000000048947 */ /* 0x000fea0003800000 */
[----:B------:R-:W-:Y:S01]  /*10590*/  BPT.TRAP 0x1 ;  /* 0x000000040000795c */ /* 0x000fe20000300000 */
.L_x_2468:
[----:B------:R-:W3:Y:S02]  /*105a0*/  SYNCS.PHASECHK.TRANS64.TRYWAIT P1, [R5+URZ+0x28860], R0 ;  /* 0x02886000050075a7 */ /* 0x000ee4000802017f */
[----:B---3--:R-:W-:Y:S05]  /*105b0*/  @!P1 BRA `(.L_x_2469) ;  /* 0x0000003800849947 */ /* 0x008fea0003800000 */
.L_x_2580:
[----:B------:R-:W-:Y:S05]  /*105c0*/  @!P0 BRA `(.L_x_2470) ;  /* 0x0000000000048947 */ /* 0x000fea0003800000 */
[----:B------:R-:W-:Y:S01]  /*105d0*/  BPT.TRAP 0x1 ;  /* 0x000000040000795c */ /* 0x000fe20000300000 */
.L_x_2470:
[----:B----4-:R4:W0:Y:S02]  /*105e0*/  SYNCS.PHASECHK.TRANS64.TRYWAIT P0, [R23+URZ+0x28860], R2 ;  /* 0x02886002170075a7 */ /* 0x010824000800017f */
[----:B0-----:R-:W-:Y:S05]  /*105f0*/  @!P0 NANOSLEEP.SYNCS 0x989680 ;  /* 0x009896800000895d */ /* 0x001fea0003900000 */
[----:B------:R-:W0:Y:S02]  /*10600*/  @!P0 SYNCS.PHASECHK.TRANS64 P0, [R23+URZ+0x28860], R2 ;  /* 0x02886002170085a7 */ /* 0x000e24000800007f */
[----:B0-----:R-:W-:Y:S05]  /*10610*/  @!P0 BRA `(.L_x_2470) ;  /* 0xfffffffc00f08947 */ /* 0x001fea000383ffff */
.L_x_2462:
[----:B------:R-:W-:Y:S05]  /*10620*/  BSYNC B0 ;  /* 0x0000000000007941 */ /* 0x000fea0003800000 */
.L_x_2461:
[----:B------:R-:W-:Y:S05]  /*10630*/  EXIT ;  /* 0x000000000000794d */ /* 0x000fea0003800000 */
.L_x_2355:
[----:B0-----:R-:W-:-:S04]  /*10640*/  IMAD.U32 R3, RZ, RZ, UR41 ;  /* 0x00000029ff037e24 */ /* 0x001fc8000f8e00ff */
[----:B------:R0:W1:Y:S03]  /*10650*/  SYNCS.PHASECHK.TRANS64.TRYWAIT P1, [R3+URZ+0x28800], R0 ;  /* 0x02880000030075a7 */ /* 0x000066000802017f */
[----:B-1----:R-:W-:Y:S05]  /*10660*/  @!P1 NANOSLEEP.SYNCS 0x989680 ;  /* 0x009896800000995d */ /* 0x002fea0003900000 */
[----:B------:R-:W1:Y:S02]  /*10670*/  @!P1 SYNCS.PHASECHK.TRANS64 P1, [R3+URZ+0x28800], R0 ;  /* 0x02880000030095a7 */ /* 0x000e64000802007f */
[----:B-1----:R-:W-:Y:S05]  /*10680*/  @!P1 BRA `(.L_x_2355) ;  /* 0xfffffffc00ec9947 */ /* 0x002fea000383ffff */
[----:B------:R-:W-:Y:S05]  /*10690*/  BRA `(.L_x_2471) ;  /* 0xffffff0c00e07947 */ /* 0x000fea000383ffff */
.L_x_2359:
[----:B-1----:R1:W2:Y:S02]  /*106a0*/  SYNCS.PHASECHK.TRANS64.TRYWAIT P1, [R0+URZ+0x28830], R3 ;  /* 0x02883003000075a7 */ /* 0x0022a4000802017f */
[----:B--2---:R-:W-:Y:S05]  /*106b0*/  @!P1 NANOSLEEP.SYNCS 0x989680 ;  /* 0x009896800000995d */ /* 0x004fea0003900000 */
[----:B------:R-:W2:Y:S02]  /*106c0*/  @!P1 SYNCS.PHASECHK.TRANS64 P1, [R0+URZ+0x28830], R3 ;  /* 0x02883003000095a7 */ /* 0x000ea4000802007f */
[----:B--2---:R-:W-:Y:S05]  /*106d0*/  @!P1 BRA `(.L_x_2359) ;  /* 0xfffffffc00f09947 */ /* 0x004fea000383ffff */
[----:B------:R-:W-:Y:S05]  /*106e0*/  BRA `(.L_x_2358) ;  /* 0xffffff0c00fc7947 */ /* 0x000fea000383ffff */
.L_x_2365:
[----:B-1----:R-:W-:-:S04]  /*106f0*/  IMAD.U32 R7, RZ, RZ, UR6 ;  /* 0x00000006ff077e24 */ /* 0x002fc8000f8e00ff */
[----:B------:R1:W2:Y:S03]  /*10700*/  SYNCS.PHASECHK.TRANS64.TRYWAIT P1, [R7+URZ+0x28830], R4 ;  /* 0x02883004070075a7 */ /* 0x0002a6000802017f */
[----:B--2---:R-:W-:Y:S05]  /*10710*/  @!P1 NANOSLEEP.SYNCS 0x989680 ;  /* 0x009896800000995d */ /* 0x004fea0003900000 */
[----:B------:R-:W2:Y:S02]  /*10720*/  @!P1 SYNCS.PHASECHK.TRANS64 P1, [R7+URZ+0x28830], R4 ;  /* 0x02883004070095a7 */ /* 0x000ea4000802007f */
[----:B--2---:R-:W-:Y:S05]  /*10730*/  @!P1 BRA `(.L_x_2365) ;  /* 0xfffffffc00ec9947 */ /* 0x004fea000383ffff */
[----:B------:R-:W-:Y:S05]  /*10740*/  BRA `(.L_x_2362) ;  /* 0xffffff3c00347947 */ /* 0x000fea000383ffff */
.L_x_2369:
[----:B-1----:R-:W-:-:S04]  /*10750*/  IMAD.U32 R7, RZ, RZ, UR6 ;  /* 0x00000006ff077e24 */ /* 0x002fc8000f8e00ff */
[----:B------:R1:W2:Y:S03]  /*10760*/  SYNCS.PHASECHK.TRANS64.TRYWAIT P1, [R7+URZ+0x28850], R4 ;  /* 0x02885004070075a7 */ /* 0x0002a6000802017f */
[----:B--2---:R-:W-:Y:S05]  /*10770*/  @!P1 NANOSLEEP.SYNCS 0x989680 ;  /* 0x009896800000995d */ /* 0x004fea0003900000 */
[----:B------:R-:W2:Y:S02]  /*10780*/  @!P1 SYNCS.PHASECHK.TRANS64 P1, [R7+URZ+0x28850], R4 ;  /* 0x02885004070095a7 */ /* 0x000ea4000802007f */
[----:B--2---:R-:W-:Y:S05]  /*10790*/  @!P1 BRA `(.L_x_2369) ;  /* 0xfffffffc00ec9947 */ /* 0x004fea000383ffff */
[----:B------:R-:W-:Y:S05]  /*107a0*/  BRA `(.L_x_2366) ;  /* 0xffffff4000007947 */ /* 0x000fea000383ffff */
.L_x_2377:
[----:B-1----:R-:W-:-:S04]  /*107b0*/  IMAD.U32 R5, RZ, RZ, UR6 ;  /* 0x00000006ff057e24 */ /* 0x002fc8000f8e00ff */
[----:B------:R1:W2:Y:S03]  /*107c0*/  SYNCS.PHASECHK.TRANS64.TRYWAIT P1, [R5+URZ+0x28830], R4 ;  /* 0x02883004050075a7 */ /* 0x0002a6000802017f */
[----:B--2---:R-:W-:Y:S05]  /*107d0*/  @!P1 NANOSLEEP.SYNCS 0x989680 ;  /* 0x009896800000995d */ /* 0x004fea0003900000 */
[----:B------:R-:W2:Y:S02]  /*107e0*/  @!P1 SYNCS.PHASECHK.TRANS64 P1, [R5+URZ+0x28830], R4 ;  /* 0x02883004050095a7 */ /* 0x000ea4000802007f */
[----:B--2---:R-:W-:Y:S05]  /*107f0*/  @!P1 BRA `(.L_x_2377) ;  /* 0xfffffffc00ec9947 */ /* 0x004fea000383ffff */
[----:B------:R-:W-:Y:S05]  /*10800*/  BRA `(.L_x_2374) ;  /* 0xffffff6c00887947 */ /* 0x000fea000383ffff */
.L_x_2381:
[----:B-1----:R-:W-:-:S04]  /*10810*/  MOV R5, UR6 ;  /* 0x0000000600057c02 */ /* 0x002fc80008000f00 */
[----:B------:R1:W2:Y:S03]  /*10820*/  SYNCS.PHASECHK.TRANS64.TRYWAIT P1, [R5+URZ+0x28850], R4 ;  /* 0x02885004050075a7 */ /* 0x0002a6000802017f */
[----:B--2---:R-:W-:Y:S05]  /*10830*/  @!P1 NANOSLEEP.SYNCS 0x989680 ;  /* 0x009896800000995d */ /* 0x004fea0003900000 */
[----:B------:R-:W2:Y:S02]  /*10840*/  @!P1 SYNCS.PHASECHK.TRANS64 P1, [R5+URZ+0x28850], R4 ;  /* 0x02885004050095a7 */ /* 0x000ea4000802007f */
[----:B--2---:R-:W-:Y:S05]  /*10850*/  @!P1 BRA `(.L_x_2381) ;  /* 0xfffffffc00ec9947 */ /* 0x004fea000383ffff */
[----:B------:R-:W-:Y:S05]  /*10860*/  BRA `(.L_x_2378) ;  /* 0xffffff7000547947 */ /* 0x000fea000383ffff */
.L_x_2388:
[----:B-1----:R-:W-:-:S04]  /*10870*/  IMAD.U32 R6, RZ, RZ, UR5 ;  /* 0x00000005ff067e24 */ /* 0x002fc8000f8e00ff */
[----:B------:R1:W2:Y:S03]  /*10880*/  SYNCS.PHASECHK.TRANS64.TRYWAIT P1, [R6+URZ+0x28850], R5 ;  /* 0x02885005060075a7 */ /* 0x0002a6000802017f */
[----:B--2---:R-:W-:Y:S05]  /*10890*/  @!P1 NANOSLEEP.SYNCS 0x989680 ;  /* 0x009896800000995d */ /* 0x004fea0003900000 */
[----:B------:R-:W2:Y:S02]  /*108a0*/  @!P1 SYNCS.PHASECHK.TRANS64 P1, [R6+URZ+0x28850], R5 ;  /* 0x02885005060095a7 */ /* 0x000ea4000802007f */
[----:B--2---:R-:W-:Y:S05]  /*108b0*/  @!P1 BRA `(.L_x_2388) ;  /* 0xfffffffc00ec9947 */ /* 0x004fea000383ffff */
[----:B------:R-:W-:Y:S05]  /*108c0*/  BRA `(.L_x_2387) ;  /* 0xffffff94003c7947 */ /* 0x000fea000383ffff */
.L_x_2419:
[----:B------:R-:W2:Y:S01]  /*108d0*/  S2R R17, SR_TID.X ;  /* 0x0000000000117919 */ /* 0x000ea20000002100 */
[----:B------:R-:W-:Y:S01]  /*108e0*/  IMAD.MOV.U32 R12, RZ, RZ, RZ ;  /* 0x000000ffff0c7224 */ /* 0x000fe200078e00ff */
[----:B------:R-:W-:Y:S01]  /*108f0*/  MOV R15, 0xffffffff ;  /* 0xffffffff000f7802 */ /* 0x000fe20000000f00 */
[----:B------:R-:W-:Y:S01]  /*10900*/  IMAD.MOV.U32 R11, RZ, RZ, 0x1f ;  /* 0x0000001fff0b7424 */ /* 0x000fe200078e00ff */
[----:B--2---:R-:W-:-:S04]  /*10910*/  SHF.R.U32.HI R17, RZ, 0x5, R17 ;  /* 0x00000005ff117819 */ /* 0x004fc80000011611 */
[----:B------:R-:W-:-:S05]  /*10920*/  LOP3.LUT R17, R17, 0x3, RZ, 0xc0, !PT ;  /* 0x0000000311117812 */ /* 0x000fca00078ec0ff */
[----:B------:R-:W-:-:S07]  /*10930*/  IMAD.MOV.U32 R13, RZ, RZ, R17 ;  /* 0x000000ffff0d7224 */ /* 0x000fce00078e0011 */
[----:B01---5:R-:W-:Y:S05]  /*10940*/  WARPSYNC.COLLECTIVE R15, `(.L_x_2472) ;  /* 0x000000000f087348 */ /* 0x023fea0003c00000 */
[----:B------:R2:W3:Y:S02]  /*10950*/  SHFL.IDX P6, R14, R13, R12, R11 ;  /* 0x0000000c0d0e7389 */ /* 0x0004e400000c000b */
[----:B0123-5:R-:W-:Y:S01]  /*10960*/  ENDCOLLECTIVE ;  /* 0x000000000000791b */ /* 0x02ffe20003800000 */
.L_x_2472:
[----:B------:R-:W-:Y:S05]  /*10970*/  BRA `(.L_x_2473) ;  /* 0xffffffc800287947 */ /* 0x000fea000383ffff */
.L_x_2422:
[----:B0-----:R0:W1:Y:S02]  /*10980*/  SYNCS.PHASECHK.TRANS64.TRYWAIT P0, [R7+URZ+0x28840], R2 ;  /* 0x02884002070075a7 */ /* 0x001064000800017f */
[----:B-1----:R-:W-:Y:S05]  /*10990*/  @!P0 NANOSLEEP.SYNCS 0x989680 ;  /* 0x009896800000895d */ /* 0x002fea0003900000 */
[----:B------:R-:W1:Y:S02]  /*109a0*/  @!P0 SYNCS.PHASECHK.TRANS64 P0, [R7+URZ+0x28840], R2 ;  /* 0x02884002070085a7 */ /* 0x000e64000800007f */
[----:B-1----:R-:W-:Y:S05]  /*109b0*/  @!P0 BRA `(.L_x_2422) ;  /* 0xfffffffc00f08947 */ /* 0x002fea000383ffff */
[----:B------:R-:W-:Y:S05]  /*109c0*/  BRA `(.L_x_2474) ;  /* 0xffffffcc00207947 */ /* 0x000fea000383ffff */
.L_x_2423:
        /* <DEDUP_REMOVED lines=8> */
.L_x_2476:
[----:B------:R-:W-:Y:S05]  /*10a50*/  BSYNC B0 ;  /* 0x0000000000007941 */ /* 0x000fea0003800000 */
.L_x_2475:
[----:B------:R-:W-:Y:S01]  /*10a60*/  IMAD.MOV.U32 R13, RZ, RZ, R4 ;  /* 0x000000ffff0d7224 */ /* 0x000fe200078e0004 */
[----:B------:R-:W-:Y:S01]  /*10a70*/  MOV R2, R14 ;  /* 0x0000000e00027202 */ /* 0x000fe20000000f00 */
[----:B------:R-:W-:Y:S02]  /*10a80*/  IMAD.MOV.U32 R12, RZ, RZ, RZ ;  /* 0x000000ffff0c7224 */ /* 0x000fe400078e00ff */
[----:B------:R-:W-:Y:S02]  /*10a90*/  IMAD.MOV.U32 R11, RZ, RZ, 0x181f ;  /* 0x0000181fff0b7424 */ /* 0x000fe400078e00ff */
[----:B------:R-:W-:Y:S02]  /*10aa0*/  IMAD.MOV.U32 R15, RZ, RZ, -0x1 ;  /* 0xffffffffff0f7424 */ /* 0x000fe400078e00ff */
[----:B------:R-:W-:-:S07]  /*10ab0*/  @P0 IMAD R9, R5, 0x2, R16 ;  /* 0x0000000205090824 */ /* 0x000fce00078e0210 */
[----:B------:R-:W-:Y:S05]  /*10ac0*/  WARPSYNC.COLLECTIVE R15, `(.L_x_2477) ;  /* 0x000000000f087348 */ /* 0x000fea0003c00000 */
[----:B------:R0:W1:Y:S02]  /*10ad0*/  SHFL.IDX P6, R14, R13, R12, R11 ;  /* 0x0000000c0d0e7389 */ /* 0x00006400000c000b */
[----:B01----:R-:W-:Y:S01]  /*10ae0*/  ENDCOLLECTIVE ;  /* 0x000000000000791b */ /* 0x003fe20003800000 */
.L_x_2477:
[----:B------:R-:W-:Y:S02]  /*10af0*/  IMAD.MOV.U32 R13, RZ, RZ, R0 ;  /* 0x000000ffff0d7224 */ /* 0x000fe400078e0000 */
[----:B------:R-:W-:Y:S01]  /*10b00*/  IMAD.MOV.U32 R12, RZ, RZ, 0x1 ;  /* 0x00000001ff0c7424 */ /* 0x000fe200078e00ff */
[----:B------:R-:W-:-:S04]  /*10b10*/  @P0 LEA R14, P1, R35, R14, 0x1 ;  /* 0x0000000e230e0211 */ /* 0x000fc800078208ff */
[----:B------:R-:W-:Y:S01]  /*10b20*/  @P0 IADD3.X R3, RZ, R2, RZ, P1, !PT ;  /* 0x00000002ff030210 */ /* 0x000fe20000ffe4ff */
[----:B------:R-:W-:-:S08]  /*10b30*/  @P0 IMAD.MOV.U32 R2, RZ, RZ, R14 ;  /* 0x000000ffff020224 */ /* 0x000fd000078e000e */
[----:B------:R-:W-:Y:S05]  /*10b40*/  WARPSYNC.COLLECTIVE R15, `(.L_x_2478) ;  /* 0x000000000f087348 */ /* 0x000fea0003c00000 */
[----:B------:R0:W1:Y:S02]  /*10b50*/  SHFL.IDX P6, R14, R13, R12, R11 ;  /* 0x0000000c0d0e7389 */ /* 0x00006400000c000b */
[----:B01----:R-:W-:Y:S01]  /*10b60*/  ENDCOLLECTIVE ;  /* 0x000000000000791b */ /* 0x003fe20003800000 */
.L_x_2478:
[----:B------:R-:W-:Y:S01]  /*10b70*/  @!PT LDS RZ, [RZ] ;  /* 0x00000000fffff984 */ /* 0x000fe20000000800 */
[----:B------:R-:W-:Y:S01]  /*10b80*/  @!PT LDS RZ, [RZ] ;  /* 0x00000000fffff984 */ /* 0x000fe20000000800 */
[----:B------:R-:W-:Y:S01]  /*10b90*/  @!PT LDS RZ, [RZ] ;  /* 0x00000000fffff984 */ /* 0x000fe20000000800 */
[----:B------:R0:W-:Y:S04]  /*10ba0*/  @P0 LDGSTS.E.BYPASS.LTC128B.128 [R9+0x18400], desc[UR50][R2.64], !P3 ;  /* 0x1840000002090fae */ /* 0x0001e8000d901d72 */
[----:B------:R0:W-:Y:S01]  /*10bb0*/  @P0 LDGSTS.E.BYPASS.LTC128B.128 [R9+0x1c400], desc[UR50][R2.64+0x80], !P2 ;  /* 0x1c40008002090fae */ /* 0x0001e2000d101d72 */
[----:B------:R-:W-:Y:S01]  /*10bc0*/  ISETP.GE.AND P0, PT, R6, 0x11, PT ;  /* 0x000000110600780c */ /* 0x000fe20003f06270 */
[----:B------:R-:W-:-:S12]  /*10bd0*/  IMAD.MOV.U32 R13, RZ, RZ, R4 ;  /* 0x000000ffff0d7224 */ /* 0x000fd800078e0004 */
[----:B------:R-:W-:Y:S01]  /*10be0*/  @P0 IMAD R25, R5, 0x2, R16 ;  /* 0x0000000205190824 */ /* 0x000fe200078e0210 */
[----:B0-----:R-:W-:-:S07]  /*10bf0*/  MOV R8, R14 ;  /* 0x0000000e00087202 */ /* 0x001fce0000000f00 */
[----:B------:R-:W-:Y:S05]  /*10c00*/  WARPSYNC.COLLECTIVE R15, `(.L_x_2479) ;  /* 0x000000000f087348 */ /* 0x000fea0003c00000 */
[----:B------:R0:W1:Y:S02]  /*10c10*/  SHFL.IDX P6, R14, R13, R12, R11 ;  /* 0x0000000c0d0e7389 */ /* 0x00006400000c000b */
[----:B01----:R-:W-:Y:S01]  /*10c20*/  ENDCOLLECTIVE ;  /* 0x000000000000791b */ /* 0x003fe20003800000 */
.L_x_2479:
[----:B------:R-:W-:Y:S02]  /*10c30*/  IMAD.MOV.U32 R13, RZ, RZ, R0 ;  /* 0x000000ffff0d7224 */ /* 0x000fe400078e0000 */
[----:B------:R-:W-:Y:S01]  /*10c40*/  IMAD.MOV.U32 R12, RZ, RZ, 0x2 ;  /* 0x00000002ff0c7424 */ /* 0x000fe200078e00ff */
[----:B------:R-:W-:-:S05]  /*10c50*/  @P0 LEA R14, P1, R35, R14, 0x1 ;  /* 0x0000000e230e0211 */ /* 0x000fca00078208ff */
[----:B------:R-:W-:-:S08]  /*10c60*/  @P0 IMAD.MOV.U32 R2, RZ, RZ, R14 ;  /* 0x000000ffff020224 */ /* 0x000fd000078e000e */
[----:B------:R-:W-:Y:S05]  /*10c70*/  WARPSYNC.COLLECTIVE R15, `(.L_x_2480) ;  /* 0x000000000f087348 */ /* 0x000fea0003c00000 */
[----:B------:R0:W1:Y:S02]  /*10c80*/  SHFL.IDX P6, R14, R13, R12, R11 ;  /* 0x0000000c0d0e7389 */ /* 0x00006400000c000b */
[----:B01----:R-:W-:Y:S01]  /*10c90*/  ENDCOLLECTIVE ;  /* 0x000000000000791b */ /* 0x003fe20003800000 */
.L_x_2480:
        /* <DEDUP_REMOVED lines=13> */
.L_x_2481:
[----:B------:R-:W-:Y:S02]  /*10d70*/  @P0 IMAD R21, R5, 0x2, R16 ;  /* 0x0000000205150824 */ /* 0x000fe400078e0210 */
[----:B------:R-:W-:Y:S01]  /*10d80*/  IMAD.MOV.U32 R13, RZ, RZ, R0 ;  /* 0x000000ffff0d7224 */ /* 0x000fe200078e0000 */
[----:B------:R-:W-:Y:S02]  /*10d90*/  MOV R12, 0x3 ;  /* 0x00000003000c7802 */ /* 0x000fe40000000f00 */
[----:B------:R-:W-:-:S04]  /*10da0*/  @P0 LEA R14, P1, R35, R14, 0x1 ;  /* 0x0000000e230e0211 */ /* 0x000fc800078208ff */
[----:B------:R-:W-:Y:S01]  /*10db0*/  @P0 IADD3.X R9, RZ, R8, RZ, P1, !PT ;  /* 0x00000008ff090210 */ /* 0x000fe20000ffe4ff */
[----:B------:R-:W-:-:S08]  /*10dc0*/  @P0 IMAD.MOV.U32 R2, RZ, RZ, R14 ;  /* 0x000000ffff020224 */ /* 0x000fd000078e000e */
[----:B------:R-:W-:Y:S05]  /*10dd0*/  WARPSYNC.COLLECTIVE R15, `(.L_x_2482) ;  /* 0x000000000f087348 */ /* 0x000fea0003c00000 */
[----:B------:R0:W1:Y:S02]  /*10de0*/  SHFL.IDX P6, R14, R13, R12, R11 ;  /* 0x0000000c0d0e7389 */ /* 0x00006400000c000b */
[----:B01----:R-:W-:Y:S01]  /*10df0*/  ENDCOLLECTIVE ;  /* 0x000000000000791b */ /* 0x003fe20003800000 */
.L_x_2482:
        /* <DEDUP_REMOVED lines=12> */
.L_x_2483:
[----:B------:R-:W-:Y:S02]  /*10ec0*/  @P0 IMAD R25, R5, 0x2, R16 ;  /* 0x0000000205190824 */ /* 0x000fe400078e0210 */
[----:B------:R-:W-:Y:S02]  /*10ed0*/  IMAD.MOV.U32 R13, RZ, RZ, R0 ;  /* 0x000000ffff0d7224 */ /* 0x000fe400078e0000 */
[----:B------:R-:W-:Y:S01]  /*10ee0*/  IMAD.MOV.U32 R12, RZ, RZ, 0x4 ;  /* 0x00000004ff0c7424 */ /* 0x000fe200078e00ff */
[----:B------:R-:W-:-:S04]  /*10ef0*/  @P0 LEA R14, P1, R35, R14, 0x1 ;  /* 0x0000000e230e0211 */ /* 0x000fc800078208ff */
[----:B------:R-:W-:Y:S01]  /*10f00*/  @P0 MOV R2, R14 ;  /* 0x0000000e00020202 */ /* 0x000fe20000000f00 */
[----:B------:R-:W-:-:S08]  /*10f10*/  @P0 IMAD.X R9, RZ, RZ, R8, P1 ;  /* 0x000000ffff090224 */ /* 0x000fd000008e0608 */
[----:B------:R-:W-:Y:S05]  /*10f20*/  WARPSYNC.COLLECTIVE R15, `(.L_x_2484) ;  /* 0x000000000f087348 */ /* 0x000fea0003c00000 */
[----:B------:R0:W1:Y:S02]  /*10f30*/  SHFL.IDX P6, R14, R13, R12, R11 ;  /* 0x0000000c0d0e7389 */ /* 0x00006400000c000b */
[----:B01----:R-:W-:Y:S01]  /*10f40*/  ENDCOLLECTIVE ;  /* 0x000000000000791b */ /* 0x003fe20003800000 */
.L_x_2484:
        /* <DEDUP_REMOVED lines=9> */
[----:B0-----:R-:W-:Y:S05]  /*10fe0*/  WARPSYNC.COLLECTIVE R15, `(.L_x_2485) ;  /* 0x000000000f087348 */ /* 0x001fea0003c00000 */
[----:B------:R1:W2:Y:S02]  /*10ff0*/  SHFL.IDX P6, R14, R13, R12, R11 ;  /* 0x0000000c0d0e7389 */ /* 0x0002a400000c000b */
[----:B012---:R-:W-:Y:S01]  /*11000*/  ENDCOLLECTIVE ;  /* 0x000000000000791b */ /* 0x007fe20003800000 */
.L_x_2485:
[----:B------:R-:W-:Y:S01]  /*11010*/  @P0 IMAD R21, R5, 0x2, R16 ;  /* 0x0000000205150824 */ /* 0x000fe200078e0210 */
[----:B------:R-:W-:Y:S01]  /*11020*/  MOV R13, R0 ;  /* 0x00000000000d7202 */ /* 0x000fe20000000f00 */
[----:B------:R-:W-:Y:S01]  /*11030*/  IMAD.MOV.U32 R12, RZ, RZ, 0x5 ;  /* 0x00000005ff0c7424 */ /* 0x000fe200078e00ff */
[----:B------:R-:W-:-:S05]  /*11040*/  @P0 LEA R14, P1, R35, R14, 0x1 ;  /* 0x0000000e230e0211 */ /* 0x000fca00078208ff */
[----:B------:R-:W-:-:S08]  /*11050*/  @P0 IMAD.MOV.U32 R2, RZ, RZ, R14 ;  /* 0x000000ffff020224 */ /* 0x000fd000078e000e */
[----:B------:R-:W-:Y:S05]  /*11060*/  WARPSYNC.COLLECTIVE R15, `(.L_x_2486) ;  /* 0x000000000f087348 */ /* 0x000fea0003c00000 */
[----:B------:R0:W1:Y:S02]  /*11070*/  SHFL.IDX P6, R14, R13, R12, R11 ;  /* 0x0000000c0d0e7389 */ /* 0x00006400000c000b */
[----:B01----:R-:W-:Y:S01]  /*11080*/  ENDCOLLECTIVE ;  /* 0x000000000000791b */ /* 0x003fe20003800000 */
.L_x_2486:
        /* <DEDUP_REMOVED lines=13> */
.L_x_2487:
[----:B------:R-:W-:Y:S01]  /*11160*/  @P0 LEA R25, R5, R16, 0x1 ;  /* 0x0000001005190211 */ /* 0x000fe200078e08ff */
[----:B------:R-:W-:Y:S02]  /*11170*/  IMAD.MOV.U32 R13, RZ, RZ, R0 ;  /* 0x000000ffff0d7224 */ /* 0x000fe400078e0000 */
[----:B------:R-:W-:Y:S01]  /*11180*/  IMAD.MOV.U32 R12, RZ, RZ, 0x6 ;  /* 0x00000006ff0c7424 */ /* 0x000fe200078e00ff */
[----:B------:R-:W-:-:S05]  /*11190*/  @P0 LEA R14, P1, R35, R14, 0x1 ;  /* 0x0000000e230e0211 */ /* 0x000fca00078208ff */
[----:B------:R-:W-:-:S08]  /*111a0*/  @P0 IMAD.MOV.U32 R2, RZ, RZ, R14 ;  /* 0x000000ffff020224 */ /* 0x000fd000078e000e */
[----:B------:R-:W-:Y:S05]  /*111b0*/  WARPSYNC.COLLECTIVE R15, `(.L_x_2488) ;  /* 0x000000000f087348 */ /* 0x000fea0003c00000 */
[----:B------:R0:W1:Y:S02]  /*111c0*/  SHFL.IDX P6, R14, R13, R12, R11 ;  /* 0x0000000c0d0e7389 */ /* 0x00006400000c000b */
[----:B01----:R-:W-:Y:S01]  /*111d0*/  ENDCOLLECTIVE ;  /* 0x000000000000791b */ /* 0x003fe20003800000 */
.L_x_2488:
        /* <DEDUP_REMOVED lines=13> */
.L_x_2489:
        /* <DEDUP_REMOVED lines=8> */
.L_x_2490:
        /* <DEDUP_REMOVED lines=12> */
.L_x_2491:
[----:B------:R-:W-:Y:S05]  /*113f0*/  BRA `(.L_x_2492) ;  /* 0xffffffc800147947 */ /* 0x000fea000383ffff */
.L_x_2428:
[----:B------:R-:W-:Y:S01]  /*11400*/  MOV R13, R4 ;  /* 0x00000004000d7202 */ /* 0x000fe20000000f00 */
[----:B------:R-:W-:Y:S02]  /*11410*/  IMAD.MOV.U32 R12, RZ, RZ, RZ ;  /* 0x000000ffff0c7224 */ /* 0x000fe400078e00ff */
[----:B------:R-:W-:Y:S02]  /*11420*/  IMAD.MOV.U32 R11, RZ, RZ, 0x181f ;  /* 0x0000181fff0b7424 */ /* 0x000fe400078e00ff */
[----:B------:R-:W-:Y:S02]  /*11430*/  IMAD.MOV.U32 R15, RZ, RZ, -0x1 ;  /* 0xffffffffff0f7424 */ /* 0x000fe400078e00ff */
[----:B------:R-:W-:-:S07]  /*11440*/  IMAD.U32 R6, RZ, RZ, UR43 ;  /* 0x0000002bff067e24 */ /* 0x000fce000f8e00ff */
[----:B------:R-:W-:Y:S05]  /*11450*/  WARPSYNC.COLLECTIVE R15, `(.L_x_2493) ;  /* 0x000000000f087348 */ /* 0x000fea0003c00000 */
[----:B------:R0:W1:Y:S02]  /*11460*/  SHFL.IDX P6, R14, R13, R12, R11 ;  /* 0x0000000c0d0e7389 */ /* 0x00006400000c000b */
[----:B01----:R-:W-:Y:S01]  /*11470*/  ENDCOLLECTIVE ;  /* 0x000000000000791b */ /* 0x003fe20003800000 */
.L_x_2493:
[----:B------:R-:W-:-:S05]  /*11480*/  IMAD R5, R6, 0x80, R37 ;  /* 0x0000008006057824 */ /* 0x000fca00078e0225 */
[C---:B------:R-:W-:Y:S02]  /*11490*/  ISETP.GE.AND P0, PT, R5.reuse, UR38, PT ;  /* 0x0000002605007c0c */ /* 0x040fe4000bf06270 */
[----:B------:R-:W-:Y:S02]  /*114a0*/  IADD3 R6, R5, 0x10, RZ ;  /* 0x0000001005067810 */ /* 0x000fe40007ffe0ff */
[----:B------:R-:W-:Y:S01]  /*114b0*/  MOV R13, R0 ;  /* 0x00000000000d7202 */ /* 0x000fe20000000f00 */
[----:B------:R-:W-:-:S08]  /*114c0*/  IMAD.MOV.U32 R2, RZ, RZ, R14 ;  /* 0x000000ffff027224 */ /* 0x000fd000078e000e */
[----:B------:R-:W-:Y:S05]  /*114d0*/  WARPSYNC.COLLECTIVE R15, `(.L_x_2494) ;  /* 0x000000000f087348 */ /* 0x000fea0003c00000 */
[----:B------:R0:W1:Y:S02]  /*114e0*/  SHFL.IDX P6, R14, R13, R12, R11 ;  /* 0x0000000c0d0e7389 */ /* 0x00006400000c000b */
[----:B01----:R-:W-:Y:S01]  /*114f0*/  ENDCOLLECTIVE ;  /* 0x000000000000791b */ /* 0x003fe20003800000 */
.L_x_2494:
        /* <DEDUP_REMOVED lines=8> */
.L_x_2495:
        /* <DEDUP_REMOVED lines=11> */
.L_x_2496:
        /* <DEDUP_REMOVED lines=8> */
.L_x_2497:
[----:B------:R-:W-:Y:S02]  /*116b0*/  VIADD R6, R5, 0x20 ;  /* 0x0000002005067836 */ /* 0x000fe40000000000 */
[----:B------:R-:W-:-:S05]  /*116c0*/  @!P0 IMAD.MOV.U32 R3, RZ, RZ, R7 ;  /* 0x000000ffff038224 */ /* 0x000fca00078e0007 */
        /* <DEDUP_REMOVED lines=11> */
.L_x_2498:
[----:B------:R-:W-:Y:S02]  /*11780*/  IMAD.MOV.U32 R13, RZ, RZ, R4 ;  /* 0x000000ffff0d7224 */ /* 0x000fe400078e0004 */
[----:B------:R-:W-:Y:S01]  /*11790*/  IMAD.MOV.U32 R12, RZ, RZ, 0x3 ;  /* 0x00000003ff0c7424 */ /* 0x000fe200078e00ff */
[----:B------:R-:W-:-:S05]  /*117a0*/  @!P0 LEA R14, P1, R35, R14, 0x1 ;  /* 0x0000000e230e8211 */ /* 0x000fca00078208ff */
[----:B------:R-:W-:-:S08]  /*117b0*/  @!P0 IMAD.MOV.U32 R2, RZ, RZ, R14 ;  /* 0x000000ffff028224 */ /* 0x000fd000078e000e */
[----:B------:R-:W-:Y:S05]  /*117c0*/  WARPSYNC.COLLECTIVE R15, `(.L_x_2499) ;  /* 0x000000000f087348 */ /* 0x000fea0003c00000 */
[----:B------:R0:W1:Y:S02]  /*117d0*/  SHFL.IDX P6, R14, R13, R12, R11 ;  /* 0x0000000c0d0e7389 */ /* 0x00006400000c000b */
[----:B01----:R-:W-:Y:S01]  /*117e0*/  ENDCOLLECTIVE ;  /* 0x000000000000791b */ /* 0x003fe20003800000 */
.L_x_2499:
[----:B------:R-:W-:Y:S02]  /*117f0*/  @!P0 IMAD.X R7, RZ, RZ, R6, P1 ;  /* 0x000000ffff078224 */ /* 0x000fe400008e0606 */
[----:B------:R-:W-:-:S03]  /*11800*/  VIADD R6, R5, 0x30 ;  /* 0x0000003005067836 */ /* 0x000fc60000000000 */
[----:B------:R-:W-:-:S05]  /*11810*/  @!P0 MOV R3, R7 ;  /* 0x0000000700038202 */ /* 0x000fca0000000f00 */
[----:B------:R-:W-:Y:S01]  /*11820*/  @!PT LDS RZ, [RZ] ;  /* 0x00000000fffff984 */ /* 0x000fe20000000800 */
[----:B------:R-:W-:Y:S01]  /*11830*/  @!PT LDS RZ, [RZ] ;  /* 0x00000000fffff984 */ /* 0x000fe20000000800 */
[----:B------:R-:W-:Y:S01]  /*11840*/  @!PT LDS RZ, [RZ] ;  /* 0x00000000fffff984 */ /* 0x000fe20000000800 */
[----:B------:R0:W-:Y:S01]  /*11850*/  @!P0 LDGSTS.E.BYPASS.LTC128B.128 [R33+0x11400], desc[UR50][R2.64], !P4 ;  /* 0x1140000002218fae */ /* 0x0001e2000e101d72 */
[----:B------:R-:W-:-:S03]  /*11860*/  MOV R13, R0 ;  /* 0x00000000000d7202 */ /* 0x000fc60000000f00 */
[----:B------:R0:W-:Y:S01]  /*11870*/  @!P0 LDGSTS.E.BYPASS.LTC128B.128 [R33+0x15400], desc[UR50][R2.64+0x80], !P5 ;  /* 0x1540008002218fae */ /* 0x0001e2000e901d72 */
[----:B------:R-:W-:Y:S01]  /*11880*/  ISETP.GE.AND P0, PT, R6, UR38, PT ;  /* 0x0000002606007c0c */ /* 0x000fe2000bf06270 */
[----:B------:R-:W-:-:S12]  /*11890*/  IMAD.MOV.U32 R6, RZ, RZ, R14 ;  /* 0x000000ffff067224 */ /* 0x000fd800078e000e */
[----:B0-----:R-:W-:Y:S05]  /*118a0*/  WARPSYNC.COLLECTIVE R15, `(.L_x_2500) ;  /* 0x000000000f087348 */ /* 0x001fea0003c00000 */
[----:B------:R1:W2:Y:S02]  /*118b0*/  SHFL.IDX P6, R14, R13, R12, R11 ;  /* 0x0000000c0d0e7389 */ /* 0x0002a400000c000b */
[----:B012---:R-:W-:Y:S01]  /*118c0*/  ENDCOLLECTIVE ;  /* 0x000000000000791b */ /* 0x007fe20003800000 */
.L_x_2500:
[----:B------:R-:W-:Y:S01]  /*118d0*/  MOV R13, R4 ;  /* 0x00000004000d7202 */ /* 0x000fe20000000f00 */
[----:B------:R-:W-:Y:S01]  /*118e0*/  IMAD.MOV.U32 R12, RZ, RZ, 0x4 ;  /* 0x00000004ff0c7424 */ /* 0x000fe200078e00ff */
[----:B------:R-:W-:-:S05]  /*118f0*/  @!P0 LEA R14, P1, R35, R14, 0x1 ;  /* 0x0000000e230e8211 */ /* 0x000fca00078208ff */
[----:B------:R-:W-:-:S08]  /*11900*/  @!P0 IMAD.MOV.U32 R2, RZ, RZ, R14 ;  /* 0x000000ffff028224 */ /* 0x000fd000078e000e */
[----:B------:R-:W-:Y:S05]  /*11910*/  WARPSYNC.COLLECTIVE R15, `(.L_x_2501) ;  /* 0x000000000f087348 */ /* 0x000fea0003c00000 */
[----:B------:R0:W1:Y:S02]  /*11920*/  SHFL.IDX P6, R14, R13, R12, R11 ;  /* 0x0000000c0d0e7389 */ /* 0x00006400000c000b */
[----:B01----:R-:W-:Y:S01]  /*11930*/  ENDCOLLECTIVE ;  /* 0x000000000000791b */ /* 0x003fe20003800000 */
.L_x_2501:
        /* <DEDUP_REMOVED lines=14> */
.L_x_2502:
[----:B------:R-:W-:Y:S02]  /*11a20*/  IMAD.MOV.U32 R13, RZ, RZ, R4 ;  /* 0x000000ffff0d7224 */ /* 0x000fe400078e0004 */
[----:B------:R-:W-:Y:S01]  /*11a30*/  IMAD.MOV.U32 R12, RZ, RZ, 0x5 ;  /* 0x00000005ff0c7424 */ /* 0x000fe200078e00ff */
[----:B------:R-:W-:-:S04]  /*11a40*/  @!P0 LEA R14, P1, R35, R14, 0x1 ;  /* 0x0000000e230e8211 */ /* 0x000fc800078208ff */
[----:B------:R-:W-:Y:S01]  /*11a50*/  @!P0 MOV R2, R14 ;  /* 0x0000000e00028202 */ /* 0x000fe20000000f00 */
[----:B------:R-:W-:-:S08]  /*11a60*/  @!P0 IMAD.X R7, RZ, RZ, R6, P1 ;  /* 0x000000ffff078224 */ /* 0x000fd000008e0606 */
[----:B------:R-:W-:Y:S05]  /*11a70*/  WARPSYNC.COLLECTIVE R15, `(.L_x_2503) ;  /* 0x000000000f087348 */ /* 0x000fea0003c00000 */
[----:B------:R0:W1:Y:S02]  /*11a80*/  SHFL.IDX P6, R14, R13, R12, R11 ;  /* 0x0000000c0d0e7389 */ /* 0x00006400000c000b */
[----:B01----:R-:W-:Y:S01]  /*11a90*/  ENDCOLLECTIVE ;  /* 0x000000000000791b */ /* 0x003fe20003800000 */
.L_x_2503:
        /* <DEDUP_REMOVED lines=13> */
.L_x_2504:
[----:B------:R-:W-:Y:S02]  /*11b70*/  IMAD.MOV.U32 R13, RZ, RZ, R4 ;  /* 0x000000ffff0d7224 */ /* 0x000fe400078e0004 */
[----:B------:R-:W-:Y:S01]  /*11b80*/  IMAD.MOV.U32 R12, RZ, RZ, 0x6 ;  /* 0x00000006ff0c7424 */ /* 0x000fe200078e00ff */
[----:B------:R-:W-:-:S05]  /*11b90*/  @!P0 LEA R14, P1, R35, R14, 0x1 ;  /* 0x0000000e230e8211 */ /* 0x000fca00078208ff */
[----:B------:R-:W-:-:S08]  /*11ba0*/  @!P0 IMAD.MOV.U32 R2, RZ, RZ, R14 ;  /* 0x000000ffff028224 */ /* 0x000fd000078e000e */
[----:B------:R-:W-:Y:S05]  /*11bb0*/  WARPSYNC.COLLECTIVE R15, `(.L_x_2505) ;  /* 0x000000000f087348 */ /* 0x000fea0003c00000 */
[----:B------:R0:W1:Y:S02]  /*11bc0*/  SHFL.IDX P6, R14, R13, R12, R11 ;  /* 0x0000000c0d0e7389 */ /* 0x00006400000c000b */
[----:B01----:R-:W-:Y:S01]  /*11bd0*/  ENDCOLLECTIVE ;  /* 0x000000000000791b */ /* 0x003fe20003800000 */
.L_x_2505:
[----:B------:R-:W-:Y:S01]  /*11be0*/  @!P0 IMAD.X R7, RZ, RZ, R6, P1 ;  /* 0x000000ffff078224 */ /* 0x000fe200008e0606 */
[----:B------:R-:W-:-:S03]  /*11bf0*/  IADD3 R6, R5, 0x60, RZ ;  /* 0x0000006005067810 */ /* 0x000fc60007ffe0ff */
        /* <DEDUP_REMOVED lines=12> */
.L_x_2506:
        /* <DEDUP_REMOVED lines=8> */
.L_x_2507:
[----:B------:R-:W-:-:S05]  /*11d40*/  @!P0 IMAD.MOV.U32 R3, RZ, RZ, R7 ;  /* 0x000000ffff038224 */ /* 0x000fca00078e0007 */
[----:B------:R-:W-:Y:S01]  /*11d50*/  @!PT LDS RZ, [RZ] ;  /* 0x00000000fffff984 */ /* 0x000fe20000000800 */
[----:B------:R-:W-:Y:S01]  /*11d60*/  @!PT LDS RZ, [RZ] ;  /* 0x00000000fffff984 */ /* 0x000fe20000000800 */
[----:B------:R-:W-:Y:S01]  /*11d70*/  @!PT LDS RZ, [RZ] ;  /* 0x00000000fffff984 */ /* 0x000fe20000000800 */
[----:B------:R0:W-:Y:S04]  /*11d80*/  @!P0 LDGSTS.E.BYPASS.LTC128B.128 [R33+0x13400], desc[UR50][R2.64], !P4 ;  /* 0x1340000002218fae */ /* 0x0001e8000e101d72 */
[----:B------:R0:W-:Y:S01]  /*11d90*/  @!P0 LDGSTS.E.BYPASS.LTC128B.128 [R33+0x17400], desc[UR50][R2.64+0x80], !P5 ;  /* 0x1740008002218fae */ /* 0x0001e2000e901d72 */
[----:B------:R-:W-:Y:S01]  /*11da0*/  IMAD.MOV.U32 R13, RZ, RZ, R0 ;  /* 0x000000ffff0d7224 */ /* 0x000fe200078e0000 */
[----:B------:R-:W-:-:S07]  /*11db0*/  MOV R6, R14 ;  /* 0x0000000e00067202 */ /* 0x000fce0000000f00 */
[----:B0-----:R-:W-:Y:S05]  /*11dc0*/  WARPSYNC.COLLECTIVE R15, `(.L_x_2508) ;  /* 0x000000000f087348 */ /* 0x001fea0003c00000 */
[----:B------:R1:W2:Y:S02]  /*11dd0*/  SHFL.IDX P6, R14, R13, R12, R11 ;  /* 0x0000000c0d0e7389 */ /* 0x0002a400000c000b */
[----:B012---:R-:W-:Y:S01]  /*11de0*/  ENDCOLLECTIVE ;  /* 0x000000000000791b */ /* 0x007fe20003800000 */
.L_x_2508:
[----:B------:R-:W-:Y:S05]  /*11df0*/  BRA `(.L_x_2509) ;  /* 0xffffffc800387947 */ /* 0x000fea000383ffff */
.L_x_2431:
[----:B0-----:R0:W1:Y:S02]  /*11e00*/  SYNCS.PHASECHK.TRANS64.TRYWAIT P0, [R16+URZ+0x28820], R3 ;  /* 0x02882003100075a7 */ /* 0x001064000800017f */
[----:B-1----:R-:W-:Y:S05]  /*11e10*/  @!P0 NANOSLEEP.SYNCS 0x989680 ;  /* 0x009896800000895d */ /* 0x002fea0003900000 */
[----:B------:R-:W1:Y:S02]  /*11e20*/  @!P0 SYNCS.PHASECHK.TRANS64 P0, [R16+URZ+0x28820], R3 ;  /* 0x02882003100085a7 */ /* 0x000e64000800007f */
[----:B-1----:R-:W-:Y:S05]  /*11e30*/  @!P0 BRA `(.L_x_2431) ;  /* 0xfffffffc00f08947 */ /* 0x002fea000383ffff */
[----:B------:R-:W-:Y:S05]  /*11e40*/  BRA `(.L_x_2510) ;  /* 0xffffffc800907947 */ /* 0x000fea000383ffff */
.L_x_2435:
[----:B0-----:R0:W1:Y:S02]  /*11e50*/  SYNCS.PHASECHK.TRANS64.TRYWAIT P0, [R6+URZ+0x28840], R3 ;  /* 0x02884003060075a7 */ /* 0x001064000800017f */
[----:B-1----:R-:W-:Y:S05]  /*11e60*/  @!P0 NANOSLEEP.SYNCS 0x989680 ;  /* 0x009896800000895d */ /* 0x002fea0003900000 */
[----:B------:R-:W1:Y:S02]  /*11e70*/  @!P0 SYNCS.PHASECHK.TRANS64 P0, [R6+URZ+0x28840], R3 ;  /* 0x02884003060085a7 */ /* 0x000e64000800007f */
[----:B-1----:R-:W-:Y:S05]  /*11e80*/  @!P0 BRA `(.L_x_2435) ;  /* 0xfffffffc00f08947 */ /* 0x002fea000383ffff */
[----:B------:R-:W-:Y:S05]  /*11e90*/  BRA `(.L_x_2511) ;  /* 0xffffffcc00507947 */ /* 0x000fea000383ffff */
.L_x_2436:
[----:B------:R-:W-:Y:S01]  /*11ea0*/  BSSY B1, `(.L_x_2512) ;  /* 0x0000008000017945 */ /* 0x000fe20003800000 */
[----:B------:R-:W-:Y:S01]  /*11eb0*/  IMAD.MOV.U32 R13, RZ, RZ, R9 ;  /* 0x000000ffff0d7224 */ /* 0x000fe200078e0009 */
[----:B------:R-:W-:Y:S01]  /*11ec0*/  MOV R15, 0xffffffff ;  /* 0xffffffff000f7802 */ /* 0x000fe20000000f00 */
[----:B------:R-:W-:Y:S02]  /*11ed0*/  IMAD.MOV.U32 R12, RZ, RZ, RZ ;  /* 0x000000ffff0c7224 */ /* 0x000fe400078e00ff */
[----:B------:R-:W-:-:S07]  /*11ee0*/  IMAD.MOV.U32 R11, RZ, RZ, 0x181f ;  /* 0x0000181fff0b7424 */ /* 0x000fce00078e00ff */
[----:B------:R-:W-:Y:S05]  /*11ef0*/  WARPSYNC.COLLECTIVE R15, `(.L_x_2513) ;  /* 0x000000000f087348 */ /* 0x000fea0003c00000 */
[----:B------:R0:W1:Y:S02]  /*11f00*/  SHFL.IDX P6, R14, R13, R12, R11 ;  /* 0x0000000c0d0e7389 */ /* 0x00006400000c000b */
[----:B01----:R-:W-:Y:S01]  /*11f10*/  ENDCOLLECTIVE ;  /* 0x000000000000791b */ /* 0x003fe20003800000 */
.L_x_2513:
[----:B------:R-:W-:Y:S05]  /*11f20*/  BSYNC B1 ;  /* 0x0000000000017941 */ /* 0x000fea0003800000 */
.L_x_2512:
[----:B------:R-:W-:Y:S01]  /*11f30*/  IMAD.MOV.U32 R13, RZ, RZ, R8 ;  /* 0x000000ffff0d7224 */ /* 0x000fe200078e0008 */
[----:B------:R-:W-:Y:S01]  /*11f40*/  MOV R15, 0xffffffff ;  /* 0xffffffff000f7802 */ /* 0x000fe20000000f00 */
[----:B------:R-:W-:Y:S02]  /*11f50*/  IMAD.MOV.U32 R12, RZ, RZ, RZ ;  /* 0x000000ffff0c7224 */ /* 0x000fe400078e00ff */
[----:B------:R-:W-:Y:S02]  /*11f60*/  IMAD.MOV.U32 R11, RZ, RZ, 0x181f ;  /* 0x0000181fff0b7424 */ /* 0x000fe400078e00ff */
[----:B------:R-:W-:Y:S02]  /*11f70*/  IMAD.MOV.U32 R3, RZ, RZ, R14 ;  /* 0x000000ffff037224 */ /* 0x000fe400078e000e */
[----:B------:R-:W-:-:S07]  /*11f80*/  IMAD.SHL.U32 R5, R35, 0x2, RZ ;  /* 0x0000000223057824 */ /* 0x000fce00078e00ff */
[----:B------:R-:W-:Y:S05]  /*11f90*/  WARPSYNC.COLLECTIVE R15, `(.L_x_2514) ;  /* 0x000000000f087348 */ /* 0x000fea0003c00000 */
[----:B------:R0:W1:Y:S02]  /*11fa0*/  SHFL.IDX P6, R14, R13, R12, R11 ;  /* 0x0000000c0d0e7389 */ /* 0x00006400000c000b */
[----:B01----:R-:W-:Y:S01]  /*11fb0*/  ENDCOLLECTIVE ;  /* 0x000000000000791b */ /* 0x003fe20003800000 */
.L_x_2514:
[----:B------:R-:W-:Y:S01]  /*11fc0*/  IMAD R7, R7, 0x2, R16 ;  /* 0x0000000207077824 */ /* 0x000fe200078e0210 */
[----:B------:R-:W-:Y:S01]  /*11fd0*/  MOV R13, R9 ;  /* 0x00000009000d7202 */ /* 0x000fe20000000f00 */
[----:B------:R-:W-:Y:S02]  /*11fe0*/  IMAD.MOV.U32 R12, RZ, RZ, 0x1 ;  /* 0x00000001ff0c7424 */ /* 0x000fe400078e00ff */
[----:B------:R-:W-:-:S07]  /*11ff0*/  IMAD.MOV.U32 R2, RZ, RZ, R14 ;  /* 0x000000ffff027224 */ /* 0x000fce00078e000e */
[----:B------:R-:W-:Y:S05]  /*12000*/  WARPSYNC.COLLECTIVE R15, `(.L_x_2515) ;  /* 0x000000000f087348 */ /* 0x000fea0003c00000 */
[----:B------:R0:W1:Y:S02]  /*12010*/  SHFL.IDX P6, R14, R13, R12, R11 ;  /* 0x0000000c0d0e7389 */ /* 0x00006400000c000b */
[----:B01----:R-:W-:Y:S01]  /*12020*/  ENDCOLLECTIVE ;  /* 0x000000000000791b */ /* 0x003fe20003800000 */
.L_x_2515:
        /* <DEDUP_REMOVED lines=12> */
.L_x_2516:
[----:B------:R-:W-:Y:S02]  /*120f0*/  IMAD.MOV.U32 R13, RZ, RZ, R9 ;  /* 0x000000ffff0d7224 */ /* 0x000fe400078e0009 */
[----:B------:R-:W-:Y:S02]  /*12100*/  IMAD.MOV.U32 R12, RZ, RZ, 0x2 ;  /* 0x00000002ff0c7424 */ /* 0x000fe400078e00ff */
[----:B------:R-:W-:-:S07]  /*12110*/  IMAD.MOV.U32 R2, RZ, RZ, R14 ;  /* 0x000000ffff027224 */ /* 0x000fce00078e000e */
[----:B------:R-:W-:Y:S05]  /*12120*/  WARPSYNC.COLLECTIVE R15, `(.L_x_2517) ;  /* 0x000000000f087348 */ /* 0x000fea0003c00000 */
[----:B------:R0:W1:Y:S02]  /*12130*/  SHFL.IDX P6, R14, R13, R12, R11 ;  /* 0x0000000c0d0e7389 */ /* 0x00006400000c000b */
[----:B01----:R-:W-:Y:S01]  /*12140*/  ENDCOLLECTIVE ;  /* 0x000000000000791b */ /* 0x003fe20003800000 */
.L_x_2517:
        /* <DEDUP_REMOVED lines=12> */
.L_x_2518:
[----:B------:R-:W-:Y:S02]  /*12210*/  IMAD.MOV.U32 R13, RZ, RZ, R9 ;  /* 0x000000ffff0d7224 */ /* 0x000fe400078e0009 */
[----:B------:R-:W-:Y:S01]  /*12220*/  IMAD.MOV.U32 R12, RZ, RZ, 0x3 ;  /* 0x00000003ff0c7424 */ /* 0x000fe200078e00ff */
[----:B------:R-:W-:-:S07]  /*12230*/  MOV R2, R14 ;  /* 0x0000000e00027202 */ /* 0x000fce0000000f00 */
[----:B------:R-:W-:Y:S05]  /*12240*/  WARPSYNC.COLLECTIVE R15, `(.L_x_2519) ;  /* 0x000000000f087348 */ /* 0x000fea0003c00000 */
[----:B------:R0:W1:Y:S02]  /*12250*/  SHFL.IDX P6, R14, R13, R12, R11 ;  /* 0x0000000c0d0e7389 */ /* 0x00006400000c000b */
[----:B01----:R-:W-:Y:S01]  /*12260*/  ENDCOLLECTIVE ;  /* 0x000000000000791b */ /* 0x003fe20003800000 */
.L_x_2519:
        /* <DEDUP_REMOVED lines=12> */
.L_x_2520:
[----:B------:R-:W-:Y:S02]  /*12330*/  IMAD.MOV.U32 R13, RZ, RZ, R9 ;  /* 0x000000ffff0d7224 */ /* 0x000fe400078e0009 */
[----:B------:R-:W-:Y:S02]  /*12340*/  IMAD.MOV.U32 R12, RZ, RZ, 0x4 ;  /* 0x00000004ff0c7424 */ /* 0x000fe400078e00ff */
[----:B------:R-:W-:-:S07]  /*12350*/  IMAD.MOV.U32 R2, RZ, RZ, R14 ;  /* 0x000000ffff027224 */ /* 0x000fce00078e000e */
[----:B------:R-:W-:Y:S05]  /*12360*/  WARPSYNC.COLLECTIVE R15, `(.L_x_2521) ;  /* 0x000000000f087348 */ /* 0x000fea0003c00000 */
[----:B------:R0:W1:Y:S02]  /*12370*/  SHFL.IDX P6, R14, R13, R12, R11 ;  /* 0x0000000c0d0e7389 */ /* 0x00006400000c000b */
[----:B01----:R-:W-:Y:S01]  /*12380*/  ENDCOLLECTIVE ;  /* 0x000000000000791b */ /* 0x003fe20003800000 */
.L_x_2521:
        /* <DEDUP_REMOVED lines=12> */
.L_x_2522:
[----:B------:R-:W-:Y:S01]  /*12450*/  IMAD.MOV.U32 R13, RZ, RZ, R9 ;  /* 0x000000ffff0d7224 */ /* 0x000fe200078e0009 */
[----:B------:R-:W-:Y:S01]  /*12460*/  MOV R12, 0x5 ;  /* 0x00000005000c7802 */ /* 0x000fe20000000f00 */
[----:B------:R-:W-:-:S07]  /*12470*/  IMAD.MOV.U32 R2, RZ, RZ, R14 ;  /* 0x000000ffff027224 */ /* 0x000fce00078e000e */
[----:B------:R-:W-:Y:S05]  /*12480*/  WARPSYNC.COLLECTIVE R15, `(.L_x_2523) ;  /* 0x000000000f087348 */ /* 0x000fea0003c00000 */
[----:B------:R0:W1:Y:S02]  /*12490*/  SHFL.IDX P6, R14, R13, R12, R11 ;  /* 0x0000000c0d0e7389 */ /* 0x00006400000c000b */
[----:B01----:R-:W-:Y:S01]  /*124a0*/  ENDCOLLECTIVE ;  /* 0x000000000000791b */ /* 0x003fe20003800000 */
.L_x_2523:
        /* <DEDUP_REMOVED lines=12> */
.L_x_2524:
[----:B------:R-:W-:Y:S01]  /*12570*/  MOV R13, R9 ;  /* 0x00000009000d7202 */ /* 0x000fe20000000f00 */
[----:B------:R-:W-:Y:S02]  /*12580*/  IMAD.MOV.U32 R12, RZ, RZ, 0x6 ;  /* 0x00000006ff0c7424 */ /* 0x000fe400078e00ff */
[----:B------:R-:W-:-:S07]  /*12590*/  IMAD.MOV.U32 R2, RZ, RZ, R14 ;  /* 0x000000ffff027224 */ /* 0x000fce00078e000e */
[----:B------:R-:W-:Y:S05]  /*125a0*/  WARPSYNC.COLLECTIVE R15, `(.L_x_2525) ;  /* 0x000000000f087348 */ /* 0x000fea0003c00000 */
[----:B------:R0:W1:Y:S02]  /*125b0*/  SHFL.IDX P6, R14, R13, R12, R11 ;  /* 0x0000000c0d0e7389 */ /* 0x00006400000c000b */
[----:B01----:R-:W-:Y:S01]  /*125c0*/  ENDCOLLECTIVE ;  /* 0x000000000000791b */ /* 0x003fe20003800000 */
.L_x_2525:
        /* <DEDUP_REMOVED lines=12> */
.L_x_2526:
[----:B------:R-:W-:Y:S02]  /*12690*/  IMAD.MOV.U32 R13, RZ, RZ, R9 ;  /* 0x000000ffff0d7224 */ /* 0x000fe400078e0009 */
[----:B------:R-:W-:Y:S02]  /*126a0*/  IMAD.MOV.U32 R12, RZ, RZ, 0x7 ;  /* 0x00000007ff0c7424 */ /* 0x000fe400078e00ff */
[----:B------:R-:W-:-:S07]  /*126b0*/  IMAD.MOV.U32 R2, RZ, RZ, R14 ;  /* 0x000000ffff027224 */ /* 0x000fce00078e000e */
[----:B------:R-:W-:Y:S05]  /*126c0*/  WARPSYNC.COLLECTIVE R15, `(.L_x_2527) ;  /* 0x000000000f087348 */ /* 0x000fea0003c00000 */
[----:B------:R0:W1:Y:S02]  /*126d0*/  SHFL.IDX P6, R14, R13, R12, R11 ;  /* 0x0000000c0d0e7389 */ /* 0x00006400000c000b */
[----:B01----:R-:W-:Y:S01]  /*126e0*/  ENDCOLLECTIVE ;  /* 0x000000000000791b */ /* 0x003fe20003800000 */
.L_x_2527:
[----:B------:R-:W-:-:S04]  /*126f0*/  IADD3 R2, P0, R2, R5, RZ ;  /* 0x0000000502027210 */ /* 0x000fc80007f1e0ff */
[----:B------:R-:W-:-:S05]  /*12700*/  IADD3.X R3, RZ, R3, RZ, P0, !PT ;  /* 0x00000003ff037210 */ /* 0x000fca00007fe4ff */
        /* <DEDUP_REMOVED lines=10> */
.L_x_2528:
[----:B------:R-:W-:Y:S05]  /*127b0*/  BRA `(.L_x_2529) ;  /* 0xffffffc800247947 */ /* 0x000fea000383ffff */
.L_x_2441:
[----:B0-----:R0:W1:Y:S02]  /*127c0*/  SYNCS.PHASECHK.TRANS64.TRYWAIT P0, [R6+URZ+0x28860], R3 ;  /* 0x02886003060075a7 */ /* 0x001064000800017f */
[----:B-1----:R-:W-:Y:S05]  /*127d0*/  @!P0 NANOSLEEP.SYNCS 0x989680 ;  /* 0x009896800000895d */ /* 0x002fea0003900000 */
[----:B------:R-:W1:Y:S02]  /*127e0*/  @!P0 SYNCS.PHASECHK.TRANS64 P0, [R6+URZ+0x28860], R3 ;  /* 0x02886003060085a7 */ /* 0x000e64000800007f */
[----:B-1----:R-:W-:Y:S05]  /*127f0*/  @!P0 BRA `(.L_x_2441) ;  /* 0xfffffffc00f08947 */ /* 0x002fea000383ffff */
[----:B------:R-:W-:Y:S05]  /*12800*/  BRA `(.L_x_2530) ;  /* 0xffffffc800807947 */ /* 0x000fea000383ffff */
.L_x_2442:
[----:B------:R-:W-:Y:S01]  /*12810*/  BSSY B1, `(.L_x_2531) ;  /* 0x0000008000017945 */ /* 0x000fe20003800000 */
[----:B------:R-:W-:Y:S01]  /*12820*/  MOV R13, R18 ;  /* 0x00000012000d7202 */ /* 0x000fe20000000f00 */
[----:B------:R-:W-:Y:S02]  /*12830*/  IMAD.MOV.U32 R12, RZ, RZ, RZ ;  /* 0x000000ffff0c7224 */ /* 0x000fe400078e00ff */
[----:B------:R-:W-:Y:S02]  /*12840*/  IMAD.MOV.U32 R11, RZ, RZ, 0x181f ;  /* 0x0000181fff0b7424 */ /* 0x000fe400078e00ff */
[----:B------:R-:W-:-:S07]  /*12850*/  IMAD.MOV.U32 R15, RZ, RZ, -0x1 ;  /* 0xffffffffff0f7424 */ /* 0x000fce00078e00ff */
[----:B0-----:R-:W-:Y:S05]  /*12860*/  WARPSYNC.COLLECTIVE R15, `(.L_x_2532) ;  /* 0x000000000f087348 */ /* 0x001fea0003c00000 */
[----:B------:R1:W2:Y:S02]  /*12870*/  SHFL.IDX P6, R14, R13, R12, R11 ;  /* 0x0000000c0d0e7389 */ /* 0x0002a400000c000b */
[----:B012---:R-:W-:Y:S01]  /*12880*/  ENDCOLLECTIVE ;  /* 0x000000000000791b */ /* 0x007fe20003800000 */
.L_x_2532:
[----:B------:R-:W-:Y:S05]  /*12890*/  BSYNC B1 ;  /* 0x0000000000017941 */ /* 0x000fea0003800000 */
.L_x_2531:
[----:B------:R-:W-:Y:S01]  /*128a0*/  MOV R13, R17 ;  /* 0x00000011000d7202 */ /* 0x000fe20000000f00 */
        /* <DEDUP_REMOVED lines=8> */
.L_x_2533:
[----:B------:R-:W-:Y:S02]  /*12930*/  IMAD.MOV.U32 R13, RZ, RZ, R18 ;  /* 0x000000ffff0d7224 */ /* 0x000fe400078e0012 */
[----:B------:R-:W-:Y:S01]  /*12940*/  IMAD.MOV.U32 R12, RZ, RZ, 0x1 ;  /* 0x00000001ff0c7424 */ /* 0x000fe200078e00ff */
[----:B------:R-:W-:-:S13]  /*12950*/  IADD3 R2, P0, R14, R5, RZ ;  /* 0x000000050e027210 */ /* 0x000fda0007f1e0ff */
[----:B------:R-:W-:Y:S05]  /*12960*/  WARPSYNC.COLLECTIVE R15, `(.L_x_2534) ;  /* 0x000000000f087348 */ /* 0x000fea0003c00000 */
[----:B------:R0:W1:Y:S02]  /*12970*/  SHFL.IDX P6, R14, R13, R12, R11 ;  /* 0x0000000c0d0e7389 */ /* 0x00006400000c000b */
[----:B01----:R-:W-:Y:S01]  /*12980*/  ENDCOLLECTIVE ;  /* 0x000000000000791b */ /* 0x003fe20003800000 */
.L_x_2534:
        /* <DEDUP_REMOVED lines=13> */
.L_x_2535:
[----:B------:R-:W-:Y:S01]  /*12a60*/  IMAD.MOV.U32 R13, RZ, RZ, R18 ;  /* 0x000000ffff0d7224 */ /* 0x000fe200078e0012 */
[----:B------:R-:W-:Y:S02]  /*12a70*/  MOV R12, 0x2 ;  /* 0x00000002000c7802 */ /* 0x000fe40000000f00 */
[----:B------:R-:W-:-:S13]  /*12a80*/  IADD3 R2, P0, R14, R5, RZ ;  /* 0x000000050e027210 */ /* 0x000fda0007f1e0ff */
[----:B------:R-:W-:Y:S05]  /*12a90*/  WARPSYNC.COLLECTIVE R15, `(.L_x_2536) ;  /* 0x000000000f087348 */ /* 0x000fea0003c00000 */
[----:B------:R0:W1:Y:S02]  /*12aa0*/  SHFL.IDX P6, R14, R13, R12, R11 ;  /* 0x0000000c0d0e7389 */ /* 0x00006400000c000b */
[----:B01----:R-:W-:Y:S01]  /*12ab0*/  ENDCOLLECTIVE ;  /* 0x000000000000791b */ /* 0x003fe20003800000 */
.L_x_2536:
        /* <DEDUP_REMOVED lines=13> */
.L_x_2537:
[----:B------:R-:W-:Y:S01]  /*12b90*/  MOV R13, R18 ;  /* 0x00000012000d7202 */ /* 0x000fe20000000f00 */
[----:B------:R-:W-:Y:S01]  /*12ba0*/  IMAD.MOV.U32 R12, RZ, RZ, 0x3 ;  /* 0x00000003ff0c7424 */ /* 0x000fe200078e00ff */
[----:B------:R-:W-:-:S13]  /*12bb0*/  IADD3 R2, P0, R14, R5, RZ ;  /* 0x000000050e027210 */ /* 0x000fda0007f1e0ff */
[----:B------:R-:W-:Y:S05]  /*12bc0*/  WARPSYNC.COLLECTIVE R15, `(.L_x_2538) ;  /* 0x000000000f087348 */ /* 0x000fea0003c00000 */
[----:B------:R0:W1:Y:S02]  /*12bd0*/  SHFL.IDX P6, R14, R13, R12, R11 ;  /* 0x0000000c0d0e7389 */ /* 0x00006400000c000b */
[----:B01----:R-:W-:Y:S01]  /*12be0*/  ENDCOLLECTIVE ;  /* 0x000000000000791b */ /* 0x003fe20003800000 */
.L_x_2538:
        /* <DEDUP_REMOVED lines=13> */
.L_x_2539:
[----:B------:R-:W-:Y:S02]  /*12cc0*/  IMAD.MOV.U32 R13, RZ, RZ, R18 ;  /* 0x000000ffff0d7224 */ /* 0x000fe400078e0012 */
[----:B------:R-:W-:Y:S01]  /*12cd0*/  IMAD.MOV.U32 R12, RZ, RZ, 0x4 ;  /* 0x00000004ff0c7424 */ /* 0x000fe200078e00ff */
[----:B------:R-:W-:-:S13]  /*12ce0*/  IADD3 R2, P0, R14, R5, RZ ;  /* 0x000000050e027210 */ /* 0x000fda0007f1e0ff */
[----:B------:R-:W-:Y:S05]  /*12cf0*/  WARPSYNC.COLLECTIVE R15, `(.L_x_2540) ;  /* 0x000000000f087348 */ /* 0x000fea0003c00000 */
[----:B------:R0:W1:Y:S02]  /*12d00*/  SHFL.IDX P6, R14, R13, R12, R11 ;  /* 0x0000000c0d0e7389 */ /* 0x00006400000c000b */
[----:B01----:R-:W-:Y:S01]  /*12d10*/  ENDCOLLECTIVE ;  /* 0x000000000000791b */ /* 0x003fe20003800000 */
.L_x_2540:
[----:B------:R-:W-:Y:S02]  /*12d20*/  IADD3.X R3, RZ, R3, RZ, P0, !PT ;  /* 0x00000003ff037210 */ /* 0x000fe400007fe4ff */
        /* <DEDUP_REMOVED lines=12> */
.L_x_2541:
[----:B------:R-:W-:Y:S02]  /*12df0*/  IMAD.MOV.U32 R13, RZ, RZ, R18 ;  /* 0x000000ffff0d7224 */ /* 0x000fe400078e0012 */
[----:B------:R-:W-:Y:S01]  /*12e00*/  IMAD.MOV.U32 R12, RZ, RZ, 0x5 ;  /* 0x00000005ff0c7424 */ /* 0x000fe200078e00ff */
[----:B------:R-:W-:-:S13]  /*12e10*/  IADD3 R2, P0, R14, R5, RZ ;  /* 0x000000050e027210 */ /* 0x000fda0007f1e0ff */
[----:B------:R-:W-:Y:S05]  /*12e20*/  WARPSYNC.COLLECTIVE R15, `(.L_x_2542) ;  /* 0x000000000f087348 */ /* 0x000fea0003c00000 */
[----:B------:R0:W1:Y:S02]  /*12e30*/  SHFL.IDX P6, R14, R13, R12, R11 ;  /* 0x0000000c0d0e7389 */ /* 0x00006400000c000b */
[----:B01----:R-:W-:Y:S01]  /*12e40*/  ENDCOLLECTIVE ;  /* 0x000000000000791b */ /* 0x003fe20003800000 */
.L_x_2542:
        /* <DEDUP_REMOVED lines=13> */
.L_x_2543:
[----:B------:R-:W-:Y:S01]  /*12f20*/  IMAD.MOV.U32 R13, RZ, RZ, R18 ;  /* 0x000000ffff0d7224 */ /* 0x000fe200078e0012 */
[----:B------:R-:W-:Y:S02]  /*12f30*/  MOV R12, 0x6 ;  /* 0x00000006000c7802 */ /* 0x000fe40000000f00 */
[----:B------:R-:W-:-:S13]  /*12f40*/  IADD3 R2, P0, R14, R5, RZ ;  /* 0x000000050e027210 */ /* 0x000fda0007f1e0ff */
[----:B------:R-:W-:Y:S05]  /*12f50*/  WARPSYNC.COLLECTIVE R15, `(.L_x_2544) ;  /* 0x000000000f087348 */ /* 0x000fea0003c00000 */
[----:B------:R0:W1:Y:S02]  /*12f60*/  SHFL.IDX P6, R14, R13, R12, R11 ;  /* 0x0000000c0d0e7389 */ /* 0x00006400000c000b */
[----:B01----:R-:W-:Y:S01]  /*12f70*/  ENDCOLLECTIVE ;  /* 0x000000000000791b */ /* 0x003fe20003800000 */
.L_x_2544:
        /* <DEDUP_REMOVED lines=13> */
.L_x_2545:
[----:B------:R-:W-:Y:S01]  /*13050*/  MOV R13, R18 ;  /* 0x00000012000d7202 */ /* 0x000fe20000000f00 */
[----:B------:R-:W-:Y:S01]  /*13060*/  IMAD.MOV.U32 R12, RZ, RZ, 0x7 ;  /* 0x00000007ff0c7424 */ /* 0x000fe200078e00ff */
[----:B------:R-:W-:-:S13]  /*13070*/  IADD3 R2, P0, R14, R5, RZ ;  /* 0x000000050e027210 */ /* 0x000fda0007f1e0ff */
[----:B------:R-:W-:Y:S05]  /*13080*/  WARPSYNC.COLLECTIVE R15, `(.L_x_2546) ;  /* 0x000000000f087348 */ /* 0x000fea0003c00000 */
[----:B------:R0:W1:Y:S02]  /*13090*/  SHFL.IDX P6, R14, R13, R12, R11 ;  /* 0x0000000c0d0e7389 */ /* 0x00006400000c000b */
[----:B01----:R-:W-:Y:S01]  /*130a0*/  ENDCOLLECTIVE ;  /* 0x000000000000791b */ /* 0x003fe20003800000 */
.L_x_2546:
        /* <DEDUP_REMOVED lines=12> */
.L_x_2547:
[----:B------:R-:W-:Y:S01]  /*13170*/  @!PT LDS RZ, [RZ] ;  /* 0x00000000fffff984 */ /* 0x000fe20000000800 */
[----:B------:R-:W-:Y:S01]  /*13180*/  @!PT LDS RZ, [RZ] ;  /* 0x00000000fffff984 */ /* 0x000fe20000000800 */
[----:B------:R-:W-:Y:S01]  /*13190*/  @!PT LDS RZ, [RZ] ;  /* 0x00000000fffff984 */ /* 0x000fe20000000800 */
[----:B------:R0:W-:Y:S01]  /*131a0*/  LDGSTS.E.BYPASS.LTC128B.128 [R7+0x7400], desc[UR50][R2.64+0x80], !P0 ;  /* 0x0740008002077fae */ /* 0x0001e2000c101d72 */
[----:B------:R-:W-:Y:S05]  /*131b0*/  BRA `(.L_x_2548) ;  /* 0xffffffc400247947 */ /* 0x000fea000383ffff */
.L_x_2450:
[----:B0-----:R0:W1:Y:S02]  /*131c0*/  SYNCS.PHASECHK.TRANS64.TRYWAIT P0, [R4+URZ+0x28860], R3 ;  /* 0x02886003040075a7 */ /* 0x001064000800017f */
[----:B-1----:R-:W-:Y:S05]  /*131d0*/  @!P0 NANOSLEEP.SYNCS 0x989680 ;  /* 0x009896800000895d */ /* 0x002fea0003900000 */
[----:B------:R-:W1:Y:S02]  /*131e0*/  @!P0 SYNCS.PHASECHK.TRANS64 P0, [R4+URZ+0x28860], R3 ;  /* 0x02886003040085a7 */ /* 0x000e64000800007f */
[----:B-1----:R-:W-:Y:S05]  /*131f0*/  @!P0 BRA `(.L_x_2450) ;  /* 0xfffffffc00f08947 */ /* 0x002fea000383ffff */
[----:B------:R-:W-:Y:S05]  /*13200*/  BRA `(.L_x_2549) ;  /* 0xffffffc800447947 */ /* 0x000fea000383ffff */
.L_x_2451:
        /* <DEDUP_REMOVED lines=8> */
.L_x_2551:
[----:B------:R-:W-:Y:S05]  /*13290*/  BSYNC B0 ;  /* 0x0000000000007941 */ /* 0x000fea0003800000 */
.L_x_2550:
[----:B------:R-:W-:Y:S01]  /*132a0*/  IMAD.MOV.U32 R13, RZ, RZ, R17 ;  /* 0x000000ffff0d7224 */ /* 0x000fe200078e0011 */
[----:B------:R-:W-:Y:S01]  /*132b0*/  MOV R15, 0xffffffff ;  /* 0xffffffff000f7802 */ /* 0x000fe20000000f00 */
[----:B------:R-:W-:Y:S01]  /*132c0*/  IMAD.MOV.U32 R12, RZ, RZ, RZ ;  /* 0x000000ffff0c7224 */ /* 0x000fe200078e00ff */
[----:B------:R-:W-:Y:S01]  /*132d0*/  MOV R0, R14 ;  /* 0x0000000e00007202 */ /* 0x000fe20000000f00 */
[----:B------:R-:W-:Y:S02]  /*132e0*/  IMAD.MOV.U32 R11, RZ, RZ, 0x181f ;  /* 0x0000181fff0b7424 */ /* 0x000fe400078e00ff */
[----:B------:R-:W-:-:S07]  /*132f0*/  IMAD.SHL.U32 R6, R35, 0x2, RZ ;  /* 0x0000000223067824 */ /* 0x000fce00078e00ff */
[----:B------:R-:W-:Y:S05]  /*13300*/  WARPSYNC.COLLECTIVE R15, `(.L_x_2552) ;  /* 0x000000000f087348 */ /* 0x000fea0003c00000 */
[----:B------:R0:W1:Y:S02]  /*13310*/  SHFL.IDX P6, R14, R13, R12, R11 ;  /* 0x0000000c0d0e7389 */ /* 0x00006400000c000b */
[----:B01----:R-:W-:Y:S01]  /*13320*/  ENDCOLLECTIVE ;  /* 0x000000000000791b */ /* 0x003fe20003800000 */
.L_x_2552:
[----:B------:R-:W-:Y:S01]  /*13330*/  MOV R13, R18 ;  /* 0x00000012000d7202 */ /* 0x000fe20000000f00 */
[----:B------:R-:W-:Y:S01]  /*13340*/  IMAD.MOV.U32 R12, RZ, RZ, 0x1 ;  /* 0x00000001ff0c7424 */ /* 0x000fe200078e00ff */
[----:B------:R-:W-:-:S13]  /*13350*/  IADD3 R2, P0, R14, R6, RZ ;  /* 0x000000060e027210 */ /* 0x000fda0007f1e0ff */
[----:B------:R-:W-:Y:S05]  /*13360*/  WARPSYNC.COLLECTIVE R15, `(.L_x_2553) ;  /* 0x000000000f087348 */ /* 0x000fea0003c00000 */
[----:B------:R0:W1:Y:S02]  /*13370*/  SHFL.IDX P6, R14, R13, R12, R11 ;  /* 0x0000000c0d0e7389 */ /* 0x00006400000c000b */
[----:B01----:R-:W-:Y:S01]  /*13380*/  ENDCOLLECTIVE ;  /* 0x000000000000791b */ /* 0x003fe20003800000 */
.L_x_2553:
        /* <DEDUP_REMOVED lines=13> */
.L_x_2554:
        /* <DEDUP_REMOVED lines=10> */
.L_x_2555:
[----:B------:R-:W-:Y:S02]  /*13500*/  IADD3.X R3, RZ, R7, RZ, P0, !PT ;  /* 0x00000007ff037210 */ /* 0x000fe400007fe4ff */
        /* <DEDUP_REMOVED lines=11> */
.L_x_2556:
        /* <DEDUP_REMOVED lines=10> */
.L_x_2557:
[----:B------:R-:W-:Y:S01]  /*13660*/  IMAD.X R3, RZ, RZ, R7, P0 ;  /* 0x000000ffff037224 */ /* 0x000fe200000e0607 */
        /* <DEDUP_REMOVED lines=11> */
.L_x_2558:
        /* <DEDUP_REMOVED lines=10> */
.L_x_2559:
        /* <DEDUP_REMOVED lines=12> */
.L_x_2560:
        /* <DEDUP_REMOVED lines=10> */
.L_x_2561:
        /* <DEDUP_REMOVED lines=12> */
.L_x_2562:
        /* <DEDUP_REMOVED lines=10> */
.L_x_2563:
        /* <DEDUP_REMOVED lines=12> */
.L_x_2564:
        /* <DEDUP_REMOVED lines=10> */
.L_x_2565:
        /* <DEDUP_REMOVED lines=12> */
.L_x_2566:
[----:B------:R-:W-:Y:S01]  /*13ca0*/  @!PT LDS RZ, [RZ] ;  /* 0x00000000fffff984 */ /* 0x000fe20000000800 */
[----:B------:R-:W-:Y:S01]  /*13cb0*/  @!PT LDS RZ, [RZ] ;  /* 0x00000000fffff984 */ /* 0x000fe20000000800 */
[----:B------:R-:W-:Y:S01]  /*13cc0*/  @!PT LDS RZ, [RZ] ;  /* 0x00000000fffff984 */ /* 0x000fe20000000800 */
[----:B------:R0:W-:Y:S01]  /*13cd0*/  LDGSTS.E.BYPASS.LTC128B.128 [R0+0x7400], desc[UR50][R2.64+0x80], !P0 ;  /* 0x0740008002007fae */ /* 0x0001e2000c101d72 */
[----:B------:R-:W-:Y:S05]  /*13ce0*/  BRA `(.L_x_2567) ;  /* 0xffffffc000987947 */ /* 0x000fea000383ffff */
.L_x_2456:
[----:B------:R-:W-:Y:S01]  /*13cf0*/  BSSY B0, `(.L_x_2568) ;  /* 0x0000008000007945 */ /* 0x000fe20003800000 */
[----:B------:R-:W-:Y:S01]  /*13d00*/  IMAD.MOV.U32 R13, RZ, RZ, R34 ;  /* 0x000000ffff0d7224 */ /* 0x000fe200078e0022 */
[----:B------:R-:W-:Y:S01]  /*13d10*/  MOV R11, 0x1f ;  /* 0x0000001f000b7802 */ /* 0x000fe20000000f00 */
[----:B------:R-:W-:Y:S02]  /*13d20*/  IMAD.MOV.U32 R12, RZ, RZ, RZ ;  /* 0x000000ffff0c7224 */ /* 0x000fe400078e00ff */
[----:B------:R-:W-:-:S07]  /*13d30*/  IMAD.MOV.U32 R15, RZ, RZ, -0x1 ;  /* 0xffffffffff0f7424 */ /* 0x000fce00078e00ff */
[----:B-----5:R-:W-:Y:S05]  /*13d40*/  WARPSYNC.COLLECTIVE R15, `(.L_x_2569) ;  /* 0x000000000f087348 */ /* 0x020fea0003c00000 */
[----:B------:R0:W1:Y:S02]  /*13d50*/  SHFL.IDX P6, R14, R13, R12, R11 ;  /* 0x0000000c0d0e7389 */ /* 0x00006400000c000b */
[----:B01---5:R-:W-:Y:S01]  /*13d60*/  ENDCOLLECTIVE ;  /* 0x000000000000791b */ /* 0x023fe20003800000 */
.L_x_2569:
[----:B------:R-:W-:Y:S05]  /*13d70*/  BSYNC B0 ;  /* 0x0000000000007941 */ /* 0x000fea0003800000 */
.L_x_2568:
[----:B------:R-:W-:Y:S05]  /*13d80*/  BRA `(.L_x_2570) ;  /* 0xffffffc4001c7947 */ /* 0x000fea000383ffff */
.L_x_2459:
[----:B-1----:R1:W2:Y:S02]  /*13d90*/  SYNCS.PHASECHK.TRANS64.TRYWAIT P0, [R4+URZ+0x28820], R0 ;  /* 0x02882000040075a7 */ /* 0x0022a4000800017f */
[----:B--2---:R-:W-:Y:S05]  /*13da0*/  @!P0 NANOSLEEP.SYNCS 0x989680 ;  /* 0x009896800000895d */ /* 0x004fea0003900000 */
[----:B------:R-:W2:Y:S02]  /*13db0*/  @!P0 SYNCS.PHASECHK.TRANS64 P0, [R4+URZ+0x28820], R0 ;  /* 0x02882000040085a7 */ /* 0x000ea4000800007f */
[----:B--2---:R-:W-:Y:S05]  /*13dc0*/  @!P0 BRA `(.L_x_2459) ;  /* 0xfffffffc00f08947 */ /* 0x004fea000383ffff */
[----:B------:R-:W-:Y:S05]  /*13dd0*/  BRA `(.L_x_2571) ;  /* 0xffffffc400607947 */ /* 0x000fea000383ffff */
.L_x_2460:
        /* <DEDUP_REMOVED lines=8> */
[----:B01---5:R-:W-:Y:S05]  /*13e60*/  WARPSYNC.COLLECTIVE R15, `(.L_x_2573) ;  /* 0x000000000f087348 */ /* 0x023fea0003c00000 */
[----:B------:R2:W3:Y:S02]  /*13e70*/  SHFL.IDX P6, R14, R13, R12, R11 ;  /* 0x0000000c0d0e7389 */ /* 0x0004e400000c000b */
[----:B0123-5:R-:W-:Y:S01]  /*13e80*/  ENDCOLLECTIVE ;  /* 0x000000000000791b */ /* 0x02ffe20003800000 */
.L_x_2573:
[----:B------:R-:W-:Y:S05]  /*13e90*/  BSYNC B0 ;  /* 0x0000000000007941 */ /* 0x000fea0003800000 */
.L_x_2572:
[----:B------:R-:W-:Y:S05]  /*13ea0*/  BRA `(.L_x_2574) ;  /* 0xffffffc400487947 */ /* 0x000fea000383ffff */
.L_x_2463:
[----:B------:R-:W-:Y:S01]  /*13eb0*/  BSSY B1, `(.L_x_2575) ;  /* 0x0000006000017945 */ /* 0x000fe20003800000 */
[----:B------:R-:W-:-:S07]  /*13ec0*/  IMAD.MOV.U32 R15, RZ, RZ, -0x1 ;  /* 0xffffffffff0f7424 */ /* 0x000fce00078e00ff */
[----:B01---5:R-:W-:Y:S05]  /*13ed0*/  WARPSYNC.COLLECTIVE R15, `(.L_x_2576) ;  /* 0x000000000f0c7348 */ /* 0x023fea0003c00000 */
[----:B------:R-:W-:Y:S02]  /*13ee0*/  ELECT P6, UR62, PT ;  /* 0x00000000003e782f */ /* 0x000fe400038c0000 */
[----:B------:R-:W-:Y:S01]  /*13ef0*/  MOV R14, UR62 ;  /* 0x0000003e000e7c02 */ /* 0x000fe20008000f00 */
[----:B01---5:R-:W-:Y:S10]  /*13f00*/  ENDCOLLECTIVE ;  /* 0x000000000000791b */ /* 0x023ff40003800000 */
.L_x_2576:
[----:B------:R-:W-:Y:S05]  /*13f10*/  BSYNC B1 ;  /* 0x0000000000017941 */ /* 0x000fea0003800000 */
.L_x_2575:
[----:B------:R-:W-:Y:S05]  /*13f20*/  BRA `(.L_x_2577) ;  /* 0xffffffc400407947 */ /* 0x000fea000383ffff */
.L_x_2465:
[----:B-1----:R1:W2:Y:S02]  /*13f30*/  SYNCS.PHASECHK.TRANS64.TRYWAIT P1, [R5+URZ+0x28840], R0 ;  /* 0x02884000050075a7 */ /* 0x0022a4000802017f */
[----:B--2---:R-:W-:Y:S05]  /*13f40*/  @!P1 NANOSLEEP.SYNCS 0x989680 ;  /* 0x009896800000995d */ /* 0x004fea0003900000 */
[----:B------:R-:W2:Y:S02]  /*13f50*/  @!P1 SYNCS.PHASECHK.TRANS64 P1, [R5+URZ+0x28840], R0 ;  /* 0x02884000050095a7 */ /* 0x000ea4000802007f */
[----:B--2---:R-:W-:Y:S05]  /*13f60*/  @!P1 BRA `(.L_x_2465) ;  /* 0xfffffffc00f09947 */ /* 0x004fea000383ffff */
[----:B------:R-:W-:Y:S05]  /*13f70*/  BRA `(.L_x_2578) ;  /* 0xffffffc400607947 */ /* 0x000fea000383ffff */
.L_x_2467:
[----:B--2---:R2:W3:Y:S02]  /*13f80*/  SYNCS.PHASECHK.TRANS64.TRYWAIT P1, [R23+URZ+0x28840], R2 ;  /* 0x02884002170075a7 */ /* 0x0044e4000802017f */
[----:B---3--:R-:W-:Y:S05]  /*13f90*/  @!P1 NANOSLEEP.SYNCS 0x989680 ;  /* 0x009896800000995d */ /* 0x008fea0003900000 */
[----:B------:R-:W3:Y:S02]  /*13fa0*/  @!P1 SYNCS.PHASECHK.TRANS64 P1, [R23+URZ+0x28840], R2 ;  /* 0x02884002170095a7 */ /* 0x000ee4000802007f */
[----:B---3--:R-:W-:Y:S05]  /*13fb0*/  @!P1 BRA `(.L_x_2467) ;  /* 0xfffffffc00f09947 */ /* 0x008fea000383ffff */
[----:B------:R-:W-:Y:S05]  /*13fc0*/  BRA `(.L_x_2579) ;  /* 0xffffffc4006c7947 */ /* 0x000fea000383ffff */
.L_x_2469:
[----:B---3--:R3:W4:Y:S02]  /*13fd0*/  SYNCS.PHASECHK.TRANS64.TRYWAIT P1, [R5+URZ+0x28860], R0 ;  /* 0x02886000050075a7 */ /* 0x008724000802017f */
[----:B----4-:R-:W-:Y:S05]  /*13fe0*/  @!P1 NANOSLEEP.SYNCS 0x989680 ;  /* 0x009896800000995d */ /* 0x010fea0003900000 */
[----:B------:R-:W4:Y:S02]  /*13ff0*/  @!P1 SYNCS.PHASECHK.TRANS64 P1, [R5+URZ+0x28860], R0 ;  /* 0x02886000050095a7 */ /* 0x000f24000802007f */
[----:B----4-:R-:W-:Y:S05]  /*14000*/  @!P1 BRA `(.L_x_2469) ;  /* 0xfffffffc00f09947 */ /* 0x010fea000383ffff */
[----:B------:R-:W-:Y:S05]  /*14010*/  BRA `(.L_x_2580) ;  /* 0xffffffc400687947 */ /* 0x000fea000383ffff */
.L_x_2581:
        /* <DEDUP_REMOVED lines=14> */
.L_x_3484:


//--------------------- .text._ZN7cutlass13device_kernelIN5flash11enable_sm90INS1_16FlashAttnFwdSm90INS1_25CollectiveMainloopFwdSm90ILi2EN4cute5tupleIJNS5_1CILi1EEES8_S8_EEENS6_IJNS7_ILi128EEESA_SA_EEELi128ENS_10bfloat16_tEfNS_4arch4Sm90ELb1ELb0ELb1ELb1ELb1ELb0ELb0ELb1ELb1ELb1ELb0ELb0EEENS1_21CollectiveEpilogueFwdISB_S9_SC_SE_Li256ELb1ELb1ELb0ELb0EEENS1_36VarlenDynamicPersistentTileSchedulerILi128ELi128ELi256ELi128ELb0ELb1ELb1ELb1ELb1ELb1EEEEEEEEEvNT_6ParamsE --------------------------
	.section	.text._ZN7cutlass13device_kernelIN5flash11enable_sm90INS1_16FlashAttnFwdSm90INS1_25CollectiveMainloopFwdSm90ILi2EN4cute5tupleIJNS5_1CILi1EEES8_S8_EEENS6_IJNS7_ILi128EEESA_SA_EEELi128ENS_10bfloat16_tEfNS_4arch4Sm90ELb1ELb0ELb1ELb1ELb1ELb0ELb0ELb1ELb1ELb1ELb0ELb0EEENS1_21CollectiveEpilogueFwdISB_S9_SC_SE_Li256ELb1ELb1ELb0ELb0EEENS1_36VarlenDynamicPersistentTileSchedulerILi128ELi128ELi256ELi128ELb0ELb1ELb1ELb1ELb1ELb1EEEEEEEEEvNT_6ParamsE,"ax",@progbits
	.align	128
.text._ZN7cutlass13device_kernelIN5flash11enable_sm90INS1_16FlashAttnFwdSm90INS1_25CollectiveMainloopFwdSm90ILi2EN4cute5tupleIJNS5_1CILi1EEES8_S8_EEENS6_IJNS7_ILi128EEESA_SA_EEELi128ENS_10bfloat16_tEfNS_4arch4Sm90ELb1ELb0ELb1ELb1ELb1ELb0ELb0ELb1ELb1ELb1ELb0ELb0EEENS1_21CollectiveEpilogueFwdISB_S9_SC_SE_Li256ELb1ELb1ELb0ELb0EEENS1_36VarlenDynamicPersistentTileSchedulerILi128ELi128ELi256ELi128ELb0ELb1ELb1ELb1ELb1ELb1EEEEEEEEEvNT_6ParamsE:
        .type           _ZN7cutlass13device_kernelIN5flash11enable_sm90INS1_16FlashAttnFwdSm90INS1_25CollectiveMainloopFwdSm90ILi2EN4cute5tupleIJNS5_1CILi1EEES8_S8_EEENS6_IJNS7_ILi128EEESA_SA_EEELi128ENS_10bfloat16_tEfNS_4arch4Sm90ELb1ELb0ELb1ELb1ELb1ELb0ELb0ELb1ELb1ELb1ELb0ELb0EEENS1_21CollectiveEpilogueFwdISB_S9_SC_SE_Li256ELb1ELb1ELb0ELb0EEENS1_36VarlenDynamicPersistentTileSchedulerILi128ELi128ELi256ELi128ELb0ELb1ELb1ELb1ELb1ELb1EEEEEEEEEvNT_6ParamsE,@function
        .size           _ZN7cutlass13device_kernelIN5flash11enable_sm90INS1_16FlashAttnFwdSm90INS1_25CollectiveMainloopFwdSm90ILi2EN4cute5tupleIJNS5_1CILi1EEES8_S8_EEENS6_IJNS7_ILi128EEESA_SA_EEELi128ENS_10bfloat16_tEfNS_4arch4Sm90ELb1ELb0ELb1ELb1ELb1ELb0ELb0ELb1ELb1ELb1ELb0ELb0EEENS1_21CollectiveEpilogueFwdISB_S9_SC_SE_Li256ELb1ELb1ELb0ELb0EEENS1_36VarlenDynamicPersistentTileSchedulerILi128ELi128ELi256ELi128ELb0ELb1ELb1ELb1ELb1ELb1EEEEEEEEEvNT_6ParamsE,(.L_x_3485 - _ZN7cutlass13device_kernelIN5flash11enable_sm90INS1_16FlashAttnFwdSm90INS1_25CollectiveMainloopFwdSm90ILi2EN4cute5tupleIJNS5_1CILi1EEES8_S8_EEENS6_IJNS7_ILi128EEESA_SA_EEELi128ENS_10bfloat16_tEfNS_4arch4Sm90ELb1ELb0ELb1ELb1ELb1ELb0ELb0ELb1ELb1ELb1ELb0ELb0EEENS1_21CollectiveEpilogueFwdISB_S9_SC_SE_Li256ELb1ELb1ELb0ELb0EEENS1_36VarlenDynamicPersistentTileSchedulerILi128ELi128ELi256ELi128ELb0ELb1ELb1ELb1ELb1ELb1EEEEEEEEEvNT_6ParamsE)
        .other          _ZN7cutlass13device_kernelIN5flash11enable_sm90INS1_16FlashAttnFwdSm90INS1_25CollectiveMainloopFwdSm90ILi2EN4cute5tupleIJNS5_1CILi1EEES8_S8_EEENS6_IJNS7_ILi128EEESA_SA_EEELi128ENS_10bfloat16_tEfNS_4arch4Sm90ELb1ELb0ELb1ELb1ELb1ELb0ELb0ELb1ELb1ELb1ELb0ELb0EEENS1_21CollectiveEpilogueFwdISB_S9_SC_SE_Li256ELb1ELb1ELb0ELb0EEENS1_36VarlenDynamicPersistentTileSchedulerILi128ELi128ELi256ELi128ELb0ELb1ELb1ELb1ELb1ELb1EEEEEEEEEvNT_6ParamsE,@"STO_CUDA_ENTRY STV_DEFAULT"
_ZN7cutlass13device_kernelIN5flash11enable_sm90INS1_16FlashAttnFwdSm90INS1_25CollectiveMainloopFwdSm90ILi2EN4cute5tupleIJNS5_1CILi1EEES8_S8_EEENS6_IJNS7_ILi128EEESA_SA_EEELi128ENS_10bfloat16_tEfNS_4arch4Sm90ELb1ELb0ELb1ELb1ELb1ELb0ELb0ELb1ELb1ELb1ELb0ELb0EEENS1_21CollectiveEpilogueFwdISB_S9_SC_SE_Li256ELb1ELb1ELb0ELb0EEENS1_36VarlenDynamicPersistentTileSchedulerILi128ELi128ELi256ELi128ELb0ELb1ELb1ELb1ELb1ELb1EEEEEEEEEvNT_6ParamsE:
        /* <DEDUP_REMOVED lines=45> */
.L_x_2582:
        /* <DEDUP_REMOVED lines=22> */
.L_x_2583:
        /* <DEDUP_REMOVED lines=18> */
.L_x_2584:
        /* <DEDUP_REMOVED lines=22> */
.L_x_2585:
        /* <DEDUP_REMOVED lines=23> */
.L_x_2586:
        /* <DEDUP_REMOVED lines=8> */
.L_x_2588:
        /* <DEDUP_REMOVED lines=25> */
[----:B------:R-:W-:Y:S02]  /*0a30*/  UMOV UR44, URZ ;  /* 0x0000003f002c7c82 */ /* 0x000fe40008000000 */
[CC--:B------:R-:W-:Y:S02]  /*0a40*/  LEA.HI R0, R3.reuse, R190.reuse, RZ, 0x7 ;  /* 0x000000be03007211 */ /* 0x0c0fe400078f38ff */
[----:B------:R-:W-:-:S02]  /*0a50*/  LEA.HI R2, R3, R190, RZ, 0x4 ;  /* 0x000000be03027211 */ /* 0x000fc400078f20ff */
[----:B------:R-:W-:Y:S02]  /*0a60*/  LOP3.LUT R5, R0, 0xffffff80, RZ, 0xc0, !PT ;  /* 0xffffff8000057812 */ /* 0x000fe400078ec0ff */
[----:B------:R-:W-:Y:S02]  /*0a70*/  SHF.R.S32.HI R7, RZ, 0x4, R2 ;  /* 0x00000004ff077819 */ /* 0x000fe40000011402 */
[----:B------:R-:W-:Y:S01]  /*0a80*/  LEA.HI R4, R3, R190, RZ, 0x5 ;  /* 0x000000be03047211 */ /* 0x000fe200078f28ff */
[----:B------:R-:W-:Y:S01]  /*0a90*/  IMAD.IADD R184, R190, 0x1, -R5 ;  /* 0x00000001beb87824 */ /* 0x000fe200078e0a05 */
[C---:B------:R-:W-:Y:S02]  /*0aa0*/  LOP3.LUT R5, R2.reuse, 0x3fffff0, RZ, 0xc0, !PT ;  /* 0x03fffff002057812 */ /* 0x040fe400078ec0ff */
[----:B------:R-:W-:Y:S01]  /*0ab0*/  LEA.HI R2, R2, R7, RZ, 0x1 ;  /* 0x0000000702027211 */ /* 0x000fe200078f08ff */
[----:B------:R-:W-:Y:S01]  /*0ac0*/  IMAD.SHL.U32 R4, R4, 0x20, RZ ;  /* 0x0000002004047824 */ /* 0x000fe200078e00ff */
[----:B------:R-:W-:Y:S01]  /*0ad0*/  SHF.R.S32.HI R9, RZ, 0x1f, R184 ;  /* 0x0000001fff097819 */ /* 0x000fe200000114b8 */
[----:B------:R-:W-:Y:S01]  /*0ae0*/  IMAD.IADD R5, R190, 0x1, -R5 ;  /* 0x00000001be057824 */ /* 0x000fe200078e0a05 */
[----:B------:R-:W-:-:S02]  /*0af0*/  LOP3.LUT R2, R2, 0x1ffffffe, RZ, 0xc0, !PT ;  /* 0x1ffffffe02027812 */ /* 0x000fc400078ec0ff */
[----:B------:R-:W-:Y:S02]  /*0b00*/  LEA.HI R6, R9, R184, RZ, 0x2 ;  /* 0x000000b809067211 */ /* 0x000fe400078f10ff */
[----:B------:R-:W-:Y:S02]  /*0b10*/  LEA.HI R10, R3, R190, RZ, 0x2 ;  /* 0x000000be030a7211 */ /* 0x000fe400078f10ff */
[--C-:B------:R-:W-:Y:S02]  /*0b20*/  SHF.R.S32.HI R8, RZ, 0x2, R6.reuse ;  /* 0x00000002ff087819 */ /* 0x100fe40000011406 */
[----:B------:R-:W-:Y:S02]  /*0b30*/  SHF.R.S32.HI R11, RZ, 0x1f, R6 ;  /* 0x0000001fff0b7819 */ /* 0x000fe40000011406 */
[----:B------:R-:W-:Y:S02]  /*0b40*/  IADD3 R2, R7, -R2, RZ ;  /* 0x8000000207027210 */ /* 0x000fe40007ffe0ff */
[----:B------:R-:W-:-:S02]  /*0b50*/  LOP3.LUT R7, R10, 0xfffffffc, RZ, 0xc0, !PT ;  /* 0xfffffffc0a077812 */ /* 0x000fc400078ec0ff */
[----:B------:R-:W-:Y:S02]  /*0b60*/  LEA.HI R11, R11, R8, RZ, 0x3 ;  /* 0x000000080b0b7211 */ /* 0x000fe400078f18ff */
[----:B------:R-:W-:Y:S01]  /*0b70*/  SHF.R.S32.HI R185, RZ, 0x7, R0 ;  /* 0x00000007ffb97819 */ /* 0x000fe20000011400 */
[----:B------:R-:W-:Y:S01]  /*0b80*/  IMAD.IADD R7, R190, 0x1, -R7 ;  /* 0x00000001be077824 */ /* 0x000fe200078e0a07 */
[----:B------:R-:W-:Y:S02]  /*0b90*/  LEA.HI R3, R3, R190, RZ, 0x3 ;  /* 0x000000be03037211 */ /* 0x000fe400078f18ff */
[----:B------:R-:W-:Y:S02]  /*0ba0*/  LOP3.LUT R4, R4, 0xfffffc00, RZ, 0xc0, !PT ;  /* 0xfffffc0004047812 */ /* 0x000fe400078ec0ff */
[----:B------:R-:W-:Y:S02]  /*0bb0*/  LOP3.LUT R11, R11, 0xfffffff8, RZ, 0xc0, !PT ;  /* 0xfffffff80b0b7812 */ /* 0x000fe400078ec0ff */
[----:B------:R-:W-:Y:S01]  /*0bc0*/  LEA.HI R9, R9, R184, RZ, 0x5 ;  /* 0x000000b809097211 */ /* 0x000fe200078f28ff */
[----:B------:R-:W-:Y:S01]  /*0bd0*/  IMAD R5, R5, 0x40, R4 ;  /* 0x0000004005057824 */ /* 0x000fe200078e0204 */
[----:B------:R-:W-:Y:S01]  /*0be0*/  LEA.HI R0, R0, R185, RZ, 0x1 ;  /* 0x000000b900007211 */ /* 0x000fe200078f08ff */
[----:B------:R-:W-:Y:S01]  /*0bf0*/  IMAD.IADD R8, R8, 0x1, -R11 ;  /* 0x0000000108087824 */ /* 0x000fe200078e0a0b */
[----:B------:R-:W-:-:S02]  /*0c00*/  LOP3.LUT R19, R3, 0xfffffff8, RZ, 0xc0, !PT ;  /* 0xfffffff803137812 */ /* 0x000fc400078ec0ff */
[----:B------:R-:W-:Y:S02]  /*0c10*/  SHF.R.S32.HI R9, RZ, 0x5, R9 ;  /* 0x00000005ff097819 */ /* 0x000fe40000011409 */
[----:B------:R-:W-:Y:S01]  /*0c20*/  LEA.HI R4, R7, R7, RZ, 0x1 ;  /* 0x0000000707047211 */ /* 0x000fe200078f08ff */
[----:B------:R-:W-:Y:S01]  /*0c30*/  IMAD.IADD R19, R190, 0x1, -R19 ;  /* 0x00000001be137824 */ /* 0x000fe200078e0a13 */
[----:B------:R-:W-:Y:S01]  /*0c40*/  LOP3.LUT R0, R0, 0x3fffffe, RZ, 0xc0, !PT ;  /* 0x03fffffe00007812 */ /* 0x000fe200078ec0ff */
[----:B------:R-:W-:Y:S01]  /*0c50*/  IMAD R9, R9, 0x10, R8 ;  /* 0x0000001009097824 */ /* 0x000fe200078e0208 */
[----:B------:R-:W-:Y:S02]  /*0c60*/  LOP3.LUT R4, R4, 0x1ffffffe, RZ, 0xc0, !PT ;  /* 0x1ffffffe04047812 */ /* 0x000fe400078ec0ff */
[----:B------:R-:W-:Y:S01]  /*0c70*/  LEA R187, R2, R5, 0x3 ;  /* 0x0000000502bb7211 */ /* 0x000fe200078e18ff */
[----:B------:R-:W-:Y:S01]  /*0c80*/  IMAD.IADD R0, R185, 0x1, -R0 ;  /* 0x00000001b9007824 */ /* 0x000fe200078e0a00 */
[----:B------:R-:W-:Y:S01]  /*0c90*/  LOP3.LUT R5, R6, 0x7ffffffc, RZ, 0xc0, !PT ;  /* 0x7ffffffc06057812 */ /* 0x000fe200078ec0ff */
[----:B------:R-:W-:Y:S01]  /*0ca0*/  IMAD.SHL.U32 R2, R19, 0x8, RZ ;  /* 0x0000000813027824 */ /* 0x000fe200078e00ff */
[----:B------:R-:W-:Y:S01]  /*0cb0*/  SHF.R.S32.HI R22, RZ, 0x3, R3 ;  /* 0x00000003ff167819 */ /* 0x000fe20000011403 */
[----:B------:R-:W-:-:S02]  /*0cc0*/  IMAD.IADD R17, R7, 0x1, -R4 ;  /* 0x0000000107117824 */ /* 0x000fc400078e0a04 */
[----:B------:R-:W-:Y:S01]  /*0cd0*/  IMAD R186, R0, 0x40, R9 ;  /* 0x0000004000ba7824 */ /* 0x000fe200078e0209 */
[----:B------:R-:W-:Y:S01]  /*0ce0*/  SHF.R.S32.HI R189, RZ, 0x1f, R2 ;  /* 0x0000001fffbd7819 */ /* 0x000fe20000011402 */
[----:B------:R-:W-:Y:S02]  /*0cf0*/  VIADD R18, R2, 0x40 ;  /* 0x0000004002127836 */ /* 0x000fe40000000000 */
[----:B------:R-:W-:Y:S01]  /*0d00*/  IMAD.IADD R16, R184, 0x1, -R5 ;  /* 0x00000001b8107824 */ /* 0x000fe200078e0a05 */
[----:B------:R-:W-:Y:S02]  /*0d10*/  LEA R17, R17, R186, 0x3 ;  /* 0x000000ba11117211 */ /* 0x000fe400078e18ff */
[----:B------:R-:W-:-:S07]  /*0d20*/  SHF.R.S32.HI R188, RZ, 0x1f, R18 ;  /* 0x0000001fffbc7819 */ /* 0x000fce0000011412 */
.L_x_2648:
[----:B012---:R-:W0:Y:S01]  /*0d30*/  LDC.64 R4, c[0x0][0xc88] ;  /* 0x00032200ff047b82 */ /* 0x007e220000000a00 */
[----:B------:R-:W-:Y:S01]  /*0d40*/  ULDC.64 UR8, c[0x0][0xa28] ;  /* 0x00028a0000087ab9 */ /* 0x000fe20000000a00 */
[----:B------:R-:W-:Y:S01]  /*0d50*/  ULDC.64 UR10, c[0x0][0xa18] ;  /* 0x00028600000a7ab9 */ /* 0x000fe20000000a00 */
[----:B------:R-:W-:Y:S01]  /*0d60*/  ULDC UR4, c[0x0][0x424] ;  /* 0x0001090000047ab9 */ /* 0x000fe20000000800 */
        /* <DEDUP_REMOVED lines=11> */
[----:B------:R-:W-:-:S04]  /*0e20*/  @UP0 ULEA UR8, UP2, UR36, UR8, 0x2 ;  /* 0x0000000824080291 */ /* 0x000fc8000f84103f */
[----:B------:R-:W-:Y:S02]  /*0e30*/  @UP0 ULEA.HI.X UR9, UR36, UR9, UR37, 0x2, UP2 ;  /* 0x0000000924090291 */ /* 0x000fe400090f1425 */
[----:B------:R-:W-:Y:S01]  /*0e40*/  @UP1 ULEA UR10, UP0, UR36, UR10, 0x2 ;  /* 0x0000000a240a1291 */ /* 0x000fe2000f80103f */
[----:B------:R-:W-:-:S03]  /*0e50*/  IMAD.U32 R4, RZ, RZ, UR8 ;  /* 0x00000008ff047e24 */ /* 0x000fc6000f8e00ff */
[----:B------:R-:W-:Y:S01]  /*0e60*/  @UP1 ULEA.HI.X UR11, UR36, UR11, UR37, 0x2, UP0 ;  /* 0x0000000b240b1291 */ /* 0x000fe200080f1425 */
[----:B------:R-:W-:Y:S01]  /*0e70*/  IMAD.U32 R5, RZ, RZ, UR9 ;  /* 0x00000009ff057e24 */ /* 0x000fe2000f8e00ff */
[----:B------:R-:W-:Y:S01]  /*0e80*/  ULDC.64 UR8, c[0x0][0x418] ;  /* 0x0001060000087ab9 */ /* 0x000fe20000000a00 */
[----:B------:R-:W-:-:S03]  /*0e90*/  IMAD.U32 R6, RZ, RZ, UR10 ;  /* 0x0000000aff067e24 */ /* 0x000fc6000f8e00ff */
[----:B------:R-:W-:Y:S01]  /*0ea0*/  IMAD.U32 R7, RZ, RZ, UR11 ;  /* 0x0000000bff077e24 */ /* 0x000fe2000f8e00ff */
[----:B------:R-:W2:Y:S04]  /*0eb0*/  @P0 LDG.E R4, desc[UR52][R4.64] ;  /* 0x0000003404040981 */ /* 0x000ea8000c1e1900 */
[----:B---3--:R-:W3:Y:S01]  /*0ec0*/  @P2 LDG.E R6, desc[UR52][R6.64] ;  /* 0x0000003406062981 */ /* 0x008ee2000c1e1900 */
[----:B------:R-:W-:Y:S01]  /*0ed0*/  UISETP.NE.U32.AND UP0, UPT, UR8, URZ, UPT ;  /* 0x0000003f0800728c */ /* 0x000fe2000bf05070 */
[----:B------:R-:W-:Y:S01]  /*0ee0*/  UMOV UR48, URZ ;  /* 0x0000003f00307c82 */ /* 0x000fe20008000000 */
[----:B------:R-:W-:Y:S02]  /*0ef0*/  UMOV UR38, UR6 ;  /* 0x0000000600267c82 */ /* 0x000fe40008000000 */
[----:B------:R-:W-:-:S03]  /*0f00*/  UISETP.NE.AND.EX UP0, UPT, UR9, URZ, UPT, UP0 ;  /* 0x0000003f0900728c */ /* 0x000fc6000bf05300 */
[----:B------:R-:W-:Y:S01]  /*0f10*/  ULDC.64 UR8, c[0x0][0xa20] ;  /* 0x0002880000087ab9 */ /* 0x000fe20000000a00 */
[----:B------:R-:W-:Y:S01]  /*0f20*/  USEL UR4, UR4, 0x1, UP0 ;  /* 0x0000000104047887 */ /* 0x000fe20008000000 */
[----:B------:R-:W-:-:S03]  /*0f30*/  ISETP.NE.U32.AND P1, PT, RZ, UR8, PT ;  /* 0x00000008ff007c0c */ /* 0x000fc6000bf25070 */
        /* <DEDUP_REMOVED lines=12> */
[----:B------:R-:W-:Y:S01]  /*1000*/  IMAD.U32 R4, RZ, RZ, UR6 ;  /* 0x00000006ff047e24 */ /* 0x000fe2000f8e00ff */
[----:B------:R-:W-:-:S05]  /*1010*/  MOV R5, UR7 ;  /* 0x0000000700057c02 */ /* 0x000fca0008000f00 */
[----:B------:R-:W2:Y:S04]  /*1020*/  LDG.E R3, desc[UR52][R4.64] ;  /* 0x0000003404037981 */ /* 0x000ea8000c1e1900 */
[----:B------:R-:W3:Y:S01]  /*1030*/  LDG.E R0, desc[UR52][R4.64+0x4] ;  /* 0x0000043404007981 */ /* 0x000ee2000c1e1900 */
[----:B--2---:R-:W-:Y:S02]  /*1040*/  R2UR UR50, R3 ;  /* 0x00000000033272ca */ /* 0x004fe400000e0000 */
[----:B---3--:R-:W-:-:S13]  /*1050*/  R2UR UR6, R0 ;  /* 0x00000000000672ca */ /* 0x008fda00000e0000 */
[----:B------:R-:W-:-:S12]  /*1060*/  UIADD3 UR50, -UR50, UR6, URZ ;  /* 0x0000000632327290 */ /* 0x000fd8000fffe13f */
.L_x_2589:
[----:B------:R-:W-:Y:S05]  /*1070*/  @!P1 BRA `(.L_x_2590) ;  /* 0x00000000001c9947 */ /* 0x000fea0003800000 */
[----:B------:R-:W-:-:S04]  /*1080*/  ULEA UR4, UP0, UR36, UR8, 0x2 ;  /* 0x0000000824047291 */ /* 0x000fc8000f80103f */
[----:B------:R-:W-:Y:S02]  /*1090*/  ULEA.HI.X UR6, UR36, UR9, UR37, 0x2, UP0 ;  /* 0x0000000924067291 */ /* 0x000fe400080f1425 */
[----:B------:R-:W-:-:S04]  /*10a0*/  IMAD.U32 R4, RZ, RZ, UR4 ;  /* 0x00000004ff047e24 */ /* 0x000fc8000f8e00ff */
[----:B------:R-:W-:-:S05]  /*10b0*/  IMAD.U32 R5, RZ, RZ, UR6 ;  /* 0x00000006ff057e24 */ /* 0x000fca000f8e00ff */
[----:B------:R-:W2:Y:S02]  /*10c0*/  LDG.E R4, desc[UR52][R4.64] ;  /* 0x0000003404047981 */ /* 0x000ea4000c1e1900 */
[----:B--2---:R-:W-:Y:S01]  /*10d0*/  R2UR UR4, R4 ;  /* 0x00000000040472ca */ /* 0x004fe200000e0000 */
[----:B------:R-:W-:-:S14]  /*10e0*/  BRA `(.L_x_2591) ;  /* 0x0000000000347947 */ /* 0x000fdc0003800000 */
.L_x_2590:
        /* <DEDUP_REMOVED lines=13> */
.L_x_2591:
[----:B------:R-:W-:Y:S01]  /*11c0*/  UIADD3 UR48, -UR48, UR4, URZ ;  /* 0x0000000430307290 */ /* 0x000fe2000fffe13f */
[----:B------:R-:W-:Y:S01]  /*11d0*/  PLOP3.LUT P0, PT, PT, PT, PT, 0x80, 0x0 ;  /* 0x000000000000781c */ /* 0x000fe20003f0f070 */
[----:B------:R-:W-:Y:S01]  /*11e0*/  USHF.L.U32 UR39, UR5, 0x7, URZ ;  /* 0x0000000705277899 */ /* 0x000fe2000800063f */
[----:B------:R-:W-:Y:S01]  /*11f0*/  IMAD.MOV.U32 R0, RZ, RZ, RZ ;  /* 0x000000ffff007224 */ /* 0x000fe200078e00ff */
[----:B------:R-:W-:Y:S01]  /*1200*/  ULDC UR4, c[0x0][0x448] ;  /* 0x0001120000047ab9 */ /* 0x000fe20000000800 */
[----:B------:R-:W-:Y:S01]  /*1210*/  UIADD3 UR7, UR48, 0x80, -UR50 ;  /* 0x0000008030077890 */ /* 0x000fe2000fffe832 */
[----:B------:R-:W-:Y:S01]  /*1220*/  MOV R3, RZ ;  /* 0x000000ff00037202 */ /* 0x000fe20000000f00 */
[----:B------:R-:W-:Y:S01]  /*1230*/  UISETP.NE.AND UP0, UPT, UR4, 0x1, UPT ;  /* 0x000000010400788c */ /* 0x000fe2000bf05270 */
[----:B------:R-:W-:Y:S01]  /*1240*/  CS2R R150, SRZ ;  /* 0x0000000000967805 */ /* 0x000fe2000001ff00 */
[----:B------:R-:W-:Y:S01]  /*1250*/  UIADD3 UR6, UR39, 0x7f, URZ ;  /* 0x0000007f27067890 */ /* 0x000fe2000fffe03f */
[----:B------:R-:W-:Y:S01]  /*1260*/  CS2R R148, SRZ ;  /* 0x0000000000947805 */ /* 0x000fe2000001ff00 */
[----:B------:R-:W-:Y:S01]  /*1270*/  UP2UR UR51, UPR, URZ, 0x1 ;  /* 0x000000013f337883 */ /* 0x000fe20008000000 */
[----:B------:R-:W-:-:S02]  /*1280*/  CS2R R146, SRZ ;  /* 0x0000000000927805 */ /* 0x000fc4000001ff00 */
[----:B------:R-:W-:Y:S02]  /*1290*/  CS2R R144, SRZ ;  /* 0x0000000000907805 */ /* 0x000fe4000001ff00 */
[----:B------:R-:W-:Y:S02]  /*12a0*/  CS2R R142, SRZ ;  /* 0x00000000008e7805 */ /* 0x000fe4000001ff00 */
[----:B------:R-:W-:Y:S02]  /*12b0*/  CS2R R140, SRZ ;  /* 0x00000000008c7805 */ /* 0x000fe4000001ff00 */
[----:B------:R-:W-:Y:S02]  /*12c0*/  CS2R R138, SRZ ;  /* 0x00000000008a7805 */ /* 0x000fe4000001ff00 */
[----:B------:R-:W-:Y:S01]  /*12d0*/  CS2R R136, SRZ ;  /* 0x0000000000887805 */ /* 0x000fe2000001ff00 */
[----:B------:R-:W-:Y:S01]  /*12e0*/  @UP0 ULDC UR4, c[0x0][0x44c] ;  /* 0x0001130000040ab9 */ /* 0x000fe20000000800 */
[----:B------:R-:W-:Y:S01]  /*12f0*/  @UP0 ULDC UR8, c[0x0][0x450] ;  /* 0x0001140000080ab9 */ /* 0x000fe20000000800 */
[----:B------:R-:W-:Y:S01]  /*1300*/  UIMAD.WIDE.U32 UR4, UR6, UR4, URZ ;  /* 0x00000004060472a5 */ /* 0x000fe2000f8e003f */
[----:B------:R-:W-:Y:S01]  /*1310*/  CS2R R134, SRZ ;  /* 0x0000000000867805 */ /* 0x000fe2000001ff00 */
[----:B------:R-:W-:Y:S01]  /*1320*/  UIADD3 UR4, UR48, 0x7f, URZ ;  /* 0x0000007f30047890 */ /* 0x000fe2000fffe03f */
[----:B------:R-:W-:Y:S01]  /*1330*/  CS2R R132, SRZ ;  /* 0x0000000000847805 */ /* 0x000fe2000001ff00 */
[----:B------:R-:W-:Y:S01]  /*1340*/  @UP0 USHF.R.U32.HI UR6, URZ, UR8, UR5 ;  /* 0x000000083f060299 */ /* 0x000fe20008011605 */
[----:B------:R-:W-:Y:S01]  /*1350*/  CS2R R130, SRZ ;  /* 0x0000000000827805 */ /* 0x000fe2000001ff00 */
[----:B------:R-:W-:Y:S01]  /*1360*/  USHF.R.S32.HI UR5, URZ, 0x1f, UR4 ;  /* 0x0000001f3f057899 */ /* 0x000fe20008011404 */
[----:B------:R-:W-:Y:S01]  /*1370*/  CS2R R128, SRZ ;  /* 0x0000000000807805 */ /* 0x000fe2000001ff00 */
[----:B------:R-:W-:Y:S01]  /*1380*/  UIADD3 UR6, UR7, UR6, URZ ;  /* 0x0000000607067290 */ /* 0x000fe2000fffe03f */
[----:B------:R-:W-:Y:S01]  /*1390*/  CS2R R126, SRZ ;  /* 0x00000000007e7805 */ /* 0x000fe2000001ff00 */
[----:B------:R-:W-:Y:S01]  /*13a0*/  ULEA.HI UR5, UR5, UR4, URZ, 0x7 ;  /* 0x0000000405057291 */ /* 0x000fe2000f8f383f */
[----:B------:R-:W-:Y:S01]  /*13b0*/  CS2R R124, SRZ ;  /* 0x00000000007c7805 */ /* 0x000fe2000001ff00 */
[----:B------:R-:W-:Y:S01]  /*13c0*/  USHF.R.S32.HI UR7, URZ, 0x1f, UR6 ;  /* 0x0000001f3f077899 */ /* 0x000fe20008011406 */
[----:B------:R-:W-:Y:S01]  /*13d0*/  CS2R R122, SRZ ;  /* 0x00000000007a7805 */ /* 0x000fe2000001ff00 */
[----:B------:R-:W-:Y:S01]  /*13e0*/  USHF.R.S32.HI UR5, URZ, 0x7, UR5 ;  /* 0x000000073f057899 */ /* 0x000fe20008011405 */
[----:B------:R-:W-:Y:S01]  /*13f0*/  CS2R R120, SRZ ;  /* 0x0000000000787805 */ /* 0x000fe2000001ff00 */
[----:B------:R-:W-:Y:S01]  /*1400*/  ULEA.HI UR7, UR7, UR6, URZ, 0x7 ;  /* 0x0000000607077291 */ /* 0x000fe2000f8f383f */
[----:B------:R-:W-:-:S02]  /*1410*/  CS2R R118, SRZ ;  /* 0x0000000000767805 */ /* 0x000fc4000001ff00 */
[----:B------:R-:W-:Y:S02]  /*1420*/  CS2R R116, SRZ ;  /* 0x0000000000747805 */ /* 0x000fe4000001ff00 */
[----:B------:R-:W-:Y:S01]  /*1430*/  CS2R R114, SRZ ;  /* 0x0000000000727805 */ /* 0x000fe2000001ff00 */
[----:B------:R-:W-:Y:S01]  /*1440*/  USHF.R.S32.HI UR7, URZ, 0x7, UR7 ;  /* 0x000000073f077899 */ /* 0x000fe20008011407 */
[----:B------:R-:W-:Y:S02]  /*1450*/  CS2R R112, SRZ ;  /* 0x0000000000707805 */ /* 0x000fe4000001ff00 */
[----:B------:R-:W-:Y:S02]  /*1460*/  CS2R R110, SRZ ;  /* 0x00000000006e7805 */ /* 0x000fe4000001ff00 */
[----:B------:R-:W-:Y:S01]  /*1470*/  CS2R R108, SRZ ;  /* 0x00000000006c7805 */ /* 0x000fe2000001ff00 */
[----:B------:R-:W-:Y:S01]  /*1480*/  UISETP.LT.AND UP0, UPT, UR5, UR7, UPT ;  /* 0x000000070500728c */ /* 0x000fe2000bf01270 */
[----:B------:R-:W-:-:S02]  /*1490*/  CS2R R106, SRZ ;  /* 0x00000000006a7805 */ /* 0x000fc4000001ff00 */
[----:B------:R-:W-:Y:S02]  /*14a0*/  CS2R R104, SRZ ;  /* 0x0000000000687805 */ /* 0x000fe4000001ff00 */
[----:B------:R-:W-:Y:S01]  /*14b0*/  CS2R R102, SRZ ;  /* 0x0000000000667805 */ /* 0x000fe2000001ff00 */
[----:B------:R-:W-:Y:S01]  /*14c0*/  USEL UR57, UR5, UR7, UP0 ;  /* 0x0000000705397287 */ /* 0x000fe20008000000 */
[----:B------:R-:W-:Y:S02]  /*14d0*/  CS2R R100, SRZ ;  /* 0x0000000000647805 */ /* 0x000fe4000001ff00 */
[----:B------:R-:W-:Y:S02]  /*14e0*/  CS2R R98, SRZ ;  /* 0x0000000000627805 */ /* 0x000fe4000001ff00 */
[----:B------:R-:W-:Y:S01]  /*14f0*/  CS2R R96, SRZ ;  /* 0x0000000000607805 */ /* 0x000fe2000001ff00 */
[----:B------:R-:W-:Y:S01]  /*1500*/  UISETP.GE.AND UP0, UPT, UR57, 0x1, UPT ;  /* 0x000000013900788c */ /* 0x000fe2000bf06270 */
[----:B------:R-:W-:Y:S01]  /*1510*/  CS2R R6, SRZ ;  /* 0x0000000000067805 */ /* 0x000fe2000001ff00 */
[----:B------:R-:W-:Y:S01]  /*1520*/  IMAD.MOV.U32 R94, RZ, RZ, RZ ;  /* 0x000000ffff5e7224 */ /* 0x000fe200078e00ff */
[----:B------:R-:W-:Y:S01]  /*1530*/  CS2R R90, SRZ ;  /* 0x00000000005a7805 */ /* 0x000fe2000001ff00 */
[----:B------:R-:W-:Y:S01]  /*1540*/  IMAD.MOV.U32 R29, RZ, RZ, RZ ;  /* 0x000000ffff1d7224 */ /* 0x000fe200078e00ff */
[----:B------:R-:W-:-:S02]  /*1550*/  CS2R R88, SRZ ;  /* 0x0000000000587805 */ /* 0x000fc4000001ff00 */
[----:B------:R-:W-:-:S13]  /*1560*/  PLOP3.LUT P1, PT, PT, PT, UP0, 0x80, 0x0 ;  /* 0x000000000000781c */ /* 0x000fda0003f2f008 */
[----:B------:R-:W-:Y:S05]  /*1570*/  @!P1 BRA `(.L_x_2592) ;  /* 0x0000009000a89947 */ /* 0x000fea0003800000 */
        /* <DEDUP_REMOVED lines=30> */
[----:B-1----:R-:W-:Y:S05]  /*1760*/  CALL.ABS.NOINC R14 ;  /* 0x000000000e007343 */ /* 0x002fea0003c00000 */
.L_x_2593:
[----:B------:R-:W-:Y:S01]  /*1770*/  ULEA.HI UR4, UR46, UR46, URZ, 0x1 ;  /* 0x0000002e2e047291 */ /* 0x000fe2000f8f083f */
[----:B------:R-:W-:-:S03]  /*1780*/  IMAD.U32 R3, RZ, RZ, UR47 ;  /* 0x0000002fff037e24 */ /* 0x000fc6000f8e00ff */
[----:B------:R-:W-:Y:S02]  /*1790*/  ULOP3.LUT UR4, UR4, 0xfffffffe, URZ, 0xc0, !UPT ;  /* 0xfffffffe04047892 */ /* 0x000fe4000f8ec03f */
[----:B------:R-:W-:Y:S02]  /*17a0*/  ISETP.NE.AND P0, PT, R3, 0x3, PT ;  /* 0x000000030300780c */ /* 0x000fe40003f05270 */
[----:B------:R-:W-:-:S06]  /*17b0*/  UIADD3 UR4, UR46, -UR4, URZ ;  /* 0x800000042e047290 */ /* 0x000fcc000fffe03f */
[----:B------:R-:W-:-:S04]  /*17c0*/  MOV R0, UR4 ;  /* 0x0000000400007c02 */ /* 0x000fc80008000f00 */
[----:B------:R-:W-:-:S04]  /*17d0*/  SHF.L.U32 R0, R0, 0x1f, RZ ;  /* 0x0000001f00007819 */ /* 0x000fc800000006ff */
[----:B------:R-:W0:Y:S02]  /*17e0*/  SYNCS.PHASECHK.TRANS64.TRYWAIT P1, [UR41+0x28800], R0 ;  /* 0x02880000ff0075a7 */ /* 0x000e240008020169 */
[----:B0-----:R-:W-:Y:S05]  /*17f0*/  @!P1 BRA `(.L_x_2594) ;  /* 0x0000010800d49947 */ /* 0x001fea0003800000 */
.L_x_2735:
[----:B------:R-:W-:Y:S05]  /*1800*/  @!P0 BRA `(.L_x_2595) ;  /* 0x0000000000048947 */ /* 0x000fea0003800000 */
[----:B------:R-:W-:Y:S01]  /*1810*/  BPT.TRAP 0x1 ;  /* 0x000000040000795c */ /* 0x000fe20000300000 */
.L_x_2595:
[----:B0-----:R-:W-:Y:S02]  /*1820*/  IMAD.U32 R0, RZ, RZ, UR44 ;  /* 0x0000002cff007e24 */ /* 0x001fe4000f8e00ff */
[----:B------:R-:W-:-:S03]  /*1830*/  IMAD.U32 R3, RZ, RZ, UR45 ;  /* 0x0000002dff037e24 */ /* 0x000fc6000f8e00ff */
[----:B------:R-:W-:Y:S02]  /*1840*/  LEA R0, R0, UR41, 0x3 ;  /* 0x0000002900007c11 */ /* 0x000fe4000f8e18ff */
[----:B------:R-:W-:-:S04]  /*1850*/  SHF.L.U32 R3, R3, 0x1f, RZ ;  /* 0x0000001f03037819 */ /* 0x000fc800000006ff */
[----:B------:R0:W1:Y:S01]  /*1860*/  SYNCS.PHASECHK.TRANS64.TRYWAIT P1, [R0+URZ+0x28830], R3 ;  /* 0x02883003000075a7 */ /* 0x000062000802017f */
[----:B------:R-:W-:Y:S05]  /*1870*/  @!P0 BRA `(.L_x_2596) ;  /* 0x0000000000048947 */ /* 0x000fea0003800000 */
[----:B------:R-:W-:Y:S01]  /*1880*/  BPT.TRAP 0x1 ;  /* 0x000000040000795c */ /* 0x000fe20000300000 */
.L_x_2596:
[----:B-1----:R-:W-:Y:S05]  /*1890*/  @P1 BRA `(.L_x_2597) ;  /* 0x0000000000081947 */ /* 0x002fea0003800000 */
[----:B------:R-:W1:Y:S02]  /*18a0*/  SYNCS.PHASECHK.TRANS64.TRYWAIT P1, [R0+URZ+0x28830], R3 ;  /* 0x02883003000075a7 */ /* 0x000e64000802017f */
[----:B-1----:R-:W-:Y:S05]  /*18b0*/  @!P1 BRA `(.L_x_2598) ;  /* 0x0000010800bc9947 */ /* 0x002fea0003800000 */
.L_x_2597:
        /* <DEDUP_REMOVED lines=63> */
.L_x_2599:
[----:B------:R-:W-:Y:S01]  /*1cb0*/  UISETP.NE.AND UP0, UPT, UR51, URZ, UPT ;  /* 0x0000003f3300728c */ /* 0x000fe2000bf05270 */
[----:B------:R-:W-:Y:S01]  /*1cc0*/  VIADD R20, R17, UR39 ;  /* 0x0000002711147c36 */ /* 0x000fe20008000000 */
[----:B------:R-:W-:Y:S01]  /*1cd0*/  ULDC UR10, c[0x0][0x9d8] ;  /* 0x00027600000a7ab9 */ /* 0x000fe20000000800 */
[----:B------:R-:W-:Y:S01]  /*1ce0*/  R2UR UR11, R0 ;  /* 0x00000000000b72ca */ /* 0x000fe200000e0000 */
[----:B------:R-:W-:Y:S01]  /*1cf0*/  FMUL.FTZ R26, R26, UR10 ;  /* 0x0000000a1a1a7c20 */ /* 0x000fe20008410000 */
[----:B------:R-:W-:Y:S01]  /*1d00*/  FMUL.FTZ R27, R27, UR10 ;  /* 0x0000000a1b1b7c20 */ /* 0x000fe20008410000 */
[----:B------:R-:W-:Y:S01]  /*1d10*/  PLOP3.LUT P1, PT, PT, PT, UP0, 0x80, 0x0 ;  /* 0x000000000000781c */ /* 0x000fe20003f2f008 */
[----:B------:R-:W-:Y:S01]  /*1d20*/  FMUL.FTZ R30, R30, UR10 ;  /* 0x0000000a1e1e7c20 */ /* 0x000fe20008410000 */
[----:B------:R-:W-:Y:S01]  /*1d30*/  PLOP3.LUT P2, PT, PT, PT, UP0, 0x80, 0x0 ;  /* 0x000000000000781c */ /* 0x000fe20003f4f008 */
[----:B------:R-:W-:Y:S01]  /*1d40*/  FMUL.FTZ R14, R41, UR10 ;  /* 0x0000000a290e7c20 */ /* 0x000fe20008410000 */
[----:B------:R-:W2:Y:S01]  /*1d50*/  MUFU.TANH R26, R26 ;  /* 0x0000001a001a7308 */ /* 0x000ea20000002400 */
[----:B------:R-:W-:Y:S01]  /*1d60*/  @UP0 ULDC UR6, c[0x0][0x44c] ;  /* 0x0001130000060ab9 */ /* 0x000fe20000000800 */
[----:B------:R-:W-:Y:S01]  /*1d70*/  FMUL.FTZ R31, R31, UR10 ;  /* 0x0000000a1f1f7c20 */ /* 0x000fe20008410000 */
[----:B------:R-:W-:Y:S01]  /*1d80*/  FMUL.FTZ R34, R34, UR10 ;  /* 0x0000000a22227c20 */ /* 0x000fe20008410000 */
[----:B------:R-:W-:Y:S01]  /*1d90*/  FMUL.FTZ R35, R35, UR10 ;  /* 0x0000000a23237c20 */ /* 0x000fe20008410000 */
[----:B------:R-:W-:Y:S01]  /*1da0*/  FMUL.FTZ R38, R38, UR10 ;  /* 0x0000000a26267c20 */ /* 0x000fe20008410000 */
[----:B------:R-:W-:Y:S01]  /*1db0*/  FMUL.FTZ R39, R39, UR10 ;  /* 0x0000000a27277c20 */ /* 0x000fe20008410000 */
[----:B------:R-:W-:Y:S01]  /*1dc0*/  FMUL.FTZ R42, R42, UR10 ;  /* 0x0000000a2a2a7c20 */ /* 0x000fe20008410000 */
[----:B------:R-:W3:Y:S01]  /*1dd0*/  MUFU.TANH R98, R27 ;  /* 0x0000001b00627308 */ /* 0x000ee20000002400 */
[----:B------:R-:W-:Y:S01]  /*1de0*/  @P1 IMAD.HI.U32 R4, R20, UR6, RZ ;  /* 0x0000000614041c27 */ /* 0x000fe2000f8e00ff */
[----:B------:R-:W-:-:S03]  /*1df0*/  @UP0 ULDC UR6, c[0x0][0x450] ;  /* 0x0001140000060ab9 */ /* 0x000fc60000000800 */
[----:B------:R-:W-:Y:S01]  /*1e00*/  FMUL.FTZ R43, R43, UR10 ;  /* 0x0000000a2b2b7c20 */ /* 0x000fe20008410000 */
[----:B------:R-:W-:Y:S01]  /*1e10*/  FMUL.FTZ R46, R46, UR10 ;  /* 0x0000000a2e2e7c20 */ /* 0x000fe20008410000 */
[----:B------:R-:W-:Y:S01]  /*1e20*/  FMUL.FTZ R47, R47, UR10 ;  /* 0x0000000a2f2f7c20 */ /* 0x000fe20008410000 */
[----:B------:R-:W-:Y:S01]  /*1e30*/  @P2 SHF.R.U32.HI R20, RZ, UR6, R4 ;  /* 0x00000006ff142c19 */ /* 0x000fe20008011604 */
[----:B------:R-:W-:Y:S01]  /*1e40*/  UMOV UR6, 0xffffff80 ;  /* 0xffffff8000067882 */ /* 0x000fe20000000000 */
[----:B------:R-:W4:Y:S01]  /*1e50*/  MUFU.TANH R30, R30 ;  /* 0x0000001e001e7308 */ /* 0x000f220000002400 */
[----:B------:R-:W-:Y:S01]  /*1e60*/  UIMAD UR6, UR57, UR6, 0x80 ;  /* 0x00000080390674a4 */ /* 0x000fe2000f8e0206 */
[----:B------:R-:W-:Y:S01]  /*1e70*/  FMUL.FTZ R50, R50, UR10 ;  /* 0x0000000a32327c20 */ /* 0x000fe20008410000 */
[----:B------:R-:W5:Y:S01]  /*1e80*/  SHFL.IDX PT, R9, R20, 0x1, 0x1c1f ;  /* 0x003c1f0014097f89 */ /* 0x000f6200000e0000 */
[----:B------:R-:W-:Y:S01]  /*1e90*/  FMUL.FTZ R51, R51, UR10 ;  /* 0x0000000a33337c20 */ /* 0x000fe20008410000 */
[----:B------:R-:W-:Y:S01]  /*1ea0*/  UIADD3 UR7, UR6, 0x1, URZ ;  /* 0x0000000106077890 */ /* 0x000fe2000fffe03f */
[----:B------:R-:W-:Y:S01]  /*1eb0*/  FMUL.FTZ R54, R54, UR10 ;  /* 0x0000000a36367c20 */ /* 0x000fe20008410000 */
[----:B------:R-:W-:Y:S01]  /*1ec0*/  UIADD3 UR6, UR48, UR6, URZ ;  /* 0x0000000630067290 */ /* 0x000fe2000fffe03f */
[----:B------:R-:W4:Y:S01]  /*1ed0*/  MUFU.TANH R102, R31 ;  /* 0x0000001f00667308 */ /* 0x000f220000002400 */
[----:B------:R-:W-:Y:S01]  /*1ee0*/  FMUL.FTZ R55, R55, UR10 ;  /* 0x0000000a37377c20 */ /* 0x000fe20008410000 */
[----:B------:R-:W-:Y:S01]  /*1ef0*/  FMUL.FTZ R66, R66, UR10 ;  /* 0x0000000a42427c20 */ /* 0x000fe20008410000 */
[----:B------:R-:W-:-:S02]  /*1f00*/  IMAD.U32 R11, RZ, RZ, UR7 ;  /* 0x00000007ff0b7e24 */ /* 0x000fc4000f8e00ff */
[----:B------:R-:W-:Y:S01]  /*1f10*/  FMUL.FTZ R58, R58, UR10 ;  /* 0x0000000a3a3a7c20 */ /* 0x000fe20008410000 */
[----:B------:R-:W-:Y:S01]  /*1f20*/  MOV R41, UR6 ;  /* 0x0000000600297c02 */ /* 0x000fe20008000f00 */
[----:B------:R-:W-:Y:S01]  /*1f30*/  FMUL.FTZ R62, R62, UR10 ;  /* 0x0000000a3e3e7c20 */ /* 0x000fe20008410000 */
[----:B------:R-:W-:Y:S01]  /*1f40*/  IMAD R4, R16, -0x2, R11 ;  /* 0xfffffffe10047824 */ /* 0x000fe200078e020b */
[----:B------:R-:W4:Y:S01]  /*1f50*/  MUFU.TANH R34, R34 ;  /* 0x0000002200227308 */ /* 0x000f220000002400 */
[----:B------:R-:W-:Y:S02]  /*1f60*/  IMAD.U32 R11, RZ, RZ, UR50 ;  /* 0x00000032ff0b7e24 */ /* 0x000fe4000f8e00ff */
[----:B------:R-:W-:Y:S01]  /*1f70*/  FMUL.FTZ R7, R28, UR10 ;  /* 0x0000000a1c077c20 */ /* 0x000fe20008410000 */
[----:B------:R-:W-:Y:S02]  /*1f80*/  IMAD R41, R16, -0x2, R41 ;  /* 0xfffffffe10297824 */ /* 0x000fe400078e0229 */
[----:B------:R-:W-:Y:S01]  /*1f90*/  FMUL.FTZ R59, R59, UR10 ;  /* 0x0000000a3b3b7c20 */ /* 0x000fe20008410000 */
[----:B01----:R-:W-:Y:S01]  /*1fa0*/  FMUL.FTZ R3, R24, UR10 ;  /* 0x0000000a18037c20 */ /* 0x003fe20008410000 */
[----:B------:R-:W-:Y:S01]  /*1fb0*/  IADD3 R94, -R11, UR48, R4 ;  /* 0x000000300b5e7c10 */ /* 0x000fe2000fffe104 */
[----:B------:R-:W-:Y:S01]  /*1fc0*/  FMUL.FTZ R4, R70, UR10 ;  /* 0x0000000a46047c20 */ /* 0x000fe20008410000 */
[----:B------:R0:W1:Y:S01]  /*1fd0*/  MUFU.TANH R106, R35 ;  /* 0x00000023006a7308 */ /* 0x0000620000002400 */
[----:B------:R-:W-:Y:S01]  /*1fe0*/  FMUL.FTZ R63, R63, UR10 ;  /* 0x0000000a3f3f7c20 */ /* 0x000fe20008410000 */
[----:B------:R-:W-:Y:S01]  /*1ff0*/  FMUL.FTZ R67, R67, UR10 ;  /* 0x0000000a43437c20 */ /* 0x000fe20008410000 */
[--C-:B-----5:R-:W-:Y:S01]  /*2000*/  VIADDMNMX R9, R9, R94, R41.reuse, PT ;  /* 0x0000005e09097246 */ /* 0x120fe20003800129 */
[----:B------:R-:W-:Y:S01]  /*2010*/  FMUL.FTZ R10, R32, UR10 ;  /* 0x0000000a200a7c20 */ /* 0x000fe20008410000 */
[----:B------:R-:W-:Y:S01]  /*2020*/  FMUL.FTZ R71, R71, UR10 ;  /* 0x0000000a47477c20 */ /* 0x000fe20008410000 */
[----:B------:R-:W-:Y:S01]  /*2030*/  FMUL.FTZ R74, R74, UR10 ;  /* 0x0000000a4a4a7c20 */ /* 0x000fe20008410000 */
[C---:B------:R-:W-:Y:S01]  /*2040*/  ISETP.GT.AND P1, PT, R9.reuse, RZ, PT ;  /* 0x000000ff0900720c */ /* 0x040fe20003f24270 */
[----:B------:R-:W5:Y:S01]  /*2050*/  MUFU.TANH R38, R38 ;  /* 0x0000002600267308 */ /* 0x000f620000002400 */
[C---:B------:R-:W-:Y:S01]  /*2060*/  ISETP.GT.AND P2, PT, R9.reuse, 0x1, PT ;  /* 0x000000010900780c */ /* 0x040fe20003f44270 */
[----:B0-----:R-:W-:Y:S01]  /*2070*/  FMUL.FTZ R35, R52, UR10 ;  /* 0x0000000a34237c20 */ /* 0x001fe20008410000 */
[----:B------:R-:W-:Y:S01]  /*2080*/  ISETP.GT.AND P3, PT, R9, 0x8, PT ;  /* 0x000000080900780c */ /* 0x000fe20003f64270 */
[----:B------:R-:W-:Y:S01]  /*2090*/  FMUL.FTZ R13, R36, UR10 ;  /* 0x0000000a240d7c20 */ /* 0x000fe20008410000 */
[----:B--2---:R-:W-:Y:S01]  /*20a0*/  FSEL R96, R26, -INF , P1 ;  /* 0xff8000001a607808 */ /* 0x004fe20000800000 */
[----:B------:R-:W-:Y:S01]  /*20b0*/  FMUL.FTZ R75, R75, UR10 ;  /* 0x0000000a4b4b7c20 */ /* 0x000fe20008410000 */
[----:B---3--:R-:W-:Y:S01]  /*20c0*/  FSEL R98, R98, -INF , P2 ;  /* 0xff80000062627808 */ /* 0x008fe20001000000 */
[----:B------:R0:W2:Y:S01]  /*20d0*/  MUFU.TANH R92, R39 ;  /* 0x00000027005c7308 */ /* 0x0000a20000002400 */
[----:B------:R-:W-:Y:S01]  /*20e0*/  ISETP.GT.AND P1, PT, R9, 0x9, PT ;  /* 0x000000090900780c */ /* 0x000fe20003f24270 */
[----:B------:R-:W-:Y:S01]  /*20f0*/  FMUL.FTZ R15, R40, UR10 ;  /* 0x0000000a280f7c20 */ /* 0x000fe20008410000 */
[----:B----4-:R-:W-:Y:S01]  /*2100*/  FSEL R100, R30, -INF , P3 ;  /* 0xff8000001e647808 */ /* 0x010fe20001800000 */
[----:B------:R-:W-:Y:S01]  /*2110*/  FMUL.FTZ R78, R78, UR10 ;  /* 0x0000000a4e4e7c20 */ /* 0x000fe20008410000 */
[----:B------:R-:W-:Y:S01]  /*2120*/  FMNMX.FTZ R11, R96, R98, !PT ;  /* 0x00000062600b7209 */ /* 0x000fe20007810000 */
[----:B------:R-:W-:Y:S01]  /*2130*/  FMUL.FTZ R79, R79, UR10 ;  /* 0x0000000a4f4f7c20 */ /* 0x000fe20008410000 */
[C---:B------:R-:W-:Y:S01]  /*2140*/  ISETP.GT.AND P2, PT, R9.reuse, 0x10, PT ;  /* 0x000000100900780c */ /* 0x040fe20003f44270 */
[----:B------:R-:W3:Y:S01]  /*2150*/  MUFU.TANH R42, R42 ;  /* 0x0000002a002a7308 */ /* 0x000ee20000002400 */
[----:B------:R-:W-:Y:S01]  /*2160*/  FSEL R102, R102, -INF , P1 ;  /* 0xff80000066667808 */ /* 0x000fe20000800000 */
[----:B0-----:R-:W-:Y:S01]  /*2170*/  FMUL.FTZ R39, R56, UR10 ;  /* 0x0000000a38277c20 */ /* 0x001fe20008410000 */
[----:B------:R-:W-:Y:S01]  /*2180*/  FMNMX.FTZ R11, R100, R11, !PT ;  /* 0x0000000b640b7209 */ /* 0x000fe20007810000 */
[----:B------:R-:W-:Y:S01]  /*2190*/  FMUL.FTZ R31, R48, UR10 ;  /* 0x0000000a301f7c20 */ /* 0x000fe20008410000 */
[C---:B------:R-:W-:Y:S01]  /*21a0*/  ISETP.GT.AND P1, PT, R9.reuse, 0x11, PT ;  /* 0x000000110900780c */ /* 0x040fe20003f24270 */
[----:B------:R-:W-:Y:S01]  /*21b0*/  FMUL.FTZ R82, R82, UR10 ;  /* 0x0000000a52527c20 */ /* 0x000fe20008410000 */
[----:B------:R-:W-:Y:S01]  /*21c0*/  FSEL R104, R34, -INF , P2 ;  /* 0xff80000022687808 */ /* 0x000fe20001000000 */
[----:B------:R-:W0:Y:S01]  /*21d0*/  MUFU.TANH R43, R43 ;  /* 0x0000002b002b7308 */ /* 0x000e220000002400 */
[----:B------:R-:W-:Y:S01]  /*21e0*/  FMNMX.FTZ R11, R102, R11, !PT ;  /* 0x0000000b660b7209 */ /* 0x000fe20007810000 */
[----:B------:R-:W-:Y:S01]  /*21f0*/  FMUL.FTZ R27, R44, UR10 ;  /* 0x0000000a2c1b7c20 */ /* 0x000fe20008410000 */
[----:B------:R-:W-:Y:S01]  /*2200*/  ISETP.GT.AND P2, PT, R9, 0x18, PT ;  /* 0x000000180900780c */ /* 0x000fe20003f44270 */
[----:B------:R-:W-:Y:S01]  /*2210*/  FMUL.FTZ R83, R83, UR10 ;  /* 0x0000000a53537c20 */ /* 0x000fe20008410000 */
[----:B-1----:R-:W-:Y:S01]  /*2220*/  FSEL R106, R106, -INF , P1 ;  /* 0xff8000006a6a7808 */ /* 0x002fe20000800000 */
[----:B------:R-:W-:Y:S01]  /*2230*/  FMUL.FTZ R86, R86, UR10 ;  /* 0x0000000a56567c20 */ /* 0x000fe20008410000 */
[----:B------:R-:W-:Y:S01]  /*2240*/  FMNMX.FTZ R11, R104, R11, !PT ;  /* 0x0000000b680b7209 */ /* 0x000fe20007810000 */
[----:B------:R-:W1:Y:S01]  /*2250*/  MUFU.TANH R46, R46 ;  /* 0x0000002e002e7308 */ /* 0x000e620000002400 */
[----:B------:R-:W-:Y:S01]  /*2260*/  ISETP.GT.AND P1, PT, R9, 0x19, PT ;  /* 0x000000190900780c */ /* 0x000fe20003f24270 */
[----:B------:R-:W-:Y:S01]  /*2270*/  FMUL.FTZ R87, R87, UR10 ;  /* 0x0000000a57577c20 */ /* 0x000fe20008410000 */
[----:B-----5:R-:W-:Y:S01]  /*2280*/  FSEL R108, R38, -INF , P2 ;  /* 0xff800000266c7808 */ /* 0x020fe20001000000 */
[----:B------:R-:W4:Y:S01]  /*2290*/  SHFL.IDX PT, R20, R20, RZ, 0x1c1f ;  /* 0x001c1fff14147589 */ /* 0x000f2200000e0000 */
[----:B------:R-:W-:Y:S01]  /*22a0*/  FMNMX.FTZ R11, R106, R11, !PT ;  /* 0x0000000b6a0b7209 */ /* 0x000fe20007810000 */
[----:B------:R-:W-:Y:S01]  /*22b0*/  FMUL.FTZ R5, R25, UR10 ;  /* 0x0000000a19057c20 */ /* 0x000fe20008410000 */
[----:B------:R-:W-:Y:S01]  /*22c0*/  ISETP.GT.AND P2, PT, R9, 0x20, PT ;  /* 0x000000200900780c */ /* 0x000fe20003f44270 */
[----:B------:R-:W5:Y:S01]  /*22d0*/  MUFU.TANH R47, R47 ;  /* 0x0000002f002f7308 */ /* 0x000f620000002400 */
[----:B--2---:R-:W-:Y:S01]  /*22e0*/  FSEL R92, R92, -INF , P1 ;  /* 0xff8000005c5c7808 */ /* 0x004fe20000800000 */
[----:B------:R-:W-:Y:S01]  /*22f0*/  ULDC UR6, c[0x0][0x988] ;  /* 0x0002620000067ab9 */ /* 0x000fe20000000800 */
[----:B------:R-:W-:Y:S01]  /*2300*/  FMNMX.FTZ R11, R108, R11, !PT ;  /* 0x0000000b6c0b7209 */ /* 0x000fe20007810000 */
[----:B------:R-:W-:Y:S01]  /*2310*/  FMUL.FTZ R6, R29, UR10 ;  /* 0x0000000a1d067c20 */ /* 0x000fe20008410000 */
[----:B------:R-:W-:Y:S01]  /*2320*/  ISETP.GT.AND P1, PT, R9, 0x21, PT ;  /* 0x000000210900780c */ /* 0x000fe20003f24270 */
[----:B------:R-:W-:Y:S01]  /*2330*/  FMUL.FTZ R8, R33, UR10 ;  /* 0x0000000a21087c20 */ /* 0x000fe20008410000 */
[----:B---3--:R-:W-:Y:S01]  /*2340*/  FSEL R90, R42, -INF , P2 ;  /* 0xff8000002a5a7808 */ /* 0x008fe20001000000 */
[----:B------:R-:W-:Y:S01]  /*2350*/  MUFU.TANH R50, R50 ;  /* 0x0000003200327308 */ /* 0x000fe20000002400 */
        /* <DEDUP_REMOVED lines=10> */
[----:B-1----:R-:W-:Y:S01]  /*2400*/  FSEL R70, R46, -INF , P2 ;  /* 0xff8000002e467808 */ /* 0x002fe20001000000 */
[----:B------:R-:W-:Y:S01]  /*2410*/  FMUL.FTZ R33, R53, UR10 ;  /* 0x0000000a35217c20 */ /* 0x000fe20008410000 */
[----:B------:R-:W-:Y:S01]  /*2420*/  FMNMX.FTZ R11, R88, R11, !PT ;  /* 0x0000000b580b7209 */ /* 0x000fe20007810000 */
[----:B------:R-:W-:Y:S01]  /*2430*/  FMUL.FTZ R37, R57, UR10 ;  /* 0x0000000a39257c20 */ /* 0x000fe20008410000 */
[----:B------:R-:W-:Y:S01]  /*2440*/  ISETP.GT.AND P2, PT, R9, 0x30, PT ;  /* 0x000000300900780c */ /* 0x000fe20003f44270 */
[----:B------:R-:W-:Y:S01]  /*2450*/  MUFU.TANH R54, R54 ;  /* 0x0000003600367308 */ /* 0x000fe20000002400 */
[----:B------:R-:W-:Y:S01]  /*2460*/  FMNMX.FTZ R11, R70, R11, !PT ;  /* 0x0000000b460b7209 */ /* 0x000fe20007810000 */
[----:B------:R-:W-:Y:S01]  /*2470*/  FMUL.FTZ R61, R61, UR10 ;  /* 0x0000000a3d3d7c20 */ /* 0x000fe20008410000 */
[----:B----4-:R-:W-:Y:S01]  /*2480*/  VIADDMNMX R41, R20, R94, R41, PT ;  /* 0x0000005e14297246 */ /* 0x010fe20003800129 */
[----:B------:R-:W-:Y:S01]  /*2490*/  FMUL.FTZ R64, R64, UR10 ;  /* 0x0000000a40407c20 */ /* 0x000fe20008410000 */
[----:B------:R-:W-:Y:S01]  /*24a0*/  FMUL.FTZ R65, R65, UR10 ;  /* 0x0000000a41417c20 */ /* 0x000fe20008410000 */
[----:B------:R-:W-:Y:S01]  /*24b0*/  FMUL.FTZ R68, R68, UR10 ;  /* 0x0000000a44447c20 */ /* 0x000fe20008410000 */
[----:B------:R-:W-:Y:S01]  /*24c0*/  ISETP.GT.AND P3, PT, R41, 0x8, PT ;  /* 0x000000082900780c */ /* 0x000fe20003f64270 */
        /* <DEDUP_REMOVED lines=8> */
[----:B------:R5:W-:Y:S01]  /*2550*/  MUFU.TANH R30, R66 ;  /* 0x00000042001e7308 */ /* 0x000be20000002400 */
[----:B------:R-:W-:Y:S01]  /*2560*/  FMUL.FTZ R84, R84, UR10 ;  /* 0x0000000a54547c20 */ /* 0x000fe20008410000 */
[----:B------:R-:W-:Y:S01]  /*2570*/  FMUL.FTZ R85, R85, UR10 ;  /* 0x0000000a55557c20 */ /* 0x000fe20008410000 */
[----:B------:R-:W-:Y:S01]  /*2580*/  @UP0 ULDC UR14, c[0x0][0x450] ;  /* 0x00011400000e0ab9 */ /* 0x000fe20000000800 */
[----:B------:R-:W-:Y:S01]  /*2590*/  UMOV UR10, UR39 ;  /* 0x00000027000a7c82 */ /* 0x000fe20008000000 */
[----:B------:R-:W-:Y:S01]  /*25a0*/  UIADD3 UR57, UR57, -0x2, URZ ;  /* 0xfffffffe39397890 */ /* 0x000fe2000fffe03f */
[----:B------:R-:W-:-:S02]  /*25b0*/  CS2R R150, SRZ ;  /* 0x0000000000967805 */ /* 0x000fc4000001ff00 */
[----:B------:R-:W-:Y:S01]  /*25c0*/  CS2R R148, SRZ ;  /* 0x0000000000947805 */ /* 0x000fe2000001ff00 */
[----:B------:R0:W2:Y:S01]  /*25d0*/  MUFU.TANH R21, R58 ;  /* 0x0000003a00157308 */ /* 0x0000a20000002400 */
[----:B-----5:R-:W-:Y:S02]  /*25e0*/  FSEL R66, R47, -INF , P1 ;  /* 0xff8000002f427808 */ /* 0x020fe40000800000 */
[----:B------:R-:W-:Y:S02]  /*25f0*/  CS2R R146, SRZ ;  /* 0x0000000000927805 */ /* 0x000fe4000001ff00 */
[----:B------:R-:W-:Y:S02]  /*2600*/  ISETP.GT.AND P1, PT, R9, 0x31, PT ;  /* 0x000000310900780c */ /* 0x000fe40003f24270 */
[----:B------:R-:W-:Y:S02]  /*2610*/  CS2R R144, SRZ ;  /* 0x0000000000907805 */ /* 0x000fe4000001ff00 */
[----:B------:R-:W-:-:S02]  /*2620*/  FMNMX.FTZ R11, R66, R11, !PT ;  /* 0x0000000b420b7209 */ /* 0x000fc40007810000 */
[----:B------:R-:W-:Y:S02]  /*2630*/  CS2R R142, SRZ ;  /* 0x00000000008e7805 */ /* 0x000fe4000001ff00 */
[----:B------:R-:W-:Y:S01]  /*2640*/  CS2R R140, SRZ ;  /* 0x00000000008c7805 */ /* 0x000fe2000001ff00 */
[----:B------:R3:W-:Y:S01]  /*2650*/  MUFU.TANH R28, R62 ;  /* 0x0000003e001c7308 */ /* 0x0007e20000002400 */
[----:B0-----:R-:W-:Y:S02]  /*2660*/  FSEL R58, R51, -INF , P1 ;  /* 0xff800000333a7808 */ /* 0x001fe40000800000 */
[----:B------:R-:W-:Y:S02]  /*2670*/  CS2R R138, SRZ ;  /* 0x00000000008a7805 */ /* 0x000fe4000001ff00 */
[----:B------:R-:W-:Y:S02]  /*2680*/  ISETP.GT.AND P1, PT, R9, 0x39, PT ;  /* 0x000000390900780c */ /* 0x000fe40003f24270 */
[----:B------:R-:W-:-:S02]  /*2690*/  CS2R R136, SRZ ;  /* 0x0000000000887805 */ /* 0x000fc4000001ff00 */
[----:B------:R-:W-:Y:S02]  /*26a0*/  CS2R R134, SRZ ;  /* 0x0000000000867805 */ /* 0x000fe4000001ff00 */
[----:B------:R-:W-:Y:S02]  /*26b0*/  CS2R R132, SRZ ;  /* 0x0000000000847805 */ /* 0x000fe4000001ff00 */
[----:B-1----:R-:W-:Y:S01]  /*26c0*/  FSEL R52, R52, -INF , P1 ;  /* 0xff80000034347808 */ /* 0x002fe20000800000 */
[----:B------:R-:W0:Y:S01]  /*26d0*/  MUFU.TANH R24, R59 ;  /* 0x0000003b00187308 */ /* 0x000e220000002400 */
[----:B---3--:R-:W-:Y:S02]  /*26e0*/  FSEL R62, R50, -INF , P2 ;  /* 0xff800000323e7808 */ /* 0x008fe40001000000 */
[----:B------:R-:W-:Y:S02]  /*26f0*/  CS2R R130, SRZ ;  /* 0x0000000000827805 */ /* 0x000fe4000001ff00 */
[----:B------:R-:W-:-:S02]  /*2700*/  ISETP.GT.AND P2, PT, R9, 0x38, PT ;  /* 0x000000380900780c */ /* 0x000fc40003f44270 */
[----:B------:R-:W-:Y:S02]  /*2710*/  CS2R R128, SRZ ;  /* 0x0000000000807805 */ /* 0x000fe4000001ff00 */
[----:B------:R-:W-:Y:S02]  /*2720*/  FMNMX.FTZ R11, R62, R11, !PT ;  /* 0x0000000b3e0b7209 */ /* 0x000fe40007810000 */
[----:B------:R-:W-:Y:S02]  /*2730*/  CS2R R126, SRZ ;  /* 0x00000000007e7805 */ /* 0x000fe4000001ff00 */
[----:B------:R-:W-:Y:S01]  /*2740*/  FSEL R56, R54, -INF , P2 ;  /* 0xff80000036387808 */ /* 0x000fe20001000000 */
[----:B------:R-:W1:Y:S01]  /*2750*/  MUFU.TANH R63, R63 ;  /* 0x0000003f003f7308 */ /* 0x000e620000002400 */
[----:B------:R-:W-:Y:S02]  /*2760*/  FMNMX.FTZ R11, R58, R11, !PT ;  /* 0x0000000b3a0b7209 */ /* 0x000fe40007810000 */
[----:B------:R-:W-:-:S02]  /*2770*/  CS2R R124, SRZ ;  /* 0x00000000007c7805 */ /* 0x000fc4000001ff00 */
[C---:B------:R-:W-:Y:S02]  /*2780*/  ISETP.GT.AND P2, PT, R9.reuse, 0x40, PT ;  /* 0x000000400900780c */ /* 0x040fe40003f44270 */
[----:B------:R-:W-:Y:S02]  /*2790*/  CS2R R122, SRZ ;  /* 0x00000000007a7805 */ /* 0x000fe4000001ff00 */
[----:B------:R-:W-:Y:S02]  /*27a0*/  FMNMX.FTZ R11, R56, R11, !PT ;  /* 0x0000000b380b7209 */ /* 0x000fe40007810000 */
[----:B------:R-:W-:Y:S02]  /*27b0*/  CS2R R120, SRZ ;  /* 0x0000000000787805 */ /* 0x000fe4000001ff00 */
[----:B------:R-:W-:Y:S01]  /*27c0*/  ISETP.GT.AND P1, PT, R9, 0x41, PT ;  /* 0x000000410900780c */ /* 0x000fe20003f24270 */
[----:B------:R-:W3:Y:S01]  /*27d0*/  MUFU.TANH R32, R67 ;  /* 0x0000004300207308 */ /* 0x000ee20000002400 */
[----:B--2---:R-:W-:-:S02]  /*27e0*/  FSEL R54, R21, -INF , P2 ;  /* 0xff80000015367808 */ /* 0x004fc40001000000 */
[----:B------:R-:W-:Y:S02]  /*27f0*/  CS2R R118, SRZ ;  /* 0x0000000000767805 */ /* 0x000fe4000001ff00 */
[----:B------:R-:W-:Y:S02]  /*2800*/  FMNMX.FTZ R11, R52, R11, !PT ;  /* 0x0000000b340b7209 */ /* 0x000fe40007810000 */
[----:B------:R-:W-:Y:S02]  /*2810*/  CS2R R116, SRZ ;  /* 0x0000000000747805 */ /* 0x000fe4000001ff00 */
[----:B------:R-:W-:Y:S02]  /*2820*/  ISETP.GT.AND P2, PT, R9, 0x48, PT ;  /* 0x000000480900780c */ /* 0x000fe40003f44270 */
[----:B------:R-:W-:Y:S02]  /*2830*/  CS2R R114, SRZ ;  /* 0x0000000000727805 */ /* 0x000fe4000001ff00 */
[----:B0-----:R-:W-:Y:S01]  /*2840*/  FSEL R24, R24, -INF , P1 ;  /* 0xff80000018187808 */ /* 0x001fe20000800000 */
[----:B------:R-:W0:Y:S01]  /*2850*/  MUFU.TANH R4, R4 ;  /* 0x0000000400047308 */ /* 0x000e220000002400 */
[----:B------:R-:W-:-:S02]  /*2860*/  FMNMX.FTZ R11, R54, R11, !PT ;  /* 0x0000000b360b7209 */ /* 0x000fc40007810000 */
[----:B------:R-:W-:Y:S02]  /*2870*/  CS2R R112, SRZ ;  /* 0x0000000000707805 */ /* 0x000fe4000001ff00 */
[C---:B------:R-:W-:Y:S02]  /*2880*/  ISETP.GT.AND P1, PT, R9.reuse, 0x49, PT ;  /* 0x000000490900780c */ /* 0x040fe40003f24270 */
[----:B------:R-:W-:Y:S02]  /*2890*/  CS2R R110, SRZ ;  /* 0x00000000006e7805 */ /* 0x000fe4000001ff00 */
[----:B------:R-:W-:Y:S02]  /*28a0*/  FSEL R26, R28, -INF , P2 ;  /* 0xff8000001c1a7808 */ /* 0x000fe40001000000 */
[----:B------:R-:W-:Y:S02]  /*28b0*/  CS2R R94, SRZ ;  /* 0x00000000005e7805 */ /* 0x000fe4000001ff00 */
[----:B------:R-:W-:Y:S01]  /*28c0*/  FMNMX.FTZ R11, R24, R11, !PT ;  /* 0x0000000b180b7209 */ /* 0x000fe20007810000 */
[----:B------:R-:W2:Y:S01]  /*28d0*/  MUFU.TANH R38, R71 ;  /* 0x0000004700267308 */ /* 0x000ea20000002400 */
        /* <DEDUP_REMOVED lines=8> */
[----:B---3--:R-:W-:Y:S01]  /*2960*/  FSEL R32, R32, -INF , P1 ;  /* 0xff80000020207808 */ /* 0x008fe20000800000 */
[----:B------:R-:W3:Y:S01]  /*2970*/  MUFU.TANH R40, R75 ;  /* 0x0000004b00287308 */ /* 0x000ee20000002400 */
[----:B------:R-:W-:Y:S02]  /*2980*/  FMNMX.FTZ R11, R30, R11, !PT ;  /* 0x0000000b1e0b7209 */ /* 0x000fe40007810000 */
[C---:B------:R-:W-:Y:S02]  /*2990*/  ISETP.GT.AND P1, PT, R9.reuse, 0x59, PT ;  /* 0x000000590900780c */ /* 0x040fe40003f24270 */
[----:B0-----:R-:W-:Y:S02]  /*29a0*/  FSEL R34, R4, -INF , P2 ;  /* 0xff80000004227808 */ /* 0x001fe40001000000 */
[----:B------:R-:W-:Y:S01]  /*29b0*/  FMNMX.FTZ R11, R32, R11, !PT ;  /* 0x0000000b200b7209 */ /* 0x000fe20007810000 */
[----:B------:R-:W0:Y:S01]  /*29c0*/  MUFU.TANH R42, R78 ;  /* 0x0000004e002a7308 */ /* 0x000e220000002400 */
[----:B------:R-:W-:-:S02]  /*29d0*/  ISETP.GT.AND P2, PT, R9, 0x60, PT ;  /* 0x000000600900780c */ /* 0x000fc40003f44270 */
[----:B--2---:R-:W-:Y:S02]  /*29e0*/  FSEL R38, R38, -INF , P1 ;  /* 0xff80000026267808 */ /* 0x004fe40000800000 */
[----:B------:R-:W-:Y:S02]  /*29f0*/  FMNMX.FTZ R11, R34, R11, !PT ;  /* 0x0000000b220b7209 */ /* 0x000fe40007810000 */
[C---:B------:R-:W-:Y:S01]  /*2a00*/  ISETP.GT.AND P1, PT, R9.reuse, 0x61, PT ;  /* 0x000000610900780c */ /* 0x040fe20003f24270 */
[----:B------:R-:W2:Y:S01]  /*2a10*/  MUFU.TANH R48, R79 ;  /* 0x0000004f00307308 */ /* 0x000ea20000002400 */
[----:B-1----:R-:W-:Y:S02]  /*2a20*/  FSEL R36, R36, -INF , P2 ;  /* 0xff80000024247808 */ /* 0x002fe40001000000 */
[----:B------:R-:W-:Y:S02]  /*2a30*/  FMNMX.FTZ R11, R38, R11, !PT ;  /* 0x0000000b260b7209 */ /* 0x000fe40007810000 */
[----:B------:R-:W-:-:S02]  /*2a40*/  ISETP.GT.AND P2, PT, R9, 0x68, PT ;  /* 0x000000680900780c */ /* 0x000fc40003f44270 */
[----:B---3--:R-:W-:Y:S01]  /*2a50*/  FSEL R40, R40, -INF , P1 ;  /* 0xff80000028287808 */ /* 0x008fe20000800000 */
[----:B------:R-:W1:Y:S01]  /*2a60*/  MUFU.TANH R44, R82 ;  /* 0x00000052002c7308 */ /* 0x000e620000002400 */
        /* <DEDUP_REMOVED lines=13> */
[----:B------:R-:W-:Y:S01]  /*2b40*/  FMNMX.FTZ R11, R44, R11, !PT ;  /* 0x0000000b2c0b7209 */ /* 0x000fe20007810000 */
[----:B------:R-:W1:Y:S01]  /*2b50*/  MUFU.TANH R87, R87 ;  /* 0x0000005700577308 */ /* 0x000e620000002400 */
[----:B0-----:R-:W-:Y:S02]  /*2b60*/  FSEL R46, R46, -INF , P1 ;  /* 0xff8000002e2e7808 */ /* 0x001fe40000800000 */
[----:B------:R-:W-:Y:S02]  /*2b70*/  ISETP.GT.AND P1, PT, R9, 0x79, PT ;  /* 0x000000790900780c */ /* 0x000fe40003f24270 */
[----:B------:R-:W-:-:S03]  /*2b80*/  FMNMX.FTZ R9, R46, R11, !PT ;  /* 0x0000000b2e097209 */ /* 0x000fc60007810000 */
[----:B------:R-:W-:Y:S01]  /*2b90*/  MUFU.TANH R3, R3 ;  /* 0x0000000300037308 */ /* 0x000fe20000002400 */
[----:B--2---:R-:W-:Y:S02]  /*2ba0*/  FSEL R50, R50, -INF , P2 ;  /* 0xff80000032327808 */ /* 0x004fe40001000000 */
[----:B------:R-:W-:Y:S02]  /*2bb0*/  ISETP.GT.AND P2, PT, R41, 0x1, PT ;  /* 0x000000012900780c */ /* 0x000fe40003f44270 */
[----:B------:R-:W-:-:S03]  /*2bc0*/  FMNMX.FTZ R4, R50, R9, !PT ;  /* 0x0000000932047209 */ /* 0x000fc60007810000 */
[----:B------:R-:W0:Y:S01]  /*2bd0*/  MUFU.TANH R5, R5 ;  /* 0x0000000500057308 */ /* 0x000e220000002400 */
[----:B-1----:R-:W-:-:S04]  /*2be0*/  FSEL R11, R87, -INF , P1 ;  /* 0xff800000570b7808 */ /* 0x002fc80000800000 */
[----:B------:R-:W-:-:S03]  /*2bf0*/  FMNMX.FTZ R4, R11, R4, !PT ;  /* 0x000000040b047209 */ /* 0x000fc60007810000 */
[----:B------:R-:W1:Y:S02]  /*2c00*/  MUFU.TANH R7, R7 ;  /* 0x0000000700077308 */ /* 0x000e640000002400 */
[----:B------:R-:W2:Y:S06]  /*2c10*/  SHFL.BFLY PT, R9, R4, 0x2, 0x1f ;  /* 0x0c401f0004097f89 */ /* 0x000eac00000e0000 */
[----:B------:R-:W-:Y:S01]  /*2c20*/  MUFU.TANH R6, R6 ;  /* 0x0000000600067308 */ /* 0x000fe20000002400 */
[----:B0-----:R-:W-:Y:S02]  /*2c30*/  FSEL R5, R5, -INF , P2 ;  /* 0xff80000005057808 */ /* 0x001fe40001000000 */
[----:B------:R-:W-:-:S05]  /*2c40*/  ISETP.GT.AND P2, PT, R41, 0x10, PT ;  /* 0x000000102900780c */ /* 0x000fca0003f44270 */
[----:B------:R-:W0:Y:S01]  /*2c50*/  MUFU.TANH R10, R10 ;  /* 0x0000000a000a7308 */ /* 0x000e220000002400 */
[----:B-1----:R-:W-:-:S07]  /*2c60*/  FSEL R43, R7, -INF , P3 ;  /* 0xff800000072b7808 */ /* 0x002fce0001800000 */
[----:B------:R-:W-:Y:S01]  /*2c70*/  MUFU.TANH R8, R8 ;  /* 0x0000000800087308 */ /* 0x000fe20000002400 */
[----:B--2---:R-:W-:-:S05]  /*2c80*/  FMNMX.FTZ R21, R4, R9, !PT ;  /* 0x0000000904157209 */ /* 0x004fca0007810000 */
[----:B------:R-:W1:Y:S02]  /*2c90*/  SHFL.BFLY PT, R4, R21, 0x1, 0x1f ;  /* 0x0c201f0015047f89 */ /* 0x000e6400000e0000 */
[----:B------:R-:W2:Y:S01]  /*2ca0*/  MUFU.TANH R13, R13 ;  /* 0x0000000d000d7308 */ /* 0x000ea20000002400 */
[----:B0-----:R-:W-:Y:S02]  /*2cb0*/  FSEL R47, R10, -INF , P2 ;  /* 0xff8000000a2f7808 */ /* 0x001fe40001000000 */
[----:B------:R-:W-:-:S05]  /*2cc0*/  ISETP.GT.AND P2, PT, R41, 0x18, PT ;  /* 0x000000182900780c */ /* 0x000fca0003f44270 */
[----:B------:R0:W-:Y:S08]  /*2cd0*/  MUFU.TANH R55, R60 ;  /* 0x0000003c00377308 */ /* 0x0001f00000002400 */
[----:B------:R-:W3:Y:S01]  /*2ce0*/  MUFU.TANH R12, R12 ;  /* 0x0000000c000c7308 */ /* 0x000ee20000002400 */
[----:B--2---:R-:W-:Y:S02]  /*2cf0*/  FSEL R13, R13, -INF , P2 ;  /* 0xff8000000d0d7808 */ /* 0x004fe40001000000 */
[----:B------:R-:W-:-:S02]  /*2d00*/  ISETP.GT.AND P2, PT, R41, 0x20, PT ;  /* 0x000000202900780c */ /* 0x000fc40003f44270 */
[----:B-1----:R-:W-:Y:S01]  /*2d10*/  FMNMX.FTZ R9, R21, R4, !PT ;  /* 0x0000000415097209 */ /* 0x002fe20007810000 */
[----:B------:R-:W-:Y:S02]  /*2d20*/  IMAD.U32 R4, RZ, RZ, UR6 ;  /* 0x00000006ff047e24 */ /* 0x000fe4000f8e00ff */
[----:B------:R-:W1:Y:S01]  /*2d30*/  MUFU.TANH R15, R15 ;  /* 0x0000000f000f7308 */ /* 0x000e620000002400 */
[----:B------:R-:W-:Y:S01]  /*2d40*/  @UP0 ULDC UR6, c[0x0][0x44c] ;  /* 0x0001130000060ab9 */ /* 0x000fe20000000800 */
[C---:B------:R-:W-:Y:S01]  /*2d50*/  FSETP.NEU.FTZ.AND P1, PT, R9.reuse, -INF , PT ;  /* 0xff8000000900780b */ /* 0x040fe20003f3d000 */
[----:B------:R-:W-:Y:S01]  /*2d60*/  FMUL.FTZ R21, R9, R4 ;  /* 0x0000000409157220 */ /* 0x000fe20000410000 */
[----:B------:R-:W-:Y:S02]  /*2d70*/  UIMAD.WIDE.U32 UR6, UR39, UR6, URZ ;  /* 0x00000006270672a5 */ /* 0x000fe4000f8e003f */
[----:B------:R-:W-:Y:S02]  /*2d80*/  UIADD3 UR6, UR11, 0x28840, URZ ;  /* 0x000288400b067890 */ /* 0x000fe4000fffe03f */
[----:B------:R-:W-:Y:S01]  /*2d90*/  FSEL R21, R21, RZ, P1 ;  /* 0x000000ff15157208 */ /* 0x000fe20000800000 */
[----:B------:R-:W2:Y:S01]  /*2da0*/  MUFU.TANH R14, R14 ;  /* 0x0000000e000e7308 */ /* 0x000ea20000002400 */
[----:B------:R-:W-:Y:S01]  /*2db0*/  ISETP.GT.AND P1, PT, R41, RZ, PT ;  /* 0x000000ff2900720c */ /* 0x000fe20003f24270 */
[----:B------:R-:W-:-:S02]  /*2dc0*/  @UP0 USHF.R.U32.HI UR10, URZ, UR14, UR7 ;  /* 0x0000000e3f0a0299 */ /* 0x000fc40008011607 */
[-CC-:B------:R-:W-:Y:S01]  /*2dd0*/  FFMA.FTZ R165, R54, R4.reuse, -R21.reuse ;  /* 0x0000000436a57223 */ /* 0x180fe20000010815 */
[----:B------:R-:W-:Y:S01]  /*2de0*/  FSEL R3, R3, -INF , P1 ;  /* 0xff80000003037808 */ /* 0x000fe20000800000 */
[-CC-:B------:R-:W-:Y:S01]  /*2df0*/  FFMA.FTZ R161, R30, R4.reuse, -R21.reuse ;  /* 0x000000041ea17223 */ /* 0x180fe20000010815 */
[----:B------:R-:W-:Y:S01]  /*2e00*/  ISETP.GT.AND P1, PT, R41, 0x9, PT ;  /* 0x000000092900780c */ /* 0x000fe20003f24270 */
[----:B------:R-:W4:Y:S01]  /*2e10*/  MUFU.TANH R27, R27 ;  /* 0x0000001b001b7308 */ /* 0x000f220000002400 */
[----:B0-----:R-:W-:Y:S01]  /*2e20*/  FMNMX.FTZ R60, R3, R5, !PT ;  /* 0x00000005033c7209 */ /* 0x001fe20007810000 */
[-CC-:B------:R-:W-:Y:S01]  /*2e30*/  FFMA.FTZ R30, R38, R4.reuse, -R21.reuse ;  /* 0x00000004261e7223 */ /* 0x180fe20000010815 */
[----:B------:R-:W-:Y:S01]  /*2e40*/  FSEL R45, R6, -INF , P1 ;  /* 0xff800000062d7808 */ /* 0x000fe20000800000 */
[--C-:B------:R-:W-:Y:S01]  /*2e50*/  FFMA.FTZ R181, R96, R4, -R21.reuse ;  /* 0x0000000460b57223 */ /* 0x100fe20000010815 */
[----:B------:R-:W-:Y:S01]  /*2e60*/  FMNMX.FTZ R60, R43, R60, !PT ;  /* 0x0000003c2b3c7209 */ /* 0x000fe20007810000 */
[--C-:B------:R-:W-:Y:S01]  /*2e70*/  FFMA.FTZ R20, R98, R4, -R21.reuse ;  /* 0x0000000462147223 */ /* 0x100fe20000010815 */
[----:B------:R-:W-:Y:S01]  /*2e80*/  ISETP.GT.AND P1, PT, R41, 0x11, PT ;  /* 0x000000112900780c */ /* 0x000fe20003f24270 */
[----:B------:R-:W0:Y:S01]  /*2e90*/  MUFU.TANH R25, R25 ;  /* 0x0000001900197308 */ /* 0x000e220000002400 */
[----:B------:R-:W-:Y:S01]  /*2ea0*/  FMNMX.FTZ R60, R45, R60, !PT ;  /* 0x0000003c2d3c7209 */ /* 0x000fe20007810000 */
[-CC-:B------:R-:W-:Y:S01]  /*2eb0*/  FFMA.FTZ R183, R100, R4.reuse, -R21.reuse ;  /* 0x0000000464b77223 */ /* 0x180fe20000010815 */
[----:B------:R-:W-:Y:S01]  /*2ec0*/  FSEL R49, R8, -INF , P1 ;  /* 0xff80000008317808 */ /* 0x000fe20000800000 */
[--C-:B------:R-:W-:Y:S01]  /*2ed0*/  FFMA.FTZ R6, R102, R4, -R21.reuse ;  /* 0x0000000466067223 */ /* 0x100fe20000010815 */
[----:B------:R-:W-:Y:S01]  /*2ee0*/  FMNMX.FTZ R60, R47, R60, !PT ;  /* 0x0000003c2f3c7209 */ /* 0x000fe20007810000 */
[--C-:B------:R-:W-:Y:S01]  /*2ef0*/  FFMA.FTZ R177, R104, R4, -R21.reuse ;  /* 0x0000000468b17223 */ /* 0x100fe20000010815 */
[----:B------:R-:W-:Y:S01]  /*2f00*/  ISETP.GT.AND P1, PT, R41, 0x19, PT ;  /* 0x000000192900780c */ /* 0x000fe20003f24270 */
[----:B------:R-:W5:Y:S01]  /*2f10*/  MUFU.TANH R31, R31 ;  /* 0x0000001f001f7308 */ /* 0x000f620000002400 */
[----:B------:R-:W-:Y:S01]  /*2f20*/  FMNMX.FTZ R60, R49, R60, !PT ;  /* 0x0000003c313c7209 */ /* 0x000fe20007810000 */
[-CC-:B------:R-:W-:Y:S01]  /*2f30*/  FFMA.FTZ R8, R106, R4.reuse, -R21.reuse ;  /* 0x000000046a087223 */ /* 0x180fe20000010815 */
[----:B---3--:R-:W-:Y:S01]  /*2f40*/  FSEL R51, R12, -INF , P1 ;  /* 0xff8000000c337808 */ /* 0x008fe20000800000 */
[--C-:B------:R-:W-:Y:S01]  /*2f50*/  FFMA.FTZ R167, R26, R4, -R21.reuse ;  /* 0x000000041aa77223 */ /* 0x100fe20000010815 */
[----:B------:R-:W-:Y:S01]  /*2f60*/  FMNMX.FTZ R60, R13, R60, !PT ;  /* 0x0000003c0d3c7209 */ /* 0x000fe20007810000 */
[-CC-:B------:R-:W-:Y:S01]  /*2f70*/  FFMA.FTZ R26, R28, R4.reuse, -R21.reuse ;  /* 0x000000041c1a7223 */ /* 0x180fe20000010815 */
[----:B------:R-:W-:Y:S01]  /*2f80*/  ISETP.GT.AND P1, PT, R41, 0x21, PT ;  /* 0x000000212900780c */ /* 0x000fe20003f24270 */
[----:B------:R-:W3:Y:S01]  /*2f90*/  MUFU.TANH R29, R29 ;  /* 0x0000001d001d7308 */ /* 0x000ee20000002400 */
[----:B-1----:R-:W-:Y:S01]  /*2fa0*/  FSEL R15, R15, -INF , P2 ;  /* 0xff8000000f0f7808 */ /* 0x002fe20001000000 */
[--C-:B------:R-:W-:Y:S01]  /*2fb0*/  FFMA.FTZ R179, R108, R4, -R21.reuse ;  /* 0x000000046cb37223 */ /* 0x100fe20000010815 */
[----:B------:R-:W-:Y:S01]  /*2fc0*/  FMNMX.FTZ R60, R51, R60, !PT ;  /* 0x0000003c333c7209 */ /* 0x000fe20007810000 */
[-CC-:B------:R-:W-:Y:S01]  /*2fd0*/  FFMA.FTZ R28, R32, R4.reuse, -R21.reuse ;  /* 0x00000004201c7223 */ /* 0x180fe20000010815 */
[----:B------:R-:W-:Y:S01]  /*2fe0*/  ISETP.GT.AND P2, PT, R41, 0x28, PT ;  /* 0x000000282900780c */ /* 0x000fe20003f44270 */
[--C-:B------:R-:W-:Y:S01]  /*2ff0*/  FFMA.FTZ R32, R40, R4, -R21.reuse ;  /* 0x0000000428207223 */ /* 0x100fe20000010815 */
[----:B--2---:R-:W-:Y:S01]  /*3000*/  FSEL R53, R14, -INF , P1 ;  /* 0xff8000000e357808 */ /* 0x004fe20000800000 */
[----:B------:R-:W1:Y:S01]  /*3010*/  MUFU.TANH R35, R35 ;  /* 0x0000002300237308 */ /* 0x000e620000002400 */
[----:B------:R-:W-:Y:S01]  /*3020*/  FMNMX.FTZ R60, R15, R60, !PT ;  /* 0x0000003c0f3c7209 */ /* 0x000fe20007810000 */
[-CC-:B------:R-:W-:Y:S01]  /*3030*/  FFMA.FTZ R155, R42, R4.reuse, -R21.reuse ;  /* 0x000000042a9b7223 */ /* 0x180fe20000010815 */
[----:B------:R-:W-:Y:S01]  /*3040*/  ISETP.GT.AND P1, PT, R41, 0x29, PT ;  /* 0x000000292900780c */ /* 0x000fe20003f24270 */
[-CC-:B------:R-:W-:Y:S01]  /*3050*/  FFMA.FTZ R10, R92, R4.reuse, -R21.reuse ;  /* 0x000000045c0a7223 */ /* 0x180fe20000010815 */
[----:B----4-:R-:W-:Y:S01]  /*3060*/  FSEL R27, R27, -INF , P2 ;  /* 0xff8000001b1b7808 */ /* 0x010fe20001000000 */
[--C-:B------:R-:W-:Y:S01]  /*3070*/  FFMA.FTZ R173, R90, R4, -R21.reuse ;  /* 0x000000045aad7223 */ /* 0x100fe20000010815 */
[----:B------:R-:W-:Y:S01]  /*3080*/  FMNMX.FTZ R60, R53, R60, !PT ;  /* 0x0000003c353c7209 */ /* 0x000fe20007810000 */
[----:B------:R-:W2:Y:S01]  /*3090*/  MUFU.TANH R33, R33 ;  /* 0x0000002100217308 */ /* 0x000ea20000002400 */
[----:B------:R-:W-:Y:S01]  /*30a0*/  ISETP.GT.AND P2, PT, R41, 0x30, PT ;  /* 0x000000302900780c */ /* 0x000fe20003f44270 */
[-CC-:B------:R-:W-:Y:S01]  /*30b0*/  FFMA.FTZ R12, R88, R4.reuse, -R21.reuse ;  /* 0x00000004580c7223 */ /* 0x180fe20000010815 */
[----:B0-----:R-:W-:Y:S01]  /*30c0*/  FSEL R25, R25, -INF , P1 ;  /* 0xff80000019197808 */ /* 0x001fe20000800000 */
[--C-:B------:R-:W-:Y:S01]  /*30d0*/  FFMA.FTZ R175, R70, R4, -R21.reuse ;  /* 0x0000000446af7223 */ /* 0x100fe20000010815 */
[----:B------:R-:W-:Y:S01]  /*30e0*/  FMNMX.FTZ R60, R27, R60, !PT ;  /* 0x0000003c1b3c7209 */ /* 0x000fe20007810000 */
[-CC-:B------:R-:W-:Y:S01]  /*30f0*/  FFMA.FTZ R14, R66, R4.reuse, -R21.reuse ;  /* 0x00000004420e7223 */ /* 0x180fe20000010815 */
[----:B------:R-:W-:Y:S01]  /*3100*/  ISETP.GT.AND P1, PT, R41, 0x31, PT ;  /* 0x000000312900780c */ /* 0x000fe20003f24270 */
[----:B------:R-:W0:Y:S01]  /*3110*/  MUFU.TANH R39, R39 ;  /* 0x0000002700277308 */ /* 0x000e220000002400 */
[----:B-----5:R-:W-:Y:S01]  /*3120*/  FSEL R31, R31, -INF , P2 ;  /* 0xff8000001f1f7808 */ /* 0x020fe20001000000 */
[--C-:B------:R-:W-:Y:S01]  /*3130*/  FFMA.FTZ R163, R34, R4, -R21.reuse ;  /* 0x0000000422a37223 */ /* 0x100fe20000010815 */
[----:B------:R-:W-:Y:S01]  /*3140*/  FMNMX.FTZ R60, R25, R60, !PT ;  /* 0x0000003c193c7209 */ /* 0x000fe20007810000 */
[-CC-:B------:R-:W-:Y:S01]  /*3150*/  FFMA.FTZ R153, R36, R4.reuse, -R21.reuse ;  /* 0x0000000424997223 */ /* 0x180fe20000010815 */
[----:B------:R-:W-:Y:S01]  /*3160*/  ISETP.GT.AND P2, PT, R41, 0x38, PT ;  /* 0x000000382900780c */ /* 0x000fe20003f44270 */
[--C-:B------:R-:W-:Y:S01]  /*3170*/  FFMA.FTZ R169, R62, R4, -R21.reuse ;  /* 0x000000043ea97223 */ /* 0x100fe20000010815 */
[----:B---3--:R-:W-:Y:S01]  /*3180*/  FSEL R29, R29, -INF , P1 ;  /* 0xff8000001d1d7808 */ /* 0x008fe20000800000 */
[----:B------:R-:W3:Y:S01]  /*3190*/  MUFU.TANH R37, R37 ;  /* 0x0000002500257308 */ /* 0x000ee20000002400 */
[----:B------:R-:W-:Y:S01]  /*31a0*/  FMNMX.FTZ R60, R31, R60, !PT ;  /* 0x0000003c1f3c7209 */ /* 0x000fe20007810000 */
[-CC-:B------:R-:W-:Y:S01]  /*31b0*/  FFMA.FTZ R58, R58, R4.reuse, -R21.reuse ;  /* 0x000000043a3a7223 */ /* 0x180fe20000010815 */
[----:B------:R-:W-:Y:S01]  /*31c0*/  ISETP.GT.AND P1, PT, R41, 0x39, PT ;  /* 0x000000392900780c */ /* 0x000fe20003f24270 */
[-CC-:B------:R-:W-:Y:S01]  /*31d0*/  FFMA.FTZ R171, R56, R4.reuse, -R21.reuse ;  /* 0x0000000438ab7223 */ /* 0x180fe20000010815 */
[----:B-1----:R-:W-:Y:S01]  /*31e0*/  FSEL R35, R35, -INF , P2 ;  /* 0xff80000023237808 */ /* 0x002fe20001000000 */
[--C-:B------:R-:W-:Y:S01]  /*31f0*/  FFMA.FTZ R52, R52, R4, -R21.reuse ;  /* 0x0000000434347223 */ /* 0x100fe20000010815 */
[----:B------:R-:W-:Y:S01]  /*3200*/  FMNMX.FTZ R60, R29, R60, !PT ;  /* 0x0000003c1d3c7209 */ /* 0x000fe20007810000 */
[----:B------:R-:W1:Y:S01]  /*3210*/  MUFU.TANH R57, R61 ;  /* 0x0000003d00397308 */ /* 0x000e620000002400 */
        /* <DEDUP_REMOVED lines=8> */
[----:B0-----:R-:W-:Y:S01]  /*32a0*/  FSEL R39, R39, -INF , P2 ;  /* 0xff80000027277808 */ /* 0x001fe20001000000 */
[--C-:B------:R-:W-:Y:S01]  /*32b0*/  FFMA.FTZ R36, R46, R4, -R21.reuse ;  /* 0x000000042e247223 */ /* 0x100fe20000010815 */
[----:B------:R-:W-:Y:S01]  /*32c0*/  FMNMX.FTZ R60, R33, R60, !PT ;  /* 0x0000003c213c7209 */ /* 0x000fe20007810000 */
[-CC-:B------:R-:W-:Y:S01]  /*32d0*/  FFMA.FTZ R159, R50, R4.reuse, -R21.reuse ;  /* 0x00000004329f7223 */ /* 0x180fe20000010815 */
[----:B------:R-:W-:Y:S01]  /*32e0*/  ISETP.GT.AND P2, PT, R41, 0x48, PT ;  /* 0x000000482900780c */ /* 0x000fe20003f44270 */
[----:B------:R-:W-:Y:S01]  /*32f0*/  FFMA.FTZ R11, R11, R4, -R21 ;  /* 0x000000040b0b7223 */ /* 0x000fe20000010815 */
[----:B---3--:R-:W-:Y:S01]  /*3300*/  FSEL R37, R37, -INF , P1 ;  /* 0xff80000025257808 */ /* 0x008fe20000800000 */
[----:B------:R-:W0:Y:S01]  /*3310*/  MUFU.TANH R65, R65 ;  /* 0x0000004100417308 */ /* 0x000e220000002400 */
[----:B------:R-:W-:Y:S01]  /*3320*/  FMNMX.FTZ R60, R39, R60, !PT ;  /* 0x0000003c273c7209 */ /* 0x000fe20007810000 */
[----:B------:R-:W-:Y:S01]  /*3330*/  UIADD3 UR7, UR10, UR48, -UR50 ;  /* 0x000000300a077290 */ /* 0x000fe2000fffe832 */
[----:B------:R-:W-:Y:S01]  /*3340*/  ISETP.GT.AND P1, PT, R41, 0x49, PT ;  /* 0x000000492900780c */ /* 0x000fe20003f24270 */
[----:B------:R-:W-:Y:S01]  /*3350*/  UPRMT UR6, UR40, 0x654, UR6 ;  /* 0x0000065428067896 */ /* 0x000fe20008000006 */
[----:B------:R-:W-:Y:S01]  /*3360*/  FSEL R55, R55, -INF , P2 ;  /* 0xff80000037377808 */ /* 0x000fe20001000000 */
[----:B------:R-:W-:Y:S01]  /*3370*/  USHF.R.S32.HI UR10, URZ, 0x1f, UR7 ;  /* 0x0000001f3f0a7899 */ /* 0x000fe20008011407 */
[----:B------:R-:W-:Y:S01]  /*3380*/  FMNMX.FTZ R60, R37, R60, !PT ;  /* 0x0000003c253c7209 */ /* 0x000fe20007810000 */
[----:B------:R-:W3:Y:S01]  /*3390*/  MUFU.TANH R63, R68 ;  /* 0x00000044003f7308 */ /* 0x000ee20000002400 */
[----:B------:R-:W-:Y:S01]  /*33a0*/  ISETP.GT.AND P2, PT, R41, 0x50, PT ;  /* 0x000000502900780c */ /* 0x000fe20003f44270 */
[----:B------:R-:W-:Y:S01]  /*33b0*/  ULEA.HI UR10, UR10, UR7, URZ, 0x7 ;  /* 0x000000070a0a7291 */ /* 0x000fe2000f8f383f */
[----:B-1----:R-:W-:-:S02]  /*33c0*/  FSEL R57, R57, -INF , P1 ;  /* 0xff80000039397808 */ /* 0x002fc40000800000 */
[----:B------:R-:W-:Y:S02]  /*33d0*/  CS2R R108, SRZ ;  /* 0x00000000006c7805 */ /* 0x000fe4000001ff00 */
[----:B------:R-:W-:Y:S01]  /*33e0*/  FMNMX.FTZ R60, R55, R60, !PT ;  /* 0x0000003c373c7209 */ /* 0x000fe20007810000 */
[----:B------:R-:W-:Y:S01]  /*33f0*/  USHF.R.S32.HI UR10, URZ, 0x7, UR10 ;  /* 0x000000073f0a7899 */ /* 0x000fe2000801140a */
[----:B------:R-:W-:Y:S01]  /*3400*/  ISETP.GT.AND P1, PT, R41, 0x51, PT ;  /* 0x000000512900780c */ /* 0x000fe20003f24270 */
[----:B------:R-:W1:Y:S01]  /*3410*/  MUFU.TANH R69, R69 ;  /* 0x0000004500457308 */ /* 0x000e620000002400 */
[----:B--2---:R-:W-:Y:S01]  /*3420*/  FSEL R59, R59, -INF , P2 ;  /* 0xff8000003b3b7808 */ /* 0x004fe20001000000 */
[----:B------:R-:W-:Y:S01]  /*3430*/  UISETP.LT.AND UP0, UPT, URZ, UR10, UPT ;  /* 0x0000000a3f00728c */ /* 0x000fe2000bf01270 */
[----:B------:R-:W-:Y:S01]  /*3440*/  FMNMX.FTZ R60, R57, R60, !PT ;  /* 0x0000003c393c7209 */ /* 0x000fe20007810000 */
[----:B------:R-:W-:Y:S01]  /*3450*/  SYNCS.ARRIVE.TRANS64.RED.A1T0 RZ, [UR6], RZ ;  /* 0x000000ffffff79a7 */ /* 0x000fe20008100406 */
[----:B------:R-:W-:Y:S01]  /*3460*/  ISETP.GT.AND P2, PT, R41, 0x58, PT ;  /* 0x000000582900780c */ /* 0x000fe20003f44270 */
[----:B------:R-:W-:Y:S01]  /*3470*/  USEL UR55, URZ, UR10, !UP0 ;  /* 0x0000000a3f377287 */ /* 0x000fe2000c000000 */
[----:B0-----:R-:W-:Y:S01]  /*3480*/  FSEL R61, R65, -INF , P1 ;  /* 0xff800000413d7808 */ /* 0x001fe20000800000 */
[----:B------:R-:W0:Y:S01]  /*3490*/  MUFU.TANH R67, R72 ;  /* 0x0000004800437308 */ /* 0x000e220000002400 */
[----:B------:R-:W-:Y:S01]  /*34a0*/  FMNMX.FTZ R60, R59, R60, !PT ;  /* 0x0000003c3b3c7209 */ /* 0x000fe20007810000 */
[----:B------:R-:W-:Y:S01]  /*34b0*/  UISETP.GE.AND UP0, UPT, UR57, UR55, UPT ;  /* 0x000000373900728c */ /* 0x000fe2000bf06270 */
[----:B------:R-:W-:-:S02]  /*34c0*/  ISETP.GT.AND P1, PT, R41, 0x59, PT ;  /* 0x000000592900780c */ /* 0x000fc40003f24270 */
[----:B------:R-:W-:Y:S02]  /*34d0*/  CS2R R106, SRZ ;  /* 0x00000000006a7805 */ /* 0x000fe4000001ff00 */
[----:B---3--:R-:W-:Y:S02]  /*34e0*/  FSEL R63, R63, -INF , P2 ;  /* 0xff8000003f3f7808 */ /* 0x008fe40001000000 */
[----:B------:R-:W-:Y:S02]  /*34f0*/  CS2R R104, SRZ ;  /* 0x0000000000687805 */ /* 0x000fe4000001ff00 */
[----:B------:R-:W-:Y:S01]  /*3500*/  FMNMX.FTZ R60, R61, R60, !PT ;  /* 0x0000003c3d3c7209 */ /* 0x000fe20007810000 */
[----:B------:R-:W2:Y:S01]  /*3510*/  MUFU.TANH R73, R73 ;  /* 0x0000004900497308 */ /* 0x000ea20000002400 */
[----:B------:R-:W-:Y:S02]  /*3520*/  ISETP.GT.AND P2, PT, R41, 0x60, PT ;  /* 0x000000602900780c */ /* 0x000fe40003f44270 */
[----:B------:R-:W-:-:S02]  /*3530*/  CS2R R102, SRZ ;  /* 0x0000000000667805 */ /* 0x000fc4000001ff00 */
[----:B-1----:R-:W-:Y:S02]  /*3540*/  FSEL R65, R69, -INF , P1 ;  /* 0xff80000045417808 */ /* 0x002fe40000800000 */
[----:B------:R-:W-:Y:S02]  /*3550*/  CS2R R100, SRZ ;  /* 0x0000000000647805 */ /* 0x000fe4000001ff00 */
[----:B------:R-:W-:Y:S02]  /*3560*/  FMNMX.FTZ R60, R63, R60, !PT ;  /* 0x0000003c3f3c7209 */ /* 0x000fe40007810000 */
[----:B------:R-:W-:Y:S02]  /*3570*/  CS2R R98, SRZ ;  /* 0x0000000000627805 */ /* 0x000fe4000001ff00 */
[----:B------:R-:W-:Y:S01]  /*3580*/  ISETP.GT.AND P1, PT, R41, 0x61, PT ;  /* 0x000000612900780c */ /* 0x000fe20003f24270 */
[----:B------:R-:W1:Y:S01]  /*3590*/  MUFU.TANH R71, R76 ;  /* 0x0000004c00477308 */ /* 0x000e620000002400 */
[----:B0-----:R-:W-:-:S02]  /*35a0*/  FSEL R67, R67, -INF , P2 ;  /* 0xff80000043437808 */ /* 0x001fc40001000000 */
[----:B------:R-:W-:Y:S02]  /*35b0*/  CS2R R96, SRZ ;  /* 0x0000000000607805 */ /* 0x000fe4000001ff00 */
[----:B------:R-:W-:Y:S02]  /*35c0*/  FMNMX.FTZ R60, R65, R60, !PT ;  /* 0x0000003c413c7209 */ /* 0x000fe40007810000 */
[----:B------:R-:W-:Y:S02]  /*35d0*/  CS2R R92, SRZ ;  /* 0x00000000005c7805 */ /* 0x000fe4000001ff00 */
[----:B------:R-:W-:Y:S02]  /*35e0*/  ISETP.GT.AND P2, PT, R41, 0x68, PT ;  /* 0x000000682900780c */ /* 0x000fe40003f44270 */
[----:B------:R-:W-:Y:S02]  /*35f0*/  CS2R R90, SRZ ;  /* 0x00000000005a7805 */ /* 0x000fe4000001ff00 */
[----:B------:R-:W-:Y:S01]  /*3600*/  FMNMX.FTZ R60, R67, R60, !PT ;  /* 0x0000003c433c7209 */ /* 0x000fe20007810000 */
[----:B------:R-:W0:Y:S01]  /*3610*/  MUFU.TANH R77, R77 ;  /* 0x0000004d004d7308 */ /* 0x000e220000002400 */
[----:B--2---:R-:W-:-:S02]  /*3620*/  FSEL R69, R73, -INF , P1 ;  /* 0xff80000049457808 */ /* 0x004fc40000800000 */
[----:B------:R-:W-:Y:S02]  /*3630*/  CS2R R88, SRZ ;  /* 0x0000000000587805 */ /* 0x000fe4000001ff00 */
[----:B------:R-:W-:Y:S02]  /*3640*/  ISETP.GT.AND P1, PT, R41, 0x69, PT ;  /* 0x000000692900780c */ /* 0x000fe40003f24270 */
[----:B------:R-:W-:Y:S01]  /*3650*/  FMNMX.FTZ R60, R69, R60, !PT ;  /* 0x0000003c453c7209 */ /* 0x000fe20007810000 */
[----:B------:R-:W2:Y:S01]  /*3660*/  MUFU.TANH R75, R80 ;  /* 0x00000050004b7308 */ /* 0x000ea20000002400 */
[----:B-1----:R-:W-:Y:S02]  /*3670*/  FSEL R71, R71, -INF , P2 ;  /* 0xff80000047477808 */ /* 0x002fe40001000000 */
[----:B------:R-:W-:Y:S02]  /*3680*/  ISETP.GT.AND P2, PT, R41, 0x70, PT ;  /* 0x000000702900780c */ /* 0x000fe40003f44270 */
[----:B------:R-:W-:-:S03]  /*3690*/  FMNMX.FTZ R60, R71, R60, !PT ;  /* 0x0000003c473c7209 */ /* 0x000fc60007810000 */
[----:B------:R-:W1:Y:S01]  /*36a0*/  MUFU.TANH R81, R81 ;  /* 0x0000005100517308 */ /* 0x000e620000002400 */
[----:B0-----:R-:W-:Y:S02]  /*36b0*/  FSEL R73, R77, -INF , P1 ;  /* 0xff8000004d497808 */ /* 0x001fe40000800000 */
[----:B------:R-:W-:Y:S02]  /*36c0*/  ISETP.GT.AND P1, PT, R41, 0x71, PT ;  /* 0x000000712900780c */ /* 0x000fe40003f24270 */
[----:B------:R-:W-:-:S03]  /*36d0*/  FMNMX.FTZ R60, R73, R60, !PT ;  /* 0x0000003c493c7209 */ /* 0x000fc60007810000 */
[----:B------:R-:W0:Y:S01]  /*36e0*/  MUFU.TANH R84, R84 ;  /* 0x0000005400547308 */ /* 0x000e220000002400 */
[----:B--2---:R-:W-:Y:S02]  /*36f0*/  FSEL R75, R75, -INF , P2 ;  /* 0xff8000004b4b7808 */ /* 0x004fe40001000000 */
[----:B------:R-:W-:Y:S02]  /*3700*/  ISETP.GT.AND P2, PT, R41, 0x78, PT ;  /* 0x000000782900780c */ /* 0x000fe40003f44270 */
[----:B------:R-:W-:-:S03]  /*3710*/  FMNMX.FTZ R60, R75, R60, !PT ;  /* 0x0000003c4b3c7209 */ /* 0x000fc60007810000 */
[----:B------:R-:W2:Y:S01]  /*3720*/  MUFU.TANH R79, R85 ;  /* 0x00000055004f7308 */ /* 0x000ea20000002400 */
[----:B-1----:R-:W-:Y:S02]  /*3730*/  FSEL R77, R81, -INF , P1 ;  /* 0xff800000514d7808 */ /* 0x002fe40000800000 */
[----:B------:R-:W-:Y:S02]  /*3740*/  ISETP.GT.AND P1, PT, R41, 0x79, PT ;  /* 0x000000792900780c */ /* 0x000fe40003f24270 */
[----:B------:R-:W-:-:S03]  /*3750*/  FMNMX.FTZ R60, R77, R60, !PT ;  /* 0x0000003c4d3c7209 */ /* 0x000fc60007810000 */
[----:B------:R-:W-:Y:S01]  /*3760*/  MUFU.EX2 R181, R181 ;  /* 0x000000b500b57308 */ /* 0x000fe20000000800 */
[----:B0-----:R-:W-:-:S04]  /*3770*/  FSEL R41, R84, -INF , P2 ;  /* 0xff80000054297808 */ /* 0x001fc80001000000 */
[----:B------:R-:W-:-:S03]  /*3780*/  FMNMX.FTZ R60, R41, R60, !PT ;  /* 0x0000003c293c7209 */ /* 0x000fc60007810000 */
[----:B------:R-:W0:Y:S01]  /*3790*/  MUFU.EX2 R20, R20 ;  /* 0x0000001400147308 */ /* 0x000e220000000800 */
[----:B--2---:R-:W-:-:S04]  /*37a0*/  FSEL R79, R79, -INF , P1 ;  /* 0xff8000004f4f7808 */ /* 0x004fc80000800000 */
        /* <DEDUP_REMOVED lines=65> */
[----:B------:R0:W-:Y:S01]  /*3bc0*/  MUFU.EX2 R174, R25 ;  /* 0x0000001900ae7308 */ /* 0x0001e20000000800 */
        /* <DEDUP_REMOVED lines=9> */
[----:B------:R-:W-:-:S03]  /*3c60*/  F2FP.BF16.F32.PACK_AB R177, R8, R177 ;  /* 0x000000b108b1723e */ /* 0x000fc600000010ff */
[----:B------:R-:W-:-:S03]  /*3c70*/  FADD.FTZ R40, R8, R25 ;  /* 0x0000001908287221 */ /* 0x000fc60000010000 */
[----:B------:R-:W2:Y:S01]  /*3c80*/  MUFU.EX2 R172, R53 ;  /* 0x0000003500ac7308 */ /* 0x000ea20000000800 */
[----:B------:R-:W-:Y:S01]  /*3c90*/  FADD.FTZ R21, R179, R40 ;  /* 0x00000028b3157221 */ /* 0x000fe20000010000 */
[----:B-1----:R-:W-:Y:S01]  /*3ca0*/  FADD.FTZ R0, R178, R5 ;  /* 0x00000005b2007221 */ /* 0x002fe20000010000 */
[C---:B------:R-:W-:Y:S02]  /*3cb0*/  F2FP.BF16.F32.PACK_AB R179, R10.reuse, R179 ;  /* 0x000000b30ab3723e */ /* 0x040fe400000010ff */
[----:B------:R-:W-:Y:S01]  /*3cc0*/  FADD.FTZ R40, R10, R21 ;  /* 0x000000150a287221 */ /* 0x000fe20000010000 */
[----:B------:R-:W-:Y:S02]  /*3cd0*/  F2FP.BF16.F32.PACK_AB R178, R178, R13 ;  /* 0x0000000db2b2723e */ /* 0x000fe400000010ff */
        /* <DEDUP_REMOVED lines=8> */
[----:B------:R-:W-:-:S05]  /*3d60*/  F2FP.BF16.F32.PACK_AB R172, R172, R15 ;  /* 0x0000000facac723e */ /* 0x000fca00000010ff */
[----:B------:R-:W2:Y:S01]  /*3d70*/  MUFU.EX2 R31, R31 ;  /* 0x0000001f001f7308 */ /* 0x000ea20000000800 */
[----:B-1----:R-:W-:-:S04]  /*3d80*/  FADD.FTZ R5, R27, R0 ;  /* 0x000000001b057221 */ /* 0x002fc80000010000 */
[C---:B------:R-:W-:Y:S01]  /*3d90*/  FADD.FTZ R0, R174.reuse, R5 ;  /* 0x00000005ae007221 */ /* 0x040fe20000010000 */
[----:B------:R-:W-:Y:S02]  /*3da0*/  F2FP.BF16.F32.PACK_AB R174, R174, R27 ;  /* 0x0000001baeae723e */ /* 0x000fe400000010ff */
        /* <DEDUP_REMOVED lines=107> */
[----:B------:R-:W-:-:S06]  /*4460*/  ULDC UR54, c[0x0][0x9d8] ;  /* 0x0002760000367ab9 */ /* 0x000fcc0000000800 */
.L_x_2611:
[----:B------:R-:W-:Y:S01]  /*4470*/  ISETP.NE.AND P2, PT, RZ, UR43, PT ;  /* 0x0000002bff007c0c */ /* 0x000fe2000bf45270 */
[----:B------:R-:W-:-:S04]  /*4480*/  UISETP.NE.AND UP0, UPT, UR56, 0x1, UPT ;  /* 0x000000013800788c */ /* 0x000fc8000bf05270 */
[----:B------:R-:W-:-:S04]  /*4490*/  USEL UR45, URZ, 0x1, UP0 ;  /* 0x000000013f2d7887 */ /* 0x000fc80008000000 */
[----:B------:R-:W-:-:S04]  /*44a0*/  ULOP3.LUT UR45, UR58, UR45, URZ, 0x3c, !UPT ;  /* 0x0000002d3a2d7292 */ /* 0x000fc8000f8e3c3f */
[----:B------:R-:W-:Y:S08]  /*44b0*/  @P2 BRA `(.L_x_2601) ;  /* 0x0000000000382947 */ /* 0x000ff00003800000 */
[----:B------:R-:W-:Y:S05]  /*44c0*/  @!P0 BRA `(.L_x_2602) ;  /* 0x0000000000048947 */ /* 0x000fea0003800000 */
[----:B------:R-:W-:Y:S01]  /*44d0*/  BPT.TRAP 0x1 ;  /* 0x000000040000795c */ /* 0x000fe20000300000 */
.L_x_2602:
        /* <DEDUP_REMOVED lines=9> */
.L_x_2603:
[----:B-1----:R-:W-:Y:S05]  /*4570*/  @P1 BRA `(.L_x_2601) ;  /* 0x0000000000081947 */ /* 0x002fea0003800000 */
[----:B------:R-:W1:Y:S02]  /*4580*/  SYNCS.PHASECHK.TRANS64.TRYWAIT P1, [UR6+0x28830], R4 ;  /* 0x02883004ff0075a7 */ /* 0x000e640008020146 */
[----:B-1----:R-:W-:Y:S05]  /*4590*/  @!P1 BRA `(.L_x_2604) ;  /* 0x000000dc00989947 */ /* 0x002fea0003800000 */
.L_x_2601:
        /* <DEDUP_REMOVED lines=48> */
.L_x_2606:
[----:B------:R-:W-:Y:S01]  /*48a0*/  ULEA UR6, UR56, UR41, 0x3 ;  /* 0x0000002938067291 */ /* 0x000fe2000f8e183f */
[----:B------:R-:W-:-:S05]  /*48b0*/  IMAD.U32 R4, RZ, RZ, UR58 ;  /* 0x0000003aff047e24 */ /* 0x000fca000f8e00ff */
[----:B------:R-:W-:-:S04]  /*48c0*/  SHF.L.U32 R4, R4, 0x1f, RZ ;  /* 0x0000001f04047819 */ /* 0x000fc800000006ff */
[----:B------:R0:W1:Y:S01]  /*48d0*/  SYNCS.PHASECHK.TRANS64.TRYWAIT P1, [UR6+0x28850], R4 ;  /* 0x02885004ff0075a7 */ /* 0x0000620008020146 */
[----:B------:R-:W-:Y:S05]  /*48e0*/  @!P0 BRA `(.L_x_2607) ;  /* 0x0000000000048947 */ /* 0x000fea0003800000 */
[----:B------:R-:W-:Y:S01]  /*48f0*/  BPT.TRAP 0x1 ;  /* 0x000000040000795c */ /* 0x000fe20000300000 */
.L_x_2607:
[----:B-1----:R-:W-:Y:S05]  /*4900*/  @P1 BRA `(.L_x_2605) ;  /* 0x0000000000081947 */ /* 0x002fea0003800000 */
[----:B------:R-:W1:Y:S02]  /*4910*/  SYNCS.PHASECHK.TRANS64.TRYWAIT P1, [UR6+0x28850], R4 ;  /* 0x02885004ff0075a7 */ /* 0x000e640008020146 */
[----:B-1----:R-:W-:Y:S05]  /*4920*/  @!P1 BRA `(.L_x_2608) ;  /* 0x000000d800cc9947 */ /* 0x002fea0003800000 */
.L_x_2605:
        /* <DEDUP_REMOVED lines=49> */
.L_x_2609:
[----:B------:R-:W-:Y:S01]  /*4c40*/  UISETP.NE.AND UP0, UPT, UR51, URZ, UPT ;  /* 0x0000003f3300728c */ /* 0x000fe2000bf05270 */
[----:B------:R-:W-:Y:S02]  /*4c50*/  VIADD R13, R17, UR39 ;  /* 0x00000027110d7c36 */ /* 0x000fe40008000000 */
[----:B------:R-:W-:Y:S01]  /*4c60*/  FMUL.FTZ R24, R24, UR54 ;  /* 0x0000003618187c20 */ /* 0x000fe20008410000 */
[----:B------:R-:W-:Y:S01]  /*4c70*/  FMUL.FTZ R12, R31, UR54 ;  /* 0x000000361f0c7c20 */ /* 0x000fe20008410000 */
[----:B------:R-:W-:Y:S01]  /*4c80*/  FMUL.FTZ R25, R25, UR54 ;  /* 0x0000003619197c20 */ /* 0x000fe20008410000 */
[----:B------:R-:W-:Y:S01]  /*4c90*/  FMUL.FTZ R28, R28, UR54 ;  /* 0x000000361c1c7c20 */ /* 0x000fe20008410000 */
[----:B------:R-:W-:Y:S01]  /*4ca0*/  PLOP3.LUT P1, PT, PT, PT, UP0, 0x80, 0x0 ;  /* 0x000000000000781c */ /* 0x000fe20003f2f008 */
[----:B------:R1:W2:Y:S01]  /*4cb0*/  MUFU.TANH R11, R24 ;  /* 0x00000018000b7308 */ /* 0x0002a20000002400 */
[----:B------:R-:W-:Y:S01]  /*4cc0*/  PLOP3.LUT P2, PT, PT, PT, UP0, 0x80, 0x0 ;  /* 0x000000000000781c */ /* 0x000fe20003f4f008 */
[----:B------:R-:W-:Y:S01]  /*4cd0*/  FMUL.FTZ R29, R29, UR54 ;  /* 0x000000361d1d7c20 */ /* 0x000fe20008410000 */
[----:B------:R-:W-:Y:S01]  /*4ce0*/  FMUL.FTZ R32, R32, UR54 ;  /* 0x0000003620207c20 */ /* 0x000fe20008410000 */
[----:B------:R-:W-:Y:S01]  /*4cf0*/  @UP0 ULDC UR6, c[0x0][0x44c] ;  /* 0x0001130000060ab9 */ /* 0x000fe20000000800 */
[----:B------:R-:W-:Y:S01]  /*4d00*/  FMUL.FTZ R33, R33, UR54 ;  /* 0x0000003621217c20 */ /* 0x000fe20008410000 */
[----:B------:R-:W-:Y:S01]  /*4d10*/  FMUL.FTZ R40, R40, UR54 ;  /* 0x0000003628287c20 */ /* 0x000fe20008410000 */
[----:B------:R-:W-:Y:S01]  /*4d20*/  FMUL.FTZ R36, R36, UR54 ;  /* 0x0000003624247c20 */ /* 0x000fe20008410000 */
[----:B------:R-:W3:Y:S01]  /*4d30*/  MUFU.TANH R175, R25 ;  /* 0x0000001900af7308 */ /* 0x000ee20000002400 */
[----:B-1----:R-:W-:Y:S01]  /*4d40*/  FMUL.FTZ R24, R42, UR54 ;  /* 0x000000362a187c20 */ /* 0x002fe20008410000 */
        /* <DEDUP_REMOVED lines=12> */
[----:B------:R-:W1:Y:S01]  /*4e10*/  SHFL.IDX PT, R7, R13, RZ, 0x1c1f ;  /* 0x001c1fff0d077589 */ /* 0x000e6200000e0000 */
[----:B------:R-:W-:Y:S01]  /*4e20*/  FMUL.FTZ R52, R52, UR54 ;  /* 0x0000003634347c20 */ /* 0x000fe20008410000 */
[----:B------:R-:W4:Y:S01]  /*4e30*/  MUFU.TANH R29, R29 ;  /* 0x0000001d001d7308 */ /* 0x000f220000002400 */
[----:B------:R-:W-:Y:S01]  /*4e40*/  FMUL.FTZ R53, R53, UR54 ;  /* 0x0000003635357c20 */ /* 0x000fe20008410000 */
[----:B------:R-:W-:-:S02]  /*4e50*/  IMAD.U32 R31, RZ, RZ, UR6 ;  /* 0x00000006ff1f7e24 */ /* 0x000fc4000f8e00ff */
[----:B------:R-:W-:Y:S01]  /*4e60*/  FMUL.FTZ R56, R56, UR54 ;  /* 0x0000003638387c20 */ /* 0x000fe20008410000 */
[----:B------:R-:W-:Y:S01]  /*4e70*/  FMUL.FTZ R57, R57, UR54 ;  /* 0x0000003639397c20 */ /* 0x000fe20008410000 */
[----:B------:R-:W-:Y:S01]  /*4e80*/  FMUL.FTZ R60, R60, UR54 ;  /* 0x000000363c3c7c20 */ /* 0x000fe20008410000 */
[----:B------:R-:W-:Y:S02]  /*4e90*/  IMAD R42, R16, -0x2, R31 ;  /* 0xfffffffe102a7824 */ /* 0x000fe400078e021f */
[----:B------:R-:W-:Y:S01]  /*4ea0*/  FMUL.FTZ R65, R65, UR54 ;  /* 0x0000003641417c20 */ /* 0x000fe20008410000 */
[----:B------:R-:W-:Y:S01]  /*4eb0*/  IMAD.U32 R31, RZ, RZ, UR50 ;  /* 0x00000032ff1f7e24 */ /* 0x000fe2000f8e00ff */
[----:B------:R-:W5:Y:S01]  /*4ec0*/  MUFU.TANH R169, R32 ;  /* 0x0000002000a97308 */ /* 0x000f620000002400 */
[----:B------:R-:W-:Y:S01]  /*4ed0*/  FMUL.FTZ R9, R27, UR54 ;  /* 0x000000361b097c20 */ /* 0x000fe20008410000 */
[----:B------:R-:W-:Y:S01]  /*4ee0*/  FMUL.FTZ R14, R34, UR54 ;  /* 0x00000036220e7c20 */ /* 0x000fe20008410000 */
[----:B------:R-:W-:Y:S01]  /*4ef0*/  FMUL.FTZ R27, R47, UR54 ;  /* 0x000000362f1b7c20 */ /* 0x000fe20008410000 */
[----:B------:R-:W-:Y:S01]  /*4f00*/  IADD3 R42, -R31, UR48, R42 ;  /* 0x000000301f2a7c10 */ /* 0x000fe2000fffe12a */
[----:B------:R-:W-:Y:S01]  /*4f10*/  FMUL.FTZ R34, R55, UR54 ;  /* 0x0000003637227c20 */ /* 0x000fe20008410000 */
[----:B------:R-:W-:Y:S01]  /*4f20*/  FMUL.FTZ R61, R61, UR54 ;  /* 0x000000363d3d7c20 */ /* 0x000fe20008410000 */
[----:B------:R-:W-:Y:S01]  /*4f30*/  FMUL.FTZ R10, R30, UR54 ;  /* 0x000000361e0a7c20 */ /* 0x000fe20008410000 */
[----:B------:R-:W5:Y:S01]  /*4f40*/  MUFU.TANH R33, R33 ;  /* 0x0000002100217308 */ /* 0x000f620000002400 */
[----:B------:R-:W-:Y:S01]  /*4f50*/  FMUL.FTZ R64, R64, UR54 ;  /* 0x0000003640407c20 */ /* 0x000fe20008410000 */
[----:B------:R-:W-:Y:S01]  /*4f60*/  FMUL.FTZ R30, R51, UR54 ;  /* 0x00000036331e7c20 */ /* 0x000fe20008410000 */
[----:B------:R-:W-:Y:S01]  /*4f70*/  FMUL.FTZ R20, R38, UR54 ;  /* 0x0000003626147c20 */ /* 0x000fe20008410000 */
[----:B------:R-:W-:Y:S01]  /*4f80*/  FMUL.FTZ R38, R59, UR54 ;  /* 0x000000363b267c20 */ /* 0x000fe20008410000 */
[----:B-1----:R-:W-:Y:S01]  /*4f90*/  IADD3 R4, R42, R7, RZ ;  /* 0x000000072a047210 */ /* 0x002fe20007ffe0ff */
[----:B------:R-:W-:Y:S01]  /*4fa0*/  FMUL.FTZ R7, R69, UR54 ;  /* 0x0000003645077c20 */ /* 0x000fe20008410000 */
[----:B------:R-:W-:Y:S01]  /*4fb0*/  FMUL.FTZ R68, R68, UR54 ;  /* 0x0000003644447c20 */ /* 0x000fe20008410000 */
[----:B------:R1:W-:Y:S01]  /*4fc0*/  MUFU.TANH R161, R40 ;  /* 0x0000002800a17308 */ /* 0x0003e20000002400 */
[----:B------:R-:W-:Y:S01]  /*4fd0*/  ISETP.GT.AND P1, PT, R4, RZ, PT ;  /* 0x000000ff0400720c */ /* 0x000fe20003f24270 */
[----:B------:R-:W-:Y:S01]  /*4fe0*/  FMUL.FTZ R72, R72, UR54 ;  /* 0x0000003648487c20 */ /* 0x000fe20008410000 */
[C---:B------:R-:W-:Y:S01]  /*4ff0*/  ISETP.GT.AND P2, PT, R4.reuse, 0x1, PT ;  /* 0x000000010400780c */ /* 0x040fe20003f44270 */
[----:B------:R-:W-:Y:S01]  /*5000*/  FMUL.FTZ R73, R73, UR54 ;  /* 0x0000003649497c20 */ /* 0x000fe20008410000 */
[----:B--2---:R-:W-:Y:S01]  /*5010*/  FSEL R11, R11, -INF , P1 ;  /* 0xff8000000b0b7808 */ /* 0x004fe20000800000 */
[----:B------:R-:W-:Y:S01]  /*5020*/  FMUL.FTZ R21, R39, UR54 ;  /* 0x0000003627157c20 */ /* 0x000fe20008410000 */
[----:B------:R-:W-:Y:S01]  /*5030*/  ISETP.GT.AND P1, PT, R4, 0x8, PT ;  /* 0x000000080400780c */ /* 0x000fe20003f24270 */
[----:B------:R-:W2:Y:S01]  /*5040*/  MUFU.TANH R165, R36 ;  /* 0x0000002400a57308 */ /* 0x000ea20000002400 */
[----:B---3--:R-:W-:Y:S01]  /*5050*/  FSEL R175, R175, -INF , P2 ;  /* 0xff800000afaf7808 */ /* 0x008fe20001000000 */
[----:B------:R-:W-:Y:S01]  /*5060*/  FMUL.FTZ R76, R76, UR54 ;  /* 0x000000364c4c7c20 */ /* 0x000fe20008410000 */
[----:B-1----:R-:W-:Y:S01]  /*5070*/  FMNMX.FTZ R40, R11, R5, !PT ;  /* 0x000000050b287209 */ /* 0x002fe20007810000 */
[----:B------:R-:W-:Y:S01]  /*5080*/  FMUL.FTZ R77, R77, UR54 ;  /* 0x000000364d4d7c20 */ /* 0x000fe20008410000 */
[----:B------:R-:W-:Y:S01]  /*5090*/  ISETP.GT.AND P2, PT, R4, 0x9, PT ;  /* 0x000000090400780c */ /* 0x000fe20003f44270 */
[----:B------:R-:W-:Y:S01]  /*50a0*/  FMUL.FTZ R25, R43, UR54 ;  /* 0x000000362b197c20 */ /* 0x000fe20008410000 */
[----:B0-----:R-:W-:Y:S01]  /*50b0*/  FSEL R173, R173, -INF , P1 ;  /* 0xff800000adad7808 */ /* 0x001fe20000800000 */
[----:B------:R-:W0:Y:S01]  /*50c0*/  MUFU.TANH R37, R37 ;  /* 0x0000002500257308 */ /* 0x000e220000002400 */
[----:B------:R-:W-:Y:S01]  /*50d0*/  FMNMX.FTZ R40, R175, R40, !PT ;  /* 0x00000028af287209 */ /* 0x000fe20007810000 */
[----:B------:R-:W-:Y:S01]  /*50e0*/  FMUL.FTZ R80, R80, UR54 ;  /* 0x0000003650507c20 */ /* 0x000fe20008410000 */
[C---:B------:R-:W-:Y:S01]  /*50f0*/  ISETP.GT.AND P1, PT, R4.reuse, 0x10, PT ;  /* 0x000000100400780c */ /* 0x040fe20003f24270 */
[----:B------:R-:W-:Y:S01]  /*5100*/  FMUL.FTZ R81, R81, UR54 ;  /* 0x0000003651517c20 */ /* 0x000fe20008410000 */
[----:B----4-:R-:W-:Y:S01]  /*5110*/  FSEL R171, R29, -INF , P2 ;  /* 0xff8000001dab7808 */ /* 0x010fe20001000000 */
[----:B------:R-:W-:Y:S01]  /*5120*/  FMUL.FTZ R15, R35, UR54 ;  /* 0x00000036230f7c20 */ /* 0x000fe20008410000 */
[----:B------:R-:W-:Y:S01]  /*5130*/  FMNMX.FTZ R40, R173, R40, !PT ;  /* 0x00000028ad287209 */ /* 0x000fe20007810000 */
[----:B------:R-:W1:Y:S01]  /*5140*/  MUFU.TANH R41, R41 ;  /* 0x0000002900297308 */ /* 0x000e620000002400 */
[----:B------:R-:W-:Y:S01]  /*5150*/  ISETP.GT.AND P2, PT, R4, 0x11, PT ;  /* 0x000000110400780c */ /* 0x000fe20003f44270 */
[----:B------:R-:W-:Y:S01]  /*5160*/  FMUL.FTZ R84, R84, UR54 ;  /* 0x0000003654547c20 */ /* 0x000fe20008410000 */
[----:B-----5:R-:W-:Y:S01]  /*5170*/  FSEL R169, R169, -INF , P1 ;  /* 0xff800000a9a97808 */ /* 0x020fe20000800000 */
[----:B------:R-:W-:Y:S01]  /*5180*/  FMUL.FTZ R85, R85, UR54 ;  /* 0x0000003655557c20 */ /* 0x000fe20008410000 */
[----:B------:R-:W-:Y:S01]  /*5190*/  FMNMX.FTZ R40, R171, R40, !PT ;  /* 0x00000028ab287209 */ /* 0x000fe20007810000 */
[----:B------:R-:W3:Y:S01]  /*51a0*/  SHFL.IDX PT, R13, R13, 0x1, 0x1c1f ;  /* 0x003c1f000d0d7f89 */ /* 0x000ee200000e0000 */
[----:B------:R-:W-:Y:S01]  /*51b0*/  ISETP.GT.AND P1, PT, R4, 0x18, PT ;  /* 0x000000180400780c */ /* 0x000fe20003f24270 */
[----:B------:R-:W4:Y:S01]  /*51c0*/  MUFU.TANH R44, R44 ;  /* 0x0000002c002c7308 */ /* 0x000f220000002400 */
[----:B------:R-:W-:Y:S01]  /*51d0*/  FSEL R167, R33, -INF , P2 ;  /* 0xff80000021a77808 */ /* 0x000fe20001000000 */
[----:B------:R-:W-:Y:S01]  /*51e0*/  FMUL.FTZ R8, R26, UR54 ;  /* 0x000000361a087c20 */ /* 0x000fe20008410000 */
[----:B------:R-:W-:Y:S01]  /*51f0*/  FMNMX.FTZ R40, R169, R40, !PT ;  /* 0x00000028a9287209 */ /* 0x000fe20007810000 */
[----:B------:R-:W-:Y:S01]  /*5200*/  FMUL.FTZ R26, R46, UR54 ;  /* 0x000000362e1a7c20 */ /* 0x000fe20008410000 */
[----:B------:R-:W-:Y:S01]  /*5210*/  ISETP.GT.AND P2, PT, R4, 0x19, PT ;  /* 0x000000190400780c */ /* 0x000fe20003f44270 */
[----:B------:R-:W-:Y:S01]  /*5220*/  FMUL.FTZ R28, R50, UR54 ;  /* 0x00000036321c7c20 */ /* 0x000fe20008410000 */
[----:B--2---:R-:W-:Y:S01]  /*5230*/  FSEL R165, R165, -INF , P1 ;  /* 0xff800000a5a57808 */ /* 0x004fe20000800000 */
[----:B------:R-:W2:Y:S01]  /*5240*/  MUFU.TANH R45, R45 ;  /* 0x0000002d002d7308 */ /* 0x000ea20000002400 */
        /* <DEDUP_REMOVED lines=13> */
[----:B---3--:R-:W-:Y:S01]  /*5320*/  IMAD.IADD R42, R42, 0x1, R13 ;  /* 0x000000012a2a7824 */ /* 0x008fe200078e020d */
[----:B------:R-:W-:Y:S01]  /*5330*/  ISETP.GT.AND P1, PT, R4, 0x28, PT ;  /* 0x000000280400780c */ /* 0x000fe20003f24270 */
[----:B------:R-:W3:Y:S01]  /*5340*/  MUFU.TANH R49, R49 ;  /* 0x0000003100317308 */ /* 0x000ee20000002400 */
[----:B-1----:R-:W-:Y:S01]  /*5350*/  FSEL R159, R41, -INF , P2 ;  /* 0xff800000299f7808 */ /* 0x002fe20001000000 */
[----:B------:R-:W-:Y:S01]  /*5360*/  FMUL.FTZ R46, R82, UR54 ;  /* 0x00000036522e7c20 */ /* 0x000fe20008410000 */
[----:B------:R-:W-:Y:S01]  /*5370*/  FMNMX.FTZ R40, R161, R40, !PT ;  /* 0x00000028a1287209 */ /* 0x000fe20007810000 */
[----:B------:R-:W-:Y:S01]  /*5380*/  ULEA UR6, UR44, UR41, 0x3 ;  /* 0x000000292c067291 */ /* 0x000fe2000f8e183f */
[----:B------:R-:W-:-:S02]  /*5390*/  ISETP.GT.AND P2, PT, R4, 0x29, PT ;  /* 0x000000290400780c */ /* 0x000fc40003f44270 */
[----:B----4-:R-:W-:Y:S01]  /*53a0*/  FSEL R157, R44, -INF , P1 ;  /* 0xff8000002c9d7808 */ /* 0x010fe20000800000 */
[----:B------:R-:W1:Y:S01]  /*53b0*/  MUFU.TANH R52, R52 ;  /* 0x0000003400347308 */ /* 0x000e620000002400 */
[----:B------:R-:W-:Y:S01]  /*53c0*/  FMNMX.FTZ R40, R159, R40, !PT ;  /* 0x000000289f287209 */ /* 0x000fe20007810000 */
[----:B------:R-:W-:Y:S01]  /*53d0*/  FMUL.FTZ R44, R78, UR54 ;  /* 0x000000364e2c7c20 */ /* 0x000fe20008410000 */
[C---:B------:R-:W-:Y:S01]  /*53e0*/  ISETP.GT.AND P1, PT, R4.reuse, 0x30, PT ;  /* 0x000000300400780c */ /* 0x040fe20003f24270 */
[----:B------:R-:W-:Y:S01]  /*53f0*/  UIADD3 UR6, UR6, 0x28840, URZ ;  /* 0x0002884006067890 */ /* 0x000fe2000fffe03f */
[----:B--2---:R-:W-:Y:S02]  /*5400*/  FSEL R155, R45, -INF , P2 ;  /* 0xff8000002d9b7808 */ /* 0x004fe40001000000 */
[----:B------:R-:W-:Y:S01]  /*5410*/  FMNMX.FTZ R40, R157, R40, !PT ;  /* 0x000000289d287209 */ /* 0x000fe20007810000 */
[----:B------:R-:W-:Y:S01]  /*5420*/  MUFU.TANH R53, R53 ;  /* 0x0000003500357308 */ /* 0x000fe20000002400 */
[----:B------:R-:W-:Y:S01]  /*5430*/  ISETP.GT.AND P2, PT, R4, 0x31, PT ;  /* 0x000000310400780c */ /* 0x000fe20003f44270 */
[----:B------:R-:W-:Y:S01]  /*5440*/  UPRMT UR6, UR40, 0x654, UR6 ;  /* 0x0000065428067896 */ /* 0x000fe20008000006 */
[----:B0-----:R-:W-:Y:S01]  /*5450*/  FSEL R153, R48, -INF , P1 ;  /* 0xff80000030997808 */ /* 0x001fe20000800000 */
[----:B------:R-:W-:Y:S01]  /*5460*/  FMUL.FTZ R48, R79, UR54 ;  /* 0x000000364f307c20 */ /* 0x000fe20008410000 */
[----:B------:R-:W-:-:S02]  /*5470*/  FMNMX.FTZ R40, R155, R40, !PT ;  /* 0x000000289b287209 */ /* 0x000fc40007810000 */
[C---:B------:R-:W-:Y:S01]  /*5480*/  ISETP.GT.AND P1, PT, R4.reuse, 0x38, PT ;  /* 0x000000380400780c */ /* 0x040fe20003f24270 */
[----:B------:R-:W0:Y:S01]  /*5490*/  MUFU.TANH R56, R56 ;  /* 0x0000003800387308 */ /* 0x000e220000002400 */
[----:B---3--:R-:W-:Y:S02]  /*54a0*/  FSEL R69, R49, -INF , P2 ;  /* 0xff80000031457808 */ /* 0x008fe40001000000 */
[----:B------:R-:W-:Y:S01]  /*54b0*/  FMNMX.FTZ R40, R153, R40, !PT ;  /* 0x0000002899287209 */ /* 0x000fe20007810000 */
[----:B------:R-:W-:Y:S01]  /*54c0*/  SYNCS.ARRIVE.TRANS64.RED.A1T0 RZ, [UR6], RZ ;  /* 0x000000ffffff79a7 */ /* 0x000fe20008100406 */
[----:B------:R-:W-:Y:S02]  /*54d0*/  ISETP.GT.AND P2, PT, R4, 0x39, PT ;  /* 0x000000390400780c */ /* 0x000fe40003f44270 */
[----:B------:R-:W-:Y:S01]  /*54e0*/  FMNMX.FTZ R40, R69, R40, !PT ;  /* 0x0000002845287209 */ /* 0x000fe20007810000 */
[----:B------:R-:W2:Y:S01]  /*54f0*/  MUFU.TANH R57, R57 ;  /* 0x0000003900397308 */ /* 0x000ea20000002400 */
[----:B------:R-:W-:-:S07]  /*5500*/  ISETP.GT.AND P3, PT, R42, 0x1, PT ;  /* 0x000000012a00780c */ /* 0x000fce0003f64270 */
[----:B------:R3:W4:Y:S08]  /*5510*/  MUFU.TANH R55, R60 ;  /* 0x0000003c00377308 */ /* 0x0007300000002400 */
[----:B------:R1:W-:Y:S01]  /*5520*/  MUFU.TANH R47, R65 ;  /* 0x00000041002f7308 */ /* 0x0003e20000002400 */
[----:B---3--:R-:W-:-:S07]  /*5530*/  FMUL.FTZ R60, R63, UR54 ;  /* 0x000000363f3c7c20 */ /* 0x008fce0008410000 */
[----:B------:R3:W5:Y:S01]  /*5540*/  MUFU.TANH R51, R61 ;  /* 0x0000003d00337308 */ /* 0x0007620000002400 */
[----:B-1----:R-:W-:Y:S01]  /*5550*/  FSEL R65, R52, -INF , P1 ;  /* 0xff80000034417808 */ /* 0x002fe20000800000 */
        /* <DEDUP_REMOVED lines=12> */
[----:B------:R-:W1:Y:S01]  /*5620*/  MUFU.TANH R68, R68 ;  /* 0x0000004400447308 */ /* 0x000e620000002400 */
[----:B--2---:R-:W-:-:S02]  /*5630*/  FSEL R57, R57, -INF , P2 ;  /* 0xff80000039397808 */ /* 0x004fc40001000000 */
[----:B------:R-:W-:Y:S02]  /*5640*/  FMNMX.FTZ R40, R59, R40, !PT ;  /* 0x000000283b287209 */ /* 0x000fe40007810000 */
[C---:B------:R-:W-:Y:S02]  /*5650*/  ISETP.GT.AND P2, PT, R4.reuse, 0x49, PT ;  /* 0x000000490400780c */ /* 0x040fe40003f44270 */
[----:B----4-:R-:W-:Y:S01]  /*5660*/  FSEL R55, R55, -INF , P1 ;  /* 0xff80000037377808 */ /* 0x010fe20000800000 */
[----:B------:R-:W2:Y:S01]  /*5670*/  MUFU.TANH R7, R7 ;  /* 0x0000000700077308 */ /* 0x000ea20000002400 */
        /* <DEDUP_REMOVED lines=14> */
[----:B-1----:R-:W-:Y:S01]  /*5760*/  FSEL R49, R68, -INF , P1 ;  /* 0xff80000044317808 */ /* 0x002fe20000800000 */
[----:B------:R-:W1:Y:S01]  /*5770*/  MUFU.TANH R41, R76 ;  /* 0x0000004c00297308 */ /* 0x000e620000002400 */
[----:B------:R-:W-:Y:S01]  /*5780*/  FMNMX.FTZ R40, R47, R40, !PT ;  /* 0x000000282f287209 */ /* 0x000fe20007810000 */
[----:B------:R-:W-:Y:S01]  /*5790*/  FMUL.FTZ R68, R66, UR54 ;  /* 0x0000003642447c20 */ /* 0x000fe20008410000 */
[----:B------:R-:W-:Y:S01]  /*57a0*/  ISETP.GT.AND P1, PT, R4, 0x60, PT ;  /* 0x000000600400780c */ /* 0x000fe20003f24270 */
[----:B------:R-:W-:Y:S01]  /*57b0*/  FMUL.FTZ R66, R67, UR54 ;  /* 0x0000003643427c20 */ /* 0x000fe20008410000 */
[----:B--2---:R-:W-:-:S02]  /*57c0*/  FSEL R43, R7, -INF , P2 ;  /* 0xff800000072b7808 */ /* 0x004fc40001000000 */
[----:B------:R-:W-:Y:S01]  /*57d0*/  FMNMX.FTZ R40, R49, R40, !PT ;  /* 0x0000002831287209 */ /* 0x000fe20007810000 */
[----:B------:R-:W2:Y:S01]  /*57e0*/  MUFU.TANH R31, R77 ;  /* 0x0000004d001f7308 */ /* 0x000ea20000002400 */
        /* <DEDUP_REMOVED lines=8> */
[----:B-1----:R-:W-:Y:S01]  /*5870*/  FSEL R41, R41, -INF , P1 ;  /* 0xff80000029297808 */ /* 0x002fe20000800000 */
[----:B------:R-:W0:Y:S01]  /*5880*/  MUFU.TANH R35, R81 ;  /* 0x0000005100237308 */ /* 0x000e220000002400 */
[----:B------:R-:W-:Y:S02]  /*5890*/  FMNMX.FTZ R40, R39, R40, !PT ;  /* 0x0000002827287209 */ /* 0x000fe40007810000 */
[----:B------:R-:W-:Y:S02]  /*58a0*/  ISETP.GT.AND P1, PT, R4, 0x70, PT ;  /* 0x000000700400780c */ /* 0x000fe40003f24270 */
[----:B--2---:R-:W-:-:S02]  /*58b0*/  FSEL R31, R31, -INF , P2 ;  /* 0xff8000001f1f7808 */ /* 0x004fc40001000000 */
        /* <DEDUP_REMOVED lines=359> */
.L_x_2610:
        /* <DEDUP_REMOVED lines=107> */
[----:B------:R-:W-:Y:S01]  /*75e0*/  F2FP.BF16.F32.PACK_AB R159, R8, R40 ;  /* 0x00000028089f723e */ /* 0x000fe200000010ff */
[----:B------:R-:W-:Y:S06]  /*75f0*/  @P1 BRA `(.L_x_2611) ;  /* 0xffffffcc009c1947 */ /* 0x000fec000383ffff */
[----:B------:R-:W-:-:S05]  /*7600*/  UMOV UR57, UR7 ;  /* 0x0000000700397c82 */ /* 0x000fca0008000000 */
.L_x_2600:
[----:B------:R-:W-:-:S13]  /*7610*/  ISETP.LE.AND P1, PT, RZ, UR57, PT ;  /* 0x00000039ff007c0c */ /* 0x000fda000bf23270 */
[----:B------:R-:W-:Y:S05]  /*7620*/  @!P1 BRA `(.L_x_2612) ;  /* 0x0000002800049947 */ /* 0x000fea0003800000 */
[----:B------:R-:W-:Y:S01]  /*7630*/  IMAD.MOV.U32 R8, RZ, RZ, R9 ;  /* 0x000000ffff087224 */ /* 0x000fe200078e0009 */
[----:B------:R-:W-:Y:S01]  /*7640*/  UMOV UR51, UR45 ;  /* 0x0000002d00337c82 */ /* 0x000fe20008000000 */
[----:B------:R-:W-:Y:S01]  /*7650*/  IMAD.MOV.U32 R6, RZ, RZ, R7 ;  /* 0x000000ffff067224 */ /* 0x000fe200078e0007 */
[----:B------:R-:W-:Y:S01]  /*7660*/  UMOV UR50, UR44 ;  /* 0x0000002c00327c82 */ /* 0x000fe20008000000 */
[----:B------:R-:W-:-:S05]  /*7670*/  ULDC UR48, c[0x0][0x9d8] ;  /* 0x0002760000307ab9 */ /* 0x000fca0000000800 */
.L_x_2623:
        /* <DEDUP_REMOVED lines=9> */
.L_x_2614:
[----:B------:R-:W-:Y:S01]  /*7710*/  ULEA UR6, UR44, UR41, 0x3 ;  /* 0x000000292c067291 */ /* 0x000fe2000f8e183f */
[----:B------:R-:W-:-:S04]  /*7720*/  MOV R4, UR45 ;  /* 0x0000002d00047c02 */ /* 0x000fc80008000f00 */
[----:B------:R-:W-:-:S04]  /*7730*/  SHF.L.U32 R4, R4, 0x1f, RZ ;  /* 0x0000001f04047819 */ /* 0x000fc800000006ff */
[----:B------:R0:W1:Y:S01]  /*7740*/  SYNCS.PHASECHK.TRANS64.TRYWAIT P1, [UR6+0x28830], R4 ;  /* 0x02883004ff0075a7 */ /* 0x0000620008020146 */
[----:B------:R-:W-:Y:S05]  /*7750*/  @!P0 BRA `(.L_x_2615) ;  /* 0x0000000000048947 */ /* 0x000fea0003800000 */
[----:B------:R-:W-:Y:S01]  /*7760*/  BPT.TRAP 0x1 ;  /* 0x000000040000795c */ /* 0x000fe20000300000 */
.L_x_2615:
[----:B-1----:R-:W-:Y:S05]  /*7770*/  @P1 BRA `(.L_x_2613) ;  /* 0x0000000000081947 */ /* 0x002fea0003800000 */
[----:B------:R-:W1:Y:S02]  /*7780*/  SYNCS.PHASECHK.TRANS64.TRYWAIT P1, [UR6+0x28830], R4 ;  /* 0x02883004ff0075a7 */ /* 0x000e640008020146 */
[----:B-1----:R-:W-:Y:S05]  /*7790*/  @!P1 BRA `(.L_x_2616) ;  /* 0x000000ac00489947 */ /* 0x002fea0003800000 */
.L_x_2613:
        /* <DEDUP_REMOVED lines=45> */
.L_x_2618:
[----:B------:R-:W-:Y:S01]  /*7a70*/  ULEA UR6, UR50, UR41, 0x3 ;  /* 0x0000002932067291 */ /* 0x000fe2000f8e183f */
[----:B------:R-:W-:-:S05]  /*7a80*/  IMAD.U32 R4, RZ, RZ, UR51 ;  /* 0x00000033ff047e24 */ /* 0x000fca000f8e00ff */
[----:B------:R-:W-:-:S04]  /*7a90*/  SHF.L.U32 R4, R4, 0x1f, RZ ;  /* 0x0000001f04047819 */ /* 0x000fc800000006ff */
[----:B------:R0:W1:Y:S01]  /*7aa0*/  SYNCS.PHASECHK.TRANS64.TRYWAIT P1, [UR6+0x28850], R4 ;  /* 0x02885004ff0075a7 */ /* 0x0000620008020146 */
[----:B------:R-:W-:Y:S05]  /*7ab0*/  @!P0 BRA `(.L_x_2619) ;  /* 0x0000000000048947 */ /* 0x000fea0003800000 */
[----:B------:R-:W-:Y:S01]  /*7ac0*/  BPT.TRAP 0x1 ;  /* 0x000000040000795c */ /* 0x000fe20000300000 */
.L_x_2619:
[----:B-1----:R-:W-:Y:S05]  /*7ad0*/  @P1 BRA `(.L_x_2617) ;  /* 0x0000000000081947 */ /* 0x002fea0003800000 */
[----:B------:R-:W1:Y:S02]  /*7ae0*/  SYNCS.PHASECHK.TRANS64.TRYWAIT P1, [UR6+0x28850], R4 ;  /* 0x02885004ff0075a7 */ /* 0x000e640008020146 */
[----:B-1----:R-:W-:Y:S05]  /*7af0*/  @!P1 BRA `(.L_x_2620) ;  /* 0x000000a800889947 */ /* 0x002fea0003800000 */
.L_x_2617:
        /* <DEDUP_REMOVED lines=49> */
.L_x_2621:
        /* <DEDUP_REMOVED lines=407> */
.L_x_2622:
        /* <DEDUP_REMOVED lines=108> */
.L_x_2612:
[----:B------:R-:W-:Y:S06]  /*9e40*/  BAR.ARV 0x8, 0x180 ;  /* 0x0206000000007b1d */ /* 0x000fec0000002000 */
[----:B------:R-:W-:Y:S05]  /*9e50*/  @!P0 BRA `(.L_x_2624) ;  /* 0x0000000000048947 */ /* 0x000fea0003800000 */
[----:B------:R-:W-:Y:S01]  /*9e60*/  BPT.TRAP 0x1 ;  /* 0x000000040000795c */ /* 0x000fe20000300000 */
.L_x_2624:
[----:B------:R-:W-:Y:S01]  /*9e70*/  ULEA UR5, UR44, UR41, 0x3 ;  /* 0x000000292c057291 */ /* 0x000fe2000f8e183f */
[----:B------:R-:W-:-:S05]  /*9e80*/  IMAD.U32 R5, RZ, RZ, UR45 ;  /* 0x0000002dff057e24 */ /* 0x000fca000f8e00ff */
[----:B------:R-:W-:-:S04]  /*9e90*/  SHF.L.U32 R5, R5, 0x1f, RZ ;  /* 0x0000001f05057819 */ /* 0x000fc800000006ff */
[----:B------:R0:W1:Y:S01]  /*9ea0*/  SYNCS.PHASECHK.TRANS64.TRYWAIT P1, [UR5+0x28850], R5 ;  /* 0x02885005ff0075a7 */ /* 0x0000620008020145 */
[----:B------:R-:W-:Y:S05]  /*9eb0*/  @!P0 BRA `(.L_x_2625) ;  /* 0x0000000000048947 */ /* 0x000fea0003800000 */
[----:B------:R-:W-:Y:S01]  /*9ec0*/  BPT.TRAP 0x1 ;  /* 0x000000040000795c */ /* 0x000fe20000300000 */
.L_x_2625:
[----:B-1----:R-:W-:Y:S05]  /*9ed0*/  @P1 BRA `(.L_x_2626) ;  /* 0x0000000000081947 */ /* 0x002fea0003800000 */
[----:B------:R-:W1:Y:S02]  /*9ee0*/  SYNCS.PHASECHK.TRANS64.TRYWAIT P1, [UR5+0x28850], R5 ;  /* 0x02885005ff0075a7 */ /* 0x000e640008020145 */
[----:B-1----:R-:W-:Y:S05]  /*9ef0*/  @!P1 BRA `(.L_x_2627) ;  /* 0x0000008400a09947 */ /* 0x002fea0003800000 */
.L_x_2626:
        /* <DEDUP_REMOVED lines=72> */
.L_x_2628:
        /* <DEDUP_REMOVED lines=74> */
.L_x_2592:
        /* <DEDUP_REMOVED lines=16> */
[----:B------:R-:W-:Y:S01]  /*a920*/  USHF.L.U32 UR10, UR36, 0x2, URZ ;  /* 0x00000002240a7899 */ /* 0x000fe2000800063f */
[----:B------:R-:W-:Y:S01]  /*a930*/  F2FP.BF16.F32.PACK_AB R129, R131, R130 ;  /* 0x000000828381723e */ /* 0x000fe200000010ff */
[----:B------:R-:W-:Y:S01]  /*a940*/  UISETP.NE.AND.EX UP0, UPT, UR9, URZ, UPT, UP0 ;  /* 0x0000003f0900728c */ /* 0x000fe2000bf05300 */
[----:B------:R-:W-:Y:S01]  /*a950*/  F2FP.BF16.F32.PACK_AB R136, R137, R136 ;  /* 0x000000888988723e */ /* 0x000fe200000010ff */
[----:B------:R-:W-:Y:S01]  /*a960*/  USHF.L.U64.HI UR11, UR36, 0x2, UR37 ;  /* 0x00000002240b7899 */ /* 0x000fe20008010225 */
[----:B------:R-:W-:Y:S01]  /*a970*/  F2FP.BF16.F32.PACK_AB R130, R133, R132 ;  /* 0x000000848582723e */ /* 0x000fe200000010ff */
[----:B------:R-:W-:Y:S01]  /*a980*/  UIADD3 UR4, UP1, UR10, UR8, URZ ;  /* 0x000000080a047290 */ /* 0x000fe2000ff3e03f */
[----:B------:R-:W-:Y:S01]  /*a990*/  F2FP.BF16.F32.PACK_AB R131, R135, R134 ;  /* 0x000000868783723e */ /* 0x000fe200000010ff */
[----:B------:R-:W1:Y:S01]  /*a9a0*/  LDC R53, c[0x0][0xbe8] ;  /* 0x0002fa00ff357b82 */ /* 0x000e620000000800 */
[----:B------:R-:W-:Y:S01]  /*a9b0*/  F2FP.BF16.F32.PACK_AB R137, R139, R138 ;  /* 0x0000008a8b89723e */ /* 0x000fe200000010ff */
[----:B------:R-:W-:Y:S01]  /*a9c0*/  UIADD3.X UR7, UR11, UR9, URZ, UP1, !UPT ;  /* 0x000000090b077290 */ /* 0x000fe20008ffe43f */
[----:B------:R-:W-:-:S02]  /*a9d0*/  F2FP.BF16.F32.PACK_AB R144, R145, R144 ;  /* 0x000000909190723e */ /* 0x000fc400000010ff */
[----:B------:R-:W-:Y:S01]  /*a9e0*/  F2FP.BF16.F32.PACK_AB R138, R141, R140 ;  /* 0x0000008c8d8a723e */ /* 0x000fe200000010ff */
[----:B------:R-:W-:Y:S01]  /*a9f0*/  ULDC.64 UR8, c[0x0][0xc08] ;  /* 0x0003020000087ab9 */ /* 0x000fe20000000a00 */
[----:B------:R-:W-:Y:S02]  /*aa00*/  F2FP.BF16.F32.PACK_AB R139, R143, R142 ;  /* 0x0000008e8f8b723e */ /* 0x000fe400000010ff */
[----:B------:R-:W-:Y:S02]  /*aa10*/  F2FP.BF16.F32.PACK_AB R145, R147, R146 ;  /* 0x000000929391723e */ /* 0x000fe400000010ff */
[----:B------:R-:W-:Y:S02]  /*aa20*/  F2FP.BF16.F32.PACK_AB R146, R149, R148 ;  /* 0x000000949592723e */ /* 0x000fe400000010ff */
[----:B------:R-:W-:Y:S02]  /*aa30*/  F2FP.BF16.F32.PACK_AB R147, R151, R150 ;  /* 0x000000969793723e */ /* 0x000fe400000010ff */
[----:B------:R-:W-:-:S02]  /*aa40*/  MOV R20, R28 ;  /* 0x0000001c00147202 */ /* 0x000fc40000000f00 */
[----:B0-----:R-:W-:-:S03]  /*aa50*/  MOV R21, R5 ;  /* 0x0000000500157202 */ /* 0x001fc60000000f00 */
[----:B------:R-:W-:-:S03]  /*aa60*/  IMAD.WIDE R4, R187, 0x2, R20 ;  /* 0x00000002bb047825 */ /* 0x000fc600078e0214 */
[C---:B------:R-:W-:Y:S02]  /*aa70*/  IADD3 R33, P6, R4.reuse, 0x20, RZ ;  /* 0x0000002004217810 */ /* 0x040fe40007fde0ff */
[C---:B------:R-:W-:Y:S02]  /*aa80*/  IADD3 R35, P5, R4.reuse, 0x40, RZ ;  /* 0x0000004004237810 */ /* 0x040fe40007fbe0ff */
[----:B------:R-:W-:Y:S01]  /*aa90*/  IADD3 R37, P4, R4, 0x60, RZ ;  /* 0x0000006004257810 */ /* 0x000fe20007f9e0ff */
[--C-:B------:R-:W-:Y:S01]  /*aaa0*/  IMAD.X R31, RZ, RZ, R5.reuse, P6 ;  /* 0x000000ffff1f7224 */ /* 0x100fe200030e0605 */
[----:B------:R-:W-:Y:S01]  /*aab0*/  LOP3.LUT R8, R33, 0x380, RZ, 0xc0, !PT ;  /* 0x0000038021087812 */ /* 0x000fe200078ec0ff */
[----:B------:R-:W-:Y:S01]  /*aac0*/  IMAD.X R27, RZ, RZ, R5, P5 ;  /* 0x000000ffff1b7224 */ /* 0x000fe200028e0605 */
[----:B------:R-:W-:Y:S02]  /*aad0*/  LOP3.LUT R10, R35, 0x380, RZ, 0xc0, !PT ;  /* 0x00000380230a7812 */ /* 0x000fe400078ec0ff */
[----:B------:R-:W-:-:S02]  /*aae0*/  LOP3.LUT R12, R37, 0x380, RZ, 0xc0, !PT ;  /* 0x00000380250c7812 */ /* 0x000fc400078ec0ff */
[----:B------:R-:W-:Y:S02]  /*aaf0*/  SHF.R.U64 R8, R8, 0x3, RZ ;  /* 0x0000000308087819 */ /* 0x000fe400000012ff */
[C---:B------:R-:W-:Y:S02]  /*ab00*/  LOP3.LUT R9, R4.reuse, 0x380, RZ, 0xc0, !PT ;  /* 0x0000038004097812 */ /* 0x040fe400078ec0ff */
[----:B------:R-:W-:Y:S02]  /*ab10*/  IADD3 R41, P2, R4, 0x4020, RZ ;  /* 0x0000402004297810 */ /* 0x000fe40007f5e0ff */
[----:B------:R-:W-:Y:S02]  /*ab20*/  SHF.R.U64 R10, R10, 0x3, RZ ;  /* 0x000000030a0a7819 */ /* 0x000fe400000012ff */
[----:B------:R-:W-:Y:S01]  /*ab30*/  SHF.R.U64 R12, R12, 0x3, RZ ;  /* 0x000000030c0c7819 */ /* 0x000fe200000012ff */
[----:B------:R-:W-:Y:S01]  /*ab40*/  IMAD.X R13, RZ, RZ, R5, P2 ;  /* 0x000000ffff0d7224 */ /* 0x000fe200010e0605 */
[----:B------:R-:W-:-:S02]  /*ab50*/  IADD3 R43, P1, R4, 0x4040, RZ ;  /* 0x00004040042b7810 */ /* 0x000fc40007f3e0ff */
[C---:B------:R-:W-:Y:S02]  /*ab60*/  IADD3 R32, P0, R4.reuse, 0x4060, RZ ;  /* 0x0000406004207810 */ /* 0x040fe40007f1e0ff */
[----:B------:R-:W-:Y:S01]  /*ab70*/  IADD3 R39, P3, R4, 0x4000, RZ ;  /* 0x0000400004277810 */ /* 0x000fe20007f7e0ff */
[--C-:B------:R-:W-:Y:S01]  /*ab80*/  IMAD.X R11, RZ, RZ, R5.reuse, P1 ;  /* 0x000000ffff0b7224 */ /* 0x100fe200008e0605 */
[----:B------:R-:W-:Y:S02]  /*ab90*/  LOP3.LUT R30, R8, R33, RZ, 0x3c, !PT ;  /* 0x00000021081e7212 */ /* 0x000fe400078e3cff */
[----:B------:R-:W-:Y:S01]  /*aba0*/  SHF.R.U64 R9, R9, 0x3, RZ ;  /* 0x0000000309097819 */ /* 0x000fe200000012ff */
[----:B------:R-:W-:Y:S01]  /*abb0*/  IMAD.X R15, RZ, RZ, R5, P3 ;  /* 0x000000ffff0f7224 */ /* 0x000fe200018e0605 */
[----:B------:R-:W-:Y:S02]  /*abc0*/  LOP3.LUT R26, R10, R35, RZ, 0x3c, !PT ;  /* 0x000000230a1a7212 */ /* 0x000fe400078e3cff */
[----:B------:R-:W-:-:S02]  /*abd0*/  LOP3.LUT R24, R12, R37, RZ, 0x3c, !PT ;  /* 0x000000250c187212 */ /* 0x000fc400078e3cff */
[----:B------:R-:W-:Y:S02]  /*abe0*/  LOP3.LUT R8, R41, 0x380, RZ, 0xc0, !PT ;  /* 0x0000038029087812 */ /* 0x000fe400078ec0ff */
[----:B------:R-:W-:Y:S02]  /*abf0*/  LOP3.LUT R10, R43, 0x380, RZ, 0xc0, !PT ;  /* 0x000003802b0a7812 */ /* 0x000fe400078ec0ff */
[----:B------:R-:W-:Y:S02]  /*ac00*/  LOP3.LUT R12, R32, 0x380, RZ, 0xc0, !PT ;  /* 0x00000380200c7812 */ /* 0x000fe400078ec0ff */
[----:B------:R-:W-:Y:S02]  /*ac10*/  LOP3.LUT R14, R39, 0x380, RZ, 0xc0, !PT ;  /* 0x00000380270e7812 */ /* 0x000fe400078ec0ff */
[----:B------:R-:W-:Y:S01]  /*ac20*/  LOP3.LUT R4, R9, R4, RZ, 0x3c, !PT ;  /* 0x0000000409047212 */ /* 0x000fe200078e3cff */
[----:B------:R-:W-:Y:S01]  /*ac30*/  IMAD.X R9, RZ, RZ, R5, P0 ;  /* 0x000000ffff097224 */ /* 0x000fe200000e0605 */
[----:B------:R-:W-:-:S02]  /*ac40*/  SHF.R.U64 R8, R8, 0x3, RZ ;  /* 0x0000000308087819 */ /* 0x000fc400000012ff */
[----:B------:R-:W-:Y:S02]  /*ac50*/  SHF.R.U64 R10, R10, 0x3, RZ ;  /* 0x000000030a0a7819 */ /* 0x000fe400000012ff */
[----:B------:R-:W-:Y:S02]  /*ac60*/  SHF.R.U64 R29, R12, 0x3, RZ ;  /* 0x000000030c1d7819 */ /* 0x000fe400000012ff */
[----:B------:R-:W-:Y:S02]  /*ac70*/  SHF.R.U64 R14, R14, 0x3, RZ ;  /* 0x000000030e0e7819 */ /* 0x000fe400000012ff */
[-C--:B------:R-:W-:Y:S02]  /*ac80*/  IADD3.X R25, RZ, R5.reuse, RZ, P4, !PT ;  /* 0x00000005ff197210 */ /* 0x080fe400027fe4ff */
[----:B------:R-:W-:Y:S02]  /*ac90*/  MOV R36, R4 ;  /* 0x0000000400247202 */ /* 0x000fe40000000f00 */
[----:B------:R-:W-:-:S02]  /*aca0*/  LOP3.LUT R12, R8, R41, RZ, 0x3c, !PT ;  /* 0x00000029080c7212 */ /* 0x000fc400078e3cff */
[----:B------:R-:W-:Y:S02]  /*acb0*/  F2FP.BF16.F32.PACK_AB R4, R89, R88 ;  /* 0x000000585904723e */ /* 0x000fe400000010ff */
[----:B------:R-:W-:Y:S01]  /*acc0*/  F2FP.BF16.F32.PACK_AB R5, R91, R90 ;  /* 0x0000005a5b05723e */ /* 0x000fe200000010ff */
[----:B------:R-:W-:Y:S01]  /*acd0*/  BAR.SYNC.DEFER_BLOCKING 0x1, 0x100 ;  /* 0x0044000000007b1d */ /* 0x000fe20000010000 */
[----:B------:R-:W-:Y:S02]  /*ace0*/  LOP3.LUT R10, R10, R43, RZ, 0x3c, !PT ;  /* 0x0000002b0a0a7212 */ /* 0x000fe400078e3cff */
[----:B------:R-:W-:Y:S02]  /*acf0*/  LOP3.LUT R8, R29, R32, RZ, 0x3c, !PT ;  /* 0x000000201d087212 */ /* 0x000fe400078e3cff */
[----:B------:R-:W-:Y:S02]  /*ad00*/  LOP3.LUT R14, R14, R39, RZ, 0x3c, !PT ;  /* 0x000000270e0e7212 */ /* 0x000fe400078e3cff */
[----:B------:R-:W-:-:S02]  /*ad10*/  MOV R35, R30 ;  /* 0x0000001e00237202 */ /* 0x000fc40000000f00 */
[----:B------:R-:W-:Y:S02]  /*ad20*/  MOV R30, R10 ;  /* 0x0000000a001e7202 */ /* 0x000fe40000000f00 */
[----:B------:R-:W-:Y:S02]  /*ad30*/  MOV R29, R8 ;  /* 0x00000008001d7202 */ /* 0x000fe40000000f00 */
[----:B------:R-:W-:Y:S02]  /*ad40*/  F2FP.BF16.F32.PACK_AB R8, R97, R96 ;  /* 0x000000606108723e */ /* 0x000fe400000010ff */
[----:B------:R-:W-:Y:S02]  /*ad50*/  F2FP.BF16.F32.PACK_AB R9, R99, R98 ;  /* 0x000000626309723e */ /* 0x000fe400000010ff */
[----:B------:R-:W-:Y:S02]  /*ad60*/  F2FP.BF16.F32.PACK_AB R10, R101, R100 ;  /* 0x00000064650a723e */ /* 0x000fe400000010ff */
[----:B------:R-:W-:-:S02]  /*ad70*/  F2FP.BF16.F32.PACK_AB R11, R103, R102 ;  /* 0x00000066670b723e */ /* 0x000fc400000010ff */
[----:B------:R-:W-:Y:S02]  /*ad80*/  MOV R34, R26 ;  /* 0x0000001a00227202 */ /* 0x000fe40000000f00 */
[----:B------:R-:W-:Y:S01]  /*ad90*/  MOV R32, R14 ;  /* 0x0000000e00207202 */ /* 0x000fe20000000f00 */
[----:B------:R0:W-:Y:S01]  /*ada0*/  STSM.16.M88.4 [R36], R4 ;  /* 0x0000000424007844 */ /* 0x0001e20000000200 */
[----:B------:R-:W-:Y:S02]  /*adb0*/  MOV R31, R12 ;  /* 0x0000000c001f7202 */ /* 0x000fe40000000f00 */
[----:B------:R-:W-:Y:S01]  /*adc0*/  MOV R33, R24 ;  /* 0x0000001800217202 */ /* 0x000fe20000000f00 */
[----:B------:R-:W-:Y:S01]  /*add0*/  STSM.16.M88.4 [R35], R8 ;  /* 0x0000000823007844 */ /* 0x000fe20000000200 */
[----:B------:R-:W-:Y:S02]  /*ade0*/  F2FP.BF16.F32.PACK_AB R12, R113, R112 ;  /* 0x00000070710c723e */ /* 0x000fe400000010ff */
[----:B------:R-:W-:-:S02]  /*adf0*/  F2FP.BF16.F32.PACK_AB R13, R115, R114 ;  /* 0x00000072730d723e */ /* 0x000fc400000010ff */
[----:B------:R-:W-:Y:S02]  /*ae00*/  F2FP.BF16.F32.PACK_AB R14, R117, R116 ;  /* 0x00000074750e723e */ /* 0x000fe400000010ff */
[----:B------:R-:W-:Y:S02]  /*ae10*/  F2FP.BF16.F32.PACK_AB R15, R119, R118 ;  /* 0x00000076770f723e */ /* 0x000fe400000010ff */
[----:B------:R-:W-:Y:S02]  /*ae20*/  F2FP.BF16.F32.PACK_AB R24, R121, R120 ;  /* 0x000000787918723e */ /* 0x000fe400000010ff */
[----:B------:R-:W-:Y:S02]  /*ae30*/  F2FP.BF16.F32.PACK_AB R25, R123, R122 ;  /* 0x0000007a7b19723e */ /* 0x000fe400000010ff */
[----:B0-----:R-:W-:Y:S02]  /*ae40*/  F2FP.BF16.F32.PACK_AB R4, R105, R104 ;  /* 0x000000686904723e */ /* 0x001fe400000010ff */
[----:B------:R-:W-:-:S02]  /*ae50*/  F2FP.BF16.F32.PACK_AB R5, R107, R106 ;  /* 0x0000006a6b05723e */ /* 0x000fc400000010ff */
[----:B------:R-:W-:Y:S02]  /*ae60*/  F2FP.BF16.F32.PACK_AB R6, R109, R108 ;  /* 0x0000006c6d06723e */ /* 0x000fe400000010ff */
[----:B------:R-:W-:Y:S02]  /*ae70*/  F2FP.BF16.F32.PACK_AB R7, R111, R110 ;  /* 0x0000006e6f07723e */ /* 0x000fe400000010ff */
[----:B------:R-:W-:Y:S02]  /*ae80*/  F2FP.BF16.F32.PACK_AB R26, R125, R124 ;  /* 0x0000007c7d1a723e */ /* 0x000fe400000010ff */
[----:B------:R-:W-:Y:S01]  /*ae90*/  F2FP.BF16.F32.PACK_AB R27, R127, R126 ;  /* 0x0000007e7f1b723e */ /* 0x000fe200000010ff */
[----:B------:R0:W-:Y:S01]  /*aea0*/  STSM.16.M88.4 [R34], R4 ;  /* 0x0000000422007844 */ /* 0x0001e20000000200 */
[----:B------:R-:W-:-:S03]  /*aeb0*/  PLOP3.LUT P0, PT, PT, PT, UP0, 0x80, 0x0 ;  /* 0x000000000000781c */ /* 0x000fc60003f0f008 */
[----:B------:R2:W-:Y:S04]  /*aec0*/  STSM.16.M88.4 [R33], R12 ;  /* 0x0000000c21007844 */ /* 0x0005e80000000200 */
[----:B------:R2:W-:Y:S04]  /*aed0*/  STSM.16.M88.4 [R32], R24 ;  /* 0x0000001820007844 */ /* 0x0005e80000000200 */
[----:B------:R2:W-:Y:S04]  /*aee0*/  STSM.16.M88.4 [R31], R128 ;  /* 0x000000801f007844 */ /* 0x0005e80000000200 */
[----:B------:R2:W-:Y:S01]  /*aef0*/  STSM.16.M88.4 [R30], R136 ;  /* 0x000000881e007844 */ /* 0x0005e20000000200 */
[----:B0-----:R-:W-:Y:S01]  /*af00*/  IMAD.U32 R4, RZ, RZ, UR4 ;  /* 0x00000004ff047e24 */ /* 0x001fe2000f8e00ff */
[----:B------:R-:W-:-:S02]  /*af10*/  MOV R5, UR7 ;  /* 0x0000000700057c02 */ /* 0x000fc40008000f00 */
[----:B------:R2:W-:Y:S01]  /*af20*/  STSM.16.M88.4 [R29], R144 ;  /* 0x000000901d007844 */ /* 0x0005e20000000200 */
        /* <DEDUP_REMOVED lines=9> */
[----:B------:R-:W-:-:S04]  /*afc0*/  @UP1 UIADD3 UR8, UP2, UR10, UR8, URZ ;  /* 0x000000080a081290 */ /* 0x000fc8000ff5e03f */
[----:B------:R-:W-:Y:S02]  /*afd0*/  @UP1 UIADD3.X UR9, UR11, UR9, URZ, UP2, !UPT ;  /* 0x000000090b091290 */ /* 0x000fe400097fe43f */
[----:B------:R-:W-:Y:S01]  /*afe0*/  IMAD.U32 R10, RZ, RZ, UR8 ;  /* 0x00000008ff0a7e24 */ /* 0x000fe2000f8e00ff */
[----:B------:R-:W1:Y:S03]  /*aff0*/  @P1 LDC R8, c[0x0][0xbf0] ;  /* 0x0002fc00ff081b82 */ /* 0x000e660000000800 */
        /* <DEDUP_REMOVED lines=9> */
.L_x_2631:
[----:B------:R-:W-:Y:S01]  /*b090*/  USHF.R.S32.HI UR14, URZ, 0x1f, UR38 ;  /* 0x0000001f3f0e7899 */ /* 0x000fe20008011426 */
[----:B--2---:R-:W-:Y:S01]  /*b0a0*/  VIADD R10, R17, UR39 ;  /* 0x00000027110a7c36 */ /* 0x004fe20008000000 */
[----:B------:R-:W-:Y:S01]  /*b0b0*/  ULDC.64 UR12, c[0x0][0xb90] ;  /* 0x0002e400000c7ab9 */ /* 0x000fe20000000a00 */
[----:B------:R-:W-:Y:S01]  /*b0c0*/  USHF.R.S32.HI UR11, URZ, 0x1f, UR4 ;  /* 0x0000001f3f0b7899 */ /* 0x000fe20008011404 */
[----:B------:R-:W-:Y:S01]  /*b0d0*/  VIADD R24, R186, UR39 ;  /* 0x00000027ba187c36 */ /* 0x000fe20008000000 */
[----:B------:R-:W-:Y:S01]  /*b0e0*/  UIMAD UR7, UR14, UR12, URZ ;  /* 0x0000000c0e0772a4 */ /* 0x000fe2000f8e023f */
[----:B------:R-:W-:Y:S01]  /*b0f0*/  @P1 IMAD.HI.U32 R5, R10, R7, RZ ;  /* 0x000000070a051227 */ /* 0x000fe200078e00ff */
[----:B------:R-:W-:Y:S01]  /*b100*/  UMOV UR10, UR4 ;  /* 0x00000004000a7c82 */ /* 0x000fe20008000000 */
[----:B------:R-:W-:Y:S01]  /*b110*/  USEL UR37, UR37, URZ, !UP0 ;  /* 0x0000003f25257287 */ /* 0x000fe2000c000000 */
[----:B------:R-:W-:Y:S01]  /*b120*/  MOV R4, R10 ;  /* 0x0000000a00047202 */ /* 0x000fe20000000f00 */
[----:B------:R-:W-:Y:S01]  /*b130*/  UIMAD.WIDE.U32 UR8, UR38, UR12, UR10 ;  /* 0x0000000c260872a5 */ /* 0x000fe2000f8e000a */
[----:B------:R-:W-:Y:S01]  /*b140*/  @P1 SHF.R.U32.HI R4, RZ, R8, R5 ;  /* 0x00000008ff041219 */ /* 0x000fe20000011605 */
[----:B------:R-:W-:Y:S01]  /*b150*/  UIMAD UR7, UR38, UR13, UR7 ;  /* 0x0000000d260772a4 */ /* 0x000fe2000f8e0207 */
[----:B------:R-:W-:Y:S01]  /*b160*/  IMAD R5, R22, 0x40, R2 ;  /* 0x0000004016057824 */ /* 0x000fe200078e0202 */
[----:B------:R-:W-:Y:S01]  /*b170*/  USEL UR36, UR36, URZ, !UP0 ;  /* 0x0000003f24247287 */ /* 0x000fe2000c000000 */
[----:B-----5:R-:W-:Y:S01]  /*b180*/  IMAD R55, R6, R53, RZ ;  /* 0x0000003506377224 */ /* 0x020fe200078e02ff */
        /* <DEDUP_REMOVED lines=10> */
[----:B------:R-:W-:Y:S01]  /*b230*/  ULDC.64 UR12, c[0x0][0xaa0] ;  /* 0x0002a800000c7ab9 */ /* 0x000fe20000000a00 */
[----:B------:R-:W-:-:S02]  /*b240*/  IADD3 R4, P2, R4, UR8, RZ ;  /* 0x0000000804047c10 */ /* 0x000fc4000ff5e0ff */
[----:B------:R-:W-:Y:S01]  /*b250*/  IMAD.U32 R10, RZ, RZ, UR7 ;  /* 0x00000007ff0a7e24 */ /* 0x000fe2000f8e00ff */
[----:B------:R-:W-:Y:S02]  /*b260*/  SHF.R.S32.HI R8, RZ, 0x1f, R7 ;  /* 0x0000001fff087819 */ /* 0x000fe40000011407 */
[----:B------:R-:W-:Y:S02]  /*b270*/  LOP3.LUT R9, R11, 0x380, RZ, 0xc0, !PT ;  /* 0x000003800b097812 */ /* 0x000fe400078ec0ff */
[----:B------:R-:W-:Y:S01]  /*b280*/  IADD3.X R5, R5, UR9, R10, P2, !PT ;  /* 0x0000000905057c10 */ /* 0x000fe200097fe40a */
[----:B------:R-:W-:Y:S01]  /*b290*/  ULDC.64 UR8, c[0x0][0xb88] ;  /* 0x0002e20000087ab9 */ /* 0x000fe20000000a00 */
[----:B------:R-:W-:Y:S01]  /*b2a0*/  IADD3 R13, P0, R20, 0x1000, RZ ;  /* 0x00001000140d7810 */ /* 0x000fe20007f1e0ff */
[----:B------:R-:W-:Y:S01]  /*b2b0*/  IMAD R10, R8, UR8, RZ ;  /* 0x00000008080a7c24 */ /* 0x000fe2000f8e02ff */
[----:B------:R-:W-:Y:S01]  /*b2c0*/  SHF.R.U64 R8, R9, 0x3, RZ ;  /* 0x0000000309087819 */ /* 0x000fe200000012ff */
[----:B------:R-:W-:Y:S01]  /*b2d0*/  IMAD.WIDE.U32 R4, R7, UR8, R4 ;  /* 0x0000000807047c25 */ /* 0x000fe2000f8e0004 */
[----:B------:R-:W-:-:S02]  /*b2e0*/  LOP3.LUT R12, R13, 0x380, RZ, 0xc0, !PT ;  /* 0x000003800d0c7812 */ /* 0x000fc400078ec0ff */
[C---:B------:R-:W-:Y:S01]  /*b2f0*/  IADD3 R45, P6, R20.reuse, 0x4000, RZ ;  /* 0x00004000142d7810 */ /* 0x040fe20007fde0ff */
[----:B------:R-:W-:Y:S01]  /*b300*/  IMAD R9, R7, UR9, R10 ;  /* 0x0000000907097c24 */ /* 0x000fe2000f8e020a */
[----:B------:R-:W-:Y:S01]  /*b310*/  ULDC.64 UR8, c[0x0][0xb50] ;  /* 0x0002d40000087ab9 */ /* 0x000fe20000000a00 */
[----:B------:R-:W-:Y:S02]  /*b320*/  IADD3 R7, P2, R20, 0x3000, RZ ;  /* 0x0000300014077810 */ /* 0x000fe40007f5e0ff */
[----:B------:R-:W-:Y:S01]  /*b330*/  IMAD.IADD R9, R5, 0x1, R9 ;  /* 0x0000000105097824 */ /* 0x000fe200078e0209 */
[----:B------:R-:W-:Y:S02]  /*b340*/  LEA R10, P4, R4, UR8, 0x2 ;  /* 0x00000008040a7c11 */ /* 0x000fe4000f8810ff */
[----:B------:R-:W-:Y:S02]  /*b350*/  SHF.R.U64 R12, R12, 0x3, RZ ;  /* 0x000000030c0c7819 */ /* 0x000fe400000012ff */
[----:B------:R-:W-:Y:S01]  /*b360*/  LEA.HI.X R14, R4, UR9, R9, 0x2, P4 ;  /* 0x00000009040e7c11 */ /* 0x000fe2000a0f1409 */
[----:B------:R-:W-:Y:S01]  /*b370*/  SHFL.IDX PT, R30, R10, RZ, 0x1c1f ;  /* 0x001c1fff0a1e7589 */ /* 0x000fe200000e0000 */
[----:B------:R-:W-:Y:S01]  /*b380*/  LOP3.LUT R5, R7, 0x380, RZ, 0xc0, !PT ;  /* 0x0000038007057812 */ /* 0x000fe200078ec0ff */
[--C-:B------:R-:W-:Y:S01]  /*b390*/  IMAD.X R9, RZ, RZ, R21.reuse, P3 ;  /* 0x000000ffff097224 */ /* 0x100fe200018e0615 */
[----:B------:R-:W-:Y:S01]  /*b3a0*/  LOP3.LUT R12, R12, R13, RZ, 0x3c, !PT ;  /* 0x0000000d0c0c7212 */ /* 0x000fe200078e3cff */
[----:B------:R-:W0:Y:S01]  /*b3b0*/  SHFL.IDX PT, R31, R14, RZ, 0x1c1f ;  /* 0x001c1fff0e1f7589 */ /* 0x000e2200000e0000 */
[----:B------:R-:W-:Y:S01]  /*b3c0*/  SHF.R.U64 R4, R5, 0x3, RZ ;  /* 0x0000000305047819 */ /* 0x000fe200000012ff */
[----:B------:R-:W-:Y:S01]  /*b3d0*/  IMAD.X R5, RZ, RZ, R21, P2 ;  /* 0x000000ffff057224 */ /* 0x000fe200010e0615 */
[----:B------:R-:W-:Y:S01]  /*b3e0*/  IADD3.X R13, RZ, R21, RZ, P0, !PT ;  /* 0x00000015ff0d7210 */ /* 0x000fe200007fe4ff */
[----:B------:R-:W-:Y:S01]  /*b3f0*/  SHFL.IDX PT, R48, R10, 0x1, 0x1c1f ;  /* 0x003c1f000a307f89 */ /* 0x000fe200000e0000 */
[----:B------:R-:W-:-:S02]  /*b400*/  LOP3.LUT P0, RZ, R184, 0x3, RZ, 0xc0, !PT ;  /* 0x00000003b8ff7812 */ /* 0x000fc4000780c0ff */
[----:B------:R-:W-:Y:S01]  /*b410*/  LOP3.LUT R4, R4, R7, RZ, 0x3c, !PT ;  /* 0x0000000704047212 */ /* 0x000fe200078e3cff */
[----:B------:R-:W1:Y:S01]  /*b420*/  SHFL.IDX PT, R49, R14, 0x1, 0x1c1f ;  /* 0x003c1f000e317f89 */ /* 0x000e6200000e0000 */
[C---:B------:R-:W-:Y:S01]  /*b430*/  VIADD R7, R24.reuse, 0x8 ;  /* 0x0000000818077836 */ /* 0x040fe20000000000 */
[-C--:B------:R-:W-:Y:S02]  /*b440*/  ISETP.GE.OR P2, PT, R24, R55.reuse, P0 ;  /* 0x000000371800720c */ /* 0x080fe40000746670 */
[C---:B------:R-:W-:Y:S02]  /*b450*/  IADD3 R41, P5, R20.reuse, 0x5000, RZ ;  /* 0x0000500014297810 */ /* 0x040fe40007fbe0ff */
[----:B------:R-:W-:Y:S02]  /*b460*/  ISETP.GE.OR P0, PT, R7, R55, P0 ;  /* 0x000000370700720c */ /* 0x000fe40000706670 */
[C---:B------:R-:W-:Y:S02]  /*b470*/  IADD3 R37, P4, R20.reuse, 0x6000, RZ ;  /* 0x0000600014257810 */ /* 0x040fe40007f9e0ff */
[----:B------:R-:W-:-:S02]  /*b480*/  LOP3.LUT R15, R20, 0x380, RZ, 0xc0, !PT ;  /* 0x00000380140f7812 */ /* 0x000fc400078ec0ff */
[----:B------:R-:W-:Y:S02]  /*b490*/  LOP3.LUT R44, R45, 0x380, RZ, 0xc0, !PT ;  /* 0x000003802d2c7812 */ /* 0x000fe400078ec0ff */
[----:B------:R-:W-:Y:S02]  /*b4a0*/  LOP3.LUT R40, R41, 0x380, RZ, 0xc0, !PT ;  /* 0x0000038029287812 */ /* 0x000fe400078ec0ff */
[----:B------:R-:W-:Y:S01]  /*b4b0*/  LOP3.LUT R36, R37, 0x380, RZ, 0xc0, !PT ;  /* 0x0000038025247812 */ /* 0x000fe200078ec0ff */
[----:B0-----:R0:W-:Y:S01]  /*b4c0*/  @!P2 ST.E desc[UR52][R30.64], R3 ;  /* 0x000000031e00a985 */ /* 0x0011e2000c101934 */
[----:B------:R-:W-:Y:S02]  /*b4d0*/  SHF.R.U64 R15, R15, 0x3, RZ ;  /* 0x000000030f0f7819 */ /* 0x000fe400000012ff */
[----:B------:R-:W-:Y:S02]  /*b4e0*/  LOP3.LUT R8, R8, R11, RZ, 0x3c, !PT ;  /* 0x0000000b08087212 */ /* 0x000fe400078e3cff */
[----:B------:R-:W-:-:S02]  /*b4f0*/  IADD3 R11, P3, R20, 0x7000, RZ ;  /* 0x00007000140b7810 */ /* 0x000fc40007f7e0ff */
[----:B------:R-:W-:Y:S01]  /*b500*/  SHF.R.U64 R44, R44, 0x3, RZ ;  /* 0x000000032c2c7819 */ /* 0x000fe200000012ff */
[----:B-1----:R1:W-:Y:S01]  /*b510*/  @!P0 ST.E desc[UR52][R48.64], R0 ;  /* 0x0000000030008985 */ /* 0x0023e2000c101934 */
[----:B------:R-:W-:Y:S01]  /*b520*/  SHF.R.U64 R40, R40, 0x3, RZ ;  /* 0x0000000328287819 */ /* 0x000fe200000012ff */
[--C-:B------:R-:W-:Y:S01]  /*b530*/  IMAD.X R33, RZ, RZ, R21.reuse, P3 ;  /* 0x000000ffff217224 */ /* 0x100fe200018e0615 */
[----:B------:R-:W-:Y:S01]  /*b540*/  SHF.R.U64 R36, R36, 0x3, RZ ;  /* 0x0000000324247819 */ /* 0x000fe200000012ff */
[----:B0-----:R-:W0:Y:S01]  /*b550*/  @P1 LDC R30, c[0x0][0xbec] ;  /* 0x0002fb00ff1e1b82 */ /* 0x001e220000000800 */
[----:B------:R-:W-:Y:S02]  /*b560*/  LOP3.LUT R20, R15, R20, RZ, 0x3c, !PT ;  /* 0x000000140f147212 */ /* 0x000fe400078e3cff */
[----:B------:R-:W-:Y:S01]  /*b570*/  LOP3.LUT R44, R44, R45, RZ, 0x3c, !PT ;  /* 0x0000002d2c2c7212 */ /* 0x000fe200078e3cff */
[--C-:B------:R-:W-:Y:S01]  /*b580*/  IMAD.X R45, RZ, RZ, R21.reuse, P6 ;  /* 0x000000ffff2d7224 */ /* 0x100fe200030e0615 */
[----:B------:R-:W-:Y:S01]  /*b590*/  LOP3.LUT R40, R40, R41, RZ, 0x3c, !PT ;  /* 0x0000002928287212 */ /* 0x000fe200078e3cff */
[----:B------:R-:W-:Y:S01]  /*b5a0*/  IMAD.X R41, RZ, RZ, R21, P5 ;  /* 0x000000ffff297224 */ /* 0x000fe200028e0615 */
[----:B------:R-:W-:Y:S01]  /*b5b0*/  LOP3.LUT R36, R36, R37, RZ, 0x3c, !PT ;  /* 0x0000002524247212 */ /* 0x000fe200078e3cff */
[----:B------:R2:W5:Y:S01]  /*b5c0*/  LD.E.128 R24, desc[UR52][R20.64] ;  /* 0x0000003414187980 */ /* 0x000562000c101d00 */
[----:B------:R-:W-:Y:S01]  /*b5d0*/  IADD3.X R37, RZ, R21, RZ, P4, !PT ;  /* 0x00000015ff257210 */ /* 0x000fe200027fe4ff */
[----:B------:R-:W-:-:S02]  /*b5e0*/  UIMAD UR7, UR11, UR12, URZ ;  /* 0x0000000c0b0772a4 */ /* 0x000fc4000f8e023f */
[----:B------:R-:W-:Y:S01]  /*b5f0*/  UIMAD.WIDE.U32 UR8, UR4, UR12, URZ ;  /* 0x0000000c040872a5 */ /* 0x000fe2000f8e003f */
[----:B-1----:R-:W-:Y:S01]  /*b600*/  IMAD R0, R19, 0x20, R22 ;  /* 0x0000002013007824 */ /* 0x002fe200078e0216 */
[----:B------:R-:W-:Y:S01]  /*b610*/  LOP3.LUT R6, R11, 0x380, RZ, 0xc0, !PT ;  /* 0x000003800b067812 */ /* 0x000fe200078ec0ff */
[----:B------:R-:W5:Y:S01]  /*b620*/  LD.E.128 R12, desc[UR52][R12.64] ;  /* 0x000000340c0c7980 */ /* 0x000f62000c101d00 */
[----:B--2---:R-:W1:Y:S01]  /*b630*/  @P1 LDC R21, c[0x0][0xbf0] ;  /* 0x0002fc00ff151b82 */ /* 0x004e620000000800 */
[----:B------:R-:W-:Y:S02]  /*b640*/  UIMAD UR7, UR4, UR13, UR7 ;  /* 0x0000000d040772a4 */ /* 0x000fe4000f8e0207 */
[----:B------:R-:W5:Y:S01]  /*b650*/  LD.E.128 R44, desc[UR52][R44.64] ;  /* 0x000000342c2c7980 */ /* 0x000f62000c101d00 */
[----:B------:R-:W-:Y:S01]  /*b660*/  ULDC.64 UR10, c[0x0][0xae8] ;  /* 0x0002ba00000a7ab9 */ /* 0x000fe20000000a00 */
[----:B------:R-:W-:Y:S01]  /*b670*/  VIADD R29, R0, UR39 ;  /* 0x00000027001d7c36 */ /* 0x000fe20008000000 */
[----:B------:R-:W-:Y:S01]  /*b680*/  UIADD3 UR9, UR9, UR7, URZ ;  /* 0x0000000709097290 */ /* 0x000fe2000fffe03f */
[----:B------:R-:W-:Y:S01]  /*b690*/  SHF.R.U64 R6, R6, 0x3, RZ ;  /* 0x0000000306067819 */ /* 0x000fe200000012ff */
[----:B------:R-:W-:Y:S01]  /*b6a0*/  UIMAD UR4, UR14, UR10, URZ ;  /* 0x0000000a0e0472a4 */ /* 0x000fe2000f8e023f */
[----:B------:R-:W5:Y:S01]  /*b6b0*/  LD.E.128 R40, desc[UR52][R40.64] ;  /* 0x0000003428287980 */ /* 0x000f62000c101d00 */
[----:B------:R-:W-:Y:S01]  /*b6c0*/  UIMAD.WIDE.U32 UR8, UR38, UR10, UR8 ;  /* 0x0000000a260872a5 */ /* 0x000fe2000f8e0008 */
[----:B0-----:R-:W-:Y:S01]  /*b6d0*/  @P1 IMAD.HI.U32 R0, R29, R30, RZ ;  /* 0x0000001e1d001227 */ /* 0x001fe200078e00ff */
[----:B------:R-:W-:Y:S01]  /*b6e0*/  UIMAD UR4, UR38, UR11, UR4 ;  /* 0x0000000b260472a4 */ /* 0x000fe2000f8e0204 */
[----:B------:R-:W-:Y:S01]  /*b6f0*/  LOP3.LUT R32, R6, R11, RZ, 0x3c, !PT ;  /* 0x0000000b06207212 */ /* 0x000fe200078e3cff */
[----:B------:R-:W5:Y:S01]  /*b700*/  LD.E.128 R36, desc[UR52][R36.64] ;  /* 0x0000003424247980 */ /* 0x000f62000c101d00 */
[----:B------:R-:W-:Y:S01]  /*b710*/  ULDC.64 UR10, c[0x0][0xaf0] ;  /* 0x0002bc00000a7ab9 */ /* 0x000fe20000000a00 */
[----:B------:R-:W-:-:S02]  /*b720*/  UIADD3 UR9, UR9, UR4, URZ ;  /* 0x0000000409097290 */ /* 0x000fc4000fffe03f */
[----:B------:R-:W-:Y:S01]  /*b730*/  UIMAD UR4, UR37, UR10, URZ ;  /* 0x0000000a250472a4 */ /* 0x000fe2000f8e023f */
[----:B------:R-:W-:Y:S01]  /*b740*/  IMAD.MOV.U32 R3, RZ, RZ, R29 ;  /* 0x000000ffff037224 */ /* 0x000fe200078e001d */
[----:B------:R-:W-:Y:S01]  /*b750*/  UIMAD.WIDE.U32 UR8, UR36, UR10, UR8 ;  /* 0x0000000a240872a5 */ /* 0x000fe2000f8e0008 */
[----:B------:R-:W5:Y:S01]  /*b760*/  LD.E.128 R8, desc[UR52][R8.64] ;  /* 0x0000003408087980 */ /* 0x000f62000c101d00 */
[----:B------:R-:W-:Y:S01]  /*b770*/  UIMAD UR4, UR36, UR11, UR4 ;  /* 0x0000000b240472a4 */ /* 0x000fe2000f8e0204 */
[----:B-1----:R-:W-:-:S03]  /*b780*/  @P1 SHF.R.U32.HI R3, RZ, R21, R0 ;  /* 0x00000015ff031219 */ /* 0x002fc60000011600 */
[----:B------:R-:W-:Y:S01]  /*b790*/  UIADD3 UR4, UR9, UR4, URZ ;  /* 0x0000000409047290 */ /* 0x000fe2000fffe03f */
[----:B------:R-:W5:Y:S01]  /*b7a0*/  LD.E.128 R4, desc[UR52][R4.64] ;  /* 0x0000003404047980 */ /* 0x000f62000c101d00 */
[----:B------:R-:W-:Y:S01]  /*b7b0*/  ULDC.64 UR10, c[0x0][0xae0] ;  /* 0x0002b800000a7ab9 */ /* 0x000fe20000000a00 */
[--C-:B------:R-:W-:Y:S01]  /*b7c0*/  SHF.R.S32.HI R0, RZ, 0x1f, R3.reuse ;  /* 0x0000001fff007819 */ /* 0x100fe20000011403 */
[----:B------:R-:W-:Y:S01]  /*b7d0*/  IMAD.MOV R30, RZ, RZ, -R3 ;  /* 0x000000ffff1e7224 */ /* 0x000fe200078e0a03 */
[----:B------:R-:W-:Y:S01]  /*b7e0*/  MOV R20, UR8 ;  /* 0x0000000800147c02 */ /* 0x000fe20008000f00 */
[----:B------:R-:W-:Y:S01]  /*b7f0*/  IMAD.U32 R21, RZ, RZ, UR9 ;  /* 0x00000009ff157e24 */ /* 0x000fe2000f8e00ff */
[----:B------:R-:W5:Y:S01]  /*b800*/  LD.E.128 R32, desc[UR52][R32.64] ;  /* 0x0000003420207980 */ /* 0x000f62000c101d00 */
[----:B------:R-:W-:Y:S01]  /*b810*/  IMAD R0, R0, UR10, RZ ;  /* 0x0000000a00007c24 */ /* 0x000fe2000f8e02ff */
[----:B------:R-:W-:Y:S01]  /*b820*/  ULDC.64 UR8, c[0x0][0xad8] ;  /* 0x0002b60000087ab9 */ /* 0x000fe20000000a00 */
[----:B------:R-:W-:Y:S01]  /*b830*/  IMAD R29, R53, R30, R29 ;  /* 0x0000001e351d7224 */ /* 0x000fe200078e021d */
[----:B------:R-:W-:Y:S01]  /*b840*/  @!PT LDS RZ, [RZ] ;  /* 0x00000000fffff984 */ /* 0x000fe20000000800 */
[----:B------:R-:W-:Y:S01]  /*b850*/  @!PT LDS RZ, [RZ] ;  /* 0x00000000fffff984 */ /* 0x000fe20000000800 */
[----:B------:R-:W-:Y:S01]  /*b860*/  @!PT LDS RZ, [RZ] ;  /* 0x00000000fffff984 */ /* 0x000fe20000000800 */
[----:B------:R-:W-:Y:S01]  /*b870*/  @!PT LDS RZ, [RZ] ;  /* 0x00000000fffff984 */ /* 0x000fe20000000800 */
[----:B------:R0:W-:Y:S06]  /*b880*/  MEMBAR.ALL.CTA ;  /* 0x0000000000007992 */ /* 0x0001ec0000008000 */
[----:B0-----:R-:W0:Y:S01]  /*b890*/  FENCE.VIEW.ASYNC.S ;  /* 0x00000000000073c6 */ /* 0x001e220000000000 */
[----:B------:R-:W-:-:S02]  /*b8a0*/  IMAD.U32 R21, RZ, RZ, UR4 ;  /* 0x00000004ff157e24 */ /* 0x000fc4000f8e00ff */
        /* <DEDUP_REMOVED lines=33> */
.L_x_2633:
[----:B------:R-:W-:Y:S05]  /*bac0*/  BSYNC B1 ;  /* 0x0000000000017941 */ /* 0x000fea0003800000 */
.L_x_2632:
        /* <DEDUP_REMOVED lines=13> */
.L_x_2635:
[----:B------:R-:W-:Y:S05]  /*bba0*/  BSYNC B1 ;  /* 0x0000000000017941 */ /* 0x000fea0003800000 */
.L_x_2634:
        /* <DEDUP_REMOVED lines=13> */
.L_x_2637:
[----:B------:R-:W-:Y:S05]  /*bc80*/  BSYNC B1 ;  /* 0x0000000000017941 */ /* 0x000fea0003800000 */
.L_x_2636:
        /* <DEDUP_REMOVED lines=16> */
.L_x_2630:
        /* <DEDUP_REMOVED lines=11> */
[----:B------:R-:W-:-:S03]  /*be40*/  UISETP.NE.U32.AND UP1, UPT, UR8, URZ, UPT ;  /* 0x0000003f0800728c */ /* 0x000fc6000bf25070 */
[----:B------:R-:W2:Y:S01]  /*be50*/  @P2 LDG.E R3, desc[UR52][R4.64] ;  /* 0x0000003404032981 */ /* 0x000ea2000c1e1900 */
[----:B------:R-:W-:Y:S01]  /*be60*/  UISETP.NE.AND.EX UP1, UPT, UR9, URZ, UPT, UP1 ;  /* 0x0000003f0900728c */ /* 0x000fe2000bf25310 */
[----:B------:R-:W-:-:S05]  /*be70*/  MOV R0, UR4 ;  /* 0x0000000400007c02 */ /* 0x000fca0008000f00 */
        /* <DEDUP_REMOVED lines=17> */
[----:B--2---:R-:W-:-:S07]  /*bf90*/  IMAD.IADD R0, R0, 0x1, -R3 ;  /* 0x0000000100007824 */ /* 0x004fce00078e0a03 */
.L_x_2639:
[----:B------:R-:W-:Y:S01]  /*bfa0*/  USEL UR36, UR36, URZ, !UP0 ;  /* 0x0000003f24247287 */ /* 0x000fe2000c000000 */
[----:B------:R-:W-:Y:S01]  /*bfb0*/  BSSY B1, `(.L_x_2640) ;  /* 0x000002c000017945 */ /* 0x000fe20003800000 */
[----:B------:R-:W-:-:S03]  /*bfc0*/  USEL UR37, UR37, URZ, !UP0 ;  /* 0x0000003f25257287 */ /* 0x000fc6000c000000 */
[----:B------:R-:W-:Y:S09]  /*bfd0*/  @P1 BRA `(.L_x_2641) ;  /* 0x0000000000a41947 */ /* 0x000ff20003800000 */
        /* <DEDUP_REMOVED lines=41> */
.L_x_2641:
[----:B------:R-:W-:Y:S05]  /*c270*/  BSYNC B1 ;  /* 0x0000000000017941 */ /* 0x000fea0003800000 */
.L_x_2640:
[----:B------:R-:W1:Y:S01]  /*c280*/  @P0 LDC R5, c[0x0][0xbf0] ;  /* 0x0002fc00ff050b82 */ /* 0x000e620000000800 */
[----:B------:R-:W-:Y:S01]  /*c290*/  ULDC.64 UR12, c[0x0][0xaa0] ;  /* 0x0002a800000c7ab9 */ /* 0x000fe20000000a00 */
[----:B0-----:R-:W-:Y:S01]  /*c2a0*/  IMAD R3, R19, 0x20, R22 ;  /* 0x0000002013037824 */ /* 0x001fe200078e0216 */
        /* <DEDUP_REMOVED lines=8> */
[----:B------:R-:W-:Y:S01]  /*c330*/  UIMAD UR4, UR11, UR12, URZ ;  /* 0x0000000c0b0472a4 */ /* 0x000fe2000f8e023f */
[----:B------:R-:W-:Y:S01]  /*c340*/  MOV R3, R8 ;  /* 0x0000000800037202 */ /* 0x000fe20000000f00 */
[----:B------:R-:W-:Y:S02]  /*c350*/  UIMAD.WIDE.U32 UR8, UR38, UR12, UR8 ;  /* 0x0000000c260872a5 */ /* 0x000fe4000f8e0008 */
        /* <DEDUP_REMOVED lines=13> */
[----:B------:R-:W-:Y:S01]  /*c430*/  IMAD.U32 R4, RZ, RZ, UR8 ;  /* 0x00000008ff047e24 */ /* 0x000fe2000f8e00ff */
[----:B------:R-:W-:Y:S01]  /*c440*/  ULDC.64 UR8, c[0x0][0xad8] ;  /* 0x0002b60000087ab9 */ /* 0x000fe20000000a00 */
[----:B------:R-:W-:Y:S02]  /*c450*/  IMAD.U32 R5, RZ, RZ, UR4 ;  /* 0x00000004ff057e24 */ /* 0x000fe4000f8e00ff */
[----:B------:R-:W-:Y:S01]  /*c460*/  IMAD R7, R11, R7, R8 ;  /* 0x000000070b077224 */ /* 0x000fe200078e0208 */
[----:B------:R-:W-:Y:S01]  /*c470*/  IADD3 R8, R22, UR39, RZ ;  /* 0x0000002716087c10 */ /* 0x000fe2000fffe0ff */
[----:B------:R-:W-:-:S02]  /*c480*/  IMAD R9, R3, UR11, R6 ;  /* 0x0000000b03097c24 */ /* 0x000fc4000f8e0206 */
[----:B------:R-:W-:Y:S01]  /*c490*/  IMAD.WIDE.U32 R4, R3, UR10, R4 ;  /* 0x0000000a03047c25 */ /* 0x000fe2000f8e0004 */
[----:B------:R-:W-:-:S03]  /*c4a0*/  SHF.R.S32.HI R3, RZ, 0x1f, R7 ;  /* 0x0000001fff037819 */ /* 0x000fc60000011407 */
[----:B------:R-:W-:Y:S02]  /*c4b0*/  IMAD.IADD R5, R5, 0x1, R9 ;  /* 0x0000000105057824 */ /* 0x000fe400078e0209 */
[----:B------:R-:W-:Y:S02]  /*c4c0*/  IMAD R6, R3, UR8, RZ ;  /* 0x0000000803067c24 */ /* 0x000fe4000f8e02ff */
[----:B-----5:R-:W-:Y:S02]  /*c4d0*/  IMAD R11, R0, R11, RZ ;  /* 0x0000000b000b7224 */ /* 0x020fe400078e02ff */
[C---:B------:R-:W-:Y:S02]  /*c4e0*/  IMAD R3, R7.reuse, UR9, R6 ;  /* 0x0000000907037c24 */ /* 0x040fe4000f8e0206 */
[----:B------:R-:W-:Y:S01]  /*c4f0*/  IMAD.WIDE.U32 R4, R7, UR8, R4 ;  /* 0x0000000807047c25 */ /* 0x000fe2000f8e0004 */
[----:B------:R-:W-:Y:S01]  /*c500*/  ISETP.GE.AND P2, PT, R8, R11, PT ;  /* 0x0000000b0800720c */ /* 0x000fe20003f46270 */
[----:B------:R-:W-:-:S02]  /*c510*/  ULDC.64 UR8, c[0x0][0xa80] ;  /* 0x0002a00000087ab9 */ /* 0x000fc40000000a00 */
[----:B------:R-:W-:Y:S01]  /*c520*/  IMAD.IADD R3, R5, 0x1, R3 ;  /* 0x0000000105037824 */ /* 0x000fe200078e0203 */
[----:B------:R-:W-:Y:S01]  /*c530*/  LEA R6, P3, R4, UR8, 0x1 ;  /* 0x0000000804067c11 */ /* 0x000fe2000f8608ff */
[----:B------:R-:W-:-:S03]  /*c540*/  VIADD R0, R8, 0x20 ;  /* 0x0000002008007836 */ /* 0x000fc60000000000 */
[----:B------:R-:W-:Y:S01]  /*c550*/  LEA.HI.X R3, R4, UR9, R3, 0x1, P3 ;  /* 0x0000000904037c11 */ /* 0x000fe200098f0c03 */
[----:B------:R0:W1:Y:S01]  /*c560*/  SHFL.IDX PT, R7, R6, RZ, 0x181f ;  /* 0x00181fff06077589 */ /* 0x00006200000e0000 */
[-C--:B------:R-:W-:Y:S01]  /*c570*/  ISETP.GE.AND P1, PT, R0, R11.reuse, PT ;  /* 0x0000000b0000720c */ /* 0x080fe20003f26270 */
[----:B------:R-:W-:Y:S02]  /*c580*/  VIADD R0, R8, 0x40 ;  /* 0x0000004008007836 */ /* 0x000fe40000000000 */
[----:B------:R0:W2:Y:S03]  /*c590*/  SHFL.IDX PT, R5, R3, RZ, 0x181f ;  /* 0x00181fff03057589 */ /* 0x0000a600000e0000 */
[----:B------:R-:W-:Y:S01]  /*c5a0*/  ISETP.GE.AND P0, PT, R0, R11, PT ;  /* 0x0000000b0000720c */ /* 0x000fe20003f06270 */
[----:B------:R-:W-:-:S12]  /*c5b0*/  @P2 BRA `(.L_x_2643) ;  /* 0x0000000000242947 */ /* 0x000fd80003800000 */
        /* <DEDUP_REMOVED lines=9> */
.L_x_2643:
[----:B------:R-:W-:Y:S05]  /*c650*/  BSYNC B1 ;  /* 0x0000000000017941 */ /* 0x000fea0003800000 */
.L_x_2642:
        /* <DEDUP_REMOVED lines=13> */
.L_x_2645:
[----:B------:R-:W-:Y:S05]  /*c730*/  BSYNC B1 ;  /* 0x0000000000017941 */ /* 0x000fea0003800000 */
.L_x_2644:
        /* <DEDUP_REMOVED lines=13> */
.L_x_2647:
[----:B------:R-:W-:Y:S05]  /*c810*/  BSYNC B1 ;  /* 0x0000000000017941 */ /* 0x000fea0003800000 */
.L_x_2646:
        /* <DEDUP_REMOVED lines=14> */
.L_x_2638:
[----:B------:R-:W-:Y:S05]  /*c900*/  BSYNC B0 ;  /* 0x0000000000007941 */ /* 0x000fea0003800000 */
.L_x_2629:
[----:B------:R-:W-:Y:S02]  /*c910*/  ULDC UR4, c[0x0][0xc3c] ;  /* 0x00030f0000047ab9 */ /* 0x000fe40000000800 */
[----:B------:R-:W-:-:S13]  /*c920*/  ISETP.GE.AND P0, PT, R51, UR4, PT ;  /* 0x0000000433007c0c */ /* 0x000fda000bf06270 */
[----:B------:R-:W-:Y:S05]  /*c930*/  @!P0 BRA `(.L_x_2648) ;  /* 0xffffff4000fc8947 */ /* 0x000fea000383ffff */
[----:B------:R-:W-:Y:S05]  /*c940*/  EXIT ;  /* 0x000000000000794d */ /* 0x000fea0003800000 */
.L_x_2587:
        /* <DEDUP_REMOVED lines=13> */
[----:B------:R-:W1:Y:S01]  /*ca20*/  LDS.128 R16, [UR4+0x288d0] ;  /* 0x0288d004ff107984 */ /* 0x000e620008000c00 */
[----:B------:R-:W-:Y:S06]  /*ca30*/  BAR.ARV 0x4, 0x180 ;  /* 0x0106000000007b1d */ /* 0x000fec0000002000 */
[----:B------:R-:W-:Y:S05]  /*ca40*/  BRA `(.L_x_2650) ;  /* 0x00000008008c7947 */ /* 0x000fea0003800000 */
.L_x_2649:
        /* <DEDUP_REMOVED lines=34> */
[----:B-1----:R-:W-:Y:S02]  /*cc70*/  ISETP.GT.AND P6, PT, R4, UR6, PT ;  /* 0x0000000604007c0c */ /* 0x002fe4000bfc4270 */
[----:B------:R-:W-:-:S11]  /*cc80*/  MOV R3, R4 ;  /* 0x0000000400037202 */ /* 0x000fd60000000f00 */
[----:B------:R-:W-:Y:S05]  /*cc90*/  @P6 BRA `(.L_x_2651) ;  /* 0x0000000000906947 */ /* 0x000fea0003800000 */
[----:B------:R-:W-:Y:S01]  /*cca0*/  IMAD.MOV.U32 R4, RZ, RZ, R3 ;  /* 0x000000ffff047224 */ /* 0x000fe200078e0003 */
[----:B------:R-:W-:Y:S01]  /*ccb0*/  UMOV UR4, URZ ;  /* 0x0000003f00047c82 */ /* 0x000fe20008000000 */
[----:B------:R-:W-:-:S05]  /*ccc0*/  ULDC UR5, c[0x0][0xc38] ;  /* 0x00030e0000057ab9 */ /* 0x000fca0000000800 */
.L_x_2655:
        /* <DEDUP_REMOVED lines=12> */
.L_x_2654:
[----:B------:R-:W-:Y:S05]  /*cd90*/  BSYNC B0 ;  /* 0x0000000000007941 */ /* 0x000fea0003800000 */
.L_x_2653:
[----:B0----5:R-:W0:Y:S02]  /*cda0*/  SHFL.UP PT, R2, R0, 0x1, RZ ;  /* 0x0420000000027989 */ /* 0x021e2400000e00ff */
[----:B0-----:R-:W-:-:S05]  /*cdb0*/  SEL R3, R2, RZ, P1 ;  /* 0x000000ff02037207 */ /* 0x001fca0000800000 */
        /* <DEDUP_REMOVED lines=18> */
.L_x_2651:
        /* <DEDUP_REMOVED lines=15> */
[----:B0-----:R-:W-:-:S06]  /*cfd0*/  IADD3 R10, R9, 0xffffffe, RZ ;  /* 0x0ffffffe090a7810 */ /* 0x001fcc0007ffe0ff */
[----:B------:R0:W1:Y:S01]  /*cfe0*/  F2I.FTZ.U32.TRUNC.NTZ R3, R10 ;  /* 0x0000000a00037305 */ /* 0x000062000021f000 */
[----:B------:R-:W-:Y:S05]  /*cff0*/  @!P0 BRA `(.L_x_2656) ;  /* 0x0000000000088947 */ /* 0x000fea0003800000 */
[----:B------:R-:W-:-:S05]  /*d000*/  VIADD R9, R13, 0xffffffff ;  /* 0xffffffff0d097836 */ /* 0x000fca0000000000 */
[----:B------:R2:W3:Y:S02]  /*d010*/  SHFL.IDX PT, R16, R6, R9, 0x1f ;  /* 0x00001f0906107589 */ /* 0x0004e400000e0000 */
.L_x_2656:
        /* <DEDUP_REMOVED lines=9> */
[----:B------:R-:W-:Y:S01]  /*d0b0*/  IMAD.MOV.U32 R3, RZ, RZ, R6 ;  /* 0x000000ffff037224 */ /* 0x000fe200078e0006 */
[----:B------:R-:W-:-:S03]  /*d0c0*/  MOV R6, R8 ;  /* 0x0000000800067202 */ /* 0x000fc60000000f00 */
        /* <DEDUP_REMOVED lines=23> */
[----:B0-----:R-:W-:-:S06]  /*d240*/  IADD3 R3, R6, 0xffffffe, RZ ;  /* 0x0ffffffe06037810 */ /* 0x001fcc0007ffe0ff */
        /* <DEDUP_REMOVED lines=21> */
[----:B------:R-:W-:-:S03]  /*d3a0*/  IMAD R18, R2, R18, R3 ;  /* 0x0000001202127224 */ /* 0x000fc600078e0203 */
[----:B------:R-:W-:Y:S01]  /*d3b0*/  IADD3 R17, R0, R17, RZ ;  /* 0x0000001100117210 */ /* 0x000fe20007ffe0ff */
[----:B------:R-:W-:Y:S06]  /*d3c0*/  BRA `(.L_x_2657) ;  /* 0x0000000000147947 */ /* 0x000fec0003800000 */
.L_x_2652:
[----:B------:R-:W-:Y:S01]  /*d3d0*/  ULDC UR4, c[0x0][0xc3c] ;  /* 0x00030f0000047ab9 */ /* 0x000fe20000000800 */
[----:B------:R-:W-:Y:S02]  /*d3e0*/  IMAD.MOV.U32 R17, RZ, RZ, RZ ;  /* 0x000000ffff117224 */ /* 0x000fe400078e00ff */
[----:B------:R-:W-:Y:S02]  /*d3f0*/  IMAD.U32 R16, RZ, RZ, UR6 ;  /* 0x00000006ff107e24 */ /* 0x000fe4000f8e00ff */
[----:B------:R-:W-:Y:S02]  /*d400*/  IMAD.MOV.U32 R18, RZ, RZ, RZ ;  /* 0x000000ffff127224 */ /* 0x000fe400078e00ff */
[----:B------:R-:W-:-:S07]  /*d410*/  IMAD.U32 R19, RZ, RZ, UR4 ;  /* 0x00000004ff137e24 */ /* 0x000fce000f8e00ff */
.L_x_2657:
[----:B------:R-:W-:-:S13]  /*d420*/  ISETP.NE.AND P0, PT, R5, RZ, PT ;  /* 0x000000ff0500720c */ /* 0x000fda0003f05270 */
[----:B------:R-:W0:Y:S01]  /*d430*/  @!P0 S2R R3, SR_CgaCtaId ;  /* 0x0000000000038919 */ /* 0x000e220000008800 */
[----:B------:R-:W-:-:S04]  /*d440*/  @!P0 MOV R0, 0x400 ;  /* 0x0000040000008802 */ /* 0x000fc80000000f00 */
[----:B0-----:R-:W-:-:S05]  /*d450*/  @!P0 LEA R0, R3, R0, 0x18 ;  /* 0x0000000003008211 */ /* 0x001fca00078ec0ff */
[----:B------:R0:W-:Y:S01]  /*d460*/  @!P0 STS.128 [R0+0x288d0], R16 ;  /* 0x0288d01000008388 */ /* 0x0001e20000000c00 */
[----:B------:R-:W-:Y:S06]  /*d470*/  BAR.ARV 0x5, 0x180 ;  /* 0x0146000000007b1d */ /* 0x000fec0000002000 */
.L_x_2650:
[----:B------:R2:W-:Y:S01]  /*d480*/  STL [R1+0x18], RZ ;  /* 0x000018ff01007387 */ /* 0x0005e20000100800 */
[----:B------:R-:W-:Y:S01]  /*d490*/  ULDC UR4, c[0x0][0xc3c] ;  /* 0x00030f0000047ab9 */ /* 0x000fe20000000800 */
[----:B------:R-:W-:Y:S01]  /*d4a0*/  IMAD.MOV.U32 R28, RZ, RZ, 0x1 ;  /* 0x00000001ff1c7424 */ /* 0x000fe200078e00ff */
[----:B-1----:R-:W-:Y:S02]  /*d4b0*/  ISETP.GE.AND P0, PT, R19, UR4, PT ;  /* 0x0000000413007c0c */ /* 0x002fe4000bf06270 */
[----:B------:R-:W-:-:S11]  /*d4c0*/  MOV R25, RZ ;  /* 0x000000ff00197202 */ /* 0x000fd60000000f00 */
[----:B--2---:R-:W-:Y:S05]  /*d4d0*/  @P0 BRA `(.L_x_2658) ;  /* 0x0000004800b40947 */ /* 0x004fea0003800000 */
[----:B------:R-:W1:Y:S01]  /*d4e0*/  S2R R3, SR_TID.X ;  /* 0x0000000000037919 */ /* 0x000e620000002100 */
        /* <DEDUP_REMOVED lines=10> */
[C---:B-1----:R-:W-:Y:S01]  /*d590*/  LOP3.LUT R4, R3.reuse, 0x7f, RZ, 0xc0, !PT ;  /* 0x0000007f03047812 */ /* 0x042fe200078ec0ff */
[C---:B------:R-:W-:Y:S02]  /*d5a0*/  IMAD.SHL.U32 R30, R3.reuse, 0x8, RZ ;  /* 0x00000008031e7824 */ /* 0x040fe400078e00ff */
[----:B------:R-:W-:-:S03]  /*d5b0*/  IMAD.SHL.U32 R2, R3, 0x10, RZ ;  /* 0x0000001003027824 */ /* 0x000fc600078e00ff */
[----:B0-----:R-:W-:Y:S02]  /*d5c0*/  LOP3.LUT R0, R30, 0x1f8, RZ, 0xc0, !PT ;  /* 0x000001f81e007812 */ /* 0x001fe400078ec0ff */
[----:B------:R-:W-:Y:S02]  /*d5d0*/  LOP3.LUT R2, R2, 0x70, RZ, 0xc0, !PT ;  /* 0x0000007002027812 */ /* 0x000fe400078ec0ff */
[----:B------:R-:W-:Y:S02]  /*d5e0*/  LOP3.LUT R3, R0, 0x38, R3, 0x78, !PT ;  /* 0x0000003800037812 */ /* 0x000fe400078e7803 */
[----:B------:R-:W-:Y:S02]  /*d5f0*/  SHF.R.U32.HI R0, RZ, 0x3, R4 ;  /* 0x00000003ff007819 */ /* 0x000fe40000011604 */
[----:B------:R-:W-:Y:S02]  /*d600*/  LOP3.LUT R34, R3, 0x200, R30, 0xf8, !PT ;  /* 0x0000020003227812 */ /* 0x000fe400078ef81e */
[----:B------:R-:W-:-:S02]  /*d610*/  LOP3.LUT R2, R0, R2, RZ, 0xfc, !PT ;  /* 0x0000000200027212 */ /* 0x000fc400078efcff */
[----:B------:R-:W-:Y:S02]  /*d620*/  LEA R0, R34, R22, 0x1 ;  /* 0x0000001622007211 */ /* 0x000fe400078e08ff */
[----:B------:R-:W-:-:S03]  /*d630*/  LOP3.LUT R30, R30, 0x38, RZ, 0xc0, !PT ;  /* 0x000000381e1e7812 */ /* 0x000fc600078ec0ff */
[----:B------:R3:W-:Y:S01]  /*d640*/  STL [R1], R0 ;  /* 0x0000000001007387 */ /* 0x0007e20000100800 */
[----:B------:R-:W-:-:S07]  /*d650*/  LOP3.LUT R29, R30, 0x40, RZ, 0xfc, !PT ;  /* 0x000000401e1d7812 */ /* 0x000fce00078efcff */
.L_x_2721:
[----:B0-----:R-:W0:Y:S02]  /*d660*/  LDC.64 R2, c[0x0][0xc88] ;  /* 0x00032200ff027b82 */ /* 0x001e240000000a00 */
[----:B0-----:R-:W-:-:S05]  /*d670*/  IMAD.WIDE R2, R19, 0x4, R2 ;  /* 0x0000000413027825 */ /* 0x001fca00078e0202 */
[----:B------:R-:W3:Y:S01]  /*d680*/  LDG.E R31, desc[UR52][R2.64] ;  /* 0x00000034021f7981 */ /* 0x000ee2000c1e1900 */
        /* <DEDUP_REMOVED lines=15> */
[----:B------:R-:W-:Y:S01]  /*d780*/  LOP3.LUT R27, R27, 0xffffffef, RZ, 0xc0, !PT ;  /* 0xffffffef1b1b7812 */ /* 0x000fe200078ec0ff */
[----:B0-----:R-:W-:Y:S01]  /*d790*/  IMAD.MOV.U32 R0, RZ, RZ, RZ ;  /* 0x000000ffff007224 */ /* 0x001fe200078e00ff */
[----:B------:R-:W-:Y:S02]  /*d7a0*/  ISETP.NE.AND.EX P2, PT, RZ, UR5, PT, P0 ;  /* 0x00000005ff007c0c */ /* 0x000fe4000bf45300 */
[----:B------:R-:W-:Y:S02]  /*d7b0*/  ISETP.NE.U32.AND P0, PT, RZ, UR6, PT ;  /* 0x00000006ff007c0c */ /* 0x000fe4000bf05070 */
[----:B-1----:R-:W-:Y:S02]  /*d7c0*/  IADD3 R2, P1, R23, UR4, RZ ;  /* 0x0000000417027c10 */ /* 0x002fe4000ff3e0ff */
[----:B------:R-:W-:-:S02]  /*d7d0*/  ISETP.NE.AND.EX P0, PT, RZ, UR7, PT, P0 ;  /* 0x00000007ff007c0c */ /* 0x000fc4000bf05300 */
[----:B------:R-:W-:Y:S01]  /*d7e0*/  IADD3.X R3, R24, UR5, RZ, P1, !PT ;  /* 0x0000000518037c10 */ /* 0x000fe20008ffe4ff */
[----:B------:R-:W-:-:S04]  /*d7f0*/  ULDC.64 UR4, c[0x0][0x418] ;  /* 0x0001060000047ab9 */ /* 0x000fc80000000a00 */
[----:B------:R-:W-:Y:S01]  /*d800*/  @P2 LOP3.LUT R27, R27, 0x10, RZ, 0xfc, !PT ;  /* 0x000000101b1b2812 */ /* 0x000fe200078efcff */
[----:B--2---:R-:W2:Y:S05]  /*d810*/  @P2 LDG.E R0, desc[UR52][R2.64] ;  /* 0x0000003402002981 */ /* 0x004eaa000c1e1900 */
        /* <DEDUP_REMOVED lines=19> */
[----:B--2---:R-:W-:-:S05]  /*d950*/  IADD3 R0, -R5, R0, RZ ;  /* 0x0000000005007210 */ /* 0x004fca0007ffe1ff */
[----:B------:R2:W-:Y:S02]  /*d960*/  STL [R1+0x8], R0 ;  /* 0x0000080001007387 */ /* 0x0005e40000100800 */
.L_x_2659:
        /* <DEDUP_REMOVED lines=9> */
.L_x_2660:
        /* <DEDUP_REMOVED lines=8> */
[----:B---3--:R-:W-:-:S07]  /*da80*/  IMAD.IADD R35, R0, 0x1, -R35 ;  /* 0x0000000100237824 */ /* 0x008fce00078e0a23 */
.L_x_2661:
[----:B------:R-:W4:Y:S01]  /*da90*/  LDL R4, [R1+0x8] ;  /* 0x0000080001047983 */ /* 0x000f220000100800 */
[----:B012---:R-:W0:Y:S01]  /*daa0*/  LDC R0, c[0x0][0x448] ;  /* 0x00011200ff007b82 */ /* 0x007e220000000800 */
[----:B-----5:R-:W-:Y:S01]  /*dab0*/  IMAD.IADD R35, R35, 0x1, -R36 ;  /* 0x0000000123237824 */ /* 0x020fe200078e0a24 */
[----:B------:R-:W-:Y:S01]  /*dac0*/  LOP3.LUT R27, R27, 0xffffffdf, RZ, 0xc0, !PT ;  /* 0xffffffdf1b1b7812 */ /* 0x000fe200078ec0ff */
[----:B------:R-:W-:Y:S01]  /*dad0*/  BSSY B7, `(.L_x_2662) ;  /* 0x000038b000077945 */ /* 0x000fe20003800000 */
[----:B0-----:R-:W-:Y:S01]  /*dae0*/  ISETP.NE.AND P0, PT, R0, 0x1, PT ;  /* 0x000000010000780c */ /* 0x001fe20003f05270 */
[----:B------:R-:W-:-:S04]  /*daf0*/  IMAD.SHL.U32 R0, R17, 0x80, RZ ;  /* 0x0000008011007824 */ /* 0x000fc800078e00ff */
[----:B------:R-:W-:-:S08]  /*db00*/  VIADD R0, R0, 0x7f ;  /* 0x0000007f00007836 */ /* 0x000fd00000000000 */
[----:B---3--:R-:W0:Y:S01]  /*db10*/  @P0 LDC R3, c[0x0][0x44c] ;  /* 0x00011300ff030b82 */ /* 0x008e220000000800 */
[----:B------:R-:W-:-:S07]  /*db20*/  @P0 LOP3.LUT R27, R27, 0x20, RZ, 0xfc, !PT ;  /* 0x000000201b1b0812 */ /* 0x000fce00078efcff */
[----:B------:R-:W1:Y:S01]  /*db30*/  @P0 LDC R5, c[0x0][0x450] ;  /* 0x00011400ff050b82 */ /* 0x000e620000000800 */
[----:B0-----:R-:W-:-:S05]  /*db40*/  @P0 IMAD.HI.U32 R2, R0, R3, RZ ;  /* 0x0000000300020227 */ /* 0x001fca00078e00ff */
[----:B-1----:R-:W-:Y:S02]  /*db50*/  @P0 SHF.R.U32.HI R0, RZ, R5, R2 ;  /* 0x00000005ff000219 */ /* 0x002fe40000011602 */
[----:B----4-:R-:W-:-:S04]  /*db60*/  IADD3 R3, R35, 0x80, -R4 ;  /* 0x0000008023037810 */ /* 0x010fc80007ffe804 */
[----:B------:R-:W-:Y:S01]  /*db70*/  IADD3 R2, R3, R0, RZ ;  /* 0x0000000003027210 */ /* 0x000fe20007ffe0ff */
[----:B------:R-:W-:-:S03]  /*db80*/  VIADD R0, R35, 0x7f ;  /* 0x0000007f23007836 */ /* 0x000fc60000000000 */
[----:B------:R-:W-:Y:S02]  /*db90*/  SHF.R.S32.HI R5, RZ, 0x1f, R2 ;  /* 0x0000001fff057819 */ /* 0x000fe40000011402 */
[----:B------:R-:W-:Y:S02]  /*dba0*/  SHF.R.S32.HI R3, RZ, 0x1f, R0 ;  /* 0x0000001fff037819 */ /* 0x000fe40000011400 */
[----:B------:R-:W-:Y:S02]  /*dbb0*/  LEA.HI R5, R5, R2, RZ, 0x7 ;  /* 0x0000000205057211 */ /* 0x000fe400078f38ff */
[----:B------:R-:W-:Y:S02]  /*dbc0*/  LEA.HI R3, R3, R0, RZ, 0x7 ;  /* 0x0000000003037211 */ /* 0x000fe400078f38ff */
[----:B------:R-:W-:Y:S02]  /*dbd0*/  SHF.R.S32.HI R0, RZ, 0x7, R5 ;  /* 0x00000007ff007819 */ /* 0x000fe40000011405 */
[----:B------:R-:W-:-:S04]  /*dbe0*/  SHF.R.S32.HI R3, RZ, 0x7, R3 ;  /* 0x00000007ff037819 */ /* 0x000fc80000011403 */
[----:B------:R-:W-:-:S04]  /*dbf0*/  VIMNMX R32, R3, R0, PT ;  /* 0x0000000003207248 */ /* 0x000fc80003fe0100 */
[----:B------:R-:W-:Y:S01]  /*dc00*/  ISETP.GT.AND P0, PT, R32, RZ, PT ;  /* 0x000000ff2000720c */ /* 0x000fe20003f04270 */
[----:B------:R0:W-:-:S12]  /*dc10*/  STL [R1+0xc], R32 ;  /* 0x00000c2001007387 */ /* 0x0001d80000100800 */
        /* <DEDUP_REMOVED lines=18> */
.L_x_2663:
        /* <DEDUP_REMOVED lines=20> */
.L_x_2666:
[----:B------:R-:W-:Y:S05]  /*de80*/  BSYNC B6 ;  /* 0x0000000000067941 */ /* 0x000fea0003800000 */
.L_x_2665:
        /* <DEDUP_REMOVED lines=20> */
.L_x_2669:
[----:B------:R0:W1:Y:S01]  /*dfd0*/  LDC.64 R2, c[0x4][R26] ;  /* 0x010000001a027b82 */ /* 0x0000620000000a00 */
[----:B------:R-:W-:Y:S01]  /*dfe0*/  ULDC.64 UR6, c[0x4][0x80] ;  /* 0x0100200000067ab9 */ /* 0x000fe20000000a00 */
[----:B------:R-:W-:Y:S01]  /*dff0*/  ULDC.64 UR8, c[0x4][0x88] ;  /* 0x0100220000087ab9 */ /* 0x000fe20000000a00 */
[----:B------:R-:W-:Y:S01]  /*e000*/  ULDC.64 UR4, c[0x4][0x18] ;  /* 0x0100060000047ab9 */ /* 0x000fe20000000a00 */
[----:B------:R-:W-:Y:S01]  /*e010*/  IMAD.U32 R4, RZ, RZ, UR6 ;  /* 0x00000006ff047e24 */ /* 0x000fe2000f8e00ff */
[----:B------:R-:W-:Y:S01]  /*e020*/  MOV R6, UR8 ;  /* 0x0000000800067c02 */ /* 0x000fe20008000f00 */
[----:B------:R-:W-:Y:S01]  /*e030*/  IMAD.U32 R5, RZ, RZ, UR7 ;  /* 0x00000007ff057e24 */ /* 0x000fe2000f8e00ff */
[----:B------:R-:W-:Y:S01]  /*e040*/  MOV R13, RZ ;  /* 0x000000ff000d7202 */ /* 0x000fe20000000f00 */
[----:B------:R-:W-:Y:S02]  /*e050*/  IMAD.U32 R7, RZ, RZ, UR9 ;  /* 0x00000009ff077e24 */ /* 0x000fe4000f8e00ff */
[----:B------:R-:W-:-:S02]  /*e060*/  IMAD.U32 R10, RZ, RZ, UR4 ;  /* 0x00000004ff0a7e24 */ /* 0x000fc4000f8e00ff */
[----:B------:R-:W-:Y:S02]  /*e070*/  IMAD.U32 R11, RZ, RZ, UR5 ;  /* 0x00000005ff0b7e24 */ /* 0x000fe4000f8e00ff */
[----:B------:R-:W-:Y:S02]  /*e080*/  IMAD.MOV.U32 R8, RZ, RZ, 0x70 ;  /* 0x00000070ff087424 */ /* 0x000fe400078e00ff */
[----:B0-----:R-:W-:-:S07]  /*e090*/  IMAD.MOV.U32 R12, RZ, RZ, 0x1 ;  /* 0x00000001ff0c7424 */ /* 0x001fce00078e00ff */
[----:B------:R-:W-:-:S07]  /*e0a0*/  LEPC R20, `(.L_x_2668) ;  /* 0x000000001014794e */ /* 0x000fce0000000000 */
[----:B-1----:R-:W-:Y:S05]  /*e0b0*/  CALL.ABS.NOINC R2 ;  /* 0x0000000002007343 */ /* 0x002fea0003c00000 */
.L_x_2668:
[----:B------:R-:W-:Y:S05]  /*e0c0*/  BSYNC B6 ;  /* 0x0000000000067941 */ /* 0x000fea0003800000 */
.L_x_2667:
[----:B------:R-:W-:Y:S01]  /*e0d0*/  ULDC.64 UR4, c[0x0][0x9f8] ;  /* 0x00027e0000047ab9 */ /* 0x000fe20000000a00 */
[----:B------:R-:W0:Y:S01]  /*e0e0*/  S2R R20, SR_TID.X ;  /* 0x0000000000147919 */ /* 0x000e220000002100 */
[----:B------:R-:W-:Y:S01]  /*e0f0*/  ISETP.NE.U32.AND P0, PT, RZ, UR4, PT ;  /* 0x00000004ff007c0c */ /* 0x000fe2000bf05070 */
[----:B------:R-:W1:Y:S03]  /*e100*/  LDC R9, c[0x0][0x430] ;  /* 0x00010c00ff097b82 */ /* 0x000e660000000800 */
[----:B------:R-:W-:-:S13]  /*e110*/  ISETP.NE.AND.EX P0, PT, RZ, UR5, PT, P0 ;  /* 0x00000005ff007c0c */ /* 0x000fda000bf05300 */
[----:B------:R-:W-:Y:S01]  /*e120*/  @P0 IADD3 R2, P1, R23, UR4, RZ ;  /* 0x0000000417020c10 */ /* 0x000fe2000ff3e0ff */
[----:B------:R-:W2:Y:S01]  /*e130*/  S2R R21, SR_TID.X ;  /* 0x0000000000157919 */ /* 0x000ea20000002100 */
[----:B------:R-:W-:Y:S01]  /*e140*/  VIADD R26, R32, 0xffffffff ;  /* 0xffffffff201a7836 */ /* 0x000fe20000000000 */
[----:B------:R-:W-:Y:S01]  /*e150*/  LOP3.LUT R27, R27, 0xfffffff7, RZ, 0xc0, !PT ;  /* 0xfffffff71b1b7812 */ /* 0x000fe200078ec0ff */
[----:B------:R-:W-:Y:S01]  /*e160*/  IMAD.U32 R10, RZ, RZ, UR36 ;  /* 0x00000024ff0a7e24 */ /* 0x000fe2000f8e00ff */
[----:B------:R-:W-:Y:S01]  /*e170*/  @P0 IADD3.X R3, R24, UR5, RZ, P1, !PT ;  /* 0x0000000518030c10 */ /* 0x000fe20008ffe4ff */
[----:B------:R-:W-:-:S04]  /*e180*/  ULDC UR4, c[0x0][0x2f4] ;  /* 0x0000bd0000047ab9 */ /* 0x000fc80000000800 */
[----:B------:R3:W4:Y:S01]  /*e190*/  @P0 LDG.E R33, desc[UR52][R2.64] ;  /* 0x0000003402210981 */ /* 0x000722000c1e1900 */
[----:B-1----:R-:W-:Y:S01]  /*e1a0*/  ISETP.NE.AND P2, PT, R9, 0x1, PT ;  /* 0x000000010900780c */ /* 0x002fe20003f45270 */
[----:B------:R-:W-:Y:S01]  /*e1b0*/  IMAD.SHL.U32 R8, R26, 0x80, RZ ;  /* 0x000000801a087824 */ /* 0x000fe200078e00ff */
[----:B0-----:R-:W-:-:S04]  /*e1c0*/  LOP3.LUT R20, R20, 0x7f, RZ, 0xc0, !PT ;  /* 0x0000007f14147812 */ /* 0x001fc800078ec0ff */
[----:B------:R-:W-:-:S07]  /*e1d0*/  SHF.R.U32.HI R20, RZ, 0x3, R20 ;  /* 0x00000003ff147819 */ /* 0x000fce0000011614 */
[----:B------:R-:W3:Y:S01]  /*e1e0*/  @P2 LDC R7, c[0x0][0x434] ;  /* 0x00010d00ff072b82 */ /* 0x000ee20000000800 */
[----:B------:R-:W-:-:S07]  /*e1f0*/  @P2 LOP3.LUT R27, R27, 0x8, RZ, 0xfc, !PT ;  /* 0x000000081b1b2812 */ /* 0x000fce00078efcff */
[----:B------:R-:W0:Y:S01]  /*e200*/  @P2 LDC R0, c[0x0][0x438] ;  /* 0x00010e00ff002b82 */ /* 0x000e220000000800 */
[----:B--2---:R-:W-:-:S05]  /*e210*/  IMAD.SHL.U32 R21, R21, 0x10, RZ ;  /* 0x0000001015157824 */ /* 0x004fca00078e00ff */
[----:B------:R-:W-:-:S04]  /*e220*/  LOP3.LUT R21, R21, 0x70, RZ, 0xc0, !PT ;  /* 0x0000007015157812 */ /* 0x000fc800078ec0ff */
[----:B------:R-:W-:-:S04]  /*e230*/  LOP3.LUT R6, R8, R20, R21, 0xfe, !PT ;  /* 0x0000001408067212 */ /* 0x000fc800078efe15 */
[C---:B------:R-:W-:Y:S01]  /*e240*/  ISETP.GE.AND P0, PT, R6.reuse, R35, PT ;  /* 0x000000230600720c */ /* 0x040fe20003f06270 */
[----:B------:R-:W-:-:S04]  /*e250*/  IMAD.IADD R6, R6, 0x1, R36 ;  /* 0x0000000106067824 */ /* 0x000fc800078e0224 */
[----:B---3--:R-:W-:-:S04]  /*e260*/  @P2 IMAD.HI.U32 R3, R6, R7, RZ ;  /* 0x0000000706032227 */ /* 0x008fc800078e00ff */
[----:B------:R-:W-:Y:S01]  /*e270*/  IMAD.MOV.U32 R2, RZ, RZ, R6 ;  /* 0x000000ffff027224 */ /* 0x000fe200078e0006 */
[----:B0-----:R-:W-:-:S03]  /*e280*/  @P2 SHF.R.U32.HI R2, RZ, R0, R3 ;  /* 0x00000000ff022219 */ /* 0x001fc60000011603 */
[----:B------:R-:W4:Y:S01]  /*e290*/  @!P0 LDC.64 R4, c[0x0][0x428] ;  /* 0x00010a00ff048b82 */ /* 0x000f220000000a00 */
[----:B------:R-:W-:-:S05]  /*e2a0*/  IADD3 R3, -R2, RZ, RZ ;  /* 0x000000ff02037210 */ /* 0x000fca0007ffe1ff */
[----:B------:R-:W-:Y:S01]  /*e2b0*/  IMAD R0, R9, R3, R6 ;  /* 0x0000000309007224 */ /* 0x000fe200078e0206 */
[----:B------:R-:W-:Y:S02]  /*e2c0*/  @!P0 SHF.R.S32.HI R3, RZ, 0x1f, R2 ;  /* 0x0000001fff038819 */ /* 0x000fe40000011402 */
[----:B------:R-:W-:Y:S02]  /*e2d0*/  ISETP.NE.AND P2, PT, R10, 0x3, PT ;  /* 0x000000030a00780c */ /* 0x000fe40003f45270 */
[----:B------:R-:W-:-:S11]  /*e2e0*/  LOP3.LUT R27, R27, 0xfffffffb, RZ, 0xc0, !PT ;  /* 0xfffffffb1b1b7812 */ /* 0x000fd600078ec0ff */
[----:B------:R-:W-:-:S04]  /*e2f0*/  @P2 LOP3.LUT R27, R27, 0x4, RZ, 0xfc, !PT ;  /* 0x000000041b1b2812 */ /* 0x000fc800078efcff */
[----:B------:R-:W-:Y:S01]  /*e300*/  LOP3.LUT R27, R27, 0xfffffffd, RZ, 0xc0, !PT ;  /* 0xfffffffd1b1b7812 */ /* 0x000fe200078ec0ff */
[----:B------:R-:W-:Y:S01]  /*e310*/  UMOV UR5, 0xffffffff ;  /* 0xffffffff00057882 */ /* 0x000fe20000000000 */
[-C--:B----4-:R-:W-:Y:S01]  /*e320*/  @!P0 IMAD.WIDE.U32 R6, R33, R4.reuse, R2 ;  /* 0x0000000421068225 */ /* 0x090fe200078e0002 */
[----:B------:R-:W-:Y:S01]  /*e330*/  SHF.R.S32.HI R37, RZ, 0x1f, R33 ;  /* 0x0000001fff257819 */ /* 0x000fe20000011421 */
[----:B------:R-:W0:Y:S04]  /*e340*/  @!P0 LDC.64 R2, c[0x0][0x418] ;  /* 0x00010600ff028b82 */ /* 0x000e280000000a00 */
[----:B------:R-:W-:Y:S02]  /*e350*/  @!P0 IMAD R9, R37, R4, RZ ;  /* 0x0000000425098224 */ /* 0x000fe400078e02ff */
[----:B------:R-:W-:-:S02]  /*e360*/  IMAD.MOV.U32 R4, RZ, RZ, RZ ;  /* 0x000000ffff047224 */ /* 0x000fc400078e00ff */
[----:B------:R-:W-:-:S04]  /*e370*/  @!P0 IMAD R5, R33, R5, R9 ;  /* 0x0000000521058224 */ /* 0x000fc800078e0209 */
[----:B------:R-:W-:Y:S01]  /*e380*/  @!P0 IMAD.IADD R5, R7, 0x1, R5 ;  /* 0x0000000107058824 */ /* 0x000fe200078e0205 */
[----:B0-----:R-:W-:-:S04]  /*e390*/  @!P0 LEA R2, P1, R6, R2, 0x2 ;  /* 0x0000000206028211 */ /* 0x001fc800078210ff */
[----:B------:R-:W-:-:S05]  /*e3a0*/  @!P0 LEA.HI.X R3, R6, R3, R5, 0x2, P1 ;  /* 0x0000000306038211 */ /* 0x000fca00008f1405 */
[----:B------:R0:W5:Y:S01]  /*e3b0*/  @!P0 LDG.E R4, desc[UR52][R2.64] ;  /* 0x0000003402048981 */ /* 0x000162000c1e1900 */
[----:B------:R-:W-:-:S13]  /*e3c0*/  ISETP.GE.AND P0, PT, R30, UR4, PT ;  /* 0x000000041e007c0c */ /* 0x000fda000bf06270 */
[----:B------:R-:W-:Y:S02]  /*e3d0*/  @P0 LOP3.LUT R27, R27, 0x2, RZ, 0xfc, !PT ;  /* 0x000000021b1b0812 */ /* 0x000fe400078efcff */
[----:B------:R-:W-:Y:S02]  /*e3e0*/  ISETP.GE.AND P0, PT, R29, UR4, PT ;  /* 0x000000041d007c0c */ /* 0x000fe4000bf06270 */
[----:B------:R-:W-:-:S11]  /*e3f0*/  LOP3.LUT R27, R27, 0xfffffffe, RZ, 0xc0, !PT ;  /* 0xfffffffe1b1b7812 */ /* 0x000fd600078ec0ff */
[----:B------:R-:W-:Y:S01]  /*e400*/  @P0 LOP3.LUT R27, R27, 0x1, RZ, 0xfc, !PT ;  /* 0x000000011b1b0812 */ /* 0x000fe200078efcff */
[----:B0-----:R-:W-:Y:S06]  /*e410*/  BRA.DIV UR5, `(.L_x_2670) ;  /* 0x0000004205707947 */ /* 0x001fec000b800000 */
.L_x_2738:
[----:B------:R-:W-:Y:S01]  /*e420*/  SHF.R.S32.HI R32, RZ, 0x1f, R18 ;  /* 0x0000001fff207819 */ /* 0x000fe20000011412 */
[----:B------:R-:W-:Y:S06]  /*e430*/  @!P2 BRA `(.L_x_2671) ;  /* 0x000000000004a947 */ /* 0x000fec0003800000 */
[----:B------:R-:W-:Y:S01]  /*e440*/  BPT.TRAP 0x1 ;  /* 0x000000040000795c */ /* 0x000fe20000300000 */
.L_x_2671:
        /* <DEDUP_REMOVED lines=19> */
[----:B------:R-:W-:-:S04]  /*e580*/  IADD3 R7, R3, R7, RZ ;  /* 0x0000000703077210 */ /* 0x000fc80007ffe0ff */
[----:B------:R-:W-:Y:S01]  /*e590*/  LEA.HI.X R24, R2, UR5, R7, 0x1, P0 ;  /* 0x0000000502187c11 */ /* 0x000fe200080f0c07 */
[----:B------:R-:W-:Y:S01]  /*e5a0*/  IMAD R7, R25, 0x8, R22 ;  /* 0x0000000819077824 */ /* 0x000fe200078e0216 */
[----:B------:R-:W-:-:S04]  /*e5b0*/  SHF.L.U32 R2, R28, 0x1f, RZ ;  /* 0x0000001f1c027819 */ /* 0x000fc800000006ff */
[----:B------:R-:W0:Y:S02]  /*e5c0*/  SYNCS.PHASECHK.TRANS64.TRYWAIT P0, [R7+URZ+0x28840], R2 ;  /* 0x02884002070075a7 */ /* 0x000e24000800017f */
[----:B0-----:R-:W-:Y:S05]  /*e5d0*/  @!P0 BRA `(.L_x_2673) ;  /* 0x0000004000348947 */ /* 0x001fea0003800000 */
.L_x_2739:
[----:B------:R-:W-:Y:S05]  /*e5e0*/  BSYNC B0 ;  /* 0x0000000000007941 */ /* 0x000fea0003800000 */
.L_x_2672:
[----:B------:R-:W1:Y:S01]  /*e5f0*/  S2R R9, SR_TID.X ;  /* 0x0000000000097919 */ /* 0x000e620000002100 */
[----:B------:R-:W-:Y:S01]  /*e600*/  ULDC.64 UR4, c[0x0][0x300] ;  /* 0x0000c00000047ab9 */ /* 0x000fe20000000a00 */
[----:B------:R-:W-:Y:S01]  /*e610*/  LOP3.LUT P3, RZ, R27, 0x2, RZ, 0xc0, !PT ;  /* 0x000000021bff7812 */ /* 0x000fe2000786c0ff */
        /* <DEDUP_REMOVED lines=29> */
[----:B-1----:R-:W-:Y:S02]  /*e7f0*/  @P0 IADD3.X R2, RZ, R2, RZ, P1, !PT ;  /* 0x00000002ff020210 */ /* 0x002fe40000ffe4ff */
[----:B------:R-:W-:Y:S02]  /*e800*/  ISETP.GE.AND P1, PT, R6, 0x11, PT ;  /* 0x000000110600780c */ /* 0x000fe40003f26270 */
        /* <DEDUP_REMOVED lines=73> */
.L_x_2757:
        /* <DEDUP_REMOVED lines=11> */
.L_x_2675:
        /* <DEDUP_REMOVED lines=11> */
.L_x_2676:
[----:B0-----:R0:W5:Y:S01]  /*ee00*/  LDL.LU R4, [R1+0x10] ;  /* 0x0000100001047983 */ /* 0x0011620000300800 */
[----:B------:R0:W-:Y:S03]  /*ee10*/  SYNCS.ARRIVE.TRANS64.A1T0 RZ, [R7+URZ+0x28830], RZ ;  /* 0x028830ff07ff79a7 */ /* 0x0001e6000810003f */
[----:B-1----:R0:W5:Y:S02]  /*ee20*/  LDL.LU R3, [R1+0x4] ;  /* 0x0000040001037983 */ /* 0x0021640000300800 */
[----:B------:R-:W-:Y:S05]  /*ee30*/  WARPSYNC.ALL ;  /* 0x0000000000007948 */ /* 0x000fea0003800000 */
[----:B------:R-:W-:Y:S01]  /*ee40*/  ULDC.64 UR4, c[0x0][0x298] ;  /* 0x0000a60000047ab9 */ /* 0x000fe20000000a00 */
[----:B------:R-:W-:Y:S01]  /*ee50*/  BAR.SYNC.DEFER_BLOCKING 0x8, 0x180 ;  /* 0x0206000000007b1d */ /* 0x000fe20000010000 */
[----:B------:R-:W-:Y:S01]  /*ee60*/  LOP3.LUT P0, RZ, R27, 0x10, RZ, 0xc0, !PT ;  /* 0x000000101bff7812 */ /* 0x000fe2000780c0ff */
[----:B------:R-:W-:-:S03]  /*ee70*/  VIADD R2, R22, 0x10400 ;  /* 0x0001040016027836 */ /* 0x000fc60000000000 */
[----:B------:R-:W-:Y:S01]  /*ee80*/  SEL R31, R31, RZ, !P0 ;  /* 0x000000ff1f1f7207 */ /* 0x000fe20004000000 */
[----:B------:R-:W-:Y:S01]  /*ee90*/  BSSY B6, `(.L_x_2677) ;  /* 0x000001c000067945 */ /* 0x000fe20003800000 */
[----:B-----5:R-:W-:Y:S02]  /*eea0*/  SEL R4, R4, RZ, !P0 ;  /* 0x000000ff04047207 */ /* 0x020fe40004000000 */
[----:B------:R-:W-:Y:S02]  /*eeb0*/  LOP3.LUT P0, RZ, R2, 0x3ff, RZ, 0xc0, !PT ;  /* 0x000003ff02ff7812 */ /* 0x000fe4000780c0ff */
[----:B------:R-:W-:Y:S01]  /*eec0*/  SHF.R.S32.HI R0, RZ, 0x1f, R3 ;  /* 0x0000001fff007819 */ /* 0x000fe20000011403 */
[----:B------:R1:W-:Y:S04]  /*eed0*/  STL [R1+0x1c], R4 ;  /* 0x00001c0401007387 */ /* 0x0003e80000100800 */
[----:B------:R-:W-:-:S04]  /*eee0*/  IMAD R0, R0, UR4, RZ ;  /* 0x0000000400007c24 */ /* 0x000fc8000f8e02ff */
[C---:B------:R-:W-:Y:S02]  /*eef0*/  IMAD R0, R3.reuse, UR5, R0 ;  /* 0x0000000503007c24 */ /* 0x040fe4000f8e0200 */
[----:B------:R-:W-:-:S05]  /*ef00*/  IMAD.WIDE.U32 R2, R3, UR4, RZ ;  /* 0x0000000403027c25 */ /* 0x000fca000f8e00ff */
[----:B------:R-:W-:Y:S01]  /*ef10*/  IADD3 R0, R3, R0, RZ ;  /* 0x0000000003007210 */ /* 0x000fe20007ffe0ff */
[----:B------:R1:W-:Y:S04]  /*ef20*/  STL.64 [R1+0x10], R2 ;  /* 0x0000100201007387 */ /* 0x0003e80000100a00 */
[----:B------:R1:W-:Y:S01]  /*ef30*/  STL [R1+0x4], R0 ;  /* 0x0000040001007387 */ /* 0x0003e20000100800 */
[----:B------:R-:W-:Y:S05]  /*ef40*/  @!P0 BRA `(.L_x_2678) ;  /* 0x0000000000408947 */ /* 0x000fea0003800000 */
[----:B-1----:R-:W-:Y:S01]  /*ef50*/  MOV R2, 0x0 ;  /* 0x0000000000027802 */ /* 0x002fe20000000f00 */
        /* <DEDUP_REMOVED lines=8> */
[----:B0-----:R-:W-:-:S02]  /*efe0*/  IMAD.U32 R7, RZ, RZ, UR7 ;  /* 0x00000007ff077e24 */ /* 0x001fc4000f8e00ff */
[----:B------:R-:W-:Y:S02]  /*eff0*/  IMAD.U32 R10, RZ, RZ, UR8 ;  /* 0x00000008ff0a7e24 */ /* 0x000fe4000f8e00ff */
[----:B------:R-:W-:Y:S02]  /*f000*/  IMAD.MOV.U32 R8, RZ, RZ, 0x70 ;  /* 0x00000070ff087424 */ /* 0x000fe400078e00ff */
[----:B------:R-:W-:Y:S02]  /*f010*/  IMAD.MOV.U32 R12, RZ, RZ, 0x1 ;  /* 0x00000001ff0c7424 */ /* 0x000fe400078e00ff */
[----:B------:R-:W-:-:S07]  /*f020*/  IMAD.MOV.U32 R13, RZ, RZ, RZ ;  /* 0x000000ffff0d7224 */ /* 0x000fce00078e00ff */
[----:B------:R-:W-:-:S07]  /*f030*/  LEPC R20, `(.L_x_2678) ;  /* 0x000000001014794e */ /* 0x000fce0000000000 */
[----:B-1----:R-:W-:Y:S05]  /*f040*/  CALL.ABS.NOINC R2 ;  /* 0x0000000002007343 */ /* 0x002fea0003c00000 */
.L_x_2678:
[----:B------:R-:W-:Y:S05]  /*f050*/  BSYNC B6 ;  /* 0x0000000000067941 */ /* 0x000fea0003800000 */
.L_x_2677:
[----:B------:R-:W2:Y:S01]  /*f060*/  LDL.LU R21, [R1+0x1c] ;  /* 0x00001c0001157983 */ /* 0x000ea20000300800 */
[----:B-1----:R-:W1:Y:S01]  /*f070*/  LDC R4, c[0x0][0x448] ;  /* 0x00011200ff047b82 */ /* 0x002e620000000800 */
[----:B------:R-:W-:Y:S02]  /*f080*/  ULDC.64 UR4, c[0x0][0x2d8] ;  /* 0x0000b60000047ab9 */ /* 0x000fe40000000a00 */
[----:B------:R-:W3:Y:S04]  /*f090*/  LDL.LU R20, [R1+0x4] ;  /* 0x0000040001147983 */ /* 0x000ee80000300800 */
[----:B------:R-:W3:Y:S01]  /*f0a0*/  LDL.LU.64 R2, [R1+0x10] ;  /* 0x0000100001027983 */ /* 0x000ee20000300a00 */
[----:B------:R-:W-:-:S03]  /*f0b0*/  IMAD R0, R32, UR4, RZ ;  /* 0x0000000420007c24 */ /* 0x000fc6000f8e02ff */
[----:B------:R4:W5:Y:S01]  /*f0c0*/  LDL R10, [R1+0x8] ;  /* 0x00000800010a7983 */ /* 0x0009620000100800 */
[----:B------:R-:W-:-:S03]  /*f0d0*/  IMAD R5, R18, UR5, R0 ;  /* 0x0000000512057c24 */ /* 0x000fc6000f8e0200 */
[----:B------:R4:W5:Y:S01]  /*f0e0*/  LDL R8, [R1] ;  /* 0x0000000001087983 */ /* 0x0009620000100800 */
[----:B-1----:R-:W-:-:S13]  /*f0f0*/  ISETP.NE.AND P6, PT, R4, 0x1, PT ;  /* 0x000000010400780c */ /* 0x002fda0003fc5270 */
[----:B------:R-:W1:Y:S01]  /*f100*/  @P6 LDC R4, c[0x0][0x450] ;  /* 0x00011400ff046b82 */ /* 0x000e620000000800 */
[----:B---3--:R-:W-:Y:S02]  /*f110*/  IMAD.MOV.U32 R3, RZ, RZ, R20 ;  /* 0x000000ffff037224 */ /* 0x008fe400078e0014 */
[----:B------:R-:W3:Y:S01]  /*f120*/  S2R R20, SR_TID.X ;  /* 0x0000000000147919 */ /* 0x000ee20000002100 */
[----:B------:R-:W-:Y:S01]  /*f130*/  IMAD.WIDE.U32 R2, R18, UR4, R2 ;  /* 0x0000000412027c25 */ /* 0x000fe2000f8e0002 */
[----:B------:R-:W-:-:S03]  /*f140*/  ULDC.64 UR4, c[0x0][0x2e0] ;  /* 0x0000b80000047ab9 */ /* 0x000fc60000000a00 */
[----:B--2---:R-:W-:Y:S02]  /*f150*/  IMAD R0, R21, UR4, RZ ;  /* 0x0000000415007c24 */ /* 0x004fe4000f8e02ff */
[----:B------:R-:W2:Y:S01]  /*f160*/  S2R R21, SR_TID.X ;  /* 0x0000000000157919 */ /* 0x000ea20000002100 */
[----:B------:R-:W-:Y:S02]  /*f170*/  IMAD.IADD R3, R3, 0x1, R5 ;  /* 0x0000000103037824 */ /* 0x000fe400078e0205 */
[----:B------:R-:W0:Y:S01]  /*f180*/  @P6 LDC R5, c[0x0][0x44c] ;  /* 0x00011300ff056b82 */ /* 0x000e220000000800 */
[C---:B------:R-:W-:Y:S02]  /*f190*/  IMAD R0, R31.reuse, UR5, R0 ;  /* 0x000000051f007c24 */ /* 0x040fe4000f8e0200 */
[----:B------:R-:W-:Y:S01]  /*f1a0*/  IMAD.WIDE.U32 R2, R31, UR4, R2 ;  /* 0x000000041f027c25 */ /* 0x000fe2000f8e0002 */
[----:B------:R-:W-:-:S03]  /*f1b0*/  ULDC.64 UR4, c[0x0][0x2d0] ;  /* 0x0000b40000047ab9 */ /* 0x000fc60000000a00 */
[----:B------:R-:W-:Y:S01]  /*f1c0*/  IMAD.IADD R3, R3, 0x1, R0 ;  /* 0x0000000103037824 */ /* 0x000fe200078e0200 */
[----:B---3--:R-:W-:-:S04]  /*f1d0*/  LOP3.LUT R20, R20, 0x7f, RZ, 0xc0, !PT ;  /* 0x0000007f14147812 */ /* 0x008fc800078ec0ff */
[----:B------:R-:W-:Y:S02]  /*f1e0*/  SHF.R.U32.HI R20, RZ, 0x3, R20 ;  /* 0x00000003ff147819 */ /* 0x000fe40000011614 */
[----:B--2---:R-:W-:-:S04]  /*f1f0*/  SHF.L.U32 R21, R21, 0x4, RZ ;  /* 0x0000000415157819 */ /* 0x004fc800000006ff */
[----:B------:R-:W-:-:S04]  /*f200*/  LOP3.LUT R21, R21, 0x70, RZ, 0xc0, !PT ;  /* 0x0000007015157812 */ /* 0x000fc800078ec0ff */
[----:B------:R-:W-:-:S05]  /*f210*/  LOP3.LUT R20, R20, R21, RZ, 0xfc, !PT ;  /* 0x0000001514147212 */ /* 0x000fca00078efcff */
[----:B------:R-:W-:-:S04]  /*f220*/  IMAD R0, R17, 0x80, R20 ;  /* 0x0000008011007824 */ /* 0x000fc800078e0214 */
[----:B0-----:R-:W-:-:S04]  /*f230*/  @P6 IMAD.HI.U32 R5, R0, R5, RZ ;  /* 0x0000000500056227 */ /* 0x001fc800078e00ff */
[----:B------:R-:W-:Y:S01]  /*f240*/  IMAD.MOV.U32 R6, RZ, RZ, R0 ;  /* 0x000000ffff067224 */ /* 0x000fe200078e0000 */
[----:B-1----:R-:W-:Y:S02]  /*f250*/  @P6 SHF.R.U32.HI R6, RZ, R4, R5 ;  /* 0x00000004ff066219 */ /* 0x002fe40000011605 */
        /* <DEDUP_REMOVED lines=16> */
[----:B------:R-:W-:Y:S01]  /*f360*/  ULDC UR4, c[0x0][0x2b8] ;  /* 0x0000ae0000047ab9 */ /* 0x000fe20000000800 */
[----:B------:R-:W-:Y:S02]  /*f370*/  IADD3 R3, R3, R6, RZ ;  /* 0x0000000603037210 */ /* 0x000fe40007ffe0ff */
        /* <DEDUP_REMOVED lines=8> */
[----:B-----5:R-:W-:Y:S02]  /*f400*/  IMAD R5, R10, R5, RZ ;  /* 0x000000050a057224 */ /* 0x020fe400078e02ff */
[----:B------:R-:W-:Y:S01]  /*f410*/  IMAD R17, R17, 0x80, R9 ;  /* 0x0000008011117824 */ /* 0x000fe200078e0209 */
[----:B------:R-:W1:Y:S03]  /*f420*/  SHFL.IDX PT, R2, R4, RZ, 0x181f ;  /* 0x00181fff04027589 */ /* 0x000e6600000e0000 */
[C---:B------:R-:W-:Y:S01]  /*f430*/  VIADD R6, R17.reuse, 0x10 ;  /* 0x0000001011067836 */ /* 0x040fe20000000000 */
[----:B------:R-:W-:-:S13]  /*f440*/  ISETP.GE.AND P2, PT, R17, R5, PT ;  /* 0x000000051100720c */ /* 0x000fda0003f46270 */
[----:B0-----:R-:W-:-:S05]  /*f450*/  @!P2 LEA R14, P3, R30, R14, 0x1 ;  /* 0x0000000e1e0ea211 */ /* 0x001fca00078608ff */
[----:B-1----:R-:W-:Y:S02]  /*f460*/  @!P2 IMAD.X R3, RZ, RZ, R2, P3 ;  /* 0x000000ffff03a224 */ /* 0x002fe400018e0602 */
[----:B------:R-:W-:Y:S02]  /*f470*/  @!P2 IMAD.MOV.U32 R2, RZ, RZ, R14 ;  /* 0x000000ffff02a224 */ /* 0x000fe400078e000e */
[----:B------:R-:W0:Y:S04]  /*f480*/  SHFL.IDX PT, R14, R0, 0x1, 0x181f ;  /* 0x00381f00000e7f89 */ /* 0x000e2800000e0000 */
[----:B------:R-:W-:Y:S04]  /*f490*/  @!P2 LDGSTS.E.BYPASS.LTC128B.128 [R8+0x10400], desc[UR52][R2.64], !P0 ;  /* 0x104000000208afae */ /* 0x000fe8000c101d74 */
[----:B------:R1:W-:Y:S01]  /*f4a0*/  @!P2 LDGSTS.E.BYPASS.LTC128B.128 [R8+0x14400], desc[UR52][R2.64+0x80], !P1 ;  /* 0x144000800208afae */ /* 0x0003e2000c901d74 */
[----:B------:R-:W-:Y:S01]  /*f4b0*/  ISETP.GE.AND P2, PT, R6, R5, PT ;  /* 0x000000050600720c */ /* 0x000fe20003f46270 */
[----:B------:R-:W-:-:S02]  /*f4c0*/  VIADD R6, R17, 0x20 ;  /* 0x0000002011067836 */ /* 0x000fc40000000000 */
[----:B-1----:R-:W1:Y:S10]  /*f4d0*/  SHFL.IDX PT, R2, R4, 0x1, 0x181f ;  /* 0x00381f0004027f89 */ /* 0x002e7400000e0000 */
[----:B0-----:R-:W-:-:S05]  /*f4e0*/  @!P2 LEA R14, P3, R30, R14, 0x1 ;  /* 0x0000000e1e0ea211 */ /* 0x001fca00078608ff */
[----:B-1----:R-:W-:Y:S01]  /*f4f0*/  @!P2 IMAD.X R7, RZ, RZ, R2, P3 ;  /* 0x000000ffff07a224 */ /* 0x002fe200018e0602 */
[----:B------:R-:W-:Y:S02]  /*f500*/  @!P2 MOV R2, R14 ;  /* 0x0000000e0002a202 */ /* 0x000fe40000000f00 */
[----:B------:R-:W0:Y:S01]  /*f510*/  SHFL.IDX PT, R14, R0, 0x2, 0x181f ;  /* 0x00581f00000e7f89 */ /* 0x000e2200000e0000 */
[----:B------:R-:W-:-:S05]  /*f520*/  @!P2 IMAD.MOV.U32 R3, RZ, RZ, R7 ;  /* 0x000000ffff03a224 */ /* 0x000fca00078e0007 */
[----:B------:R-:W-:Y:S04]  /*f530*/  @!P2 LDGSTS.E.BYPASS.LTC128B.128 [R8+0x10c00], desc[UR52][R2.64], !P0 ;  /* 0x10c000000208afae */ /* 0x000fe8000c101d74 */
[----:B------:R1:W-:Y:S01]  /*f540*/  @!P2 LDGSTS.E.BYPASS.LTC128B.128 [R8+0x14c00], desc[UR52][R2.64+0x80], !P1 ;  /* 0x14c000800208afae */ /* 0x0003e2000c901d74 */
[----:B------:R-:W-:Y:S02]  /*f550*/  ISETP.GE.AND P2, PT, R6, R5, PT ;  /* 0x000000050600720c */ /* 0x000fe40003f46270 */
[----:B------:R-:W-:Y:S01]  /*f560*/  IADD3 R6, R17, 0x30, RZ ;  /* 0x0000003011067810 */ /* 0x000fe20007ffe0ff */
        /* <DEDUP_REMOVED lines=48> */
.L_x_2774:
        /* <DEDUP_REMOVED lines=11> */
.L_x_2681:
[----:B------:R-:W-:Y:S05]  /*f920*/  BSYNC B0 ;  /* 0x0000000000007941 */ /* 0x000fea0003800000 */
.L_x_2680:
[----:B------:R-:W-:Y:S01]  /*f930*/  NOP ;  /* 0x0000000000007918 */ /* 0x000fe20000000000 */
[----:B------:R-:W-:-:S13]  /*f940*/  PLOP3.LUT P0, PT, PT, PT, PT, 0x80, 0x0 ;  /* 0x000000000000781c */ /* 0x000fda0003f0f070 */
.L_x_2682:
[----:B------:R-:W-:Y:S02]  /*f950*/  PLOP3.LUT P1, PT, P1, P0, PT, 0xa2, 0x0 ;  /* 0x000000000000781c */ /* 0x000fe40000f21472 */
[----:B------:R-:W-:-:S08]  /*f960*/  @P0 R2UR P1, UR4, R22 ;  /* 0x00000000160402ca */ /* 0x000fd00000020000 */
[----:B------:R-:W-:-:S05]  /*f970*/  @P0 PLOP3.LUT P0, PT, P1, PT, PT, 0x80, 0x0 ;  /* 0x000000000000081c */ /* 0x000fca0000f0f070 */
[----:B------:R-:W-:Y:S01]  /*f980*/  @!P1 SYNCS.ARRIVE.TRANS64.RED.A0T1 RZ, [UR4+0x28800], RZ ;  /* 0x028800ffffff99a7 */ /* 0x000fe20008200404 */
[----:B------:R-:W-:Y:S07]  /*f990*/  @!P1 ARRIVES.LDGSTSBAR.64.TRANSCNT [UR4+0x28800] ;  /* 0x02880000ff0099b0 */ /* 0x000fee0008000a84 */
[----:B------:R-:W-:Y:S05]  /*f9a0*/  @P0 BRA.U.ANY `(.L_x_2682) ;  /* 0xfffffffd00e80947 */ /* 0x000fea000393ffff */
[----:B0-----:R-:W3:Y:S02]  /*f9b0*/  LDL.LU R2, [R1+0x18] ;  /* 0x0000180001027983 */ /* 0x001ee40000300800 */
[----:B---3--:R-:W-:-:S04]  /*f9c0*/  IADD3 R2, R2, 0x1, RZ ;  /* 0x0000000102027810 */ /* 0x008fc80007ffe0ff */
[----:B------:R-:W-:Y:S01]  /*f9d0*/  LEA.HI R0, R2, R2, RZ, 0x1 ;  /* 0x0000000202007211 */ /* 0x000fe200078f08ff */
[----:B------:R0:W-:Y:S03]  /*f9e0*/  STL [R1+0x18], R2 ;  /* 0x0000180201007387 */ /* 0x0001e60000100800 */
[----:B------:R-:W-:-:S05]  /*f9f0*/  LOP3.LUT R0, R0, 0xfffffffe, RZ, 0xc0, !PT ;  /* 0xfffffffe00007812 */ /* 0x000fca00078ec0ff */
[----:B------:R-:W-:-:S05]  /*fa00*/  IMAD.IADD R0, R2, 0x1, -R0 ;  /* 0x0000000102007824 */ /* 0x000fca00078e0a00 */
[----:B------:R-:W-:Y:S01]  /*fa10*/  SHF.L.U32 R3, R0, 0x1f, RZ ;  /* 0x0000001f00037819 */ /* 0x000fe200000006ff */
[----:B------:R-:W-:Y:S01]  /*fa20*/  NOP ;  /* 0x0000000000007918 */ /* 0x000fe20000000000 */
[----:B0-----:R-:W3:Y:S01]  /*fa30*/  LDL R2, [R1+0xc] ;  /* 0x00000c0001027983 */ /* 0x001ee20000100800 */
[----:B------:R0:W-:Y:S01]  /*fa40*/  SYNCS.ARRIVE.TRANS64.A1T0 RZ, [R22+URZ+0x28800], RZ ;  /* 0x028800ff16ff79a7 */ /* 0x0001e2000810003f */
[----:B------:R-:W-:Y:S01]  /*fa50*/  BSSY B0, `(.L_x_2683) ;  /* 0x0000004000007945 */ /* 0x000fe20003800000 */
[----:B------:R-:W1:Y:S01]  /*fa60*/  SYNCS.PHASECHK.TRANS64.TRYWAIT P1, [R22+URZ+0x28820], R3 ;  /* 0x02882003160075a7 */ /* 0x000e62000802017f */
[----:B---3--:R-:W-:Y:S02]  /*fa70*/  ISETP.GE.AND P0, PT, R2, 0x2, PT ;  /* 0x000000020200780c */ /* 0x008fe40003f06270 */
[----:B01----:R-:W-:Y:S11]  /*fa80*/  @!P1 BRA `(.L_x_2684) ;  /* 0x0000004000749947 */ /* 0x003ff60003800000 */
.L_x_2775:
[----:B------:R-:W-:Y:S05]  /*fa90*/  BSYNC B0 ;  /* 0x0000000000007941 */ /* 0x000fea0003800000 */
.L_x_2683:
        /* <DEDUP_REMOVED lines=8> */
[----:B------:R-:W-:Y:S02]  /*fb20*/  IMAD.MOV.U32 R31, RZ, RZ, R26 ;  /* 0x000000ffff1f7224 */ /* 0x000fe400078e001a */
[----:B---3--:R-:W-:-:S10]  /*fb30*/  VIADD R6, R0, 0xfffffffe ;  /* 0xfffffffe00067836 */ /* 0x008fd40000000000 */
.L_x_2699:
[----:B0-----:R-:W0:Y:S01]  /*fb40*/  S2R R3, SR_TID.X ;  /* 0x0000000000037919 */ /* 0x001e220000002100 */
[----:B------:R-:W1:Y:S01]  /*fb50*/  LDC R4, c[0x0][0x430] ;  /* 0x00010c00ff047b82 */ /* 0x000e620000000800 */
[----:B------:R-:W-:Y:S05]  /*fb60*/  YIELD ;  /* 0x0000000000007946 */ /* 0x000fea0003800000 */
[----:B------:R-:W-:Y:S01]  /*fb70*/  ULDC.64 UR4, c[0x0][0x428] ;  /* 0x00010a0000047ab9 */ /* 0x000fe20000000a00 */
[----:B------:R-:W-:Y:S01]  /*fb80*/  VIADD R25, R10, 0x1 ;  /* 0x000000010a197836 */ /* 0x000fe20000000000 */
[----:B-1----:R-:W-:Y:S02]  /*fb90*/  ISETP.NE.AND P0, PT, R4, 0x1, PT ;  /* 0x000000010400780c */ /* 0x002fe40003f05270 */
[----:B0-----:R-:W-:-:S02]  /*fba0*/  LOP3.LUT R0, R3, 0x7f, RZ, 0xc0, !PT ;  /* 0x0000007f03007812 */ /* 0x001fc400078ec0ff */
[----:B------:R-:W-:Y:S02]  /*fbb0*/  SHF.L.U32 R4, R3, 0x4, RZ ;  /* 0x0000000403047819 */ /* 0x000fe400000006ff */
[----:B------:R-:W-:-:S07]  /*fbc0*/  SHF.R.U32.HI R5, RZ, 0x3, R0 ;  /* 0x00000003ff057819 */ /* 0x000fce0000011600 */
[----:B------:R-:W0:Y:S01]  /*fbd0*/  @P0 LDC R0, c[0x0][0x434] ;  /* 0x00010d00ff000b82 */ /* 0x000e220000000800 */
[----:B------:R-:W-:Y:S01]  /*fbe0*/  LOP3.LUT R4, R4, 0x70, RZ, 0xc0, !PT ;  /* 0x0000007004047812 */ /* 0x000fe200078ec0ff */
[----:B------:R-:W-:-:S06]  /*fbf0*/  IMAD R7, R6, 0x80, R5 ;  /* 0x0000008006077824 */ /* 0x000fcc00078e0205 */
[----:B------:R-:W1:Y:S01]  /*fc00*/  @P0 LDC R3, c[0x0][0x438] ;  /* 0x00010e00ff030b82 */ /* 0x000e620000000800 */
[----:B------:R-:W-:-:S05]  /*fc10*/  IADD3 R7, R4, R7, R36 ;  /* 0x0000000704077210 */ /* 0x000fca0007ffe024 */
        /* <DEDUP_REMOVED lines=26> */
.L_x_2687:
[----:B------:R-:W-:Y:S01]  /*fdc0*/  IMAD R6, R25, 0x8, R22 ;  /* 0x0000000819067824 */ /* 0x000fe200078e0216 */
[----:B------:R-:W-:Y:S01]  /*fdd0*/  SHF.L.U32 R3, R28, 0x1f, RZ ;  /* 0x0000001f1c037819 */ /* 0x000fe200000006ff */
[----:B------:R-:W-:Y:S03]  /*fde0*/  BSSY B1, `(.L_x_2688) ;  /* 0x0000003000017945 */ /* 0x000fe60003800000 */
[----:B------:R-:W0:Y:S02]  /*fdf0*/  SYNCS.PHASECHK.TRANS64.TRYWAIT P0, [R6+URZ+0x28840], R3 ;  /* 0x02884003060075a7 */ /* 0x000e24000800017f */
[----:B0-----:R-:W-:Y:S05]  /*fe00*/  @!P0 BRA `(.L_x_2689) ;  /* 0x0000003c00a88947 */ /* 0x001fea0003800000 */
.L_x_2776:
[----:B------:R-:W-:Y:S05]  /*fe10*/  BSYNC B1 ;  /* 0x0000000000017941 */ /* 0x000fea0003800000 */
.L_x_2688:
        /* <DEDUP_REMOVED lines=71> */
.L_x_2794:
        /* <DEDUP_REMOVED lines=9> */
.L_x_2691:
[----:B------:R-:W-:Y:S02]  /*10320*/  PLOP3.LUT P3, PT, P3, P0, PT, 0xa2, 0x0 ;  /* 0x000000000000781c */ /* 0x000fe40001f61472 */
[----:B------:R-:W-:-:S08]  /*10330*/  @P0 R2UR P3, UR4, R6 ;  /* 0x00000000060402ca */ /* 0x000fd00000060000 */
[----:B------:R-:W-:-:S05]  /*10340*/  @P0 PLOP3.LUT P0, PT, P3, PT, PT, 0x80, 0x0 ;  /* 0x000000000000081c */ /* 0x000fca0001f0f070 */
[----:B------:R-:W-:Y:S01]  /*10350*/  @!P3 SYNCS.ARRIVE.TRANS64.RED.A0T1 RZ, [UR4+0x28830], RZ ;  /* 0x028830ffffffb9a7 */ /* 0x000fe20008200404 */
[----:B------:R-:W-:Y:S07]  /*10360*/  @!P3 ARRIVES.LDGSTSBAR.64.TRANSCNT [UR4+0x28830] ;  /* 0x02883000ff00b9b0 */ /* 0x000fee0008000a84 */
[----:B------:R-:W-:Y:S05]  /*10370*/  @P0 BRA.U.ANY `(.L_x_2691) ;  /* 0xfffffffd00e80947 */ /* 0x000fea000393ffff */
[----:B------:R-:W-:Y:S01]  /*10380*/  NOP ;  /* 0x0000000000007918 */ /* 0x000fe20000000000 */
[----:B-1----:R-:W-:-:S04]  /*10390*/  MOV R2, UR36 ;  /* 0x0000002400027c02 */ /* 0x002fc80008000f00 */
[----:B------:R-:W-:-:S13]  /*103a0*/  ISETP.NE.AND P4, PT, R2, 0x3, PT ;  /* 0x000000030200780c */ /* 0x000fda0003f85270 */
[----:B------:R-:W-:Y:S05]  /*103b0*/  @!P4 BRA `(.L_x_2692) ;  /* 0x000000000004c947 */ /* 0x000fea0003800000 */
[----:B------:R-:W-:Y:S01]  /*103c0*/  BPT.TRAP 0x1 ;  /* 0x000000040000795c */ /* 0x000fe20000300000 */
.L_x_2692:
[----:B------:R1:W-:Y:S01]  /*103d0*/  SYNCS.ARRIVE.TRANS64.A1T0 RZ, [R6+URZ+0x28830], RZ ;  /* 0x028830ff06ff79a7 */ /* 0x0003e2000810003f */
[----:B------:R-:W-:Y:S05]  /*103e0*/  @!P4 BRA `(.L_x_2693) ;  /* 0x000000000004c947 */ /* 0x000fea0003800000 */
[----:B------:R-:W-:Y:S01]  /*103f0*/  BPT.TRAP 0x1 ;  /* 0x000000040000795c */ /* 0x000fe20000300000 */
.L_x_2693:
[----:B------:R-:W-:Y:S01]  /*10400*/  SHF.L.U32 R2, R17, 0x1f, RZ ;  /* 0x0000001f11027819 */ /* 0x000fe200000006ff */
[----:B-1----:R-:W-:Y:S01]  /*10410*/  IMAD R6, R10, 0x8, R22 ;  /* 0x000000080a067824 */ /* 0x002fe200078e0216 */
[----:B------:R-:W-:Y:S01]  /*10420*/  BSSY B1, `(.L_x_2694) ;  /* 0x0000004000017945 */ /* 0x000fe20003800000 */
[----:B------:R-:W-:Y:S02]  /*10430*/  IMAD R8, R31, -0x80, R35 ;  /* 0xffffff801f087824 */ /* 0x000fe400078e0223 */
[----:B------:R-:W1:Y:S02]  /*10440*/  SYNCS.PHASECHK.TRANS64.TRYWAIT P0, [R6+URZ+0x28860], R2 ;  /* 0x02886002060075a7 */ /* 0x000e64000800017f */
[----:B-1----:R-:W-:Y:S05]  /*10450*/  @!P0 BRA `(.L_x_2695) ;  /* 0x0000004000748947 */ /* 0x002fea0003800000 */
.L_x_2795:
[----:B------:R-:W-:Y:S05]  /*10460*/  BSYNC B1 ;  /* 0x0000000000017941 */ /* 0x000fea0003800000 */
.L_x_2694:
[----:B------:R-:W3:Y:S01]  /*10470*/  S2R R3, SR_TID.X ;  /* 0x0000000000037919 */ /* 0x000ee20000002100 */
[----:B------:R-:W-:Y:S01]  /*10480*/  UMOV UR4, 0xffffffff ;  /* 0xffffffff00047882 */ /* 0x000fe20000000000 */
        /* <DEDUP_REMOVED lines=17> */
[----:B0-----:R-:W-:-:S04]  /*105a0*/  IADD3 R2, P0, R2, R5, RZ ;  /* 0x0000000502027210 */ /* 0x001fc80007f1e0ff */
[----:B-1----:R-:W-:Y:S02]  /*105b0*/  IADD3.X R3, RZ, R3, RZ, P0, !PT ;  /* 0x00000003ff037210 */ /* 0x002fe400007fe4ff */
        /* <DEDUP_REMOVED lines=45> */
.L_x_2813:
[----:B01----:R-:W-:Y:S01]  /*10890*/  IADD3 R2, P0, R14, R5, RZ ;  /* 0x000000050e027210 */ /* 0x003fe20007f1e0ff */
        /* <DEDUP_REMOVED lines=28> */
.L_x_2697:
        /* <DEDUP_REMOVED lines=11> */
.L_x_2698:
[C---:B------:R-:W-:Y:S01]  /*10b10*/  ISETP.GT.AND P0, PT, R26.reuse, RZ, PT ;  /* 0x000000ff1a00720c */ /* 0x040fe20003f04270 */
[----:B------:R0:W-:Y:S01]  /*10b20*/  SYNCS.ARRIVE.TRANS64.A1T0 RZ, [R6+URZ+0x28850], RZ ;  /* 0x028850ff06ff79a7 */ /* 0x0001e2000810003f */
[----:B------:R-:W-:Y:S01]  /*10b30*/  MOV R17, R28 ;  /* 0x0000001c00117202 */ /* 0x000fe20000000f00 */
[----:B------:R-:W-:Y:S02]  /*10b40*/  IMAD.MOV.U32 R10, RZ, RZ, R25 ;  /* 0x000000ffff0a7224 */ /* 0x000fe400078e0019 */
[----:B------:R-:W-:Y:S02]  /*10b50*/  IMAD.MOV.U32 R31, RZ, RZ, R26 ;  /* 0x000000ffff1f7224 */ /* 0x000fe400078e001a */
[----:B0-----:R-:W-:-:S06]  /*10b60*/  VIADD R6, R26, 0xffffffff ;  /* 0xffffffff1a067836 */ /* 0x001fcc0000000000 */
[----:B------:R-:W-:Y:S05]  /*10b70*/  @P0 BRA `(.L_x_2699) ;  /* 0xffffffec00f00947 */ /* 0x000fea000383ffff */
.L_x_2686:
[----:B------:R-:W-:Y:S05]  /*10b80*/  BSYNC B0 ;  /* 0x0000000000007941 */ /* 0x000fea0003800000 */
.L_x_2685:
        /* <DEDUP_REMOVED lines=17> */
.L_x_2701:
[----:B------:R-:W-:Y:S05]  /*10ca0*/  BSYNC B0 ;  /* 0x0000000000007941 */ /* 0x000fea0003800000 */
.L_x_2700:
[----:B------:R-:W-:-:S05]  /*10cb0*/  IMAD.U32 R0, RZ, RZ, UR36 ;  /* 0x00000024ff007e24 */ /* 0x000fca000f8e00ff */
[----:B------:R-:W-:-:S13]  /*10cc0*/  ISETP.NE.AND P0, PT, R0, 0x3, PT ;  /* 0x000000030000780c */ /* 0x000fda0003f05270 */
[----:B------:R-:W-:Y:S05]  /*10cd0*/  @!P0 BRA `(.L_x_2702) ;  /* 0x0000000000048947 */ /* 0x000fea0003800000 */
[----:B------:R-:W-:Y:S01]  /*10ce0*/  BPT.TRAP 0x1 ;  /* 0x000000040000795c */ /* 0x000fe20000300000 */
.L_x_2702:
[----:B------:R-:W-:Y:S01]  /*10cf0*/  IMAD R0, R25, 0x8, R22 ;  /* 0x0000000819007824 */ /* 0x000fe200078e0216 */
[----:B0-----:R-:W-:Y:S01]  /*10d00*/  SHF.L.U32 R3, R28, 0x1f, RZ ;  /* 0x0000001f1c037819 */ /* 0x001fe200000006ff */
[----:B------:R-:W-:Y:S01]  /*10d10*/  BSSY B0, `(.L_x_2703) ;  /* 0x0000004000007945 */ /* 0x000fe20003800000 */
[----:B------:R-:W-:Y:S02]  /*10d20*/  IMAD R6, R26, -0x80, R35 ;  /* 0xffffff801a067824 */ /* 0x000fe400078e0223 */
[----:B------:R-:W0:Y:S02]  /*10d30*/  SYNCS.PHASECHK.TRANS64.TRYWAIT P0, [R0+URZ+0x28860], R3 ;  /* 0x02886003000075a7 */ /* 0x000e24000800017f */
[----:B0-----:R-:W-:Y:S05]  /*10d40*/  @!P0 BRA `(.L_x_2704) ;  /* 0x0000004000d48947 */ /* 0x001fea0003800000 */
.L_x_2814:
[----:B------:R-:W-:Y:S05]  /*10d50*/  BSYNC B0 ;  /* 0x0000000000007941 */ /* 0x000fea0003800000 */
.L_x_2703:
[----:B------:R-:W1:Y:S01]  /*10d60*/  S2R R2, SR_TID.X ;  /* 0x0000000000027919 */ /* 0x000e620000002100 */
[----:B------:R-:W-:Y:S01]  /*10d70*/  UMOV UR4, 0xffffffff ;  /* 0xffffffff00047882 */ /* 0x000fe20000000000 */
[----:B------:R-:W-:Y:S02]  /*10d80*/  LEA R9, R25, R34, 0xe ;  /* 0x0000002219097211 */ /* 0x000fe400078e70ff */
        /* <DEDUP_REMOVED lines=40> */
[----:B------:R-:W0:Y:S02]  /*11010*/  SHFL.IDX PT, R14, R23, 0x5, 0x181f ;  /* 0x00b81f00170e7f89 */ /* 0x000e2400000e0000 */
[----:B------:R-:W-:Y:S02]  /*11020*/  IADD3.X R3, RZ, R7, RZ, P4, !PT ;  /* 0x00000007ff037210 */ /* 0x000fe400027fe4ff */
        /* <DEDUP_REMOVED lines=25> */
.L_x_2832:
        /* <DEDUP_REMOVED lines=11> */
.L_x_2706:
        /* <DEDUP_REMOVED lines=11> */
.L_x_2707:
[----:B------:R0:W-:Y:S01]  /*11320*/  SYNCS.ARRIVE.TRANS64.A1T0 RZ, [R0+URZ+0x28850], RZ ;  /* 0x028850ff00ff79a7 */ /* 0x0001e2000810003f */
[----:B------:R-:W-:-:S04]  /*11330*/  IADD3 R25, R25, 0x1, RZ ;  /* 0x0000000119197810 */ /* 0x000fc80007ffe0ff */
[----:B------:R-:W-:-:S04]  /*11340*/  ISETP.NE.AND P0, PT, R25, 0x2, PT ;  /* 0x000000021900780c */ /* 0x000fc80003f05270 */
[----:B------:R-:W-:Y:S02]  /*11350*/  SEL R3, RZ, 0x1, P0 ;  /* 0x00000001ff037807 */ /* 0x000fe40000000000 */
[----:B------:R-:W-:Y:S02]  /*11360*/  SEL R25, R25, RZ, P0 ;  /* 0x000000ff19197207 */ /* 0x000fe40000000000 */
[----:B0-----:R-:W-:-:S07]  /*11370*/  LOP3.LUT R28, R28, R3, RZ, 0x3c, !PT ;  /* 0x000000031c1c7212 */ /* 0x001fce00078e3cff */
.L_x_2664:
[----:B------:R-:W-:Y:S05]  /*11380*/  BSYNC B7 ;  /* 0x0000000000077941 */ /* 0x000fea0003800000 */
.L_x_2662:
        /* <DEDUP_REMOVED lines=8> */
[----:B------:R2:W3:Y:S01]  /*11410*/  LDS.128 R16, [R22+0x288d0] ;  /* 0x0288d00016107984 */ /* 0x0004e20000000c00 */
[----:B------:R-:W-:Y:S06]  /*11420*/  BAR.ARV 0x4, 0x180 ;  /* 0x0106000000007b1d */ /* 0x000fec0000002000 */
[----:B------:R-:W-:Y:S05]  /*11430*/  BRA `(.L_x_2709) ;  /* 0x0000000800cc7947 */ /* 0x000fea0003800000 */
.L_x_2708:
[----:B------:R-:W0:Y:S01]  /*11440*/  S2R R0, SR_TID.X ;  /* 0x0000000000007919 */ /* 0x000e220000002100 */
[----:B------:R-:W-:Y:S01]  /*11450*/  UMOV UR4, 0xffffffff ;  /* 0xffffffff00047882 */ /* 0x000fe20000000000 */
[----:B0-----:R-:W-:-:S04]  /*11460*/  LOP3.LUT R8, R0, 0x1f, RZ, 0xc0, !PT ;  /* 0x0000001f00087812 */ /* 0x001fc800078ec0ff */
[----:B------:R-:W-:Y:S01]  /*11470*/  ISETP.NE.AND P0, PT, R8, 0x1f, PT ;  /* 0x0000001f0800780c */ /* 0x000fe20003f05270 */
[----:B------:R-:W-:-:S12]  /*11480*/  BRA.DIV UR4, `(.L_x_2710) ;  /* 0x0000004604947947 */ /* 0x000fd8000b800000 */
[----:B------:R-:W-:Y:S01]  /*11490*/  IMAD.IADD R5, R19, 0x1, R8 ;  /* 0x0000000113057824 */ /* 0x000fe200078e0208 */
[----:B------:R-:W-:-:S04]  /*114a0*/  ULDC UR4, c[0x0][0xc3c] ;  /* 0x00030f0000047ab9 */ /* 0x000fc80000000800 */
        /* <DEDUP_REMOVED lines=29> */
.L_x_2842:
[----:B------:R-:W-:Y:S02]  /*11680*/  ULDC UR4, c[0x0][0xc38] ;  /* 0x00030e0000047ab9 */ /* 0x000fe40000000800 */
[----:B------:R-:W-:-:S04]  /*11690*/  IMAD.U32 R7, RZ, RZ, UR4 ;  /* 0x00000004ff077e24 */ /* 0x000fc8000f8e00ff */
[----:B-1----:R-:W-:-:S04]  /*116a0*/  IMAD R3, R14, R7, RZ ;  /* 0x000000070e037224 */ /* 0x002fc800078e02ff */
[----:B------:R-:W-:-:S05]  /*116b0*/  IMAD.IADD R8, R0, 0x1, R3 ;  /* 0x0000000100087824 */ /* 0x000fca00078e0203 */
[----:B------:R-:W-:-:S13]  /*116c0*/  ISETP.GT.AND P6, PT, R8, R5, PT ;  /* 0x000000050800720c */ /* 0x000fda0003fc4270 */
[----:B------:R-:W-:Y:S05]  /*116d0*/  @P6 BRA `(.L_x_2711) ;  /* 0x00000000009c6947 */ /* 0x000fea0003800000 */
.L_x_2716:
[----:B------:R-:W1:Y:S01]  /*116e0*/  LDC R0, c[0x0][0xc3c] ;  /* 0x00030f00ff007b82 */ /* 0x000e620000000800 */
[----:B------:R-:W-:-:S04]  /*116f0*/  IADD3 R19, R19, 0x1f, RZ ;  /* 0x0000001f13137810 */ /* 0x000fc80007ffe0ff */
[----:B-1----:R-:W-:-:S13]  /*11700*/  ISETP.GE.AND P6, PT, R19, R0, PT ;  /* 0x000000001300720c */ /* 0x002fda0003fc6270 */
[----:B------:R-:W-:Y:S05]  /*11710*/  @P6 BRA `(.L_x_2712) ;  /* 0x0000000400d06947 */ /* 0x000fea0003800000 */
[----:B------:R-:W1:Y:S01]  /*11720*/  S2R R2, SR_TID.X ;  /* 0x0000000000027919 */ /* 0x000e620000002100 */
[----:B------:R-:W-:Y:S01]  /*11730*/  BSSY B0, `(.L_x_2713) ;  /* 0x0000009000007945 */ /* 0x000fe20003800000 */
[----:B------:R-:W-:Y:S01]  /*11740*/  IMAD.MOV.U32 R4, RZ, RZ, RZ ;  /* 0x000000ffff047224 */ /* 0x000fe200078e00ff */
[----:B-1----:R-:W-:-:S05]  /*11750*/  LOP3.LUT R2, R2, 0x1f, RZ, 0xc0, !PT ;  /* 0x0000001f02027812 */ /* 0x002fca00078ec0ff */
[----:B------:R-:W-:-:S05]  /*11760*/  IMAD.IADD R7, R19, 0x1, R2 ;  /* 0x0000000113077824 */ /* 0x000fca00078e0202 */
[----:B------:R-:W-:-:S13]  /*11770*/  ISETP.GE.OR P6, PT, R7, R0, !P0 ;  /* 0x000000000700720c */ /* 0x000fda00047c6670 */
[----:B------:R-:W-:Y:S05]  /*11780*/  @P6 BRA `(.L_x_2714) ;  /* 0x00000000000c6947 */ /* 0x000fea0003800000 */
[----:B------:R-:W1:Y:S02]  /*11790*/  LDC.64 R2, c[0x0][0xc80] ;  /* 0x00032000ff027b82 */ /* 0x000e640000000a00 */
[----:B-1----:R-:W-:-:S05]  /*117a0*/  IMAD.WIDE R2, R7, 0x4, R2 ;  /* 0x0000000407027825 */ /* 0x002fca00078e0202 */
[----:B------:R1:W5:Y:S02]  /*117b0*/  LDG.E R4, desc[UR52][R2.64] ;  /* 0x0000003402047981 */ /* 0x000364000c1e1900 */
.L_x_2714:
[----:B------:R-:W-:Y:S05]  /*117c0*/  BSYNC B0 ;  /* 0x0000000000007941 */ /* 0x000fea0003800000 */
.L_x_2713:
[----:B------:R-:W-:-:S03]  /*117d0*/  UMOV UR4, 0xffffffff ;  /* 0xffffffff00047882 */ /* 0x000fc60000000000 */
[----:B------:R-:W-:Y:S05]  /*117e0*/  BRA.DIV UR4, `(.L_x_2715) ;  /* 0x0000004604e07947 */ /* 0x000fea000b800000 */
[----:B-----5:R-:W2:Y:S02]  /*117f0*/  SHFL.UP PT, R14, R4, 0x1, RZ ;  /* 0x04200000040e7989 */ /* 0x020ea400000e00ff */
        /* <DEDUP_REMOVED lines=8> */
[----:B------:R-:W1:Y:S02]  /*11880*/  SHFL.UP PT, R14, R2, 0x8, RZ ;  /* 0x05000000020e7989 */ /* 0x000e6400000e00ff */
[----:B-1----:R-:W-:-:S04]  /*11890*/  SEL R3, R14, RZ, P4 ;  /* 0x000000ff0e037207 */ /* 0x002fc80002000000 */
[----:B------:R-:W-:-:S05]  /*118a0*/  IADD3 R3, R2, R3, RZ ;  /* 0x0000000302037210 */ /* 0x000fca0007ffe0ff */
[----:B------:R-:W0:Y:S02]  /*118b0*/  SHFL.UP PT, R14, R3, 0x10, RZ ;  /* 0x06000000030e7989 */ /* 0x000e2400000e00ff */
[----:B0-----:R-:W-:-:S05]  /*118c0*/  SEL R6, R14, RZ, P5 ;  /* 0x000000ff0e067207 */ /* 0x001fca0002800000 */
[----:B------:R-:W-:-:S05]  /*118d0*/  IMAD.IADD R6, R3, 0x1, R6 ;  /* 0x0000000103067824 */ /* 0x000fca00078e0206 */
[----:B------:R0:W1:Y:S02]  /*118e0*/  SHFL.IDX PT, R14, R6, 0x1f, 0x1f ;  /* 0x03e01f00060e7f89 */ /* 0x00006400000e0000 */
.L_x_2850:
[----:B------:R-:W-:Y:S02]  /*118f0*/  ULDC UR4, c[0x0][0xc38] ;  /* 0x00030e0000047ab9 */ /* 0x000fe40000000800 */
[----:B------:R-:W-:-:S04]  /*11900*/  IMAD.U32 R7, RZ, RZ, UR4 ;  /* 0x00000004ff077e24 */ /* 0x000fc8000f8e00ff */
[----:B-1----:R-:W-:-:S04]  /*11910*/  IMAD R3, R14, R7, RZ ;  /* 0x000000070e037224 */ /* 0x002fc800078e02ff */
[----:B------:R-:W-:-:S05]  /*11920*/  IMAD.IADD R8, R3, 0x1, R8 ;  /* 0x0000000103087824 */ /* 0x000fca00078e0208 */
[----:B------:R-:W-:-:S13]  /*11930*/  ISETP.GT.AND P6, PT, R8, R5, PT ;  /* 0x000000050800720c */ /* 0x000fda0003fc4270 */
[----:B------:R-:W-:Y:S05]  /*11940*/  @!P6 BRA `(.L_x_2716) ;  /* 0xfffffffc0064e947 */ /* 0x000fea000383ffff */
.L_x_2711:
        /* <DEDUP_REMOVED lines=8> */
.L_x_2854:
[----:B------:R-:W-:Y:S01]  /*119d0*/  ISETP.NE.AND P0, PT, R0, RZ, PT ;  /* 0x000000ff0000720c */ /* 0x000fe20003f05270 */
[----:B------:R-:W-:-:S12]  /*119e0*/  IMAD.MOV.U32 R14, RZ, RZ, RZ ;  /* 0x000000ffff0e7224 */ /* 0x000fd800078e00ff */
[----:B------:R-:W-:Y:S05]  /*119f0*/  @!P0 BRA `(.L_x_2718) ;  /* 0x0000000000108947 */ /* 0x000fea0003800000 */
[----:B------:R-:W-:Y:S01]  /*11a00*/  UMOV UR4, 0xffffffff ;  /* 0xffffffff00047882 */ /* 0x000fe20000000000 */
[----:B------:R-:W-:Y:S02]  /*11a10*/  IADD3 R12, R8, -0x1, RZ ;  /* 0xffffffff080c7810 */ /* 0x000fe40007ffe0ff */
[----:B------:R-:W-:Y:S05]  /*11a20*/  BRA.DIV UR4, `(.L_x_2719) ;  /* 0x0000004a04547947 */ /* 0x000fea000b800000 */
[----:B------:R3:W4:Y:S02]  /*11a30*/  SHFL.IDX PT, R14, R6, R12, 0x1f ;  /* 0x00001f0c060e7589 */ /* 0x00072400000e0000 */
.L_x_2718:
[----:B------:R-:W5:Y:S01]  /*11a40*/  LDC.64 R2, c[0x0][0xc90] ;  /* 0x00032400ff027b82 */ /* 0x000f620000000a00 */
[----:B------:R-:W-:-:S04]  /*11a50*/  IMAD.IADD R19, R8, 0x1, R19 ;  /* 0x0000000108137824 */ /* 0x000fc800078e0213 */
[----:B-----5:R-:W-:-:S05]  /*11a60*/  IMAD.WIDE R2, R19, 0x4, R2 ;  /* 0x0000000413027825 */ /* 0x020fca00078e0202 */
[----:B0--3--:R0:W2:Y:S01]  /*11a70*/  LDG.E R6, desc[UR52][R2.64] ;  /* 0x0000003402067981 */ /* 0x0090a2000c1e1900 */
[----:B----4-:R-:W-:-:S04]  /*11a80*/  IMAD R16, R14, R7, R16 ;  /* 0x000000070e107224 */ /* 0x010fc800078e0210 */
[----:B------:R-:W-:Y:S02]  /*11a90*/  IMAD.IADD R5, R5, 0x1, -R16 ;  /* 0x0000000105057824 */ /* 0x000fe400078e0a10 */
[----:B0-----:R-:W-:Y:S02]  /*11aa0*/  IMAD.MOV.U32 R2, RZ, RZ, RZ ;  /* 0x000000ffff027224 */ /* 0x001fe400078e00ff */
[----:B--2---:R-:W-:-:S05]  /*11ab0*/  IMAD R0, R4, R6, RZ ;  /* 0x0000000604007224 */ /* 0x004fca00078e02ff */
[----:B-1----:R-:W-:-:S04]  /*11ac0*/  IABS R8, R0 ;  /* 0x0000000000087213 */ /* 0x002fc80000000000 */
[----:B------:R-:W0:Y:S08]  /*11ad0*/  I2F.RP R9, R8 ;  /* 0x0000000800097306 */ /* 0x000e300000209400 */
[----:B0-----:R-:W0:Y:S02]  /*11ae0*/  MUFU.RCP R9, R9 ;  /* 0x0000000900097308 */ /* 0x001e240000001000 */
[----:B0-----:R-:W-:Y:S01]  /*11af0*/  VIADD R10, R9, 0xffffffe ;  /* 0x0ffffffe090a7836 */ /* 0x001fe20000000000 */
[----:B------:R-:W-:-:S05]  /*11b00*/  IABS R9, R0 ;  /* 0x0000000000097213 */ /* 0x000fca0000000000 */
[----:B------:R-:W0:Y:S01]  /*11b10*/  F2I.FTZ.U32.TRUNC.NTZ R3, R10 ;  /* 0x0000000a00037305 */ /* 0x000e22000021f000 */
[----:B------:R-:W-:Y:S01]  /*11b20*/  IADD3 R9, RZ, -R9, RZ ;  /* 0x80000009ff097210 */ /* 0x000fe20007ffe0ff */
[----:B0-----:R-:W-:-:S04]  /*11b30*/  IMAD.MOV R11, RZ, RZ, -R3 ;  /* 0x000000ffff0b7224 */ /* 0x001fc800078e0a03 */
[----:B------:R-:W-:-:S04]  /*11b40*/  IMAD R11, R11, R8, RZ ;  /* 0x000000080b0b7224 */ /* 0x000fc800078e02ff */
[----:B------:R-:W-:Y:S01]  /*11b50*/  IMAD.HI.U32 R2, R3, R11, R2 ;  /* 0x0000000b03027227 */ /* 0x000fe200078e0002 */
[----:B------:R-:W-:-:S05]  /*11b60*/  IABS R3, R5 ;  /* 0x0000000500037213 */ /* 0x000fca0000000000 */
        /* <DEDUP_REMOVED lines=21> */
[----:B0-----:R-:W-:-:S06]  /*11cc0*/  IADD3 R3, R9, 0xffffffe, RZ ;  /* 0x0ffffffe09037810 */ /* 0x001fcc0007ffe0ff */
        /* <DEDUP_REMOVED lines=11> */
[----:B------:R-:W-:Y:S01]  /*11d80*/  @!P1 IMAD.IADD R0, R0, 0x1, -R7 ;  /* 0x0000000100009824 */ /* 0x000fe200078e0a07 */
[----:B------:R-:W-:Y:S02]  /*11d90*/  @!P1 IADD3 R2, R2, 0x1, RZ ;  /* 0x0000000102029810 */ /* 0x000fe40007ffe0ff */
        /* <DEDUP_REMOVED lines=12> */
.L_x_2712:
[----:B------:R-:W-:Y:S01]  /*11e60*/  UMOV UR4, URZ ;  /* 0x0000003f00047c82 */ /* 0x000fe20008000000 */
[----:B------:R-:W-:Y:S01]  /*11e70*/  UMOV UR5, URZ ;  /* 0x0000003f00057c82 */ /* 0x000fe20008000000 */
[----:B------:R-:W-:Y:S01]  /*11e80*/  ULDC UR6, c[0x0][0xc3c] ;  /* 0x00030f0000067ab9 */ /* 0x000fe20000000800 */
[----:B------:R-:W-:Y:S01]  /*11e90*/  MOV R16, R5 ;  /* 0x0000000500107202 */ /* 0x000fe20000000f00 */
[----:B------:R-:W-:Y:S02]  /*11ea0*/  IMAD.U32 R17, RZ, RZ, UR4 ;  /* 0x00000004ff117e24 */ /* 0x000fe4000f8e00ff */
[----:B------:R-:W-:Y:S02]  /*11eb0*/  IMAD.U32 R18, RZ, RZ, UR5 ;  /* 0x00000005ff127e24 */ /* 0x000fe4000f8e00ff */
[----:B------:R-:W-:-:S07]  /*11ec0*/  IMAD.U32 R19, RZ, RZ, UR6 ;  /* 0x00000006ff137e24 */ /* 0x000fce000f8e00ff */
.L_x_2720:
[----:B------:R-:W1:Y:S01]  /*11ed0*/  S2R R0, SR_TID.X ;  /* 0x0000000000007919 */ /* 0x000e620000002100 */
        /* <DEDUP_REMOVED lines=9> */
.L_x_2709:
[----:B------:R-:W-:Y:S02]  /*11f70*/  ULDC UR4, c[0x0][0xc3c] ;  /* 0x00030f0000047ab9 */ /* 0x000fe40000000800 */
[----:B---3--:R-:W-:-:S13]  /*11f80*/  ISETP.GE.AND P0, PT, R19, UR4, PT ;  /* 0x0000000413007c0c */ /* 0x008fda000bf06270 */
[----:B------:R-:W-:Y:S05]  /*11f90*/  @!P0 BRA `(.L_x_2721) ;  /* 0xffffffb400b08947 */ /* 0x000fea000383ffff */
[----:B------:R-:W-:Y:S05]  /*11fa0*/  BSYNC B8 ;  /* 0x0000000000087941 */ /* 0x000fea0003800000 */
.L_x_2658:
[----:B0-----:R-:W3:Y:S01]  /*11fb0*/  LDL.LU R0, [R1+0x18] ;  /* 0x0000180001007983 */ /* 0x001ee20000300800 */
[----:B------:R-:W-:Y:S01]  /*11fc0*/  BSSY B0, `(.L_x_2722) ;  /* 0x000000b000007945 */ /* 0x000fe20003800000 */
[----:B------:R-:W0:Y:S01]  /*11fd0*/  S2R R5, SR_CgaCtaId ;  /* 0x0000000000057919 */ /* 0x000e220000008800 */
[----:B---3--:R-:W-:-:S05]  /*11fe0*/  VIADD R0, R0, 0x1 ;  /* 0x0000000100007836 */ /* 0x008fca0000000000 */
[----:B------:R-:W-:-:S04]  /*11ff0*/  LEA.HI R2, R0, R0, RZ, 0x1 ;  /* 0x0000000000027211 */ /* 0x000fc800078f08ff */
[----:B------:R-:W-:Y:S02]  /*12000*/  LOP3.LUT R3, R2, 0xfffffffe, RZ, 0xc0, !PT ;  /* 0xfffffffe02037812 */ /* 0x000fe400078ec0ff */
[----:B------:R-:W-:-:S03]  /*12010*/  MOV R2, 0x400 ;  /* 0x0000040000027802 */ /* 0x000fc60000000f00 */
[----:B------:R-:W-:Y:S01]  /*12020*/  IMAD.IADD R0, R0, 0x1, -R3 ;  /* 0x0000000100007824 */ /* 0x000fe200078e0a03 */
[----:B0-----:R-:W-:-:S04]  /*12030*/  LEA R4, R5, R2, 0x18 ;  /* 0x0000000205047211 */ /* 0x001fc800078ec0ff */
[----:B------:R-:W-:-:S04]  /*12040*/  SHF.L.U32 R0, R0, 0x1f, RZ ;  /* 0x0000001f00007819 */ /* 0x000fc800000006ff */
[----:B------:R-:W0:Y:S02]  /*12050*/  SYNCS.PHASECHK.TRANS64.TRYWAIT P0, [R4+URZ+0x28820], R0 ;  /* 0x02882000040075a7 */ /* 0x000e24000800017f */
[----:B0-----:R-:W-:Y:S05]  /*12060*/  @!P0 BRA `(.L_x_2723) ;  /* 0x0000004000e88947 */ /* 0x001fea0003800000 */
.L_x_2857:
[----:B------:R-:W-:Y:S05]  /*12070*/  BSYNC B0 ;  /* 0x0000000000007941 */ /* 0x000fea0003800000 */
.L_x_2722:
[----:B------:R-:W-:-:S03]  /*12080*/  UMOV UR4, 0xffffffff ;  /* 0xffffffff00047882 */ /* 0x000fc60000000000 */
[----:B------:R-:W-:Y:S05]  /*12090*/  BRA.DIV UR4, `(.L_x_2724) ;  /* 0x0000004204f07947 */ /* 0x000fea000b800000 */
[----:B0-----:R-:W0:Y:S02]  /*120a0*/  S2R R0, SR_TID.X ;  /* 0x0000000000007919 */ /* 0x001e240000002100 */
[----:B0-----:R-:W-:-:S04]  /*120b0*/  SHF.R.U32.HI R0, RZ, 0x5, R0 ;  /* 0x00000005ff007819 */ /* 0x001fc80000011600 */
[----:B------:R-:W-:-:S05]  /*120c0*/  LOP3.LUT R0, R0, 0x3, RZ, 0xc0, !PT ;  /* 0x0000000300007812 */ /* 0x000fca00078ec0ff */
[----:B------:R0:W3:Y:S02]  /*120d0*/  SHFL.IDX PT, R14, R0, RZ, 0x1f ;  /* 0x00001fff000e7589 */ /* 0x0000e400000e0000 */
.L_x_2860:
[----:B---3--:R-:W-:Y:S01]  /*120e0*/  ISETP.NE.AND P0, PT, R14, RZ, PT ;  /* 0x000000ff0e00720c */ /* 0x008fe20003f05270 */
[----:B------:R-:W-:-:S12]  /*120f0*/  BSSY B0, `(.L_x_2725) ;  /* 0x0000024000007945 */ /* 0x000fd80003800000 */
[----:B------:R-:W-:Y:S05]  /*12100*/  @P0 BRA `(.L_x_2726) ;  /* 0x0000000000880947 */ /* 0x000fea0003800000 */
[----:B------:R-:W-:-:S03]  /*12110*/  UMOV UR4, 0xffffffff ;  /* 0xffffffff00047882 */ /* 0x000fc60000000000 */
[----:B------:R-:W-:Y:S05]  /*12120*/  BRA.DIV UR4, `(.L_x_2727) ;  /* 0x0000004604007947 */ /* 0x000fea000b800000 */
[----:B------:R-:W-:-:S13]  /*12130*/  ELECT P6, URZ, PT ;  /* 0x00000000003f782f */ /* 0x000fda00038c0000 */
.L_x_2863:
[----:B------:R-:W-:Y:S05]  /*12140*/  @!P6 BRA `(.L_x_2726) ;  /* 0x000000000078e947 */ /* 0x000fea0003800000 */
[----:B------:R-:W-:-:S06]  /*12150*/  ULOP3.LUT UR4, UR42, 0x2, URZ, 0xfc, !UPT ;  /* 0x000000022a047892 */ /* 0x000fcc000f8efc3f */
[----:B0-----:R-:W-:-:S04]  /*12160*/  MOV R0, UR4 ;  /* 0x0000000400007c02 */ /* 0x001fc80008000f00 */
[----:B------:R-:W-:-:S13]  /*12170*/  ISETP.NE.AND P0, PT, R0, 0x3, PT ;  /* 0x000000030000780c */ /* 0x000fda0003f05270 */
[----:B------:R-:W-:Y:S05]  /*12180*/  @!P0 BRA `(.L_x_2728) ;  /* 0x0000000000048947 */ /* 0x000fea0003800000 */
[----:B------:R-:W-:Y:S01]  /*12190*/  BPT.TRAP 0x1 ;  /* 0x000000040000795c */ /* 0x000fe20000300000 */
.L_x_2728:
[C---:B------:R-:W-:Y:S01]  /*121a0*/  IMAD R5, R25.reuse, 0x8, R4 ;  /* 0x0000000819057824 */ /* 0x040fe200078e0204 */
[----:B------:R-:W-:Y:S01]  /*121b0*/  SHF.L.U32 R0, R28, 0x1f, RZ ;  /* 0x0000001f1c007819 */ /* 0x000fe200000006ff */
[----:B------:R-:W-:-:S03]  /*121c0*/  VIADD R25, R25, 0x1 ;  /* 0x0000000119197836 */ /* 0x000fc60000000000 */
[----:B------:R-:W0:Y:S02]  /*121d0*/  SYNCS.PHASECHK.TRANS64.TRYWAIT P1, [R5+URZ+0x28840], R0 ;  /* 0x02884000050075a7 */ /* 0x000e24000802017f */
[----:B------:R-:W-:-:S04]  /*121e0*/  ISETP.NE.AND P2, PT, R25, 0x2, PT ;  /* 0x000000021900780c */ /* 0x000fc80003f45270 */
[----:B------:R-:W-:Y:S01]  /*121f0*/  SEL R3, RZ, 0x1, P2 ;  /* 0x00000001ff037807 */ /* 0x000fe20001000000 */
[----:B0-----:R-:W-:Y:S08]  /*12200*/  @!P1 BRA `(.L_x_2729) ;  /* 0x0000004000e89947 */ /* 0x001ff00003800000 */
.L_x_2864:
[----:B------:R-:W-:Y:S02]  /*12210*/  SEL R25, R25, RZ, P2 ;  /* 0x000000ff19197207 */ /* 0x000fe40001000000 */
[----:B------:R-:W-:Y:S01]  /*12220*/  LOP3.LUT R2, R28, R3, RZ, 0x3c, !PT ;  /* 0x000000031c027212 */ /* 0x000fe200078e3cff */
[----:B------:R-:W-:Y:S06]  /*12230*/  @!P0 BRA `(.L_x_2730) ;  /* 0x0000000000048947 */ /* 0x000fec0003800000 */
[----:B------:R-:W-:Y:S01]  /*12240*/  BPT.TRAP 0x1 ;  /* 0x000000040000795c */ /* 0x000fe20000300000 */
.L_x_2730:
[----:B------:R-:W-:Y:S01]  /*12250*/  IMAD R25, R25, 0x8, R4 ;  /* 0x0000000819197824 */ /* 0x000fe200078e0204 */
[----:B------:R-:W-:-:S04]  /*12260*/  SHF.L.U32 R2, R2, 0x1f, RZ ;  /* 0x0000001f02027819 */ /* 0x000fc800000006ff */
[----:B------:R-:W3:Y:S02]  /*12270*/  SYNCS.PHASECHK.TRANS64.TRYWAIT P1, [R25+URZ+0x28840], R2 ;  /* 0x02884002190075a7 */ /* 0x000ee4000802017f */
[----:B---3--:R-:W-:Y:S05]  /*12280*/  @!P1 BRA `(.L_x_2731) ;  /* 0x0000004000dc9947 */ /* 0x008fea0003800000 */
.L_x_2865:
[----:B------:R-:W-:Y:S05]  /*12290*/  @!P0 BRA `(.L_x_2732) ;  /* 0x0000000000048947 */ /* 0x000fea0003800000 */
[----:B------:R-:W-:Y:S01]  /*122a0*/  BPT.TRAP 0x1 ;  /* 0x000000040000795c */ /* 0x000fe20000300000 */
.L_x_2732:
[----:B------:R-:W4:Y:S02]  /*122b0*/  SYNCS.PHASECHK.TRANS64.TRYWAIT P1, [R5+URZ+0x28860], R0 ;  /* 0x02886000050075a7 */ /* 0x000f24000802017f */
[----:B----4-:R-:W-:Y:S05]  /*122c0*/  @!P1 BRA `(.L_x_2733) ;  /* 0x0000004000e09947 */ /* 0x010fea0003800000 */
.L_x_2866:
[----:B------:R-:W-:Y:S05]  /*122d0*/  @!P0 BRA `(.L_x_2734) ;  /* 0x0000000000048947 */ /* 0x000fea0003800000 */
[----:B------:R-:W-:Y:S01]  /*122e0*/  BPT.TRAP 0x1 ;  /* 0x000000040000795c */ /* 0x000fe20000300000 */
.L_x_2734:
[----:B------:R0:W0:Y:S02]  /*122f0*/  SYNCS.PHASECHK.TRANS64.TRYWAIT P0, [R25+URZ+0x28860], R2 ;  /* 0x02886002190075a7 */ /* 0x000024000800017f */
[----:B0-----:R-:W-:Y:S05]  /*12300*/  @!P0 NANOSLEEP.SYNCS 0x989680 ;  /* 0x009896800000895d */ /* 0x001fea0003900000 */
[----:B------:R-:W0:Y:S02]  /*12310*/  @!P0 SYNCS.PHASECHK.TRANS64 P0, [R25+URZ+0x28860], R2 ;  /* 0x02886002190085a7 */ /* 0x000e24000800007f */
[----:B0-----:R-:W-:Y:S05]  /*12320*/  @!P0 BRA `(.L_x_2734) ;  /* 0xfffffffc00f08947 */ /* 0x001fea000383ffff */
.L_x_2726:
[----:B------:R-:W-:Y:S05]  /*12330*/  BSYNC B0 ;  /* 0x0000000000007941 */ /* 0x000fea0003800000 */
.L_x_2725:
[----:B------:R-:W-:Y:S05]  /*12340*/  EXIT ;  /* 0x000000000000794d */ /* 0x000fea0003800000 */
.L_x_2594:
[----:B0-----:R-:W-:-:S04]  /*12350*/  IMAD.U32 R3, RZ, RZ, UR41 ;  /* 0x00000029ff037e24 */ /* 0x001fc8000f8e00ff */
[----:B------:R0:W1:Y:S03]  /*12360*/  SYNCS.PHASECHK.TRANS64.TRYWAIT P1, [R3+URZ+0x28800], R0 ;  /* 0x02880000030075a7 */ /* 0x000066000802017f */
[----:B-1----:R-:W-:Y:S05]  /*12370*/  @!P1 NANOSLEEP.SYNCS 0x989680 ;  /* 0x009896800000995d */ /* 0x002fea0003900000 */
[----:B------:R-:W1:Y:S02]  /*12380*/  @!P1 SYNCS.PHASECHK.TRANS64 P1, [R3+URZ+0x28800], R0 ;  /* 0x02880000030095a7 */ /* 0x000e64000802007f */
[----:B-1----:R-:W-:Y:S05]  /*12390*/  @!P1 BRA `(.L_x_2594) ;  /* 0xfffffffc00ec9947 */ /* 0x002fea000383ffff */
[----:B------:R-:W-:Y:S05]  /*123a0*/  BRA `(.L_x_2735) ;  /* 0xfffffef400147947 */ /* 0x000fea000383ffff */
.L_x_2598:
[----:B-1----:R1:W2:Y:S02]  /*123b0*/  SYNCS.PHASECHK.TRANS64.TRYWAIT P1, [R0+URZ+0x28830], R3 ;  /* 0x02883003000075a7 */ /* 0x0022a4000802017f */
[----:B--2---:R-:W-:Y:S05]  /*123c0*/  @!P1 NANOSLEEP.SYNCS 0x989680 ;  /* 0x009896800000995d */ /* 0x004fea0003900000 */
[----:B------:R-:W2:Y:S02]  /*123d0*/  @!P1 SYNCS.PHASECHK.TRANS64 P1, [R0+URZ+0x28830], R3 ;  /* 0x02883003000095a7 */ /* 0x000ea4000802007f */
[----:B--2---:R-:W-:Y:S05]  /*123e0*/  @!P1 BRA `(.L_x_2598) ;  /* 0xfffffffc00f09947 */ /* 0x004fea000383ffff */
[----:B------:R-:W-:Y:S05]  /*123f0*/  BRA `(.L_x_2597) ;  /* 0xfffffef400307947 */ /* 0x000fea000383ffff */
.L_x_2604:
[----:B-1----:R-:W-:-:S04]  /*12400*/  IMAD.U32 R7, RZ, RZ, UR6 ;  /* 0x00000006ff077e24 */ /* 0x002fc8000f8e00ff */
[----:B------:R1:W2:Y:S03]  /*12410*/  SYNCS.PHASECHK.TRANS64.TRYWAIT P1, [R7+URZ+0x28830], R4 ;  /* 0x02883004070075a7 */ /* 0x0002a6000802017f */
[----:B--2---:R-:W-:Y:S05]  /*12420*/  @!P1 NANOSLEEP.SYNCS 0x989680 ;  /* 0x009896800000995d */ /* 0x004fea0003900000 */
[----:B------:R-:W2:Y:S02]  /*12430*/  @!P1 SYNCS.PHASECHK.TRANS64 P1, [R7+URZ+0x28830], R4 ;  /* 0x02883004070095a7 */ /* 0x000ea4000802007f */
[----:B--2---:R-:W-:Y:S05]  /*12440*/  @!P1 BRA `(.L_x_2604) ;  /* 0xfffffffc00ec9947 */ /* 0x004fea000383ffff */
[----:B------:R-:W-:Y:S05]  /*12450*/  BRA `(.L_x_2601) ;  /* 0xffffff2000507947 */ /* 0x000fea000383ffff */
.L_x_2608:
[----:B-1----:R-:W-:-:S04]  /*12460*/  MOV R7, UR6 ;  /* 0x0000000600077c02 */ /* 0x002fc80008000f00 */
[----:B------:R1:W2:Y:S03]  /*12470*/  SYNCS.PHASECHK.TRANS64.TRYWAIT P1, [R7+URZ+0x28850], R4 ;  /* 0x02885004070075a7 */ /* 0x0002a6000802017f */
[----:B--2---:R-:W-:Y:S05]  /*12480*/  @!P1 NANOSLEEP.SYNCS 0x989680 ;  /* 0x009896800000995d */ /* 0x004fea0003900000 */
[----:B------:R-:W2:Y:S02]  /*12490*/  @!P1 SYNCS.PHASECHK.TRANS64 P1, [R7+URZ+0x28850], R4 ;  /* 0x02885004070095a7 */ /* 0x000ea4000802007f */
[----:B--2---:R-:W-:Y:S05]  /*124a0*/  @!P1 BRA `(.L_x_2608) ;  /* 0xfffffffc00ec9947 */ /* 0x004fea000383ffff */
[----:B------:R-:W-:Y:S05]  /*124b0*/  BRA `(.L_x_2605) ;  /* 0xffffff24001c7947 */ /* 0x000fea000383ffff */
.L_x_2616:
[----:B-1----:R-:W-:-:S04]  /*124c0*/  IMAD.U32 R5, RZ, RZ, UR6 ;  /* 0x00000006ff057e24 */ /* 0x002fc8000f8e00ff */
[----:B------:R1:W2:Y:S03]  /*124d0*/  SYNCS.PHASECHK.TRANS64.TRYWAIT P1, [R5+URZ+0x28830], R4 ;  /* 0x02883004050075a7 */ /* 0x0002a6000802017f */
[----:B--2---:R-:W-:Y:S05]  /*124e0*/  @!P1 NANOSLEEP.SYNCS 0x989680 ;  /* 0x009896800000995d */ /* 0x004fea0003900000 */
[----:B------:R-:W2:Y:S02]  /*124f0*/  @!P1 SYNCS.PHASECHK.TRANS64 P1, [R5+URZ+0x28830], R4 ;  /* 0x02883004050095a7 */ /* 0x000ea4000802007f */
[----:B--2---:R-:W-:Y:S05]  /*12500*/  @!P1 BRA `(.L_x_2616) ;  /* 0xfffffffc00ec9947 */ /* 0x004fea000383ffff */
[----:B------:R-:W-:Y:S05]  /*12510*/  BRA `(.L_x_2613) ;  /* 0xffffff5000a07947 */ /* 0x000fea000383ffff */
.L_x_2620:
[----:B-1----:R-:W-:-:S04]  /*12520*/  IMAD.U32 R5, RZ, RZ, UR6 ;  /* 0x00000006ff057e24 */ /* 0x002fc8000f8e00ff */
[----:B------:R1:W2:Y:S03]  /*12530*/  SYNCS.PHASECHK.TRANS64.TRYWAIT P1, [R5+URZ+0x28850], R4 ;  /* 0x02885004050075a7 */ /* 0x0002a6000802017f */
[----:B--2---:R-:W-:Y:S05]  /*12540*/  @!P1 NANOSLEEP.SYNCS 0x989680 ;  /* 0x009896800000995d */ /* 0x004fea0003900000 */
[----:B------:R-:W2:Y:S02]  /*12550*/  @!P1 SYNCS.PHASECHK.TRANS64 P1, [R5+URZ+0x28850], R4 ;  /* 0x02885004050095a7 */ /* 0x000ea4000802007f */
[----:B--2---:R-:W-:Y:S05]  /*12560*/  @!P1 BRA `(.L_x_2620) ;  /* 0xfffffffc00ec9947 */ /* 0x004fea000383ffff */
[----:B------:R-:W-:Y:S05]  /*12570*/  BRA `(.L_x_2617) ;  /* 0xffffff5400607947 */ /* 0x000fea000383ffff */
.L_x_2627:
[----:B-1----:R-:W-:-:S04]  /*12580*/  IMAD.U32 R6, RZ, RZ, UR5 ;  /* 0x00000005ff067e24 */ /* 0x002fc8000f8e00ff */
[----:B------:R1:W2:Y:S03]  /*12590*/  SYNCS.PHASECHK.TRANS64.TRYWAIT P1, [R6+URZ+0x28850], R5 ;  /* 0x02885005060075a7 */ /* 0x0002a6000802017f */
[----:B--2---:R-:W-:Y:S05]  /*125a0*/  @!P1 NANOSLEEP.SYNCS 0x989680 ;  /* 0x009896800000995d */ /* 0x004fea0003900000 */
[----:B------:R-:W2:Y:S02]  /*125b0*/  @!P1 SYNCS.PHASECHK.TRANS64 P1, [R6+URZ+0x28850], R5 ;  /* 0x02885005060095a7 */ /* 0x000ea4000802007f */
[----:B--2---:R-:W-:Y:S05]  /*125c0*/  @!P1 BRA `(.L_x_2627) ;  /* 0xfffffffc00ec9947 */ /* 0x004fea000383ffff */
[----:B------:R-:W-:Y:S05]  /*125d0*/  BRA `(.L_x_2626) ;  /* 0xffffff7800487947 */ /* 0x000fea000383ffff */
.L_x_2670:
        /* <DEDUP_REMOVED lines=11> */
.L_x_2737:
[----:B------:R-:W-:Y:S05]  /*12690*/  BSYNC B0 ;  /* 0x0000000000007941 */ /* 0x000fea0003800000 */
.L_x_2736:
[----:B------:R-:W-:Y:S05]  /*126a0*/  BRA `(.L_x_2738) ;  /* 0xffffffbc005c7947 */ /* 0x000fea000383ffff */
.L_x_2673:
[----:B0-----:R0:W1:Y:S02]  /*126b0*/  SYNCS.PHASECHK.TRANS64.TRYWAIT P0, [R7+URZ+0x28840], R2 ;  /* 0x02884002070075a7 */ /* 0x001064000800017f */
[----:B-1----:R-:W-:Y:S05]  /*126c0*/  @!P0 NANOSLEEP.SYNCS 0x989680 ;  /* 0x009896800000895d */ /* 0x002fea0003900000 */
[----:B------:R-:W1:Y:S02]  /*126d0*/  @!P0 SYNCS.PHASECHK.TRANS64 P0, [R7+URZ+0x28840], R2 ;  /* 0x02884002070085a7 */ /* 0x000e64000800007f */
[----:B-1----:R-:W-:Y:S05]  /*126e0*/  @!P0 BRA `(.L_x_2673) ;  /* 0xfffffffc00f08947 */ /* 0x002fea000383ffff */
[----:B------:R-:W-:Y:S05]  /*126f0*/  BRA `(.L_x_2739) ;  /* 0xffffffbc00b87947 */ /* 0x000fea000383ffff */
.L_x_2674:
        /* <DEDUP_REMOVED lines=8> */
.L_x_2741:
[----:B------:R-:W-:Y:S05]  /*12780*/  BSYNC B0 ;  /* 0x0000000000007941 */ /* 0x000fea0003800000 */
.L_x_2740:
        /* <DEDUP_REMOVED lines=9> */
.L_x_2742:
[----:B------:R-:W-:Y:S02]  /*12820*/  IMAD.MOV.U32 R13, RZ, RZ, R0 ;  /* 0x000000ffff0d7224 */ /* 0x000fe400078e0000 */
[----:B------:R-:W-:Y:S02]  /*12830*/  IMAD.MOV.U32 R12, RZ, RZ, 0x1 ;  /* 0x00000001ff0c7424 */ /* 0x000fe400078e00ff */
[----:B------:R-:W-:-:S07]  /*12840*/  IMAD.MOV.U32 R3, RZ, RZ, R14 ;  /* 0x000000ffff037224 */ /* 0x000fce00078e000e */
[----:B------:R-:W-:Y:S05]  /*12850*/  WARPSYNC.COLLECTIVE R15, `(.L_x_2743) ;  /* 0x000000000f087348 */ /* 0x000fea0003c00000 */
[----:B------:R0:W1:Y:S02]  /*12860*/  SHFL.IDX P6, R14, R13, R12, R11 ;  /* 0x0000000c0d0e7389 */ /* 0x00006400000c000b */
[----:B01----:R-:W-:Y:S01]  /*12870*/  ENDCOLLECTIVE ;  /* 0x000000000000791b */ /* 0x003fe20003800000 */
.L_x_2743:
[----:B------:R-:W-:-:S04]  /*12880*/  @P0 LEA R3, P1, R30, R3, 0x1 ;  /* 0x000000031e030211 */ /* 0x000fc800078208ff */
[----:B------:R-:W-:Y:S02]  /*12890*/  @P0 IADD3.X R2, RZ, R2, RZ, P1, !PT ;  /* 0x00000002ff020210 */ /* 0x000fe40000ffe4ff */
[----:B------:R-:W-:Y:S02]  /*128a0*/  ISETP.GE.AND P1, PT, R6, 0x11, PT ;  /* 0x000000110600780c */ /* 0x000fe40003f26270 */
        /* <DEDUP_REMOVED lines=13> */
.L_x_2744:
[----:B------:R-:W-:Y:S02]  /*12980*/  @P1 IMAD R8, R5, 0x2, R22 ;  /* 0x0000000205081824 */ /* 0x000fe400078e0216 */
[----:B------:R-:W-:Y:S02]  /*12990*/  IMAD.MOV.U32 R13, RZ, RZ, R0 ;  /* 0x000000ffff0d7224 */ /* 0x000fe400078e0000 */
[----:B------:R-:W-:Y:S01]  /*129a0*/  IMAD.MOV.U32 R12, RZ, RZ, 0x2 ;  /* 0x00000002ff0c7424 */ /* 0x000fe200078e00ff */
[----:B------:R-:W-:-:S07]  /*129b0*/  MOV R3, R14 ;  /* 0x0000000e00037202 */ /* 0x000fce0000000f00 */
[----:B------:R-:W-:Y:S05]  /*129c0*/  WARPSYNC.COLLECTIVE R15, `(.L_x_2745) ;  /* 0x000000000f087348 */ /* 0x000fea0003c00000 */
[----:B------:R0:W1:Y:S02]  /*129d0*/  SHFL.IDX P6, R14, R13, R12, R11 ;  /* 0x0000000c0d0e7389 */ /* 0x00006400000c000b */
[----:B01----:R-:W-:Y:S01]  /*129e0*/  ENDCOLLECTIVE ;  /* 0x000000000000791b */ /* 0x003fe20003800000 */
.L_x_2745:
        /* <DEDUP_REMOVED lines=16> */
.L_x_2746:
[----:B------:R-:W-:Y:S02]  /*12af0*/  @P1 IMAD R8, R5, 0x2, R22 ;  /* 0x0000000205081824 */ /* 0x000fe400078e0216 */
[----:B------:R-:W-:Y:S02]  /*12b00*/  IMAD.MOV.U32 R13, RZ, RZ, R0 ;  /* 0x000000ffff0d7224 */ /* 0x000fe400078e0000 */
[----:B------:R-:W-:Y:S02]  /*12b10*/  IMAD.MOV.U32 R12, RZ, RZ, 0x3 ;  /* 0x00000003ff0c7424 */ /* 0x000fe400078e00ff */
[----:B------:R-:W-:-:S07]  /*12b20*/  IMAD.MOV.U32 R3, RZ, RZ, R14 ;  /* 0x000000ffff037224 */ /* 0x000fce00078e000e */
[----:B------:R-:W-:Y:S05]  /*12b30*/  WARPSYNC.COLLECTIVE R15, `(.L_x_2747) ;  /* 0x000000000f087348 */ /* 0x000fea0003c00000 */
[----:B------:R0:W1:Y:S02]  /*12b40*/  SHFL.IDX P6, R14, R13, R12, R11 ;  /* 0x0000000c0d0e7389 */ /* 0x00006400000c000b */
[----:B01----:R-:W-:Y:S01]  /*12b50*/  ENDCOLLECTIVE ;  /* 0x000000000000791b */ /* 0x003fe20003800000 */
.L_x_2747:
        /* <DEDUP_REMOVED lines=16> */
.L_x_2748:
[----:B------:R-:W-:Y:S02]  /*12c60*/  @P1 IMAD R8, R5, 0x2, R22 ;  /* 0x0000000205081824 */ /* 0x000fe400078e0216 */
[----:B------:R-:W-:Y:S01]  /*12c70*/  IMAD.MOV.U32 R13, RZ, RZ, R0 ;  /* 0x000000ffff0d7224 */ /* 0x000fe200078e0000 */
[----:B------:R-:W-:Y:S01]  /*12c80*/  MOV R12, 0x4 ;  /* 0x00000004000c7802 */ /* 0x000fe20000000f00 */
[----:B------:R-:W-:-:S07]  /*12c90*/  IMAD.MOV.U32 R3, RZ, RZ, R14 ;  /* 0x000000ffff037224 */ /* 0x000fce00078e000e */
[----:B------:R-:W-:Y:S05]  /*12ca0*/  WARPSYNC.COLLECTIVE R15, `(.L_x_2749) ;  /* 0x000000000f087348 */ /* 0x000fea0003c00000 */
[----:B------:R0:W1:Y:S02]  /*12cb0*/  SHFL.IDX P6, R14, R13, R12, R11 ;  /* 0x0000000c0d0e7389 */ /* 0x00006400000c000b */
[----:B01----:R-:W-:Y:S01]  /*12cc0*/  ENDCOLLECTIVE ;  /* 0x000000000000791b */ /* 0x003fe20003800000 */
.L_x_2749:
        /* <DEDUP_REMOVED lines=16> */
.L_x_2750:
[----:B------:R-:W-:Y:S01]  /*12dd0*/  @P1 IMAD R8, R5, 0x2, R22 ;  /* 0x0000000205081824 */ /* 0x000fe200078e0216 */
[----:B------:R-:W-:Y:S01]  /*12de0*/  MOV R13, R0 ;  /* 0x00000000000d7202 */ /* 0x000fe20000000f00 */
[----:B------:R-:W-:Y:S02]  /*12df0*/  IMAD.MOV.U32 R12, RZ, RZ, 0x5 ;  /* 0x00000005ff0c7424 */ /* 0x000fe400078e00ff */
[----:B------:R-:W-:-:S07]  /*12e00*/  IMAD.MOV.U32 R3, RZ, RZ, R14 ;  /* 0x000000ffff037224 */ /* 0x000fce00078e000e */
[----:B------:R-:W-:Y:S05]  /*12e10*/  WARPSYNC.COLLECTIVE R15, `(.L_x_2751) ;  /* 0x000000000f087348 */ /* 0x000fea0003c00000 */
[----:B------:R0:W1:Y:S02]  /*12e20*/  SHFL.IDX P6, R14, R13, R12, R11 ;  /* 0x0000000c0d0e7389 */ /* 0x00006400000c000b */
[----:B01----:R-:W-:Y:S01]  /*12e30*/  ENDCOLLECTIVE ;  /* 0x000000000000791b */ /* 0x003fe20003800000 */
.L_x_2751:
        /* <DEDUP_REMOVED lines=16> */
.L_x_2752:
[----:B------:R-:W-:Y:S01]  /*12f40*/  @P1 LEA R8, R5, R22, 0x1 ;  /* 0x0000001605081211 */ /* 0x000fe200078e08ff */
[----:B------:R-:W-:Y:S02]  /*12f50*/  IMAD.MOV.U32 R13, RZ, RZ, R0 ;  /* 0x000000ffff0d7224 */ /* 0x000fe400078e0000 */
[----:B------:R-:W-:Y:S02]  /*12f60*/  IMAD.MOV.U32 R12, RZ, RZ, 0x6 ;  /* 0x00000006ff0c7424 */ /* 0x000fe400078e00ff */
[----:B------:R-:W-:-:S07]  /*12f70*/  IMAD.MOV.U32 R3, RZ, RZ, R14 ;  /* 0x000000ffff037224 */ /* 0x000fce00078e000e */
[----:B------:R-:W-:Y:S05]  /*12f80*/  WARPSYNC.COLLECTIVE R15, `(.L_x_2753) ;  /* 0x000000000f087348 */ /* 0x000fea0003c00000 */
[----:B------:R0:W1:Y:S02]  /*12f90*/  SHFL.IDX P6, R14, R13, R12, R11 ;  /* 0x0000000c0d0e7389 */ /* 0x00006400000c000b */
[----:B01----:R-:W-:Y:S01]  /*12fa0*/  ENDCOLLECTIVE ;  /* 0x000000000000791b */ /* 0x003fe20003800000 */
.L_x_2753:
        /* <DEDUP_REMOVED lines=16> */
.L_x_2754:
[----:B------:R-:W-:Y:S02]  /*130b0*/  @P1 IMAD R8, R5, 0x2, R22 ;  /* 0x0000000205081824 */ /* 0x000fe400078e0216 */
[----:B------:R-:W-:Y:S02]  /*130c0*/  IMAD.MOV.U32 R13, RZ, RZ, R0 ;  /* 0x000000ffff0d7224 */ /* 0x000fe400078e0000 */
[----:B------:R-:W-:Y:S02]  /*130d0*/  IMAD.MOV.U32 R12, RZ, RZ, 0x7 ;  /* 0x00000007ff0c7424 */ /* 0x000fe400078e00ff */
[----:B------:R-:W-:-:S07]  /*130e0*/  IMAD.MOV.U32 R3, RZ, RZ, R14 ;  /* 0x000000ffff037224 */ /* 0x000fce00078e000e */
[----:B------:R-:W-:Y:S05]  /*130f0*/  WARPSYNC.COLLECTIVE R15, `(.L_x_2755) ;  /* 0x000000000f087348 */ /* 0x000fea0003c00000 */
[----:B------:R0:W1:Y:S02]  /*13100*/  SHFL.IDX P6, R14, R13, R12, R11 ;  /* 0x0000000c0d0e7389 */ /* 0x00006400000c000b */
[----:B01----:R-:W-:Y:S01]  /*13110*/  ENDCOLLECTIVE ;  /* 0x000000000000791b */ /* 0x003fe20003800000 */
.L_x_2755:
[----:B------:R-:W-:-:S04]  /*13120*/  @P1 LEA R3, P0, R30, R3, 0x1 ;  /* 0x000000031e031211 */ /* 0x000fc800078008ff */
[----:B------:R-:W-:-:S04]  /*13130*/  @P1 IADD3.X R2, RZ, R2, RZ, P0, !PT ;  /* 0x00000002ff021210 */ /* 0x000fc800007fe4ff */
[----:B------:R-:W-:Y:S01]  /*13140*/  @P1 LOP3.LUT R3, R3, R2, RZ, 0x3c, !PT ;  /* 0x0000000203031212 */ /* 0x000fe200078e3cff */
[----:B------:R-:W-:-:S03]  /*13150*/  IMAD.MOV.U32 R13, RZ, RZ, R4 ;  /* 0x000000ffff0d7224 */ /* 0x000fc600078e0004 */
[----:B------:R-:W-:-:S04]  /*13160*/  @P1 LOP3.LUT R2, R3, R2, RZ, 0x3c, !PT ;  /* 0x0000000203021212 */ /* 0x000fc800078e3cff */
[----:B------:R-:W-:Y:S01]  /*13170*/  @P1 LOP3.LUT R3, R3, R2, RZ, 0x3c, !PT ;  /* 0x0000000203031212 */ /* 0x000fe200078e3cff */
[----:B------:R-:W-:-:S04]  /*13180*/  IMAD.MOV.U32 R0, RZ, RZ, R14 ;  /* 0x000000ffff007224 */ /* 0x000fc800078e000e */
[----:B------:R-:W-:Y:S01]  /*13190*/  @!PT LDS RZ, [RZ] ;  /* 0x00000000fffff984 */ /* 0x000fe20000000800 */
[----:B------:R-:W-:Y:S01]  /*131a0*/  @!PT LDS RZ, [RZ] ;  /* 0x00000000fffff984 */ /* 0x000fe20000000800 */
[----:B------:R-:W-:Y:S01]  /*131b0*/  @!PT LDS RZ, [RZ] ;  /* 0x00000000fffff984 */ /* 0x000fe20000000800 */
[----:B------:R0:W-:Y:S03]  /*131c0*/  @P1 LDGSTS.E.BYPASS.LTC128B.128 [R8+0x1b400], desc[UR52][R2.64], !P3 ;  /* 0x1b40000002081fae */ /* 0x0001e6000d901d74 */
[----:B0-----:R-:W-:Y:S05]  /*131d0*/  WARPSYNC.COLLECTIVE R15, `(.L_x_2756) ;  /* 0x000000000f087348 */ /* 0x001fea0003c00000 */
[----:B------:R1:W2:Y:S02]  /*131e0*/  SHFL.IDX P6, R14, R13, R12, R11 ;  /* 0x0000000c0d0e7389 */ /* 0x0002a400000c000b */
[----:B012---:R-:W-:Y:S01]  /*131f0*/  ENDCOLLECTIVE ;  /* 0x000000000000791b */ /* 0x007fe20003800000 */
.L_x_2756:
[----:B------:R-:W-:Y:S01]  /*13200*/  @!PT LDS RZ, [RZ] ;  /* 0x00000000fffff984 */ /* 0x000fe20000000800 */
[----:B------:R-:W-:Y:S01]  /*13210*/  @!PT LDS RZ, [RZ] ;  /* 0x00000000fffff984 */ /* 0x000fe20000000800 */
[----:B------:R-:W-:Y:S01]  /*13220*/  @!PT LDS RZ, [RZ] ;  /* 0x00000000fffff984 */ /* 0x000fe20000000800 */
[----:B------:R0:W-:Y:S02]  /*13230*/  @P1 LDGSTS.E.BYPASS.LTC128B.128 [R8+0x1f400], desc[UR52][R2.64+0x80], !P2 ;  /* 0x1f40008002081fae */ /* 0x0001e4000d101d74 */
[----:B0-----:R-:W-:Y:S01]  /*13240*/  MOV R2, R14 ;  /* 0x0000000e00027202 */ /* 0x001fe20000000f00 */
[----:B------:R-:W-:Y:S06]  /*13250*/  BRA `(.L_x_2757) ;  /* 0xffffffb800907947 */ /* 0x000fec000383ffff */
.L_x_2679:
[----:B------:R-:W-:Y:S02]  /*13260*/  IMAD.MOV.U32 R13, RZ, RZ, R4 ;  /* 0x000000ffff0d7224 */ /* 0x000fe400078e0004 */
[----:B------:R-:W-:Y:S02]  /*13270*/  IMAD.MOV.U32 R12, RZ, RZ, RZ ;  /* 0x000000ffff0c7224 */ /* 0x000fe400078e00ff */
[----:B------:R-:W-:Y:S02]  /*13280*/  IMAD.MOV.U32 R11, RZ, RZ, 0x181f ;  /* 0x0000181fff0b7424 */ /* 0x000fe400078e00ff */
[----:B------:R-:W-:Y:S02]  /*13290*/  IMAD.MOV.U32 R15, RZ, RZ, -0x1 ;  /* 0xffffffffff0f7424 */ /* 0x000fe400078e00ff */
[----:B-----5:R-:W-:Y:S02]  /*132a0*/  IMAD R5, R10, R5, RZ ;  /* 0x000000050a057224 */ /* 0x020fe400078e02ff */
[----:B------:R-:W-:-:S07]  /*132b0*/  IMAD R17, R17, 0x80, R9 ;  /* 0x0000008011117824 */ /* 0x000fce00078e0209 */
[----:B------:R-:W-:Y:S05]  /*132c0*/  WARPSYNC.COLLECTIVE R15, `(.L_x_2758) ;  /* 0x000000000f087348 */ /* 0x000fea0003c00000 */
[----:B------:R0:W1:Y:S02]  /*132d0*/  SHFL.IDX P6, R14, R13, R12, R11 ;  /* 0x0000000c0d0e7389 */ /* 0x00006400000c000b */
[----:B01----:R-:W-:Y:S01]  /*132e0*/  ENDCOLLECTIVE ;  /* 0x000000000000791b */ /* 0x003fe20003800000 */
.L_x_2758:
[C---:B------:R-:W-:Y:S01]  /*132f0*/  VIADD R6, R17.reuse, 0x10 ;  /* 0x0000001011067836 */ /* 0x040fe20000000000 */
[----:B------:R-:W-:Y:S02]  /*13300*/  ISETP.GE.AND P2, PT, R17, R5, PT ;  /* 0x000000051100720c */ /* 0x000fe40003f46270 */
[----:B------:R-:W-:Y:S01]  /*13310*/  MOV R13, R0 ;  /* 0x00000000000d7202 */ /* 0x000fe20000000f00 */
[----:B------:R-:W-:-:S10]  /*13320*/  IMAD.MOV.U32 R2, RZ, RZ, R14 ;  /* 0x000000ffff027224 */ /* 0x000fd400078e000e */
[----:B------:R-:W-:Y:S05]  /*13330*/  WARPSYNC.COLLECTIVE R15, `(.L_x_2759) ;  /* 0x000000000f087348 */ /* 0x000fea0003c00000 */
[----:B------:R0:W1:Y:S02]  /*13340*/  SHFL.IDX P6, R14, R13, R12, R11 ;  /* 0x0000000c0d0e7389 */ /* 0x00006400000c000b */
[----:B01----:R-:W-:Y:S01]  /*13350*/  ENDCOLLECTIVE ;  /* 0x000000000000791b */ /* 0x003fe20003800000 */
.L_x_2759:
[----:B------:R-:W-:Y:S01]  /*13360*/  IMAD.MOV.U32 R13, RZ, RZ, R4 ;  /* 0x000000ffff0d7224 */ /* 0x000fe200078e0004 */
[----:B------:R-:W-:Y:S02]  /*13370*/  MOV R12, 0x1 ;  /* 0x00000001000c7802 */ /* 0x000fe40000000f00 */
[----:B------:R-:W-:-:S05]  /*13380*/  @!P2 LEA R14, P3, R30, R14, 0x1 ;  /* 0x0000000e1e0ea211 */ /* 0x000fca00078608ff */
[----:B------:R-:W-:Y:S02]  /*13390*/  @!P2 IMAD.X R3, RZ, RZ, R2, P3 ;  /* 0x000000ffff03a224 */ /* 0x000fe400018e0602 */
[----:B------:R-:W-:-:S07]  /*133a0*/  @!P2 IMAD.MOV.U32 R2, RZ, RZ, R14 ;  /* 0x000000ffff02a224 */ /* 0x000fce00078e000e */
[----:B------:R-:W-:Y:S05]  /*133b0*/  WARPSYNC.COLLECTIVE R15, `(.L_x_2760) ;  /* 0x000000000f087348 */ /* 0x000fea0003c00000 */
[----:B------:R0:W1:Y:S02]  /*133c0*/  SHFL.IDX P6, R14, R13, R12, R11 ;  /* 0x0000000c0d0e7389 */ /* 0x00006400000c000b */
[----:B01----:R-:W-:Y:S01]  /*133d0*/  ENDCOLLECTIVE ;  /* 0x000000000000791b */ /* 0x003fe20003800000 */
.L_x_2760:
[----:B------:R-:W-:Y:S01]  /*133e0*/  @!PT LDS RZ, [RZ] ;  /* 0x00000000fffff984 */ /* 0x000fe20000000800 */
[----:B------:R-:W-:Y:S01]  /*133f0*/  @!PT LDS RZ, [RZ] ;  /* 0x00000000fffff984 */ /* 0x000fe20000000800 */
[----:B------:R-:W-:Y:S01]  /*13400*/  @!PT LDS RZ, [RZ] ;  /* 0x00000000fffff984 */ /* 0x000fe20000000800 */
[----:B------:R-:W-:Y:S04]  /*13410*/  @!P2 LDGSTS.E.BYPASS.LTC128B.128 [R8+0x10400], desc[UR52][R2.64], !P0 ;  /* 0x104000000208afae */ /* 0x000fe8000c101d74 */
[----:B------:R0:W-:Y:S01]  /*13420*/  @!P2 LDGSTS.E.BYPASS.LTC128B.128 [R8+0x14400], desc[UR52][R2.64+0x80], !P1 ;  /* 0x144000800208afae */ /* 0x0001e2000c901d74 */
[----:B------:R-:W-:Y:S02]  /*13430*/  ISETP.GE.AND P2, PT, R6, R5, PT ;  /* 0x000000050600720c */ /* 0x000fe40003f46270 */
[----:B------:R-:W-:Y:S01]  /*13440*/  IADD3 R6, R17, 0x20, RZ ;  /* 0x0000002011067810 */ /* 0x000fe20007ffe0ff */
[----:B------:R-:W-:Y:S02]  /*13450*/  IMAD.MOV.U32 R13, RZ, RZ, R0 ;  /* 0x000000ffff0d7224 */ /* 0x000fe400078e0000 */
[----:B0-----:R-:W-:-:S08]  /*13460*/  IMAD.MOV.U32 R2, RZ, RZ, R14 ;  /* 0x000000ffff027224 */ /* 0x001fd000078e000e */
[----:B------:R-:W-:Y:S05]  /*13470*/  WARPSYNC.COLLECTIVE R15, `(.L_x_2761) ;  /* 0x000000000f087348 */ /* 0x000fea0003c00000 */
[----:B------:R0:W1:Y:S02]  /*13480*/  SHFL.IDX P6, R14, R13, R12, R11 ;  /* 0x0000000c0d0e7389 */ /* 0x00006400000c000b */
[----:B01----:R-:W-:Y:S01]  /*13490*/  ENDCOLLECTIVE ;  /* 0x000000000000791b */ /* 0x003fe20003800000 */
.L_x_2761:
        /* <DEDUP_REMOVED lines=8> */
.L_x_2762:
        /* <DEDUP_REMOVED lines=13> */
.L_x_2763:
        /* <DEDUP_REMOVED lines=8> */
.L_x_2764:
[----:B------:R-:W-:-:S05]  /*13670*/  @!P2 IMAD.MOV.U32 R3, RZ, RZ, R7 ;  /* 0x000000ffff03a224 */ /* 0x000fca00078e0007 */
[----:B------:R-:W-:Y:S01]  /*13680*/  @!PT LDS RZ, [RZ] ;  /* 0x00000000fffff984 */ /* 0x000fe20000000800 */
[----:B------:R-:W-:Y:S01]  /*13690*/  @!PT LDS RZ, [RZ] ;  /* 0x00000000fffff984 */ /* 0x000fe20000000800 */
[----:B------:R-:W-:Y:S01]  /*136a0*/  @!PT LDS RZ, [RZ] ;  /* 0x00000000fffff984 */ /* 0x000fe20000000800 */
[----:B------:R-:W-:Y:S04]  /*136b0*/  @!P2 LDGSTS.E.BYPASS.LTC128B.128 [R8+0x11400], desc[UR52][R2.64], !P0 ;  /* 0x114000000208afae */ /* 0x000fe8000c101d74 */
[----:B------:R0:W-:Y:S01]  /*136c0*/  @!P2 LDGSTS.E.BYPASS.LTC128B.128 [R8+0x15400], desc[UR52][R2.64+0x80], !P1 ;  /* 0x154000800208afae */ /* 0x0001e2000c901d74 */
[----:B------:R-:W-:Y:S01]  /*136d0*/  ISETP.GE.AND P2, PT, R6, R5, PT ;  /* 0x000000050600720c */ /* 0x000fe20003f46270 */
[----:B------:R-:W-:Y:S01]  /*136e0*/  VIADD R6, R17, 0x40 ;  /* 0x0000004011067836 */ /* 0x000fe20000000000 */
[----:B------:R-:W-:Y:S01]  /*136f0*/  MOV R13, R0 ;  /* 0x00000000000d7202 */ /* 0x000fe20000000f00 */
[----:B0-----:R-:W-:-:S10]  /*13700*/  IMAD.MOV.U32 R2, RZ, RZ, R14 ;  /* 0x000000ffff027224 */ /* 0x001fd400078e000e */
[----:B------:R-:W-:Y:S05]  /*13710*/  WARPSYNC.COLLECTIVE R15, `(.L_x_2765) ;  /* 0x000000000f087348 */ /* 0x000fea0003c00000 */
[----:B------:R0:W1:Y:S02]  /*13720*/  SHFL.IDX P6, R14, R13, R12, R11 ;  /* 0x0000000c0d0e7389 */ /* 0x00006400000c000b */
[----:B01----:R-:W-:Y:S01]  /*13730*/  ENDCOLLECTIVE ;  /* 0x000000000000791b */ /* 0x003fe20003800000 */
.L_x_2765:
        /* <DEDUP_REMOVED lines=8> */
.L_x_2766:
[----:B------:R-:W-:-:S05]  /*137c0*/  @!P2 IMAD.MOV.U32 R3, RZ, RZ, R7 ;  /* 0x000000ffff03a224 */ /* 0x000fca00078e0007 */
        /* <DEDUP_REMOVED lines=12> */
.L_x_2767:
        /* <DEDUP_REMOVED lines=8> */
.L_x_2768:
        /* <DEDUP_REMOVED lines=13> */
.L_x_2769:
        /* <DEDUP_REMOVED lines=8> */
.L_x_2770:
[----:B------:R-:W-:-:S05]  /*13a60*/  @!P2 IMAD.MOV.U32 R3, RZ, RZ, R7 ;  /* 0x000000ffff03a224 */ /* 0x000fca00078e0007 */
        /* <DEDUP_REMOVED lines=11> */
.L_x_2771:
        /* <DEDUP_REMOVED lines=8> */
.L_x_2772:
        /* <DEDUP_REMOVED lines=11> */
.L_x_2773:
[----:B------:R-:W-:Y:S05]  /*13c50*/  BRA `(.L_x_2774) ;  /* 0xffffffbc00047947 */ /* 0x000fea000383ffff */
.L_x_2684:
[----:B0-----:R0:W1:Y:S02]  /*13c60*/  SYNCS.PHASECHK.TRANS64.TRYWAIT P1, [R22+URZ+0x28820], R3 ;  /* 0x02882003160075a7 */ /* 0x001064000802017f */
[----:B-1----:R-:W-:Y:S05]  /*13c70*/  @!P1 NANOSLEEP.SYNCS 0x989680 ;  /* 0x009896800000995d */ /* 0x002fea0003900000 */
[----:B------:R-:W1:Y:S02]  /*13c80*/  @!P1 SYNCS.PHASECHK.TRANS64 P1, [R22+URZ+0x28820], R3 ;  /* 0x02882003160095a7 */ /* 0x000e64000802007f */
[----:B-1----:R-:W-:Y:S05]  /*13c90*/  @!P1 BRA `(.L_x_2684) ;  /* 0xfffffffc00f09947 */ /* 0x002fea000383ffff */
[----:B------:R-:W-:Y:S05]  /*13ca0*/  BRA `(.L_x_2775) ;  /* 0xffffffbc00787947 */ /* 0x000fea000383ffff */
.L_x_2689:
[----:B0-----:R0:W1:Y:S02]  /*13cb0*/  SYNCS.PHASECHK.TRANS64.TRYWAIT P0, [R6+URZ+0x28840], R3 ;  /* 0x02884003060075a7 */ /* 0x001064000800017f */
[----:B-1----:R-:W-:Y:S05]  /*13cc0*/  @!P0 NANOSLEEP.SYNCS 0x989680 ;  /* 0x009896800000895d */ /* 0x002fea0003900000 */
[----:B------:R-:W1:Y:S02]  /*13cd0*/  @!P0 SYNCS.PHASECHK.TRANS64 P0, [R6+URZ+0x28840], R3 ;  /* 0x02884003060085a7 */ /* 0x000e64000800007f */
[----:B-1----:R-:W-:Y:S05]  /*13ce0*/  @!P0 BRA `(.L_x_2689) ;  /* 0xfffffffc00f08947 */ /* 0x002fea000383ffff */
[----:B------:R-:W-:Y:S05]  /*13cf0*/  BRA `(.L_x_2776) ;  /* 0xffffffc000447947 */ /* 0x000fea000383ffff */
.L_x_2690:
        /* <DEDUP_REMOVED lines=8> */
.L_x_2778:
[----:B------:R-:W-:Y:S05]  /*13d80*/  BSYNC B1 ;  /* 0x0000000000017941 */ /* 0x000fea0003800000 */
.L_x_2777:
[----:B------:R-:W-:Y:S01]  /*13d90*/  IMAD.MOV.U32 R13, RZ, RZ, R7 ;  /* 0x000000ffff0d7224 */ /* 0x000fe200078e0007 */
[----:B------:R-:W-:Y:S01]  /*13da0*/  MOV R3, R14 ;  /* 0x0000000e00037202 */ /* 0x000fe20000000f00 */
[----:B------:R-:W-:Y:S01]  /*13db0*/  IMAD.MOV.U32 R12, RZ, RZ, RZ ;  /* 0x000000ffff0c7224 */ /* 0x000fe200078e00ff */
[----:B------:R-:W-:Y:S01]  /*13dc0*/  SHF.L.U32 R5, R30, 0x1, RZ ;  /* 0x000000011e057819 */ /* 0x000fe200000006ff */
[----:B------:R-:W-:Y:S02]  /*13dd0*/  IMAD.MOV.U32 R11, RZ, RZ, 0x181f ;  /* 0x0000181fff0b7424 */ /* 0x000fe400078e00ff */
[----:B------:R-:W-:Y:S02]  /*13de0*/  IMAD.MOV.U32 R15, RZ, RZ, -0x1 ;  /* 0xffffffffff0f7424 */ /* 0x000fe400078e00ff */
[----:B------:R-:W-:-:S07]  /*13df0*/  IMAD R8, R8, 0x2, R22 ;  /* 0x0000000208087824 */ /* 0x000fce00078e0216 */
[----:B------:R-:W-:Y:S05]  /*13e00*/  WARPSYNC.COLLECTIVE R15, `(.L_x_2779) ;  /* 0x000000000f087348 */ /* 0x000fea0003c00000 */
[----:B------:R0:W1:Y:S02]  /*13e10*/  SHFL.IDX P6, R14, R13, R12, R11 ;  /* 0x0000000c0d0e7389 */ /* 0x00006400000c000b */
[----:B01----:R-:W-:Y:S01]  /*13e20*/  ENDCOLLECTIVE ;  /* 0x000000000000791b */ /* 0x003fe20003800000 */
.L_x_2779:
[----:B------:R-:W-:Y:S02]  /*13e30*/  IMAD.MOV.U32 R13, RZ, RZ, R9 ;  /* 0x000000ffff0d7224 */ /* 0x000fe400078e0009 */
[----:B------:R-:W-:Y:S02]  /*13e40*/  IMAD.MOV.U32 R12, RZ, RZ, 0x1 ;  /* 0x00000001ff0c7424 */ /* 0x000fe400078e00ff */
[----:B------:R-:W-:-:S07]  /*13e50*/  IMAD.MOV.U32 R2, RZ, RZ, R14 ;  /* 0x000000ffff027224 */ /* 0x000fce00078e000e */
[----:B------:R-:W-:Y:S05]  /*13e60*/  WARPSYNC.COLLECTIVE R15, `(.L_x_2780) ;  /* 0x000000000f087348 */ /* 0x000fea0003c00000 */
[----:B------:R0:W1:Y:S02]  /*13e70*/  SHFL.IDX P6, R14, R13, R12, R11 ;  /* 0x0000000c0d0e7389 */ /* 0x00006400000c000b */
[----:B01----:R-:W-:Y:S01]  /*13e80*/  ENDCOLLECTIVE ;  /* 0x000000000000791b */ /* 0x003fe20003800000 */
.L_x_2780:
        /* <DEDUP_REMOVED lines=12> */
.L_x_2781:
[----:B------:R-:W-:Y:S02]  /*13f50*/  IMAD.MOV.U32 R13, RZ, RZ, R9 ;  /* 0x000000ffff0d7224 */ /* 0x000fe400078e0009 */
[----:B------:R-:W-:Y:S02]  /*13f60*/  IMAD.MOV.U32 R12, RZ, RZ, 0x2 ;  /* 0x00000002ff0c7424 */ /* 0x000fe400078e00ff */
[----:B------:R-:W-:-:S07]  /*13f70*/  IMAD.MOV.U32 R2, RZ, RZ, R14 ;  /* 0x000000ffff027224 */ /* 0x000fce00078e000e */
[----:B------:R-:W-:Y:S05]  /*13f80*/  WARPSYNC.COLLECTIVE R15, `(.L_x_2782) ;  /* 0x000000000f087348 */ /* 0x000fea0003c00000 */
[----:B------:R0:W1:Y:S02]  /*13f90*/  SHFL.IDX P6, R14, R13, R12, R11 ;  /* 0x0000000c0d0e7389 */ /* 0x00006400000c000b */
[----:B01----:R-:W-:Y:S01]  /*13fa0*/  ENDCOLLECTIVE ;  /* 0x000000000000791b */ /* 0x003fe20003800000 */
.L_x_2782:
        /* <DEDUP_REMOVED lines=12> */
.L_x_2783:
[----:B------:R-:W-:Y:S02]  /*14070*/  IMAD.MOV.U32 R13, RZ, RZ, R9 ;  /* 0x000000ffff0d7224 */ /* 0x000fe400078e0009 */
[----:B------:R-:W-:Y:S02]  /*14080*/  IMAD.MOV.U32 R12, RZ, RZ, 0x3 ;  /* 0x00000003ff0c7424 */ /* 0x000fe400078e00ff */
[----:B------:R-:W-:-:S07]  /*14090*/  IMAD.MOV.U32 R2, RZ, RZ, R14 ;  /* 0x000000ffff027224 */ /* 0x000fce00078e000e */
[----:B------:R-:W-:Y:S05]  /*140a0*/  WARPSYNC.COLLECTIVE R15, `(.L_x_2784) ;  /* 0x000000000f087348 */ /* 0x000fea0003c00000 */
[----:B------:R0:W1:Y:S02]  /*140b0*/  SHFL.IDX P6, R14, R13, R12, R11 ;  /* 0x0000000c0d0e7389 */ /* 0x00006400000c000b */
[----:B01----:R-:W-:Y:S01]  /*140c0*/  ENDCOLLECTIVE ;  /* 0x000000000000791b */ /* 0x003fe20003800000 */
.L_x_2784:
        /* <DEDUP_REMOVED lines=12> */
.L_x_2785:
[----:B------:R-:W-:Y:S02]  /*14190*/  IMAD.MOV.U32 R13, RZ, RZ, R9 ;  /* 0x000000ffff0d7224 */ /* 0x000fe400078e0009 */
[----:B------:R-:W-:Y:S02]  /*141a0*/  IMAD.MOV.U32 R12, RZ, RZ, 0x4 ;  /* 0x00000004ff0c7424 */ /* 0x000fe400078e00ff */
[----:B------:R-:W-:-:S07]  /*141b0*/  IMAD.MOV.U32 R2, RZ, RZ, R14 ;  /* 0x000000ffff027224 */ /* 0x000fce00078e000e */
[----:B------:R-:W-:Y:S05]  /*141c0*/  WARPSYNC.COLLECTIVE R15, `(.L_x_2786) ;  /* 0x000000000f087348 */ /* 0x000fea0003c00000 */
[----:B------:R0:W1:Y:S02]  /*141d0*/  SHFL.IDX P6, R14, R13, R12, R11 ;  /* 0x0000000c0d0e7389 */ /* 0x00006400000c000b */
[----:B01----:R-:W-:Y:S01]  /*141e0*/  ENDCOLLECTIVE ;  /* 0x000000000000791b */ /* 0x003fe20003800000 */
.L_x_2786:
        /* <DEDUP_REMOVED lines=12> */
.L_x_2787:
[----:B------:R-:W-:Y:S02]  /*142b0*/  IMAD.MOV.U32 R13, RZ, RZ, R9 ;  /* 0x000000ffff0d7224 */ /* 0x000fe400078e0009 */
[----:B------:R-:W-:Y:S02]  /*142c0*/  IMAD.MOV.U32 R12, RZ, RZ, 0x5 ;  /* 0x00000005ff0c7424 */ /* 0x000fe400078e00ff */
[----:B------:R-:W-:-:S07]  /*142d0*/  IMAD.MOV.U32 R2, RZ, RZ, R14 ;  /* 0x000000ffff027224 */ /* 0x000fce00078e000e */
[----:B------:R-:W-:Y:S05]  /*142e0*/  WARPSYNC.COLLECTIVE R15, `(.L_x_2788) ;  /* 0x000000000f087348 */ /* 0x000fea0003c00000 */
[----:B------:R0:W1:Y:S02]  /*142f0*/  SHFL.IDX P6, R14, R13, R12, R11 ;  /* 0x0000000c0d0e7389 */ /* 0x00006400000c000b */
[----:B01----:R-:W-:Y:S01]  /*14300*/  ENDCOLLECTIVE ;  /* 0x000000000000791b */ /* 0x003fe20003800000 */
.L_x_2788:
        /* <DEDUP_REMOVED lines=12> */
.L_x_2789:
[----:B------:R-:W-:Y:S02]  /*143d0*/  IMAD.MOV.U32 R13, RZ, RZ, R9 ;  /* 0x000000ffff0d7224 */ /* 0x000fe400078e0009 */
[----:B------:R-:W-:Y:S02]  /*143e0*/  IMAD.MOV.U32 R12, RZ, RZ, 0x6 ;  /* 0x00000006ff0c7424 */ /* 0x000fe400078e00ff */
[----:B------:R-:W-:-:S07]  /*143f0*/  IMAD.MOV.U32 R2, RZ, RZ, R14 ;  /* 0x000000ffff027224 */ /* 0x000fce00078e000e */
[----:B------:R-:W-:Y:S05]  /*14400*/  WARPSYNC.COLLECTIVE R15, `(.L_x_2790) ;  /* 0x000000000f087348 */ /* 0x000fea0003c00000 */
[----:B------:R0:W1:Y:S02]  /*14410*/  SHFL.IDX P6, R14, R13, R12, R11 ;  /* 0x0000000c0d0e7389 */ /* 0x00006400000c000b */
[----:B01----:R-:W-:Y:S01]  /*14420*/  ENDCOLLECTIVE ;  /* 0x000000000000791b */ /* 0x003fe20003800000 */
.L_x_2790:
        /* <DEDUP_REMOVED lines=12> */
.L_x_2791:
[----:B------:R-:W-:Y:S02]  /*144f0*/  IMAD.MOV.U32 R13, RZ, RZ, R9 ;  /* 0x000000ffff0d7224 */ /* 0x000fe400078e0009 */
[----:B------:R-:W-:Y:S02]  /*14500*/  IMAD.MOV.U32 R12, RZ, RZ, 0x7 ;  /* 0x00000007ff0c7424 */ /* 0x000fe400078e00ff */
[----:B------:R-:W-:-:S07]  /*14510*/  IMAD.MOV.U32 R2, RZ, RZ, R14 ;  /* 0x000000ffff027224 */ /* 0x000fce00078e000e */
[----:B------:R-:W-:Y:S05]  /*14520*/  WARPSYNC.COLLECTIVE R15, `(.L_x_2792) ;  /* 0x000000000f087348 */ /* 0x000fea0003c00000 */
[----:B------:R0:W1:Y:S02]  /*14530*/  SHFL.IDX P6, R14, R13, R12, R11 ;  /* 0x0000000c0d0e7389 */ /* 0x00006400000c000b */
[----:B01----:R-:W-:Y:S01]  /*14540*/  ENDCOLLECTIVE ;  /* 0x000000000000791b */ /* 0x003fe20003800000 */
.L_x_2792:
[----:B------:R-:W-:-:S05]  /*14550*/  IADD3 R2, P0, R2, R5, RZ ;  /* 0x0000000502027210 */ /* 0x000fca0007f1e0ff */
[----:B------:R-:W-:-:S05]  /*14560*/  IMAD.X R3, RZ, RZ, R3, P0 ;  /* 0x000000ffff037224 */ /* 0x000fca00000e0603 */
[----:B------:R-:W-:Y:S01]  /*14570*/  @!PT LDS RZ, [RZ] ;  /* 0x00000000fffff984 */ /* 0x000fe20000000800 */
[----:B------:R-:W-:Y:S01]  /*14580*/  @!PT LDS RZ, [RZ] ;  /* 0x00000000fffff984 */ /* 0x000fe20000000800 */
[----:B------:R-:W-:Y:S01]  /*14590*/  @!PT LDS RZ, [RZ] ;  /* 0x00000000fffff984 */ /* 0x000fe20000000800 */
[----:B------:R0:W-:Y:S01]  /*145a0*/  LDGSTS.E.BYPASS.LTC128B.128 [R8+0x1b400], desc[UR52][R2.64], !P4 ;  /* 0x1b40000002087fae */ /* 0x0001e2000e101d74 */
[----:B------:R-:W-:-:S03]  /*145b0*/  MOV R13, R7 ;  /* 0x00000007000d7202 */ /* 0x000fc60000000f00 */
[----:B------:R0:W-:Y:S01]  /*145c0*/  LDGSTS.E.BYPASS.LTC128B.128 [R8+0x1f400], desc[UR52][R2.64+0x80], !P3 ;  /* 0x1f40008002087fae */ /* 0x0001e2000d901d74 */
[----:B------:R-:W-:-:S07]  /*145d0*/  IMAD.MOV.U32 R9, RZ, RZ, R14 ;  /* 0x000000ffff097224 */ /* 0x000fce00078e000e */
[----:B0-----:R-:W-:Y:S05]  /*145e0*/  WARPSYNC.COLLECTIVE R15, `(.L_x_2793) ;  /* 0x000000000f087348 */ /* 0x001fea0003c00000 */
[----:B------:R1:W2:Y:S02]  /*145f0*/  SHFL.IDX P6, R14, R13, R12, R11 ;  /* 0x0000000c0d0e7389 */ /* 0x0002a400000c000b */
[----:B012---:R-:W-:Y:S01]  /*14600*/  ENDCOLLECTIVE ;  /* 0x000000000000791b */ /* 0x007fe20003800000 */
.L_x_2793:
[----:B------:R-:W-:Y:S01]  /*14610*/  IMAD.MOV.U32 R2, RZ, RZ, R14 ;  /* 0x000000ffff027224 */ /* 0x000fe200078e000e */
[----:B------:R-:W-:Y:S06]  /*14620*/  BRA `(.L_x_2794) ;  /* 0xffffffbc00187947 */ /* 0x000fec000383ffff */
.L_x_2695:
[----:B-1----:R1:W3:Y:S02]  /*14630*/  SYNCS.PHASECHK.TRANS64.TRYWAIT P0, [R6+URZ+0x28860], R2 ;  /* 0x02886002060075a7 */ /* 0x0022e4000800017f */
[----:B---3--:R-:W-:Y:S05]  /*14640*/  @!P0 NANOSLEEP.SYNCS 0x989680 ;  /* 0x009896800000895d */ /* 0x008fea0003900000 */
[----:B------:R-:W3:Y:S02]  /*14650*/  @!P0 SYNCS.PHASECHK.TRANS64 P0, [R6+URZ+0x28860], R2 ;  /* 0x02886002060085a7 */ /* 0x000ee4000800007f */
[----:B---3--:R-:W-:Y:S05]  /*14660*/  @!P0 BRA `(.L_x_2695) ;  /* 0xfffffffc00f08947 */ /* 0x008fea000383ffff */
[----:B------:R-:W-:Y:S05]  /*14670*/  BRA `(.L_x_2795) ;  /* 0xffffffbc00787947 */ /* 0x000fea000383ffff */
.L_x_2696:
        /* <DEDUP_REMOVED lines=8> */
.L_x_2797:
[----:B------:R-:W-:Y:S05]  /*14700*/  BSYNC B1 ;  /* 0x0000000000017941 */ /* 0x000fea0003800000 */
.L_x_2796:
        /* <DEDUP_REMOVED lines=9> */
.L_x_2798:
[----:B------:R-:W-:Y:S02]  /*147a0*/  IMAD.MOV.U32 R13, RZ, RZ, R24 ;  /* 0x000000ffff0d7224 */ /* 0x000fe400078e0018 */
[----:B------:R-:W-:Y:S02]  /*147b0*/  IMAD.MOV.U32 R12, RZ, RZ, 0x1 ;  /* 0x00000001ff0c7424 */ /* 0x000fe400078e00ff */
[----:B------:R-:W-:-:S07]  /*147c0*/  IMAD.MOV.U32 R2, RZ, RZ, R14 ;  /* 0x000000ffff027224 */ /* 0x000fce00078e000e */
[----:B------:R-:W-:Y:S05]  /*147d0*/  WARPSYNC.COLLECTIVE R15, `(.L_x_2799) ;  /* 0x000000000f087348 */ /* 0x000fea0003c00000 */
[----:B------:R0:W1:Y:S02]  /*147e0*/  SHFL.IDX P6, R14, R13, R12, R11 ;  /* 0x0000000c0d0e7389 */ /* 0x00006400000c000b */
[----:B01----:R-:W-:Y:S01]  /*147f0*/  ENDCOLLECTIVE ;  /* 0x000000000000791b */ /* 0x003fe20003800000 */
.L_x_2799:
        /* <DEDUP_REMOVED lines=14> */
.L_x_2800:
[----:B------:R-:W-:Y:S02]  /*148e0*/  IMAD.MOV.U32 R13, RZ, RZ, R24 ;  /* 0x000000ffff0d7224 */ /* 0x000fe400078e0018 */
[----:B------:R-:W-:Y:S01]  /*148f0*/  IMAD.MOV.U32 R12, RZ, RZ, 0x2 ;  /* 0x00000002ff0c7424 */ /* 0x000fe200078e00ff */
[----:B------:R-:W-:-:S07]  /*14900*/  MOV R2, R14 ;  /* 0x0000000e00027202 */ /* 0x000fce0000000f00 */
[----:B------:R-:W-:Y:S05]  /*14910*/  WARPSYNC.COLLECTIVE R15, `(.L_x_2801) ;  /* 0x000000000f087348 */ /* 0x000fea0003c00000 */
[----:B------:R0:W1:Y:S02]  /*14920*/  SHFL.IDX P6, R14, R13, R12, R11 ;  /* 0x0000000c0d0e7389 */ /* 0x00006400000c000b */
[----:B01----:R-:W-:Y:S01]  /*14930*/  ENDCOLLECTIVE ;  /* 0x000000000000791b */ /* 0x003fe20003800000 */
.L_x_2801:
        /* <DEDUP_REMOVED lines=14> */
.L_x_2802:
[----:B------:R-:W-:Y:S02]  /*14a20*/  IMAD.MOV.U32 R13, RZ, RZ, R24 ;  /* 0x000000ffff0d7224 */ /* 0x000fe400078e0018 */
[----:B------:R-:W-:Y:S01]  /*14a30*/  IMAD.MOV.U32 R12, RZ, RZ, 0x3 ;  /* 0x00000003ff0c7424 */ /* 0x000fe200078e00ff */
[----:B------:R-:W-:-:S07]  /*14a40*/  MOV R2, R14 ;  /* 0x0000000e00027202 */ /* 0x000fce0000000f00 */
[----:B------:R-:W-:Y:S05]  /*14a50*/  WARPSYNC.COLLECTIVE R15, `(.L_x_2803) ;  /* 0x000000000f087348 */ /* 0x000fea0003c00000 */
[----:B------:R0:W1:Y:S02]  /*14a60*/  SHFL.IDX P6, R14, R13, R12, R11 ;  /* 0x0000000c0d0e7389 */ /* 0x00006400000c000b */
[----:B01----:R-:W-:Y:S01]  /*14a70*/  ENDCOLLECTIVE ;  /* 0x000000000000791b */ /* 0x003fe20003800000 */
.L_x_2803:
        /* <DEDUP_REMOVED lines=14> */
.L_x_2804:
[----:B------:R-:W-:Y:S02]  /*14b60*/  IMAD.MOV.U32 R13, RZ, RZ, R24 ;  /* 0x000000ffff0d7224 */ /* 0x000fe400078e0018 */
[----:B------:R-:W-:Y:S01]  /*14b70*/  IMAD.MOV.U32 R12, RZ, RZ, 0x4 ;  /* 0x00000004ff0c7424 */ /* 0x000fe200078e00ff */
[----:B------:R-:W-:-:S07]  /*14b80*/  MOV R2, R14 ;  /* 0x0000000e00027202 */ /* 0x000fce0000000f00 */
[----:B------:R-:W-:Y:S05]  /*14b90*/  WARPSYNC.COLLECTIVE R15, `(.L_x_2805) ;  /* 0x000000000f087348 */ /* 0x000fea0003c00000 */
[----:B------:R0:W1:Y:S02]  /*14ba0*/  SHFL.IDX P6, R14, R13, R12, R11 ;  /* 0x0000000c0d0e7389 */ /* 0x00006400000c000b */
[----:B01----:R-:W-:Y:S01]  /*14bb0*/  ENDCOLLECTIVE ;  /* 0x000000000000791b */ /* 0x003fe20003800000 */
.L_x_2805:
        /* <DEDUP_REMOVED lines=14> */
.L_x_2806:
[----:B------:R-:W-:Y:S02]  /*14ca0*/  IMAD.MOV.U32 R13, RZ, RZ, R24 ;  /* 0x000000ffff0d7224 */ /* 0x000fe400078e0018 */
[----:B------:R-:W-:Y:S01]  /*14cb0*/  IMAD.MOV.U32 R12, RZ, RZ, 0x5 ;  /* 0x00000005ff0c7424 */ /* 0x000fe200078e00ff */
[----:B------:R-:W-:-:S07]  /*14cc0*/  MOV R2, R14 ;  /* 0x0000000e00027202 */ /* 0x000fce0000000f00 */
[----:B------:R-:W-:Y:S05]  /*14cd0*/  WARPSYNC.COLLECTIVE R15, `(.L_x_2807) ;  /* 0x000000000f087348 */ /* 0x000fea0003c00000 */
[----:B------:R0:W1:Y:S02]  /*14ce0*/  SHFL.IDX P6, R14, R13, R12, R11 ;  /* 0x0000000c0d0e7389 */ /* 0x00006400000c000b */
[----:B01----:R-:W-:Y:S01]  /*14cf0*/  ENDCOLLECTIVE ;  /* 0x000000000000791b */ /* 0x003fe20003800000 */
.L_x_2807:
        /* <DEDUP_REMOVED lines=14> */
.L_x_2808:
[----:B------:R-:W-:Y:S02]  /*14de0*/  IMAD.MOV.U32 R13, RZ, RZ, R24 ;  /* 0x000000ffff0d7224 */ /* 0x000fe400078e0018 */
[----:B------:R-:W-:Y:S01]  /*14df0*/  IMAD.MOV.U32 R12, RZ, RZ, 0x6 ;  /* 0x00000006ff0c7424 */ /* 0x000fe200078e00ff */
[----:B------:R-:W-:-:S07]  /*14e00*/  MOV R2, R14 ;  /* 0x0000000e00027202 */ /* 0x000fce0000000f00 */
[----:B------:R-:W-:Y:S05]  /*14e10*/  WARPSYNC.COLLECTIVE R15, `(.L_x_2809) ;  /* 0x000000000f087348 */ /* 0x000fea0003c00000 */
[----:B------:R0:W1:Y:S02]  /*14e20*/  SHFL.IDX P6, R14, R13, R12, R11 ;  /* 0x0000000c0d0e7389 */ /* 0x00006400000c000b */
[----:B01----:R-:W-:Y:S01]  /*14e30*/  ENDCOLLECTIVE ;  /* 0x000000000000791b */ /* 0x003fe20003800000 */
.L_x_2809:
        /* <DEDUP_REMOVED lines=14> */
.L_x_2810:
[----:B------:R-:W-:Y:S02]  /*14f20*/  IMAD.MOV.U32 R13, RZ, RZ, R24 ;  /* 0x000000ffff0d7224 */ /* 0x000fe400078e0018 */
[----:B------:R-:W-:Y:S01]  /*14f30*/  IMAD.MOV.U32 R12, RZ, RZ, 0x7 ;  /* 0x00000007ff0c7424 */ /* 0x000fe200078e00ff */
[----:B------:R-:W-:-:S07]  /*14f40*/  MOV R2, R14 ;  /* 0x0000000e00027202 */ /* 0x000fce0000000f00 */
[----:B------:R-:W-:Y:S05]  /*14f50*/  WARPSYNC.COLLECTIVE R15, `(.L_x_2811) ;  /* 0x000000000f087348 */ /* 0x000fea0003c00000 */
[----:B------:R0:W1:Y:S02]  /*14f60*/  SHFL.IDX P6, R14, R13, R12, R11 ;  /* 0x0000000c0d0e7389 */ /* 0x00006400000c000b */
[----:B01----:R-:W-:Y:S01]  /*14f70*/  ENDCOLLECTIVE ;  /* 0x000000000000791b */ /* 0x003fe20003800000 */
.L_x_2811:
        /* <DEDUP_REMOVED lines=13> */
.L_x_2812:
[----:B------:R-:W-:Y:S01]  /*15050*/  @!PT LDS RZ, [RZ] ;  /* 0x00000000fffff984 */ /* 0x000fe20000000800 */
[----:B------:R-:W-:Y:S01]  /*15060*/  @!PT LDS RZ, [RZ] ;  /* 0x00000000fffff984 */ /* 0x000fe20000000800 */
[----:B------:R-:W-:Y:S01]  /*15070*/  @!PT LDS RZ, [RZ] ;  /* 0x00000000fffff984 */ /* 0x000fe20000000800 */
[----:B------:R1:W-:Y:S01]  /*15080*/  LDGSTS.E.BYPASS.LTC128B.128 [R7+0x7400], desc[UR52][R2.64+0x80], !P0 ;  /* 0x0740008002077fae */ /* 0x0003e2000c101d74 */
[----:B------:R-:W-:Y:S05]  /*15090*/  BRA `(.L_x_2813) ;  /* 0xffffffb400fc7947 */ /* 0x000fea000383ffff */
.L_x_2704:
[----:B0-----:R0:W1:Y:S02]  /*150a0*/  SYNCS.PHASECHK.TRANS64.TRYWAIT P0, [R0+URZ+0x28860], R3 ;  /* 0x02886003000075a7 */ /* 0x001064000800017f */
[----:B-1----:R-:W-:Y:S05]  /*150b0*/  @!P0 NANOSLEEP.SYNCS 0x989680 ;  /* 0x009896800000895d */ /* 0x002fea0003900000 */
[----:B------:R-:W1:Y:S02]  /*150c0*/  @!P0 SYNCS.PHASECHK.TRANS64 P0, [R0+URZ+0x28860], R3 ;  /* 0x02886003000085a7 */ /* 0x000e64000800007f */
[----:B-1----:R-:W-:Y:S05]  /*150d0*/  @!P0 BRA `(.L_x_2704) ;  /* 0xfffffffc00f08947 */ /* 0x002fea000383ffff */
[----:B------:R-:W-:Y:S05]  /*150e0*/  BRA `(.L_x_2814) ;  /* 0xffffffbc00187947 */ /* 0x000fea000383ffff */
.L_x_2705:
[----:B------:R-:W-:Y:S01]  /*150f0*/  BSSY B0, `(.L_x_2815) ;  /* 0x0000008000007945 */ /* 0x000fe20003800000 */
[----:B------:R-:W-:Y:S01]  /*15100*/  MOV R13, R24 ;  /* 0x00000018000d7202 */ /* 0x000fe20000000f00 */
[----:B------:R-:W-:Y:S02]  /*15110*/  IMAD.MOV.U32 R12, RZ, RZ, RZ ;  /* 0x000000ffff0c7224 */ /* 0x000fe400078e00ff */
[----:B------:R-:W-:Y:S02]  /*15120*/  IMAD.MOV.U32 R11, RZ, RZ, 0x181f ;  /* 0x0000181fff0b7424 */ /* 0x000fe400078e00ff */
[----:B------:R-:W-:-:S07]  /*15130*/  IMAD.MOV.U32 R15, RZ, RZ, -0x1 ;  /* 0xffffffffff0f7424 */ /* 0x000fce00078e00ff */
[----:B0-2---:R-:W-:Y:S05]  /*15140*/  WARPSYNC.COLLECTIVE R15, `(.L_x_2816) ;  /* 0x000000000f087348 */ /* 0x005fea0003c00000 */
[----:B--2---:R1:W2:Y:S02]  /*15150*/  SHFL.IDX P6, R14, R13, R12, R11 ;  /* 0x0000000c0d0e7389 */ /* 0x0042a400000c000b */
[----:B012---:R-:W-:Y:S01]  /*15160*/  ENDCOLLECTIVE ;  /* 0x000000000000791b */ /* 0x007fe20003800000 */
.L_x_2816:
[----:B------:R-:W-:Y:S05]  /*15170*/  BSYNC B0 ;  /* 0x0000000000007941 */ /* 0x000fea0003800000 */
.L_x_2815:
        /* <DEDUP_REMOVED lines=9> */
.L_x_2817:
        /* <DEDUP_REMOVED lines=12> */
.L_x_2818:
        /* <DEDUP_REMOVED lines=13> */
.L_x_2819:
[----:B------:R-:W-:Y:S01]  /*153a0*/  MOV R13, R24 ;  /* 0x00000018000d7202 */ /* 0x000fe20000000f00 */
[----:B------:R-:W-:Y:S02]  /*153b0*/  IMAD.MOV.U32 R12, RZ, RZ, 0x2 ;  /* 0x00000002ff0c7424 */ /* 0x000fe400078e00ff */
[----:B------:R-:W-:-:S07]  /*153c0*/  IMAD.MOV.U32 R10, RZ, RZ, R14 ;  /* 0x000000ffff0a7224 */ /* 0x000fce00078e000e */
[----:B------:R-:W-:Y:S05]  /*153d0*/  WARPSYNC.COLLECTIVE R15, `(.L_x_2820) ;  /* 0x000000000f087348 */ /* 0x000fea0003c00000 */
[----:B------:R0:W1:Y:S02]  /*153e0*/  SHFL.IDX P6, R14, R13, R12, R11 ;  /* 0x0000000c0d0e7389 */ /* 0x00006400000c000b */
[----:B01----:R-:W-:Y:S01]  /*153f0*/  ENDCOLLECTIVE ;  /* 0x000000000000791b */ /* 0x003fe20003800000 */
.L_x_2820:
        /* <DEDUP_REMOVED lines=14> */
.L_x_2821:
[----:B------:R-:W-:Y:S01]  /*154e0*/  IMAD.MOV.U32 R13, RZ, RZ, R24 ;  /* 0x000000ffff0d7224 */ /* 0x000fe200078e0018 */
[----:B------:R-:W-:Y:S02]  /*154f0*/  MOV R12, 0x3 ;  /* 0x00000003000c7802 */ /* 0x000fe40000000f00 */
[----:B------:R-:W-:-:S13]  /*15500*/  IADD3 R2, P2, R14, R5, RZ ;  /* 0x000000050e027210 */ /* 0x000fda0007f5e0ff */
[----:B------:R-:W-:Y:S05]  /*15510*/  WARPSYNC.COLLECTIVE R15, `(.L_x_2822) ;  /* 0x000000000f087348 */ /* 0x000fea0003c00000 */
[----:B------:R0:W1:Y:S02]  /*15520*/  SHFL.IDX P6, R14, R13, R12, R11 ;  /* 0x0000000c0d0e7389 */ /* 0x00006400000c000b */
[----:B01----:R-:W-:Y:S01]  /*15530*/  ENDCOLLECTIVE ;  /* 0x000000000000791b */ /* 0x003fe20003800000 */
.L_x_2822:
        /* <DEDUP_REMOVED lines=13> */
.L_x_2823:
[----:B------:R-:W-:Y:S02]  /*15610*/  IMAD.MOV.U32 R13, RZ, RZ, R24 ;  /* 0x000000ffff0d7224 */ /* 0x000fe400078e0018 */
[----:B------:R-:W-:Y:S01]  /*15620*/  IMAD.MOV.U32 R12, RZ, RZ, 0x4 ;  /* 0x00000004ff0c7424 */ /* 0x000fe200078e00ff */
[----:B------:R-:W-:-:S13]  /*15630*/  IADD3 R2, P2, R14, R5, RZ ;  /* 0x000000050e027210 */ /* 0x000fda0007f5e0ff */
[----:B------:R-:W-:Y:S05]  /*15640*/  WARPSYNC.COLLECTIVE R15, `(.L_x_2824) ;  /* 0x000000000f087348 */ /* 0x000fea0003c00000 */
[----:B------:R0:W1:Y:S02]  /*15650*/  SHFL.IDX P6, R14, R13, R12, R11 ;  /* 0x0000000c0d0e7389 */ /* 0x00006400000c000b */
[----:B01----:R-:W-:Y:S01]  /*15660*/  ENDCOLLECTIVE ;  /* 0x000000000000791b */ /* 0x003fe20003800000 */
.L_x_2824:
        /* <DEDUP_REMOVED lines=8> */
[----:B------:R-:W-:Y:S01]  /*156f0*/  IMAD.MOV.U32 R13, RZ, RZ, R23 ;  /* 0x000000ffff0d7224 */ /* 0x000fe200078e0017 */
[----:B------:R-:W-:-:S11]  /*15700*/  MOV R8, R14 ;  /* 0x0000000e00087202 */ /* 0x000fd60000000f00 */
[----:B0-----:R-:W-:Y:S05]  /*15710*/  WARPSYNC.COLLECTIVE R15, `(.L_x_2825) ;  /* 0x000000000f087348 */ /* 0x001fea0003c00000 */
[----:B------:R1:W2:Y:S02]  /*15720*/  SHFL.IDX P6, R14, R13, R12, R11 ;  /* 0x0000000c0d0e7389 */ /* 0x0002a400000c000b */
[----:B012---:R-:W-:Y:S01]  /*15730*/  ENDCOLLECTIVE ;  /* 0x000000000000791b */ /* 0x007fe20003800000 */
.L_x_2825:
[----:B------:R-:W-:Y:S02]  /*15740*/  IMAD.MOV.U32 R13, RZ, RZ, R24 ;  /* 0x000000ffff0d7224 */ /* 0x000fe400078e0018 */
[----:B------:R-:W-:Y:S02]  /*15750*/  IMAD.MOV.U32 R12, RZ, RZ, 0x5 ;  /* 0x00000005ff0c7424 */ /* 0x000fe400078e00ff */
[----:B------:R-:W-:-:S07]  /*15760*/  IMAD.MOV.U32 R10, RZ, RZ, R14 ;  /* 0x000000ffff0a7224 */ /* 0x000fce00078e000e */
[----:B------:R-:W-:Y:S05]  /*15770*/  WARPSYNC.COLLECTIVE R15, `(.L_x_2826) ;  /* 0x000000000f087348 */ /* 0x000fea0003c00000 */
[----:B------:R0:W1:Y:S02]  /*15780*/  SHFL.IDX P6, R14, R13, R12, R11 ;  /* 0x0000000c0d0e7389 */ /* 0x00006400000c000b */
[----:B01----:R-:W-:Y:S01]  /*15790*/  ENDCOLLECTIVE ;  /* 0x000000000000791b */ /* 0x003fe20003800000 */
.L_x_2826:
        /* <DEDUP_REMOVED lines=9> */
[----:B------:R-:W-:Y:S02]  /*15830*/  ISETP.LT.OR P4, PT, R6, 0x51, P0 ;  /* 0x000000510600780c */ /* 0x000fe40000781670 */
[----:B------:R-:W-:-:S11]  /*15840*/  MOV R7, R14 ;  /* 0x0000000e00077202 */ /* 0x000fd60000000f00 */
[----:B0-----:R-:W-:Y:S05]  /*15850*/  WARPSYNC.COLLECTIVE R15, `(.L_x_2827) ;  /* 0x000000000f087348 */ /* 0x001fea0003c00000 */
[----:B------:R1:W2:Y:S02]  /*15860*/  SHFL.IDX P6, R14, R13, R12, R11 ;  /* 0x0000000c0d0e7389 */ /* 0x0002a400000c000b */
[----:B012---:R-:W-:Y:S01]  /*15870*/  ENDCOLLECTIVE ;  /* 0x000000000000791b */ /* 0x007fe20003800000 */
.L_x_2827:
[----:B------:R-:W-:Y:S02]  /*15880*/  IMAD.MOV.U32 R13, RZ, RZ, R24 ;  /* 0x000000ffff0d7224 */ /* 0x000fe400078e0018 */
[----:B------:R-:W-:Y:S01]  /*15890*/  IMAD.MOV.U32 R12, RZ, RZ, 0x6 ;  /* 0x00000006ff0c7424 */ /* 0x000fe200078e00ff */
[----:B------:R-:W-:-:S13]  /*158a0*/  IADD3 R2, P2, R14, R5, RZ ;  /* 0x000000050e027210 */ /* 0x000fda0007f5e0ff */
[----:B------:R-:W-:Y:S05]  /*158b0*/  WARPSYNC.COLLECTIVE R15, `(.L_x_2828) ;  /* 0x000000000f087348 */ /* 0x000fea0003c00000 */
[----:B------:R0:W1:Y:S02]  /*158c0*/  SHFL.IDX P6, R14, R13, R12, R11 ;  /* 0x0000000c0d0e7389 */ /* 0x00006400000c000b */
[----:B01----:R-:W-:Y:S01]  /*158d0*/  ENDCOLLECTIVE ;  /* 0x000000000000791b */ /* 0x003fe20003800000 */
.L_x_2828:
        /* <DEDUP_REMOVED lines=13> */
.L_x_2829:
[----:B------:R-:W-:Y:S02]  /*159b0*/  IMAD.MOV.U32 R13, RZ, RZ, R24 ;  /* 0x000000ffff0d7224 */ /* 0x000fe400078e0018 */
[----:B------:R-:W-:Y:S02]  /*159c0*/  IMAD.MOV.U32 R12, RZ, RZ, 0x7 ;  /* 0x00000007ff0c7424 */ /* 0x000fe400078e00ff */
[----:B------:R-:W-:-:S07]  /*159d0*/  IMAD.MOV.U32 R10, RZ, RZ, R14 ;  /* 0x000000ffff0a7224 */ /* 0x000fce00078e000e */
[----:B------:R-:W-:Y:S05]  /*159e0*/  WARPSYNC.COLLECTIVE R15, `(.L_x_2830) ;  /* 0x000000000f087348 */ /* 0x000fea0003c00000 */
[----:B------:R0:W1:Y:S02]  /*159f0*/  SHFL.IDX P6, R14, R13, R12, R11 ;  /* 0x0000000c0d0e7389 */ /* 0x00006400000c000b */
[----:B01----:R-:W-:Y:S01]  /*15a00*/  ENDCOLLECTIVE ;  /* 0x000000000000791b */ /* 0x003fe20003800000 */
.L_x_2830:
        /* <DEDUP_REMOVED lines=12> */
.L_x_2831:
[----:B------:R-:W-:Y:S05]  /*15ad0*/  BRA `(.L_x_2832) ;  /* 0xffffffb400b87947 */ /* 0x000fea000383ffff */
.L_x_2710:
        /* <DEDUP_REMOVED lines=8> */
.L_x_2834:
[----:B------:R-:W-:Y:S05]  /*15b60*/  BSYNC B0 ;  /* 0x0000000000007941 */ /* 0x000fea0003800000 */
.L_x_2833:
[----:B------:R-:W-:Y:S01]  /*15b70*/  MOV R13, R16 ;  /* 0x00000010000d7202 */ /* 0x000fe20000000f00 */
        /* <DEDUP_REMOVED lines=8> */
.L_x_2835:
[----:B------:R-:W-:Y:S02]  /*15c00*/  ULDC UR4, c[0x0][0xc3c] ;  /* 0x00030f0000047ab9 */ /* 0x000fe40000000800 */
[----:B------:R-:W-:-:S13]  /*15c10*/  ISETP.GE.OR P1, PT, R7, UR4, !P0 ;  /* 0x0000000407007c0c */ /* 0x000fda000c726670 */
[----:B------:R-:W0:Y:S01]  /*15c20*/  @!P1 LDC.64 R2, c[0x0][0xc80] ;  /* 0x00032000ff029b82 */ /* 0x000e220000000a00 */
[----:B------:R-:W-:Y:S01]  /*15c30*/  MOV R4, RZ ;  /* 0x000000ff00047202 */ /* 0x000fe20000000f00 */
        /* <DEDUP_REMOVED lines=14> */
.L_x_2836:
[----:B------:R-:W-:Y:S02]  /*15d20*/  MOV R12, 0x2 ;  /* 0x00000002000c7802 */ /* 0x000fe40000000f00 */
[----:B------:R-:W-:-:S05]  /*15d30*/  SEL R7, R14, RZ, P1 ;  /* 0x000000ff0e077207 */ /* 0x000fca0000800000 */
[----:B------:R-:W-:-:S04]  /*15d40*/  IMAD.IADD R6, R4, 0x1, R7 ;  /* 0x0000000104067824 */ /* 0x000fc800078e0207 */
[----:B------:R-:W-:-:S07]  /*15d50*/  IMAD.MOV.U32 R13, RZ, RZ, R6 ;  /* 0x000000ffff0d7224 */ /* 0x000fce00078e0006 */
[----:B------:R-:W-:Y:S05]  /*15d60*/  WARPSYNC.COLLECTIVE R15, `(.L_x_2837) ;  /* 0x000000000f087348 */ /* 0x000fea0003c00000 */
[----:B------:R0:W1:Y:S02]  /*15d70*/  SHFL.UP P6, R14, R13, R12, R11 ;  /* 0x0400000c0d0e7389 */ /* 0x00006400000c000b */
[----:B01----:R-:W-:Y:S01]  /*15d80*/  ENDCOLLECTIVE ;  /* 0x000000000000791b */ /* 0x003fe20003800000 */
.L_x_2837:
[----:B------:R-:W-:Y:S01]  /*15d90*/  IMAD.MOV.U32 R12, RZ, RZ, 0x4 ;  /* 0x00000004ff0c7424 */ /* 0x000fe200078e00ff */
[----:B------:R-:W-:-:S05]  /*15da0*/  SEL R7, R14, RZ, P2 ;  /* 0x000000ff0e077207 */ /* 0x000fca0001000000 */
[----:B------:R-:W-:-:S04]  /*15db0*/  IMAD.IADD R7, R6, 0x1, R7 ;  /* 0x0000000106077824 */ /* 0x000fc800078e0207 */
[----:B------:R-:W-:-:S07]  /*15dc0*/  IMAD.MOV.U32 R13, RZ, RZ, R7 ;  /* 0x000000ffff0d7224 */ /* 0x000fce00078e0007 */
[----:B------:R-:W-:Y:S05]  /*15dd0*/  WARPSYNC.COLLECTIVE R15, `(.L_x_2838) ;  /* 0x000000000f087348 */ /* 0x000fea0003c00000 */
[----:B------:R0:W1:Y:S02]  /*15de0*/  SHFL.UP P6, R14, R13, R12, R11 ;  /* 0x0400000c0d0e7389 */ /* 0x00006400000c000b */
[----:B01----:R-:W-:Y:S01]  /*15df0*/  ENDCOLLECTIVE ;  /* 0x000000000000791b */ /* 0x003fe20003800000 */
.L_x_2838:
[----:B------:R-:W-:Y:S02]  /*15e00*/  MOV R12, 0x8 ;  /* 0x00000008000c7802 */ /* 0x000fe40000000f00 */
[----:B------:R-:W-:-:S05]  /*15e10*/  SEL R2, R14, RZ, P3 ;  /* 0x000000ff0e027207 */ /* 0x000fca0001800000 */
[----:B------:R-:W-:-:S04]  /*15e20*/  IMAD.IADD R2, R7, 0x1, R2 ;  /* 0x0000000107027824 */ /* 0x000fc800078e0202 */
[----:B------:R-:W-:-:S07]  /*15e30*/  IMAD.MOV.U32 R13, RZ, RZ, R2 ;  /* 0x000000ffff0d7224 */ /* 0x000fce00078e0002 */
[----:B------:R-:W-:Y:S05]  /*15e40*/  WARPSYNC.COLLECTIVE R15, `(.L_x_2839) ;  /* 0x000000000f087348 */ /* 0x000fea0003c00000 */
[----:B------:R0:W1:Y:S02]  /*15e50*/  SHFL.UP P6, R14, R13, R12, R11 ;  /* 0x0400000c0d0e7389 */ /* 0x00006400000c000b */
[----:B01----:R-:W-:Y:S01]  /*15e60*/  ENDCOLLECTIVE ;  /* 0x000000000000791b */ /* 0x003fe20003800000 */
.L_x_2839:
[----:B------:R-:W-:Y:S01]  /*15e70*/  IMAD.MOV.U32 R12, RZ, RZ, 0x10 ;  /* 0x00000010ff0c7424 */ /* 0x000fe200078e00ff */
[----:B------:R-:W-:-:S05]  /*15e80*/  SEL R3, R14, RZ, P4 ;  /* 0x000000ff0e037207 */ /* 0x000fca0002000000 */
[----:B------:R-:W-:-:S04]  /*15e90*/  IMAD.IADD R3, R2, 0x1, R3 ;  /* 0x0000000102037824 */ /* 0x000fc800078e0203 */
[----:B------:R-:W-:-:S07]  /*15ea0*/  IMAD.MOV.U32 R13, RZ, RZ, R3 ;  /* 0x000000ffff0d7224 */ /* 0x000fce00078e0003 */
[----:B------:R-:W-:Y:S05]  /*15eb0*/  WARPSYNC.COLLECTIVE R15, `(.L_x_2840) ;  /* 0x000000000f087348 */ /* 0x000fea0003c00000 */
[----:B------:R0:W1:Y:S02]  /*15ec0*/  SHFL.UP P6, R14, R13, R12, R11 ;  /* 0x0400000c0d0e7389 */ /* 0x00006400000c000b */
[----:B01----:R-:W-:Y:S01]  /*15ed0*/  ENDCOLLECTIVE ;  /* 0x000000000000791b */ /* 0x003fe20003800000 */
.L_x_2840:
[----:B------:R-:W-:Y:S01]  /*15ee0*/  MOV R12, 0x1f ;  /* 0x0000001f000c7802 */ /* 0x000fe20000000f00 */
[----:B------:R-:W-:Y:S01]  /*15ef0*/  IMAD.MOV.U32 R11, RZ, RZ, 0x1f ;  /* 0x0000001fff0b7424 */ /* 0x000fe200078e00ff */
[----:B------:R-:W-:-:S05]  /*15f00*/  SEL R6, R14, RZ, P5 ;  /* 0x000000ff0e067207 */ /* 0x000fca0002800000 */
[----:B------:R-:W-:-:S04]  /*15f10*/  IMAD.IADD R6, R3, 0x1, R6 ;  /* 0x0000000103067824 */ /* 0x000fc800078e0206 */
[----:B------:R-:W-:-:S07]  /*15f20*/  IMAD.MOV.U32 R13, RZ, RZ, R6 ;  /* 0x000000ffff0d7224 */ /* 0x000fce00078e0006 */
[----:B------:R-:W-:Y:S05]  /*15f30*/  WARPSYNC.COLLECTIVE R15, `(.L_x_2841) ;  /* 0x000000000f087348 */ /* 0x000fea0003c00000 */
[----:B------:R0:W1:Y:S02]  /*15f40*/  SHFL.IDX P6, R14, R13, R12, R11 ;  /* 0x0000000c0d0e7389 */ /* 0x00006400000c000b */
[----:B01----:R-:W-:Y:S01]  /*15f50*/  ENDCOLLECTIVE ;  /* 0x000000000000791b */ /* 0x003fe20003800000 */
.L_x_2841:
[----:B------:R-:W-:Y:S05]  /*15f60*/  BRA `(.L_x_2842) ;  /* 0xffffffb400c47947 */ /* 0x000fea000383ffff */
.L_x_2715:
[----:B------:R-:W-:Y:S01]  /*15f70*/  BSSY B0, `(.L_x_2843) ;  /* 0x0000008000007945 */ /* 0x000fe20003800000 */
[----:B-----5:R-:W-:Y:S02]  /*15f80*/  IMAD.MOV.U32 R13, RZ, RZ, R4 ;  /* 0x000000ffff0d7224 */ /* 0x020fe400078e0004 */
[----:B------:R-:W-:Y:S02]  /*15f90*/  IMAD.MOV.U32 R12, RZ, RZ, 0x1 ;  /* 0x00000001ff0c7424 */ /* 0x000fe400078e00ff */
[----:B------:R-:W-:Y:S02]  /*15fa0*/  IMAD.MOV.U32 R11, RZ, RZ, RZ ;  /* 0x000000ffff0b7224 */ /* 0x000fe400078e00ff */
[----:B------:R-:W-:-:S07]  /*15fb0*/  IMAD.MOV.U32 R15, RZ, RZ, -0x1 ;  /* 0xffffffffff0f7424 */ /* 0x000fce00078e00ff */
[----:B01----:R-:W-:Y:S05]  /*15fc0*/  WARPSYNC.COLLECTIVE R15, `(.L_x_2844) ;  /* 0x000000000f087348 */ /* 0x003fea0003c00000 */
[----:B------:R2:W3:Y:S02]  /*15fd0*/  SHFL.UP P6, R14, R13, R12, R11 ;  /* 0x0400000c0d0e7389 */ /* 0x0004e400000c000b */
[----:B0123--:R-:W-:Y:S01]  /*15fe0*/  ENDCOLLECTIVE ;  /* 0x000000000000791b */ /* 0x00ffe20003800000 */
.L_x_2844:
[----:B------:R-:W-:Y:S05]  /*15ff0*/  BSYNC B0 ;  /* 0x0000000000007941 */ /* 0x000fea0003800000 */
.L_x_2843:
[----:B------:R-:W-:Y:S01]  /*16000*/  SEL R13, R14, RZ, P1 ;  /* 0x000000ff0e0d7207 */ /* 0x000fe20000800000 */
[----:B------:R-:W-:Y:S02]  /*16010*/  IMAD.MOV.U32 R12, RZ, RZ, 0x2 ;  /* 0x00000002ff0c7424 */ /* 0x000fe400078e00ff */
[----:B------:R-:W-:Y:S01]  /*16020*/  IMAD.MOV.U32 R11, RZ, RZ, RZ ;  /* 0x000000ffff0b7224 */ /* 0x000fe200078e00ff */
[----:B------:R-:W-:Y:S01]  /*16030*/  IADD3 R13, R4, R13, RZ ;  /* 0x0000000d040d7210 */ /* 0x000fe20007ffe0ff */
[----:B------:R-:W-:-:S07]  /*16040*/  IMAD.MOV.U32 R15, RZ, RZ, -0x1 ;  /* 0xffffffffff0f7424 */ /* 0x000fce00078e00ff */
[----:B------:R-:W-:Y:S05]  /*16050*/  WARPSYNC.COLLECTIVE R15, `(.L_x_2845) ;  /* 0x000000000f087348 */ /* 0x000fea0003c00000 */
[----:B------:R0:W1:Y:S02]  /*16060*/  SHFL.UP P6, R14, R13, R12, R11 ;  /* 0x0400000c0d0e7389 */ /* 0x00006400000c000b */
[----:B01----:R-:W-:Y:S01]  /*16070*/  ENDCOLLECTIVE ;  /* 0x000000000000791b */ /* 0x003fe20003800000 */
.L_x_2845:
[----:B------:R-:W-:Y:S02]  /*16080*/  MOV R12, 0x4 ;  /* 0x00000004000c7802 */ /* 0x000fe40000000f00 */
[----:B------:R-:W-:-:S05]  /*16090*/  SEL R0, R14, RZ, P2 ;  /* 0x000000ff0e007207 */ /* 0x000fca0001000000 */
[----:B------:R-:W-:-:S04]  /*160a0*/  IMAD.IADD R0, R13, 0x1, R0 ;  /* 0x000000010d007824 */ /* 0x000fc800078e0200 */
[----:B------:R-:W-:-:S07]  /*160b0*/  IMAD.MOV.U32 R13, RZ, RZ, R0 ;  /* 0x000000ffff0d7224 */ /* 0x000fce00078e0000 */
[----:B------:R-:W-:Y:S05]  /*160c0*/  WARPSYNC.COLLECTIVE R15, `(.L_x_2846) ;  /* 0x000000000f087348 */ /* 0x000fea0003c00000 */
[----:B------:R0:W1:Y:S02]  /*160d0*/  SHFL.UP P6, R14, R13, R12, R11 ;  /* 0x0400000c0d0e7389 */ /* 0x00006400000c000b */
[----:B01----:R-:W-:Y:S01]  /*160e0*/  ENDCOLLECTIVE ;  /* 0x000000000000791b */ /* 0x003fe20003800000 */
.L_x_2846:
[----:B------:R-:W-:Y:S01]  /*160f0*/  IMAD.MOV.U32 R12, RZ, RZ, 0x8 ;  /* 0x00000008ff0c7424 */ /* 0x000fe200078e00ff */
[----:B------:R-:W-:-:S05]  /*16100*/  SEL R3, R14, RZ, P3 ;  /* 0x000000ff0e037207 */ /* 0x000fca0001800000 */
[----:B------:R-:W-:-:S04]  /*16110*/  IMAD.IADD R2, R0, 0x1, R3 ;  /* 0x0000000100027824 */ /* 0x000fc800078e0203 */
[----:B------:R-:W-:-:S07]  /*16120*/  IMAD.MOV.U32 R13, RZ, RZ, R2 ;  /* 0x000000ffff0d7224 */ /* 0x000fce00078e0002 */
[----:B------:R-:W-:Y:S05]  /*16130*/  WARPSYNC.COLLECTIVE R15, `(.L_x_2847) ;  /* 0x000000000f087348 */ /* 0x000fea0003c00000 */
[----:B------:R0:W1:Y:S02]  /*16140*/  SHFL.UP P6, R14, R13, R12, R11 ;  /* 0x0400000c0d0e7389 */ /* 0x00006400000c000b */
[----:B01----:R-:W-:Y:S01]  /*16150*/  ENDCOLLECTIVE ;  /* 0x000000000000791b */ /* 0x003fe20003800000 */
.L_x_2847:
[----:B------:R-:W-:Y:S02]  /*16160*/  MOV R12, 0x10 ;  /* 0x00000010000c7802 */ /* 0x000fe40000000f00 */
[----:B------:R-:W-:-:S05]  /*16170*/  SEL R3, R14, RZ, P4 ;  /* 0x000000ff0e037207 */ /* 0x000fca0002000000 */
[----:B------:R-:W-:-:S04]  /*16180*/  IMAD.IADD R3, R2, 0x1, R3 ;  /* 0x0000000102037824 */ /* 0x000fc800078e0203 */
[----:B------:R-:W-:-:S07]  /*16190*/  IMAD.MOV.U32 R13, RZ, RZ, R3 ;  /* 0x000000ffff0d7224 */ /* 0x000fce00078e0003 */
[----:B------:R-:W-:Y:S05]  /*161a0*/  WARPSYNC.COLLECTIVE R15, `(.L_x_2848) ;  /* 0x000000000f087348 */ /* 0x000fea0003c00000 */
[----:B------:R0:W1:Y:S02]  /*161b0*/  SHFL.UP P6, R14, R13, R12, R11 ;  /* 0x0400000c0d0e7389 */ /* 0x00006400000c000b */
[----:B01----:R-:W-:Y:S01]  /*161c0*/  ENDCOLLECTIVE ;  /* 0x000000000000791b */ /* 0x003fe20003800000 */
.L_x_2848:
        /* <DEDUP_REMOVED lines=8> */
.L_x_2849:
[----:B------:R-:W-:Y:S05]  /*16250*/  BRA `(.L_x_2850) ;  /* 0xffffffb400a47947 */ /* 0x000fea000383ffff */
.L_x_2717:
[----:B------:R-:W-:Y:S01]  /*16260*/  BSSY B0, `(.L_x_2851) ;  /* 0x0000006000007945 */ /* 0x000fe20003800000 */
[----:B------:R-:W-:Y:S01]  /*16270*/  PLOP3.LUT P6, PT, P6, PT, PT, 0x8, 0x0 ;  /* 0x000000000000781c */ /* 0x000fe200037ce170 */
[----:B------:R-:W-:-:S12]  /*16280*/  IMAD.MOV.U32 R15, RZ, RZ, -0x1 ;  /* 0xffffffffff0f7424 */ /* 0x000fd800078e00ff */
[----:B0-----:R-:W-:Y:S05]  /*16290*/  WARPSYNC.COLLECTIVE R15, `(.L_x_2852) ;  /* 0x000000000f087348 */ /* 0x001fea0003c00000 */
[----:B------:R-:W-:Y:S01]  /*162a0*/  VOTE.ANY R14, PT, P6 ;  /* 0x00000000000e7806 */ /* 0x000fe200030e0100 */
[----:B0-----:R-:W-:Y:S06]  /*162b0*/  ENDCOLLECTIVE ;  /* 0x000000000000791b */ /* 0x001fec0003800000 */
.L_x_2852:
[----:B------:R-:W-:Y:S05]  /*162c0*/  BSYNC B0 ;  /* 0x0000000000007941 */ /* 0x000fea0003800000 */
.L_x_2851:
[----:B------:R-:W-:Y:S01]  /*162d0*/  MOV R0, R14 ;  /* 0x0000000e00007202 */ /* 0x000fe20000000f00 */
[----:B------:R-:W-:Y:S02]  /*162e0*/  IMAD.MOV.U32 R13, RZ, RZ, R4 ;  /* 0x000000ffff0d7224 */ /* 0x000fe400078e0004 */
[----:B------:R-:W-:Y:S01]  /*162f0*/  IMAD.MOV.U32 R11, RZ, RZ, 0x1f ;  /* 0x0000001fff0b7424 */ /* 0x000fe200078e00ff */
[----:B------:R-:W0:Y:S01]  /*16300*/  POPC R8, R0 ;  /* 0x0000000000087309 */ /* 0x000e220000000000 */
[----:B------:R-:W-:Y:S02]  /*16310*/  IMAD.MOV.U32 R15, RZ, RZ, -0x1 ;  /* 0xffffffffff0f7424 */ /* 0x000fe400078e00ff */
[----:B0-----:R-:W-:-:S07]  /*16320*/  IMAD.MOV.U32 R12, RZ, RZ, R8 ;  /* 0x000000ffff0c7224 */ /* 0x001fce00078e0008 */
[----:B------:R-:W-:Y:S05]  /*16330*/  WARPSYNC.COLLECTIVE R15, `(.L_x_2853) ;  /* 0x000000000f087348 */ /* 0x000fea0003c00000 */
[----:B------:R0:W1:Y:S02]  /*16340*/  SHFL.IDX P6, R14, R13, R12, R11 ;  /* 0x0000000c0d0e7389 */ /* 0x00006400000c000b */
[----:B01----:R-:W-:Y:S01]  /*16350*/  ENDCOLLECTIVE ;  /* 0x000000000000791b */ /* 0x003fe20003800000 */
.L_x_2853:
[----:B------:R-:W-:Y:S01]  /*16360*/  MOV R4, R14 ;  /* 0x0000000e00047202 */ /* 0x000fe20000000f00 */
[----:B------:R-:W-:Y:S06]  /*16370*/  BRA `(.L_x_2854) ;  /* 0xffffffb400947947 */ /* 0x000fec000383ffff */
.L_x_2719:
[----:B------:R-:W-:Y:S01]  /*16380*/  BSSY B0, `(.L_x_2855) ;  /* 0x0000007000007945 */ /* 0x000fe20003800000 */
[----:B------:R-:W-:Y:S02]  /*16390*/  IMAD.MOV.U32 R13, RZ, RZ, R6 ;  /* 0x000000ffff0d7224 */ /* 0x000fe400078e0006 */
[----:B------:R-:W-:Y:S02]  /*163a0*/  IMAD.MOV.U32 R11, RZ, RZ, 0x1f ;  /* 0x0000001fff0b7424 */ /* 0x000fe400078e00ff */
[----:B------:R-:W-:-:S07]  /*163b0*/  IMAD.MOV.U32 R15, RZ, RZ, -0x1 ;  /* 0xffffffffff0f7424 */ /* 0x000fce00078e00ff */
[----:B012---:R-:W-:Y:S05]  /*163c0*/  WARPSYNC.COLLECTIVE R15, `(.L_x_2856) ;  /* 0x000000000f087348 */ /* 0x007fea0003c00000 */
[----:B------:R3:W4:Y:S02]  /*163d0*/  SHFL.IDX P6, R14, R13, R12, R11 ;  /* 0x0000000c0d0e7389 */ /* 0x00072400000c000b */
[----:B01234-:R-:W-:Y:S01]  /*163e0*/  ENDCOLLECTIVE ;  /* 0x000000000000791b */ /* 0x01ffe20003800000 */
.L_x_2856:
[----:B------:R-:W-:Y:S05]  /*163f0*/  BSYNC B0 ;  /* 0x0000000000007941 */ /* 0x000fea0003800000 */
.L_x_2855:
[----:B------:R-:W-:Y:S05]  /*16400*/  BRA `(.L_x_2718) ;  /* 0xffffffb4008c7947 */ /* 0x000fea000383ffff */
.L_x_2723:
[----:B0-----:R0:W3:Y:S02]  /*16410*/  SYNCS.PHASECHK.TRANS64.TRYWAIT P0, [R4+URZ+0x28820], R0 ;  /* 0x02882000040075a7 */ /* 0x0010e4000800017f */
[----:B---3--:R-:W-:Y:S05]  /*16420*/  @!P0 NANOSLEEP.SYNCS 0x989680 ;  /* 0x009896800000895d */ /* 0x008fea0003900000 */
[----:B------:R-:W3:Y:S02]  /*16430*/  @!P0 SYNCS.PHASECHK.TRANS64 P0, [R4+URZ+0x28820], R0 ;  /* 0x02882000040085a7 */ /* 0x000ee4000800007f */
[----:B---3--:R-:W-:Y:S05]  /*16440*/  @!P0 BRA `(.L_x_2723) ;  /* 0xfffffffc00f08947 */ /* 0x008fea000383ffff */
[----:B------:R-:W-:Y:S05]  /*16450*/  BRA `(.L_x_2857) ;  /* 0xffffffbc00047947 */ /* 0x000fea000383ffff */
.L_x_2724:
[----:B------:R-:W3:Y:S01]  /*16460*/  S2R R2, SR_TID.X ;  /* 0x0000000000027919 */ /* 0x000ee20000002100 */
[----:B------:R-:W-:Y:S01]  /*16470*/  BSSY B0, `(.L_x_2858) ;  /* 0x000000a000007945 */ /* 0x000fe20003800000 */
[----:B------:R-:W-:Y:S01]  /*16480*/  MOV R12, RZ ;  /* 0x000000ff000c7202 */ /* 0x000fe20000000f00 */
[----:B------:R-:W-:Y:S02]  /*16490*/  IMAD.MOV.U32 R11, RZ, RZ, 0x1f ;  /* 0x0000001fff0b7424 */ /* 0x000fe400078e00ff */
[----:B------:R-:W-:Y:S01]  /*164a0*/  IMAD.MOV.U32 R15, RZ, RZ, -0x1 ;  /* 0xffffffffff0f7424 */ /* 0x000fe200078e00ff */
[----:B---3--:R-:W-:-:S04]  /*164b0*/  SHF.R.U32.HI R2, RZ, 0x5, R2 ;  /* 0x00000005ff027819 */ /* 0x008fc80000011602 */
[----:B------:R-:W-:-:S05]  /*164c0*/  LOP3.LUT R2, R2, 0x3, RZ, 0xc0, !PT ;  /* 0x0000000302027812 */ /* 0x000fca00078ec0ff */
[----:B------:R-:W-:-:S07]  /*164d0*/  IMAD.MOV.U32 R13, RZ, RZ, R2 ;  /* 0x000000ffff0d7224 */ /* 0x000fce00078e0002 */
[----:B012---:R-:W-:Y:S05]  /*164e0*/  WARPSYNC.COLLECTIVE R15, `(.L_x_2859) ;  /* 0x000000000f087348 */ /* 0x007fea0003c00000 */
[----:B------:R3:W4:Y:S02]  /*164f0*/  SHFL.IDX P6, R14, R13, R12, R11 ;  /* 0x0000000c0d0e7389 */ /* 0x00072400000c000b */
[----:B01234-:R-:W-:Y:S01]  /*16500*/  ENDCOLLECTIVE ;  /* 0x000000000000791b */ /* 0x01ffe20003800000 */
.L_x_2859:
[----:B------:R-:W-:Y:S05]  /*16510*/  BSYNC B0 ;  /* 0x0000000000007941 */ /* 0x000fea0003800000 */
.L_x_2858:
[----:B------:R-:W-:Y:S05]  /*16520*/  BRA `(.L_x_2860) ;  /* 0xffffffb800ec7947 */ /* 0x000fea000383ffff */
.L_x_2727:
[----:B------:R-:W-:Y:S01]  /*16530*/  BSSY B1, `(.L_x_2861) ;  /* 0x0000006000017945 */ /* 0x000fe20003800000 */
[----:B------:R-:W-:-:S07]  /*16540*/  IMAD.MOV.U32 R15, RZ, RZ, -0x1 ;  /* 0xffffffffff0f7424 */ /* 0x000fce00078e00ff */
[----:B012---:R-:W-:Y:S05]  /*16550*/  WARPSYNC.COLLECTIVE R15, `(.L_x_2862) ;  /* 0x000000000f0c7348 */ /* 0x007fea0003c00000 */
[----:B------:R-:W-:Y:S02]  /*16560*/  ELECT P6, UR62, PT ;  /* 0x00000000003e782f */ /* 0x000fe400038c0000 */
[----:B------:R-:W-:Y:S01]  /*16570*/  MOV R14, UR62 ;  /* 0x0000003e000e7c02 */ /* 0x000fe20008000f00 */
[----:B012---:R-:W-:Y:S10]  /*16580*/  ENDCOLLECTIVE ;  /* 0x000000000000791b */ /* 0x007ff40003800000 */
.L_x_2862:
[----:B------:R-:W-:Y:S05]  /*16590*/  BSYNC B1 ;  /* 0x0000000000017941 */ /* 0x000fea0003800000 */
.L_x_2861:
[----:B------:R-:W-:Y:S05]  /*165a0*/  BRA `(.L_x_2863) ;  /* 0xffffffb800e47947 */ /* 0x000fea000383ffff */
.L_x_2729:
[----:B0-----:R0:W3:Y:S02]  /*165b0*/  SYNCS.PHASECHK.TRANS64.TRYWAIT P1, [R5+URZ+0x28840], R0 ;  /* 0x02884000050075a7 */ /* 0x0010e4000802017f */
[----:B---3--:R-:W-:Y:S05]  /*165c0*/  @!P1 NANOSLEEP.SYNCS 0x989680 ;  /* 0x009896800000995d */ /* 0x008fea0003900000 */
[----:B------:R-:W3:Y:S02]  /*165d0*/  @!P1 SYNCS.PHASECHK.TRANS64 P1, [R5+URZ+0x28840], R0 ;  /* 0x02884000050095a7 */ /* 0x000ee4000802007f */
[----:B---3--:R-:W-:Y:S05]  /*165e0*/  @!P1 BRA `(.L_x_2729) ;  /* 0xfffffffc00f09947 */ /* 0x008fea000383ffff */
[----:B------:R-:W-:Y:S05]  /*165f0*/  BRA `(.L_x_2864) ;  /* 0xffffffbc00047947 */ /* 0x000fea000383ffff */
.L_x_2731:
[----:B---3--:R3:W4:Y:S02]  /*16600*/  SYNCS.PHASECHK.TRANS64.TRYWAIT P1, [R25+URZ+0x28840], R2 ;  /* 0x02884002190075a7 */ /* 0x008724000802017f */
[----:B----4-:R-:W-:Y:S05]  /*16610*/  @!P1 NANOSLEEP.SYNCS 0x989680 ;  /* 0x009896800000995d */ /* 0x010fea0003900000 */
[----:B------:R-:W4:Y:S02]  /*16620*/  @!P1 SYNCS.PHASECHK.TRANS64 P1, [R25+URZ+0x28840], R2 ;  /* 0x02884002190095a7 */ /* 0x000f24000802007f */
[----:B----4-:R-:W-:Y:S05]  /*16630*/  @!P1 BRA `(.L_x_2731) ;  /* 0xfffffffc00f09947 */ /* 0x010fea000383ffff */
[----:B------:R-:W-:Y:S05]  /*16640*/  BRA `(.L_x_2865) ;  /* 0xffffffbc00107947 */ /* 0x000fea000383ffff */
.L_x_2733:
[----:B----4-:R4:W0:Y:S02]  /*16650*/  SYNCS.PHASECHK.TRANS64.TRYWAIT P1, [R5+URZ+0x28860], R0 ;  /* 0x02886000050075a7 */ /* 0x010824000802017f */
[----:B0-----:R-:W-:Y:S05]  /*16660*/  @!P1 NANOSLEEP.SYNCS 0x989680 ;  /* 0x009896800000995d */ /* 0x001fea0003900000 */
[----:B------:R-:W0:Y:S02]  /*16670*/  @!P1 SYNCS.PHASECHK.TRANS64 P1, [R5+URZ+0x28860], R0 ;  /* 0x02886000050095a7 */ /* 0x000e24000802007f */
[----:B0-----:R-:W-:Y:S05]  /*16680*/  @!P1 BRA `(.L_x_2733) ;  /* 0xfffffffc00f09947 */ /* 0x001fea000383ffff */
[----:B------:R-:W-:Y:S05]  /*16690*/  BRA `(.L_x_2866) ;  /* 0xffffffbc000c7947 */ /* 0x000fea000383ffff */
.L_x_2867:
        /* <DEDUP_REMOVED lines=14> */
.L_x_3485:


//--------------------- .text._ZN7cutlass13device_kernelIN5flash11enable_sm90INS1_16FlashAttnFwdSm90INS1_25CollectiveMainloopFwdSm90ILi2EN4cute5tupleIJNS5_1CILi1EEES8_S8_EEENS6_IJNS7_ILi128EEESA_SA_EEELi128ENS_10bfloat16_tEfNS_4arch4Sm90ELb1ELb0ELb1ELb1ELb1ELb1ELb0ELb1ELb1ELb1ELb0ELb0EEENS1_21CollectiveEpilogueFwdISB_S9_SC_SE_Li256ELb1ELb1ELb0ELb0EEENS1_36VarlenDynamicPersistentTileSchedulerILi128ELi128ELi256ELi128ELb0ELb1ELb1ELb1ELb1ELb1EEEEEEEEEvNT_6ParamsE --------------------------
	.section	.text._ZN7cutlass13device_kernelIN5flash11enable_sm90INS1_16FlashAttnFwdSm90INS1_25CollectiveMainloopFwdSm90ILi2EN4cute5tupleIJNS5_1CILi1EEES8_S8_EEENS6_IJNS7_ILi128EEESA_SA_EEELi128ENS_10bfloat16_tEfNS_4arch4Sm90ELb1ELb0ELb1ELb1ELb1ELb1ELb0ELb1ELb1ELb1ELb0ELb0EEENS1_21CollectiveEpilogueFwdISB_S9_SC_SE_Li256ELb1ELb1ELb0ELb0EEENS1_36VarlenDynamicPersistentTileSchedulerILi128ELi128ELi256ELi128ELb0ELb1ELb1ELb1ELb1ELb1EEEEEEEEEvNT_6ParamsE,"ax",@progbits
	.align	128
.text._ZN7cutlass13device_kernelIN5flash11enable_sm90INS1_16FlashAttnFwdSm90INS1_25CollectiveMainloopFwdSm90ILi2EN4cute5tupleIJNS5_1CILi1EEES8_S8_EEENS6_IJNS7_ILi128EEESA_SA_EEELi128ENS_10bfloat16_tEfNS_4arch4Sm90ELb1ELb0ELb1ELb1ELb1ELb1ELb0ELb1ELb1ELb1ELb0ELb0EEENS1_21CollectiveEpilogueFwdISB_S9_SC_SE_Li256ELb1ELb1ELb0ELb0EEENS1_36VarlenDynamicPersistentTileSchedulerILi128ELi128ELi256ELi128ELb0ELb1ELb1ELb1ELb1ELb1EEEEEEEEEvNT_6ParamsE:
        .type           _ZN7cutlass13device_kernelIN5flash11enable_sm90INS1_16FlashAttnFwdSm90INS1_25CollectiveMainloopFwdSm90ILi2EN4cute5tupleIJNS5_1CILi1EEES8_S8_EEENS6_IJNS7_ILi128EEESA_SA_EEELi128ENS_10bfloat16_tEfNS_4arch4Sm90ELb1ELb0ELb1ELb1ELb1ELb1ELb0ELb1ELb1ELb1ELb0ELb0EEENS1_21CollectiveEpilogueFwdISB_S9_SC_SE_Li256ELb1ELb1ELb0ELb0EEENS1_36VarlenDynamicPersistentTileSchedulerILi128ELi128ELi256ELi128ELb0ELb1ELb1ELb1ELb1ELb1EEEEEEEEEvNT_6ParamsE,@function
        .size           _ZN7cutlass13device_kernelIN5flash11enable_sm90INS1_16FlashAttnFwdSm90INS1_25CollectiveMainloopFwdSm90ILi2EN4cute5tupleIJNS5_1CILi1EEES8_S8_EEENS6_IJNS7_ILi128EEESA_SA_EEELi128ENS_10bfloat16_tEfNS_4arch4Sm90ELb1ELb0ELb1ELb1ELb1ELb1ELb0ELb1ELb1ELb1ELb0ELb0EEENS1_21CollectiveEpilogueFwdISB_S9_SC_SE_Li256ELb1ELb1ELb0ELb0EEENS1_36VarlenDynamicPersistentTileSchedulerILi128ELi128ELi256ELi128ELb0ELb1ELb1ELb1ELb1ELb1EEEEEEEEEvNT_6ParamsE,(.L_x_3486 - _ZN7cutlass13device_kernelIN5flash11enable_sm90INS1_16FlashAttnFwdSm90INS1_25CollectiveMainloopFwdSm90ILi2EN4cute5tupleIJNS5_1CILi1EEES8_S8_EEENS6_IJNS7_ILi128EEESA_SA_EEELi128ENS_10bfloat16_tEfNS_4arch4Sm90ELb1ELb0ELb1ELb1ELb1ELb1ELb0ELb1ELb1ELb1ELb0ELb0EEENS1_21CollectiveEpilogueFwdISB_S9_SC_SE_Li256ELb1ELb1ELb0ELb0EEENS1_36VarlenDynamicPersistentTileSchedulerILi128ELi128ELi256ELi128ELb0ELb1ELb1ELb1ELb1ELb1EEEEEEEEEvNT_6ParamsE)
        .other          _ZN7cutlass13device_kernelIN5flash11enable_sm90INS1_16FlashAttnFwdSm90INS1_25CollectiveMainloopFwdSm90ILi2EN4cute5tupleIJNS5_1CILi1EEES8_S8_EEENS6_IJNS7_ILi128EEESA_SA_EEELi128ENS_10bfloat16_tEfNS_4arch4Sm90ELb1ELb0ELb1ELb1ELb1ELb1ELb0ELb1ELb1ELb1ELb0ELb0EEENS1_21CollectiveEpilogueFwdISB_S9_SC_SE_Li256ELb1ELb1ELb0ELb0EEENS1_36VarlenDynamicPersistentTileSchedulerILi128ELi128ELi256ELi128ELb0ELb1ELb1ELb1ELb1ELb1EEEEEEEEEvNT_6ParamsE,@"STO_CUDA_ENTRY STV_DEFAULT"
_ZN7cutlass13device_kernelIN5flash11enable_sm90INS1_16FlashAttnFwdSm90INS1_25CollectiveMainloopFwdSm90ILi2EN4cute5tupleIJNS5_1CILi1EEES8_S8_EEENS6_IJNS7_ILi128EEESA_SA_EEELi128ENS_10bfloat16_tEfNS_4arch4Sm90ELb1ELb0ELb1ELb1ELb1ELb1ELb0ELb1ELb1ELb1ELb0ELb0EEENS1_21CollectiveEpilogueFwdISB_S9_SC_SE_Li256ELb1ELb1ELb0ELb0EEENS1_36VarlenDynamicPersistentTileSchedulerILi128ELi128ELi256ELi128ELb0ELb1ELb1ELb1ELb1ELb1EEEEEEEEEvNT_6ParamsE:
        /* <DEDUP_REMOVED lines=18> */
.L_x_2869:
[----:B------:R-:W-:Y:S05]  /*0120*/  BSYNC B0 ;  /* 0x0000000000007941 */ /* 0x000fea0003800000 */
.L_x_2868:
        /* <DEDUP_REMOVED lines=41> */
.L_x_2870:
        /* <DEDUP_REMOVED lines=22> */
.L_x_2871:
        /* <DEDUP_REMOVED lines=18> */
.L_x_2872:
        /* <DEDUP_REMOVED lines=22> */
.L_x_2873:
        /* <DEDUP_REMOVED lines=22> */
.L_x_2874:
        /* <DEDUP_REMOVED lines=8> */
.L_x_2877:
        /* <DEDUP_REMOVED lines=21> */
[----:B------:R-:W-:Y:S01]  /*0ad0*/  CS2R R188, SRZ ;  /* 0x0000000000bc7805 */ /* 0x000fe2000001ff00 */
[----:B------:R-:W-:Y:S01]  /*0ae0*/  IMAD.MOV.U32 R186, RZ, RZ, RZ ;  /* 0x000000ffffba7224 */ /* 0x000fe200078e00ff */
[----:B------:R-:W-:Y:S01]  /*0af0*/  SHF.R.S32.HI R3, RZ, 0x1f, R228 ;  /* 0x0000001fff037819 */ /* 0x000fe200000114e4 */
[----:B------:R-:W-:Y:S01]  /*0b00*/  ULOP3.LUT UR39, UR36, 0x1, URZ, 0xfc, !UPT ;  /* 0x0000000124277892 */ /* 0x000fe2000f8efc3f */
[----:B------:R-:W-:Y:S02]  /*0b10*/  UMOV UR37, URZ ;  /* 0x0000003f00257c82 */ /* 0x000fe40008000000 */
        /* <DEDUP_REMOVED lines=27> */
[----:B------:R-:W-:-:S02]  /*0cd0*/  SHF.R.S32.HI R4, RZ, 0x5, R4 ;  /* 0x00000005ff047819 */ /* 0x000fc40000011404 */
[----:B------:R-:W-:Y:S02]  /*0ce0*/  LOP3.LUT R0, R0, 0x1ffffffe, RZ, 0xc0, !PT ;  /* 0x1ffffffe00007812 */ /* 0x000fe400078ec0ff */
[----:B------:R-:W-:Y:S01]  /*0cf0*/  LEA.HI R2, R13, R13, RZ, 0x1 ;  /* 0x0000000d0d027211 */ /* 0x000fe200078f08ff */
[----:B------:R-:W-:Y:S01]  /*0d00*/  IMAD R4, R4, 0x10, R11 ;  /* 0x0000001004047824 */ /* 0x000fe200078e020b */
[----:B------:R-:W-:Y:S01]  /*0d10*/  LOP3.LUT R5, R5, 0x3fffffe, RZ, 0xc0, !PT ;  /* 0x03fffffe05057812 */ /* 0x000fe200078ec0ff */
[----:B------:R-:W-:Y:S01]  /*0d20*/  IMAD.IADD R0, R7, 0x1, -R0 ;  /* 0x0000000107007824 */ /* 0x000fe200078e0a00 */
[----:B------:R-:W-:Y:S02]  /*0d30*/  LOP3.LUT R2, R2, 0x1ffffffe, RZ, 0xc0, !PT ;  /* 0x1ffffffe02027812 */ /* 0x000fe400078ec0ff */
[----:B------:R-:W-:Y:S01]  /*0d40*/  IADD3 R5, R220, -R5, RZ ;  /* 0x80000005dc057210 */ /* 0x000fe20007ffe0ff */
[----:B------:R-:W-:Y:S01]  /*0d50*/  IMAD R222, R0, 0x8, R9 ;  /* 0x0000000800de7824 */ /* 0x000fe200078e0209 */
[----:B------:R-:W-:Y:S01]  /*0d60*/  LEA.HI R0, R3, R228, RZ, 0x6 ;  /* 0x000000e403007211 */ /* 0x000fe200078f30ff */
[----:B------:R-:W-:Y:S01]  /*0d70*/  IMAD.IADD R204, R13, 0x1, -R2 ;  /* 0x000000010dcc7824 */ /* 0x000fe200078e0a02 */
[----:B------:R-:W-:Y:S01]  /*0d80*/  LOP3.LUT R3, R187, 0xfffffff8, RZ, 0xc0, !PT ;  /* 0xfffffff8bb037812 */ /* 0x000fe200078ec0ff */
[----:B------:R-:W-:Y:S01]  /*0d90*/  IMAD R221, R5, 0x40, R4 ;  /* 0x0000004005dd7824 */ /* 0x000fe200078e0204 */
[----:B------:R-:W-:Y:S01]  /*0da0*/  SHF.R.S32.HI R187, RZ, 0x3, R187 ;  /* 0x00000003ffbb7819 */ /* 0x000fe200000114bb */
[----:B------:R-:W-:Y:S01]  /*0db0*/  IMAD.SHL.U32 R0, R0, 0x8, RZ ;  /* 0x0000000800007824 */ /* 0x000fe200078e00ff */
[----:B------:R-:W-:Y:S01]  /*0dc0*/  LOP3.LUT R6, R6, 0x7ffffffc, RZ, 0xc0, !PT ;  /* 0x7ffffffc06067812 */ /* 0x000fe200078ec0ff */
[----:B------:R-:W-:Y:S01]  /*0dd0*/  IMAD.IADD R206, R228, 0x1, -R3 ;  /* 0x00000001e4ce7824 */ /* 0x000fe200078e0a03 */
[----:B------:R-:W-:Y:S01]  /*0de0*/  SHF.R.S32.HI R223, RZ, 0x1f, R187 ;  /* 0x0000001fffdf7819 */ /* 0x000fe200000114bb */
[C---:B------:R-:W-:Y:S01]  /*0df0*/  IMAD.SHL.U32 R224, R187.reuse, 0x40, RZ ;  /* 0x00000040bbe07824 */ /* 0x040fe200078e00ff */
[----:B------:R-:W-:Y:S01]  /*0e00*/  LOP3.LUT R201, R0, 0xfffffe00, RZ, 0xc0, !PT ;  /* 0xfffffe0000c97812 */ /* 0x000fe200078ec0ff */
[C---:B------:R-:W-:Y:S01]  /*0e10*/  VIADD R219, R187.reuse, 0x20 ;  /* 0x00000020bbdb7836 */ /* 0x040fe20000000000 */
[----:B------:R-:W-:Y:S01]  /*0e20*/  SHF.L.U32 R16, R206, 0x3, RZ ;  /* 0x00000003ce107819 */ /* 0x000fe200000006ff */
[C---:B------:R-:W-:Y:S01]  /*0e30*/  VIADD R218, R187.reuse, 0x40 ;  /* 0x00000040bbda7836 */ /* 0x040fe20000000000 */
[----:B------:R-:W-:Y:S01]  /*0e40*/  LOP3.LUT R3, R224, 0x1c0, RZ, 0xc0, !PT ;  /* 0x000001c0e0037812 */ /* 0x000fe200078ec0ff */
[----:B------:R-:W-:Y:S01]  /*0e50*/  VIADD R217, R187, 0x60 ;  /* 0x00000060bbd97836 */ /* 0x000fe20000000000 */
[----:B------:R-:W-:Y:S01]  /*0e60*/  SHF.R.S32.HI R0, RZ, 0x1f, R219 ;  /* 0x0000001fff007819 */ /* 0x000fe200000114db */
[----:B------:R-:W-:Y:S01]  /*0e70*/  IMAD.SHL.U32 R196, R219, 0x40, RZ ;  /* 0x00000040dbc47824 */ /* 0x000fe200078e00ff */
[----:B------:R-:W-:Y:S01]  /*0e80*/  SHF.R.S32.HI R5, RZ, 0x1f, R218 ;  /* 0x0000001fff057819 */ /* 0x000fe200000114da */
[----:B------:R-:W-:Y:S01]  /*0e90*/  IMAD.SHL.U32 R195, R218, 0x40, RZ ;  /* 0x00000040dac37824 */ /* 0x000fe200078e00ff */
[----:B------:R-:W-:Y:S01]  /*0ea0*/  SHF.R.S32.HI R2, RZ, 0x1f, R217 ;  /* 0x0000001fff027819 */ /* 0x000fe200000114d9 */
[----:B------:R-:W-:Y:S01]  /*0eb0*/  IMAD.SHL.U32 R194, R217, 0x40, RZ ;  /* 0x00000040d9c27824 */ /* 0x000fe200078e00ff */
[----:B------:R-:W-:Y:S01]  /*0ec0*/  SHF.R.U32.HI R200, RZ, 0x3, R3 ;  /* 0x00000003ffc87819 */ /* 0x000fe20000011603 */
[----:B------:R-:W-:Y:S01]  /*0ed0*/  IMAD.SHL.U32 R22, R206, 0x4, RZ ;  /* 0x00000004ce167824 */ /* 0x000fe200078e00ff */
[----:B------:R-:W-:Y:S01]  /*0ee0*/  LOP3.LUT R205, R3, 0x38, R16, 0xf8, !PT ;  /* 0x0000003803cd7812 */ /* 0x000fe200078ef810 */
[----:B------:R-:W-:Y:S01]  /*0ef0*/  IMAD.IADD R203, R213, 0x1, -R6 ;  /* 0x00000001d5cb7824 */ /* 0x000fe200078e0a06 */
[----:B------:R-:W-:Y:S01]  /*0f00*/  LEA.HI R0, R0, R219, RZ, 0x3 ;  /* 0x000000db00007211 */ /* 0x000fe200078f18ff */
[----:B------:R-:W-:Y:S01]  /*0f10*/  VIADD R185, R22, 0x20 ;  /* 0x0000002016b97836 */ /* 0x000fe20000000000 */
        /* <DEDUP_REMOVED lines=10> */
[----:B------:R-:W-:-:S02]  /*0fc0*/  SHF.R.U32.HI R227, RZ, 0x3, R196 ;  /* 0x00000003ffe37819 */ /* 0x000fc400000116c4 */
[--C-:B------:R-:W-:Y:S02]  /*0fd0*/  LOP3.LUT R4, R196, 0x38, R16.reuse, 0xf8, !PT ;  /* 0x00000038c4047812 */ /* 0x100fe400078ef810 */
[----:B------:R-:W-:Y:S02]  /*0fe0*/  SHF.R.U32.HI R226, RZ, 0x3, R195 ;  /* 0x00000003ffe27819 */ /* 0x000fe400000116c3 */
[----:B------:R-:W-:Y:S02]  /*0ff0*/  LOP3.LUT R7, R195, 0x38, R16, 0xf8, !PT ;  /* 0x00000038c3077812 */ /* 0x000fe400078ef810 */
[----:B------:R-:W-:Y:S02]  /*1000*/  SHF.R.U32.HI R225, RZ, 0x3, R194 ;  /* 0x00000003ffe17819 */ /* 0x000fe400000116c2 */
[----:B------:R-:W-:Y:S02]  /*1010*/  LOP3.LUT R8, R194, 0x38, R16, 0xf8, !PT ;  /* 0x00000038c2087812 */ /* 0x000fe400078ef810 */
[----:B------:R-:W-:-:S02]  /*1020*/  LOP3.LUT R199, R0, 0xfffffe00, RZ, 0xc0, !PT ;  /* 0xfffffe0000c77812 */ /* 0x000fc400078ec0ff */
[----:B------:R-:W-:Y:S02]  /*1030*/  LOP3.LUT R198, R5, 0xfffffe00, RZ, 0xc0, !PT ;  /* 0xfffffe0005c67812 */ /* 0x000fe400078ec0ff */
[----:B------:R-:W-:Y:S02]  /*1040*/  LOP3.LUT R197, R3, 0xfffffe00, RZ, 0xc0, !PT ;  /* 0xfffffe0003c57812 */ /* 0x000fe400078ec0ff */
[----:B------:R-:W-:Y:S02]  /*1050*/  LOP3.LUT R205, R201, R205, R200, 0xf6, !PT ;  /* 0x000000cdc9cd7212 */ /* 0x000fe400078ef6c8 */
[----:B------:R-:W-:Y:S02]  /*1060*/  LOP3.LUT R4, R199, R4, R227, 0xf6, !PT ;  /* 0x00000004c7047212 */ /* 0x000fe400078ef6e3 */
[----:B------:R-:W-:Y:S02]  /*1070*/  LOP3.LUT R7, R198, R7, R226, 0xf6, !PT ;  /* 0x00000007c6077212 */ /* 0x000fe400078ef6e2 */
[----:B------:R-:W-:-:S02]  /*1080*/  LOP3.LUT R8, R197, R8, R225, 0xf6, !PT ;  /* 0x00000008c5087212 */ /* 0x000fc400078ef6e1 */
[----:B------:R-:W-:Y:S02]  /*1090*/  SHF.R.S32.HI R23, RZ, 0x1f, R22 ;  /* 0x0000001fff177819 */ /* 0x000fe40000011416 */
[----:B------:R-:W-:Y:S02]  /*10a0*/  SHF.R.S32.HI R17, RZ, 0x1f, R16 ;  /* 0x0000001fff117819 */ /* 0x000fe40000011410 */
[----:B------:R-:W-:Y:S02]  /*10b0*/  SHF.R.S32.HI R184, RZ, 0x1f, R2 ;  /* 0x0000001fffb87819 */ /* 0x000fe40000011402 */
[----:B------:R-:W-:Y:S02]  /*10c0*/  SHF.R.S32.HI R212, RZ, 0x1f, R185 ;  /* 0x0000001fffd47819 */ /* 0x000fe400000114b9 */
[----:B------:R-:W-:Y:S02]  /*10d0*/  LEA R202, R205, UR40, 0x1 ;  /* 0x00000028cdca7c11 */ /* 0x000fe4000f8e08ff */
[----:B------:R-:W-:-:S02]  /*10e0*/  LEA R216, R4, UR40, 0x1 ;  /* 0x0000002804d87c11 */ /* 0x000fc4000f8e08ff */
[----:B------:R-:W-:Y:S02]  /*10f0*/  LEA R215, R7, UR40, 0x1 ;  /* 0x0000002807d77c11 */ /* 0x000fe4000f8e08ff */
[----:B------:R-:W-:-:S07]  /*1100*/  LEA R214, R8, UR40, 0x1 ;  /* 0x0000002808d67c11 */ /* 0x000fce000f8e08ff */
.L_x_3099:
[----:B0---4-:R-:W0:Y:S02]  /*1110*/  LDC.64 R4, c[0x0][0xc88] ;  /* 0x00032200ff047b82 */ /* 0x011e240000000a00 */
[----:B0-----:R-:W-:-:S05]  /*1120*/  IMAD.WIDE R4, R43, 0x4, R4 ;  /* 0x000000042b047825 */ /* 0x001fca00078e0204 */
[----:B--2---:R-:W2:Y:S01]  /*1130*/  LDG.E R210, desc[UR42][R4.64] ;  /* 0x0000002a04d27981 */ /* 0x004ea2000c1e1900 */
[----:B------:R-:W-:Y:S05]  /*1140*/  YIELD ;  /* 0x0000000000007946 */ /* 0x000fea0003800000 */
[----:B------:R-:W-:Y:S01]  /*1150*/  ULDC.64 UR4, c[0x0][0xa28] ;  /* 0x00028a0000047ab9 */ /* 0x000fe20000000a00 */
[----:B------:R-:W-:Y:S01]  /*1160*/  ULDC.64 UR8, c[0x0][0xa18] ;  /* 0x0002860000087ab9 */ /* 0x000fe20000000a00 */
[----:B------:R-:W-:Y:S01]  /*1170*/  ISETP.NE.U32.AND P1, PT, RZ, UR4, PT ;  /* 0x00000004ff007c0c */ /* 0x000fe2000bf25070 */
[----:B------:R-:W-:Y:S01]  /*1180*/  ULDC.64 UR6, c[0x0][0xa08] ;  /* 0x0002820000067ab9 */ /* 0x000fe20000000a00 */
[----:B------:R-:W-:Y:S01]  /*1190*/  IMAD.MOV.U32 R0, RZ, RZ, RZ ;  /* 0x000000ffff007224 */ /* 0x000fe200078e00ff */
[----:B------:R-:W-:Y:S01]  /*11a0*/  ISETP.NE.U32.AND P0, PT, RZ, UR6, PT ;  /* 0x00000006ff007c0c */ /* 0x000fe2000bf05070 */
[----:B------:R-:W-:Y:S01]  /*11b0*/  IMAD.MOV.U32 R30, RZ, RZ, RZ ;  /* 0x000000ffff1e7224 */ /* 0x000fe200078e00ff */
[----:B------:R-:W-:-:S02]  /*11c0*/  ISETP.NE.AND.EX P1, PT, RZ, UR5, PT, P1 ;  /* 0x00000005ff007c0c */ /* 0x000fc4000bf25310 */
[----:B------:R-:W-:Y:S02]  /*11d0*/  ISETP.NE.AND.EX P0, PT, RZ, UR7, PT, P0 ;  /* 0x00000007ff007c0c */ /* 0x000fe4000bf05300 */
[----:B--2---:R-:W-:-:S09]  /*11e0*/  SHF.R.S32.HI R211, RZ, 0x1f, R210 ;  /* 0x0000001fffd37819 */ /* 0x004fd200000114d2 */
[C---:B------:R-:W-:Y:S02]  /*11f0*/  @P1 LEA R6, P2, R210.reuse, UR4, 0x2 ;  /* 0x00000004d2061c11 */ /* 0x040fe4000f8410ff */
[C---:B------:R-:W-:Y:S02]  /*1200*/  SHF.L.U32 R208, R210.reuse, 0x2, RZ ;  /* 0x00000002d2d07819 */ /* 0x040fe400000006ff */
[C-C-:B------:R-:W-:Y:S02]  /*1210*/  @P1 LEA.HI.X R7, R210.reuse, UR5, R211.reuse, 0x2, P2 ;  /* 0x00000005d2071c11 */ /* 0x140fe400090f14d3 */
[----:B------:R-:W-:Y:S01]  /*1220*/  ISETP.NE.U32.AND P2, PT, RZ, UR8, PT ;  /* 0x00000008ff007c0c */ /* 0x000fe2000bf45070 */
[----:B------:R-:W-:Y:S01]  /*1230*/  ULDC UR4, c[0x0][0x288] ;  /* 0x0000a20000047ab9 */ /* 0x000fe20000000800 */
[----:B------:R-:W-:Y:S01]  /*1240*/  SHF.L.U64.HI R209, R210, 0x2, R211 ;  /* 0x00000002d2d17819 */ /* 0x000fe200000102d3 */
[----:B------:R0:W5:Y:S01]  /*1250*/  @P1 LDG.E R0, desc[UR42][R6.64] ;  /* 0x0000002a06001981 */ /* 0x000162000c1e1900 */
[----:B------:R-:W-:-:S02]  /*1260*/  ISETP.NE.AND.EX P2, PT, RZ, UR9, PT, P2 ;  /* 0x00000009ff007c0c */ /* 0x000fc4000bf45320 */
[----:B------:R-:W-:Y:S01]  /*1270*/  IADD3 R8, P3, R208, UR6, RZ ;  /* 0x00000006d0087c10 */ /* 0x000fe2000ff7e0ff */
[----:B------:R-:W-:Y:S01]  /*1280*/  IMAD.U32 R192, RZ, RZ, UR4 ;  /* 0x00000004ffc07e24 */ /* 0x000fe2000f8e00ff */
[----:B------:R-:W-:Y:S02]  /*1290*/  ULDC.64 UR4, c[0x0][0x418] ;  /* 0x0001060000047ab9 */ /* 0x000fe40000000a00 */
[----:B------:R-:W-:-:S05]  /*12a0*/  IADD3.X R9, R209, UR7, RZ, P3, !PT ;  /* 0x00000007d1097c10 */ /* 0x000fca0009ffe4ff */
[----:B------:R0:W5:Y:S02]  /*12b0*/  @P0 LDG.E R30, desc[UR42][R8.64] ;  /* 0x0000002a081e0981 */ /* 0x000164000c1e1900 */
        /* <DEDUP_REMOVED lines=23> */
.L_x_2879:
        /* <DEDUP_REMOVED lines=9> */
.L_x_2880:
[----:B------:R-:W-:Y:S05]  /*14c0*/  @!P0 BRA `(.L_x_2881) ;  /* 0x00000000000c8947 */ /* 0x000fea0003800000 */
[----:B------:R-:W2:Y:S04]  /*14d0*/  LDG.E R4, desc[UR42][R8.64] ;  /* 0x0000002a08047981 */ /* 0x000ea8000c1e1900 */
[----:B------:R-:W2:Y:S02]  /*14e0*/  LDG.E R29, desc[UR42][R8.64+0x4] ;  /* 0x0000042a081d7981 */ /* 0x000ea4000c1e1900 */
[----:B--2---:R-:W-:-:S07]  /*14f0*/  IMAD.IADD R29, R29, 0x1, -R4 ;  /* 0x000000011d1d7824 */ /* 0x004fce00078e0a04 */
.L_x_2881:
[----:B------:R-:W-:Y:S01]  /*1500*/  ULDC.64 UR4, c[0x0][0xa10] ;  /* 0x0002840000047ab9 */ /* 0x000fe20000000a00 */
[----:B------:R-:W1:Y:S01]  /*1510*/  LDC R9, c[0x0][0x448] ;  /* 0x00011200ff097b82 */ /* 0x000e620000000800 */
[----:B------:R-:W-:-:S04]  /*1520*/  ISETP.NE.U32.AND P0, PT, RZ, UR4, PT ;  /* 0x00000004ff007c0c */ /* 0x000fc8000bf05070 */
[----:B------:R-:W-:Y:S01]  /*1530*/  ISETP.NE.AND.EX P0, PT, RZ, UR5, PT, P0 ;  /* 0x00000005ff007c0c */ /* 0x000fe2000bf05300 */
[----:B------:R-:W-:-:S12]  /*1540*/  ULDC.64 UR4, c[0x0][0xa30] ;  /* 0x00028c0000047ab9 */ /* 0x000fd80000000a00 */
[----:B0-----:R-:W0:Y:S02]  /*1550*/  @P0 LDC.64 R4, c[0x0][0xa10] ;  /* 0x00028400ff040b82 */ /* 0x001e240000000a00 */
[----:B0-----:R-:W-:-:S05]  /*1560*/  @P0 IMAD.WIDE R4, R26, 0x4, R4 ;  /* 0x000000041a040825 */ /* 0x001fca00078e0204 */
[----:B------:R-:W2:Y:S04]  /*1570*/  @P0 LDG.E R3, desc[UR42][R4.64] ;  /* 0x0000002a04030981 */ /* 0x000ea8000c1e1900 */
[----:B------:R0:W2:Y:S01]  /*1580*/  @P0 LDG.E R8, desc[UR42][R4.64+0x4] ;  /* 0x0000042a04080981 */ /* 0x0000a2000c1e1900 */
[----:B------:R-:W-:Y:S01]  /*1590*/  ISETP.NE.U32.AND P1, PT, RZ, UR4, PT ;  /* 0x00000004ff007c0c */ /* 0x000fe2000bf25070 */
[----:B-----5:R-:W-:-:S03]  /*15a0*/  IMAD.MOV.U32 R24, RZ, RZ, R29 ;  /* 0x000000ffff187224 */ /* 0x020fc600078e001d */
[----:B------:R-:W-:-:S13]  /*15b0*/  ISETP.NE.AND.EX P1, PT, RZ, UR5, PT, P1 ;  /* 0x00000005ff007c0c */ /* 0x000fda000bf25310 */
[----:B------:R-:W-:-:S04]  /*15c0*/  @P1 IADD3 R6, P2, R208, UR4, RZ ;  /* 0x00000004d0061c10 */ /* 0x000fc8000ff5e0ff */
[----:B------:R-:W-:-:S05]  /*15d0*/  @P1 IADD3.X R7, R209, UR5, RZ, P2, !PT ;  /* 0x00000005d1071c10 */ /* 0x000fca00097fe4ff */
[----:B------:R3:W5:Y:S01]  /*15e0*/  @P1 LDG.E R24, desc[UR42][R6.64] ;  /* 0x0000002a06181981 */ /* 0x000762000c1e1900 */
[----:B-1----:R-:W-:Y:S01]  /*15f0*/  ISETP.NE.AND P1, PT, R9, 0x1, PT ;  /* 0x000000010900780c */ /* 0x002fe20003f25270 */
[----:B------:R-:W-:-:S05]  /*1600*/  IMAD.SHL.U32 R191, R41, 0x80, RZ ;  /* 0x0000008029bf7824 */ /* 0x000fca00078e00ff */
[----:B0-----:R-:W-:-:S07]  /*1610*/  IADD3 R4, R191, 0x7f, RZ ;  /* 0x0000007fbf047810 */ /* 0x001fce0007ffe0ff */
[----:B------:R-:W0:Y:S08]  /*1620*/  @P1 LDC R9, c[0x0][0x44c] ;  /* 0x00011300ff091b82 */ /* 0x000e300000000800 */
[----:B------:R-:W1:Y:S01]  /*1630*/  @P1 LDC R5, c[0x0][0x450] ;  /* 0x00011400ff051b82 */ /* 0x000e620000000800 */
[----:B--2---:R-:W-:Y:S02]  /*1640*/  @P0 IMAD.IADD R25, R8, 0x1, -R3 ;  /* 0x0000000108190824 */ /* 0x004fe400078e0a03 */
[----:B------:R-:W-:-:S02]  /*1650*/  IMAD.IADD R8, R29, 0x1, -R0 ;  /* 0x000000011d087824 */ /* 0x000fc400078e0a00 */
[----:B0-----:R-:W-:-:S04]  /*1660*/  @P1 IMAD.HI.U32 R0, R4, R9, RZ ;  /* 0x0000000904001227 */ /* 0x001fc800078e00ff */
[----:B------:R-:W-:Y:S01]  /*1670*/  IMAD.IADD R193, R8, 0x1, R25 ;  /* 0x0000000108c17824 */ /* 0x000fe200078e0219 */
[----:B-1----:R-:W-:Y:S01]  /*1680*/  @P1 SHF.R.U32.HI R4, RZ, R5, R0 ;  /* 0x00000005ff041219 */ /* 0x002fe20000011600 */
[----:B------:R-:W-:Y:S02]  /*1690*/  IMAD.MOV R27, RZ, RZ, -R8 ;  /* 0x000000ffff1b7224 */ /* 0x000fe400078e0a08 */
[C---:B------:R-:W-:Y:S01]  /*16a0*/  VIADD R0, R193.reuse, 0x7f ;  /* 0x0000007fc1007836 */ /* 0x040fe20000000000 */
[----:B------:R-:W-:Y:S02]  /*16b0*/  IADD3 R95, R193, 0x80, -R192 ;  /* 0x00000080c15f7810 */ /* 0x000fe40007ffe8c0 */
[----:B------:R-:W-:Y:S02]  /*16c0*/  VIMNMX R27, RZ, R27, !PT ;  /* 0x0000001bff1b7248 */ /* 0x000fe40007fe0100 */
[----:B------:R-:W-:Y:S01]  /*16d0*/  SHF.R.S32.HI R3, RZ, 0x1f, R0 ;  /* 0x0000001fff037819 */ /* 0x000fe20000011400 */
[----:B------:R-:W-:-:S03]  /*16e0*/  IMAD.IADD R4, R95, 0x1, R4 ;  /* 0x000000015f047824 */ /* 0x000fc600078e0204 */
[----:B------:R-:W-:Y:S02]  /*16f0*/  LEA.HI R3, R3, R0, RZ, 0x7 ;  /* 0x0000000003037211 */ /* 0x000fe400078f38ff */
[----:B------:R-:W-:Y:S02]  /*1700*/  SHF.R.S32.HI R5, RZ, 0x1f, R4 ;  /* 0x0000001fff057819 */ /* 0x000fe40000011404 */
[----:B------:R-:W-:Y:S02]  /*1710*/  SHF.R.S32.HI R96, RZ, 0x7, R3 ;  /* 0x00000007ff607819 */ /* 0x000fe40000011403 */
[----:B------:R-:W-:-:S04]  /*1720*/  LEA.HI R5, R5, R4, RZ, 0x7 ;  /* 0x0000000405057211 */ /* 0x000fc800078f38ff */
[----:B------:R-:W-:-:S04]  /*1730*/  SHF.R.S32.HI R5, RZ, 0x7, R5 ;  /* 0x00000007ff057819 */ /* 0x000fc80000011405 */
[----:B------:R-:W-:-:S05]  /*1740*/  VIMNMX R5, R96, R5, PT ;  /* 0x0000000560057248 */ /* 0x000fca0003fe0100 */
[----:B------:R-:W-:-:S05]  /*1750*/  IMAD R0, R5, 0x80, -R8 ;  /* 0x0000008005007824 */ /* 0x000fca00078e0a08 */
[----:B------:R-:W-:-:S04]  /*1760*/  VIMNMX R0, R0, R25, PT ;  /* 0x0000001900007248 */ /* 0x000fc80003fe0100 */
        /* <DEDUP_REMOVED lines=9> */
[----:B---3--:R-:W-:Y:S05]  /*1800*/  @!P1 BRA `(.L_x_2882) ;  /* 0x0000006c00c89947 */ /* 0x008fea0003800000 */
        /* <DEDUP_REMOVED lines=20> */
.L_x_2884:
[----:B------:R-:W-:Y:S05]  /*1950*/  BSYNC B6 ;  /* 0x0000000000067941 */ /* 0x000fea0003800000 */
.L_x_2883:
        /* <DEDUP_REMOVED lines=20> */
.L_x_2886:
[----:B------:R-:W-:Y:S05]  /*1aa0*/  BSYNC B6 ;  /* 0x0000000000067941 */ /* 0x000fea0003800000 */
.L_x_2885:
        /* <DEDUP_REMOVED lines=11> */
[----:B-----5:R-:W-:Y:S01]  /*1b60*/  SHF.R.S32.HI R13, RZ, 0x1f, R24 ;  /* 0x0000001fff0d7819 */ /* 0x020fe20000011418 */
[----:B------:R-:W0:Y:S01]  /*1b70*/  S2R R38, SR_TID.X ;  /* 0x0000000000267919 */ /* 0x000e220000002100 */
[----:B------:R-:W-:Y:S01]  /*1b80*/  SEL R3, R37, RZ, P0 ;  /* 0x000000ff25037207 */ /* 0x000fe20000000000 */
[-C--:B-1----:R-:W-:Y:S01]  /*1b90*/  IMAD R10, R223, R34.reuse, RZ ;  /* 0x00000022df0a7224 */ /* 0x082fe200078e02ff */
[C-C-:B------:R-:W-:Y:S01]  /*1ba0*/  SHF.L.U64.HI R29, R34.reuse, 0x5, R35.reuse ;  /* 0x00000005221d7819 */ /* 0x140fe20000010223 */
[C---:B------:R-:W-:Y:S01]  /*1bb0*/  IMAD.SHL.U32 R32, R34.reuse, 0x20, RZ ;  /* 0x0000002022207824 */ /* 0x040fe200078e00ff */
[----:B------:R-:W-:Y:S01]  /*1bc0*/  SHF.L.U64.HI R30, R34, 0x6, R35 ;  /* 0x00000006221e7819 */ /* 0x000fe20000010223 */
[----:B------:R-:W-:Y:S01]  /*1bd0*/  IMAD.IADD R3, R16, 0x1, R3 ;  /* 0x0000000110037824 */ /* 0x000fe200078e0203 */
[----:B------:R-:W-:Y:S01]  /*1be0*/  SHF.L.U64.HI R31, R34, 0x7, R35 ;  /* 0x00000007221f7819 */ /* 0x000fe20000010223 */
[----:B---3--:R-:W-:-:S04]  /*1bf0*/  IMAD.WIDE.U32 R4, R187, R34, R22 ;  /* 0x00000022bb047225 */ /* 0x008fc800078e0016 */
[----:B--2---:R-:W-:-:S04]  /*1c00*/  IMAD.WIDE.U32 R6, R187, R14, R22 ;  /* 0x0000000ebb067225 */ /* 0x004fc800078e0016 */
[C---:B------:R-:W-:Y:S02]  /*1c10*/  IMAD R89, R187.reuse, R35, R10 ;  /* 0x00000023bb597224 */ /* 0x040fe400078e020a */
[----:B------:R-:W-:-:S04]  /*1c20*/  IMAD.WIDE.U32 R10, R187, R34, R16 ;  /* 0x00000022bb0a7225 */ /* 0x000fc800078e0010 */
[----:B------:R-:W-:Y:S01]  /*1c30*/  IMAD.MOV.U32 R82, RZ, RZ, R6 ;  /* 0x000000ffff527224 */ /* 0x000fe200078e0006 */
[----:B------:R-:W-:Y:S01]  /*1c40*/  SHF.R.S32.HI R6, RZ, 0x1f, R3 ;  /* 0x0000001fff067819 */ /* 0x000fe20000011403 */
[-C--:B------:R-:W-:Y:S02]  /*1c50*/  IMAD R8, R223, R14.reuse, RZ ;  /* 0x0000000edf087224 */ /* 0x080fe400078e02ff */
[----:B------:R-:W-:Y:S02]  /*1c60*/  IMAD.IADD R87, R5, 0x1, R89 ;  /* 0x0000000105577824 */ /* 0x000fe400078e0259 */
[----:B------:R-:W-:Y:S01]  /*1c70*/  IMAD.IADD R89, R89, 0x1, R11 ;  /* 0x0000000159597824 */ /* 0x000fe200078e020b */
[CC--:B------:R-:W-:Y:S01]  /*1c80*/  LEA.HI R11, R6.reuse, R3.reuse, RZ, 0x3 ;  /* 0x00000003060b7211 */ /* 0x0c0fe200078f18ff */
[----:B------:R-:W-:Y:S01]  /*1c90*/  IMAD.MOV.U32 R86, RZ, RZ, R4 ;  /* 0x000000ffff567224 */ /* 0x000fe200078e0004 */
[----:B------:R-:W-:Y:S01]  /*1ca0*/  LEA.HI R4, R6, R3, RZ, 0x6 ;  /* 0x0000000306047211 */ /* 0x000fe200078f30ff */
[C---:B------:R-:W-:Y:S01]  /*1cb0*/  IMAD R85, R187.reuse, R15, R8 ;  /* 0x0000000fbb557224 */ /* 0x040fe200078e0208 */
[----:B0-----:R-:W-:Y:S01]  /*1cc0*/  SHF.R.U32.HI R38, RZ, 0x7, R38 ;  /* 0x00000007ff267819 */ /* 0x001fe20000011626 */
[----:B------:R-:W-:Y:S01]  /*1cd0*/  IMAD.WIDE.U32 R8, R187, R14, R16 ;  /* 0x0000000ebb087225 */ /* 0x000fe200078e0010 */
[----:B------:R-:W-:-:S02]  /*1ce0*/  LOP3.LUT R3, R11, 0x38, RZ, 0xc0, !PT ;  /* 0x000000380b037812 */ /* 0x000fc400078ec0ff */
[----:B------:R-:W-:Y:S01]  /*1cf0*/  ISETP.NE.AND P6, PT, R38, 0x1, PT ;  /* 0x000000012600780c */ /* 0x000fe20003fc5270 */
[----:B------:R-:W-:Y:S01]  /*1d00*/  IMAD.SHL.U32 R4, R4, 0x80, RZ ;  /* 0x0000008004047824 */ /* 0x000fe200078e00ff */
[----:B------:R-:W-:Y:S01]  /*1d10*/  MOV R84, R8 ;  /* 0x0000000800547202 */ /* 0x000fe20000000f00 */
[----:B------:R-:W-:Y:S01]  /*1d20*/  IMAD.IADD R83, R7, 0x1, R85 ;  /* 0x0000000107537824 */ /* 0x000fe200078e0255 */
[--C-:B------:R-:W-:Y:S01]  /*1d30*/  LOP3.LUT R5, R195, 0x38, R11.reuse, 0xf8, !PT ;  /* 0x00000038c3057812 */ /* 0x100fe200078ef80b */
[----:B------:R-:W-:Y:S01]  /*1d40*/  IMAD.MOV.U32 R88, RZ, RZ, R10 ;  /* 0x000000ffff587224 */ /* 0x000fe200078e000a */
[----:B------:R-:W-:Y:S01]  /*1d50*/  LOP3.LUT R8, R196, 0x38, R11, 0xf8, !PT ;  /* 0x00000038c4087812 */ /* 0x000fe200078ef80b */
[----:B------:R-:W-:Y:S01]  /*1d60*/  IMAD.IADD R85, R85, 0x1, R9 ;  /* 0x0000000155557824 */ /* 0x000fe200078e0209 */
[----:B------:R-:W-:Y:S01]  /*1d70*/  LOP3.LUT R10, R194, 0x38, R11, 0xf8, !PT ;  /* 0x00000038c20a7812 */ /* 0x000fe200078ef80b */
[----:B------:R-:W-:Y:S01]  /*1d80*/  IMAD R9, R13, R14, RZ ;  /* 0x0000000e0d097224 */ /* 0x000fe200078e02ff */
[----:B------:R-:W-:Y:S01]  /*1d90*/  LOP3.LUT R3, R3, 0x1c0, R224, 0xf8, !PT ;  /* 0x000001c003037812 */ /* 0x000fe200078ef8e0 */
[----:B------:R-:W-:Y:S01]  /*1da0*/  IMAD R13, R13, R34, RZ ;  /* 0x000000220d0d7224 */ /* 0x000fe200078e02ff */
[----:B------:R-:W-:Y:S01]  /*1db0*/  LOP3.LUT R6, R4, 0xffffe000, RZ, 0xc0, !PT ;  /* 0xffffe00004067812 */ /* 0x000fe200078ec0ff */
[----:B------:R-:W-:Y:S05]  /*1dc0*/  @!P6 WARPSYNC.ALL ;  /* 0x000000000000e948 */ /* 0x000fea0003800000 */
[----:B------:R-:W-:Y:S01]  /*1dd0*/  LOP3.LUT R5, R5, R226, RZ, 0x3c, !PT ;  /* 0x000000e205057212 */ /* 0x000fe200078e3cff */
[----:B------:R-:W-:Y:S01]  /*1de0*/  IMAD R39, R24, R15, R9 ;  /* 0x0000000f18277224 */ /* 0x000fe200078e0209 */
[----:B------:R-:W-:Y:S01]  /*1df0*/  LOP3.LUT R8, R8, R227, RZ, 0x3c, !PT ;  /* 0x000000e308087212 */ /* 0x000fe200078e3cff */
[----:B------:R-:W-:Y:S01]  /*1e00*/  IMAD.WIDE.U32 R82, R24, R14, R82 ;  /* 0x0000000e18527225 */ /* 0x000fe200078e0052 */
[----:B------:R-:W-:Y:S01]  /*1e10*/  LOP3.LUT R10, R10, R225, RZ, 0x3c, !PT ;  /* 0x000000e10a0a7212 */ /* 0x000fe200078e3cff */
[----:B------:R-:W-:Y:S01]  /*1e20*/  ULDC UR4, c[0x0][0x2f4] ;  /* 0x0000bd0000047ab9 */ /* 0x000fe20000000800 */
[----:B------:R-:W-:Y:S01]  /*1e30*/  LOP3.LUT R7, R3, R200, RZ, 0x3c, !PT ;  /* 0x000000c803077212 */ /* 0x000fe200078e3cff */
[----:B------:R-:W-:Y:S01]  /*1e40*/  IMAD.WIDE.U32 R84, R24, R14, R84 ;  /* 0x0000000e18547225 */ /* 0x000fe200078e0054 */
[----:B------:R-:W-:-:S02]  /*1e50*/  LOP3.LUT R41, R11, 0xfffffff8, RZ, 0xc0, !PT ;  /* 0xfffffff80b297812 */ /* 0x000fc400078ec0ff */
[-C--:B------:R-:W-:Y:S01]  /*1e60*/  IADD3 R4, R5, R6.reuse, R198 ;  /* 0x0000000605047210 */ /* 0x080fe20007ffe0c6 */
[----:B------:R-:W-:Y:S01]  /*1e70*/  IMAD R13, R24, R35, R13 ;  /* 0x00000023180d7224 */ /* 0x000fe200078e020d */
[----:B------:R-:W-:Y:S01]  /*1e80*/  IADD3 R3, R8, R6, R199 ;  /* 0x0000000608037210 */ /* 0x000fe20007ffe0c7 */
[----:B------:R-:W-:Y:S01]  /*1e90*/  IMAD.WIDE.U32 R86, R24, R34, R86 ;  /* 0x0000002218567225 */ /* 0x000fe200078e0056 */
[----:B------:R-:W-:Y:S02]  /*1ea0*/  IADD3 R5, R10, R6, R197 ;  /* 0x000000060a057210 */ /* 0x000fe40007ffe0c5 */
[----:B------:R-:W-:Y:S01]  /*1eb0*/  IADD3 R94, R38, 0x8, RZ ;  /* 0x00000008265e7810 */ /* 0x000fe20007ffe0ff */
[----:B------:R-:W-:Y:S01]  /*1ec0*/  IMAD.WIDE.U32 R88, R24, R34, R88 ;  /* 0x0000002218587225 */ /* 0x000fe200078e0058 */
[----:B------:R-:W-:Y:S02]  /*1ed0*/  IADD3 R6, R7, R6, R201 ;  /* 0x0000000607067210 */ /* 0x000fe40007ffe0c9 */
[--C-:B------:R-:W-:Y:S01]  /*1ee0*/  SHF.L.U64.HI R7, R14, 0x5, R15.reuse ;  /* 0x000000050e077819 */ /* 0x100fe2000001020f */
[----:B------:R-:W-:Y:S01]  /*1ef0*/  IMAD.SHL.U32 R33, R34, 0x40, RZ ;  /* 0x0000004022217824 */ /* 0x000fe200078e00ff */
[C---:B------:R-:W-:Y:S01]  /*1f00*/  SHF.L.U64.HI R8, R14.reuse, 0x6, R15 ;  /* 0x000000060e087819 */ /* 0x040fe2000001020f */
[----:B------:R-:W-:Y:S01]  /*1f10*/  IMAD.IADD R38, R83, 0x1, R39 ;  /* 0x0000000153267824 */ /* 0x000fe200078e0227 */
[C---:B------:R-:W-:Y:S01]  /*1f20*/  SHF.L.U64.HI R9, R14.reuse, 0x7, R15 ;  /* 0x000000070e097819 */ /* 0x040fe2000001020f */
[C---:B------:R-:W-:Y:S01]  /*1f30*/  IMAD.SHL.U32 R10, R14.reuse, 0x20, RZ ;  /* 0x000000200e0a7824 */ /* 0x040fe200078e00ff */
[----:B------:R-:W-:Y:S01]  /*1f40*/  SHF.R.S32.HI R35, RZ, 0x1f, R42 ;  /* 0x0000001fff237819 */ /* 0x000fe2000001142a */
[----:B------:R-:W-:Y:S01]  /*1f50*/  IMAD.SHL.U32 R20, R14, 0x40, RZ ;  /* 0x000000400e147824 */ /* 0x000fe200078e00ff */
[----:B------:R-:W-:Y:S01]  /*1f60*/  ISETP.GE.AND P1, PT, R16, UR4, PT ;  /* 0x0000000410007c0c */ /* 0x000fe2000bf26270 */
[----:B------:R-:W-:Y:S01]  /*1f70*/  IMAD.SHL.U32 R21, R14, 0x80, RZ ;  /* 0x000000800e157824 */ /* 0x000fe200078e00ff */
[----:B------:R-:W-:Y:S01]  /*1f80*/  ISETP.GE.AND P2, PT, R2, UR4, PT ;  /* 0x0000000402007c0c */ /* 0x000fe2000bf46270 */
[----:B------:R-:W-:Y:S01]  /*1f90*/  IMAD.SHL.U32 R34, R34, 0x80, RZ ;  /* 0x0000008022227824 */ /* 0x000fe200078e00ff */
[----:B------:R-:W-:Y:S01]  /*1fa0*/  SHF.R.S32.HI R80, RZ, 0x3, R11 ;  /* 0x00000003ff507819 */ /* 0x000fe2000001140b */
[----:B------:R-:W-:Y:S01]  /*1fb0*/  IMAD R36, R206, 0x20, R187 ;  /* 0x00000020ce247824 */ /* 0x000fe200078e02bb */
[----:B------:R-:W-:Y:S01]  /*1fc0*/  SHF.R.S32.HI R90, RZ, 0x1f, R41 ;  /* 0x0000001fff5a7819 */ /* 0x000fe20000011429 */
[----:B------:R-:W-:-:S02]  /*1fd0*/  IMAD.SHL.U32 R37, R37, 0x2, RZ ;  /* 0x0000000225257824 */ /* 0x000fc400078e00ff */
[----:B------:R-:W-:Y:S02]  /*1fe0*/  IMAD.IADD R39, R39, 0x1, R85 ;  /* 0x0000000127277824 */ /* 0x000fe400078e0255 */
[----:B------:R-:W-:Y:S02]  /*1ff0*/  IMAD.IADD R40, R87, 0x1, R13 ;  /* 0x0000000157287824 */ /* 0x000fe400078e020d */
[----:B------:R-:W-:Y:S01]  /*2000*/  IMAD.IADD R43, R13, 0x1, R89 ;  /* 0x000000010d2b7824 */ /* 0x000fe200078e0259 */
[----:B----4-:R-:W-:Y:S01]  /*2010*/  SHF.R.S32.HI R81, RZ, 0x1f, R26 ;  /* 0x0000001fff517819 */ /* 0x010fe2000001141a */
[----:B------:R-:W-:Y:S06]  /*2020*/  @!P6 BAR.SYNC.DEFER_BLOCKING 0x9, 0x100 ;  /* 0x024400000000eb1d */ /* 0x000fec0000010000 */
.L_x_2984:
[----:B------:R-:W0:Y:S01]  /*2030*/  LDC R100, c[0x0][0x430] ;  /* 0x00010c00ff647b82 */ /* 0x000e220000000800 */
[----:B------:R-:W-:Y:S01]  /*2040*/  VIADD R28, R28, 0xffffffff ;  /* 0xffffffff1c1c7836 */ /* 0x000fe20000000000 */
[----:B------:R-:W-:-:S03]  /*2050*/  MOV R101, RZ ;  /* 0x000000ff00657202 */ /* 0x000fc60000000f00 */
[----:B------:R-:W-:-:S03]  /*2060*/  IMAD R11, R28, 0x80, R36 ;  /* 0x000000801c0b7824 */ /* 0x000fc600078e0224 */
[----:B------:R-:W1:Y:S01]  /*2070*/  LDC R104, c[0x0][0x3f4] ;  /* 0x0000fd00ff687b82 */ /* 0x000e620000000800 */
        /* <DEDUP_REMOVED lines=8> */
[----:B----4-:R-:W4:Y:S01]  /*2100*/  @P4 LDC R13, c[0x0][0x438] ;  /* 0x00010e00ff0d4b82 */ /* 0x010f220000000800 */
        /* <DEDUP_REMOVED lines=51> */
[----:B------:R-:W-:-:S04]  /*2440*/  IMAD.WIDE.U32 R12, R34, R28, RZ ;  /* 0x0000001c220c7225 */ /* 0x000fc800078e00ff */
        /* <DEDUP_REMOVED lines=32> */
.L_x_2891:
[----:B------:R-:W-:Y:S05]  /*2650*/  BSYNC B1 ;  /* 0x0000000000017941 */ /* 0x000fea0003800000 */
.L_x_2890:
        /* <DEDUP_REMOVED lines=43> */
.L_x_2893:
[----:B------:R-:W-:Y:S05]  /*2910*/  BSYNC B1 ;  /* 0x0000000000017941 */ /* 0x000fea0003800000 */
.L_x_2892:
        /* <DEDUP_REMOVED lines=15> */
[----:B------:R-:W-:Y:S02]  /*2a10*/  CS2R R56, SRZ ;  /* 0x0000000000387805 */ /* 0x000fe4000001ff00 */
[----:B------:R-:W-:Y:S02]  /*2a20*/  PRMT R112, R44, 0x7610, R112 ;  /* 0x000076102c707816 */ /* 0x000fe40000000070 */
[----:B------:R-:W-:Y:S02]  /*2a30*/  CS2R R54, SRZ ;  /* 0x0000000000367805 */ /* 0x000fe4000001ff00 */
[----:B------:R-:W-:Y:S02]  /*2a40*/  PRMT R113, R45, 0x7610, R113 ;  /* 0x000076102d717816 */ /* 0x000fe40000000071 */
[----:B------:R-:W-:Y:S02]  /*2a50*/  CS2R R44, SRZ ;  /* 0x00000000002c7805 */ /* 0x000fe4000001ff00 */
[----:B------:R-:W-:-:S02]  /*2a60*/  PRMT R120, R46, 0x7610, R120 ;  /* 0x000076102e787816 */ /* 0x000fc40000000078 */
[----:B------:R-:W-:Y:S02]  /*2a70*/  CS2R R58, SRZ ;  /* 0x00000000003a7805 */ /* 0x000fe4000001ff00 */
[----:B------:R-:W-:Y:S02]  /*2a80*/  PRMT R121, R47, 0x7610, R121 ;  /* 0x000076102f797816 */ /* 0x000fe40000000079 */
        /* <DEDUP_REMOVED lines=24> */
.L_x_2895:
[----:B------:R-:W-:Y:S05]  /*2c10*/  BSYNC B1 ;  /* 0x0000000000017941 */ /* 0x000fea0003800000 */
.L_x_2894:
        /* <DEDUP_REMOVED lines=31> */
.L_x_2897:
[----:B------:R-:W-:Y:S05]  /*2e10*/  BSYNC B1 ;  /* 0x0000000000017941 */ /* 0x000fea0003800000 */
.L_x_2896:
        /* <DEDUP_REMOVED lines=13> */
[----:B------:R-:W-:Y:S02]  /*2ef0*/  PLOP3.LUT P5, PT, PT, PT, UP0, 0x80, 0x0 ;  /* 0x000000000000781c */ /* 0x000fe40003faf008 */
        /* <DEDUP_REMOVED lines=22> */
.L_x_2898:
[----:B------:R-:W-:Y:S01]  /*3060*/  IMAD R91, R19, 0x8, R18 ;  /* 0x00000008135b7824 */ /* 0x000fe200078e0212 */
[----:B------:R-:W-:Y:S01]  /*3070*/  SHF.L.U32 R102, R189, 0x1f, RZ ;  /* 0x0000001fbd667819 */ /* 0x000fe200000006ff */
[----:B------:R-:W-:Y:S03]  /*3080*/  BSSY B1, `(.L_x_2899) ;  /* 0x0000003000017945 */ /* 0x000fe60003800000 */
[----:B------:R-:W0:Y:S02]  /*3090*/  SYNCS.PHASECHK.TRANS64.TRYWAIT P6, [R91+URZ+0x28890], R102 ;  /* 0x028890665b0075a7 */ /* 0x000e2400080c017f */
[----:B0-----:R-:W-:Y:S05]  /*30a0*/  @!P6 BRA `(.L_x_2900) ;  /* 0x000001d40018e947 */ /* 0x001fea0003800000 */
.L_x_3220:
[----:B------:R-:W-:Y:S05]  /*30b0*/  BSYNC B1 ;  /* 0x0000000000017941 */ /* 0x000fea0003800000 */
.L_x_2899:
[----:B------:R-:W-:-:S03]  /*30c0*/  UMOV UR4, 0xffffffff ;  /* 0xffffffff00047882 */ /* 0x000fc60000000000 */
[----:B------:R-:W-:Y:S05]  /*30d0*/  BRA.DIV UR4, `(.L_x_2901) ;  /* 0x000001d604207947 */ /* 0x000fea000b800000 */
[----:B------:R1:W2:Y:S04]  /*30e0*/  SHFL.IDX PT, R79, R103, RZ, 0x181f ;  /* 0x00181fff674f7589 */ /* 0x0002a800000e0000 */
[----:B------:R1:W3:Y:S02]  /*30f0*/  SHFL.IDX PT, R105, R108, RZ, 0x181f ;  /* 0x00181fff6c697589 */ /* 0x0002e400000e0000 */
.L_x_3224:
        /* <DEDUP_REMOVED lines=33> */
[----:B------:R-:W-:Y:S01]  /*3310*/  FMUL.FTZ R142, R13, R75 ;  /* 0x0000004b0d8e7220 */ /* 0x000fe20000410000 */
        /* <DEDUP_REMOVED lines=23> */
.L_x_2907:
[----:B------:R-:W-:Y:S05]  /*3490*/  BSYNC B3 ;  /* 0x0000000000037941 */ /* 0x000fea0003800000 */
.L_x_2906:
[----:B0-----:R4:W-:Y:S02]  /*34a0*/  ST.E.128 desc[UR42][R76.64], R12 ;  /* 0x0000000c4c007985 */ /* 0x0019e4000c101d2a */
.L_x_2905:
[----:B------:R-:W-:Y:S05]  /*34b0*/  BSYNC B2 ;  /* 0x0000000000027941 */ /* 0x000fea0003800000 */
.L_x_2904:
        /* <DEDUP_REMOVED lines=25> */
[----:B------:R-:W-:Y:S01]  /*3650*/  FMUL.FTZ R77, R13, R75 ;  /* 0x0000004b0d4d7220 */ /* 0x000fe20000410000 */
[----:B------:R-:W-:Y:S01]  /*3660*/  LOP3.LUT R70, R15, 0xffff0000, RZ, 0xc0, !PT ;  /* 0xffff00000f467812 */ /* 0x000fe200078ec0ff */
[-C--:B------:R-:W-:Y:S01]  /*3670*/  FMUL.FTZ R134, R13, R71.reuse ;  /* 0x000000470d867220 */ /* 0x080fe20000410000 */
        /* <DEDUP_REMOVED lines=25> */
.L_x_2909:
[----:B------:R-:W-:Y:S05]  /*3810*/  BSYNC B2 ;  /* 0x0000000000027941 */ /* 0x000fea0003800000 */
.L_x_2908:
[----:B0-----:R0:W-:Y:S02]  /*3820*/  ST.E.128 desc[UR42][R72.64], R12 ;  /* 0x0000000c48007985 */ /* 0x0011e4000c101d2a */
.L_x_2903:
[----:B------:R-:W-:Y:S05]  /*3830*/  BSYNC B1 ;  /* 0x0000000000017941 */ /* 0x000fea0003800000 */
.L_x_2902:
[----:B------:R-:W-:-:S03]  /*3840*/  UMOV UR4, 0xffffffff ;  /* 0xffffffff00047882 */ /* 0x000fc60000000000 */
[----:B------:R-:W-:Y:S05]  /*3850*/  BRA.DIV UR4, `(.L_x_2910) ;  /* 0x000001ce048c7947 */ /* 0x000fea000b800000 */
[----:B------:R1:W1:Y:S04]  /*3860*/  SHFL.IDX PT, R71, R103, 0x1, 0x181f ;  /* 0x00381f0067477f89 */ /* 0x00026800000e0000 */
[----:B0-----:R0:W0:Y:S02]  /*3870*/  SHFL.IDX PT, R73, R108, 0x1, 0x181f ;  /* 0x00381f006c497f89 */ /* 0x00102400000e0000 */
.L_x_3228:
        /* <DEDUP_REMOVED lines=57> */
.L_x_2916:
[----:B------:R-:W-:Y:S05]  /*3c10*/  BSYNC B3 ;  /* 0x0000000000037941 */ /* 0x000fea0003800000 */
.L_x_2915:
[----:B--2---:R0:W-:Y:S02]  /*3c20*/  ST.E.128 desc[UR42][R68.64], R12 ;  /* 0x0000000c44007985 */ /* 0x0041e4000c101d2a */
.L_x_2914:
[----:B------:R-:W-:Y:S05]  /*3c30*/  BSYNC B2 ;  /* 0x0000000000027941 */ /* 0x000fea0003800000 */
.L_x_2913:
        /* <DEDUP_REMOVED lines=51> */
[----:B------:R-:W-:Y:S02]  /*3f70*/  F2FP.BF16.F32.PACK_AB R15, R15, R60 ;  /* 0x0000003c0f0f723e */ /* 0x000fe400000010ff */
[----:B------:R-:W-:-:S07]  /*3f80*/  MOV R14, R66 ;  /* 0x00000042000e7202 */ /* 0x000fce0000000f00 */
.L_x_2918:
[----:B------:R-:W-:Y:S05]  /*3f90*/  BSYNC B2 ;  /* 0x0000000000027941 */ /* 0x000fea0003800000 */
.L_x_2917:
[----:B----4-:R0:W-:Y:S02]  /*3fa0*/  ST.E.128 desc[UR42][R64.64], R12 ;  /* 0x0000000c40007985 */ /* 0x0101e4000c101d2a */
.L_x_2912:
[----:B------:R-:W-:Y:S05]  /*3fb0*/  BSYNC B1 ;  /* 0x0000000000017941 */ /* 0x000fea0003800000 */
.L_x_2911:
[----:B------:R-:W-:-:S03]  /*3fc0*/  UMOV UR4, 0xffffffff ;  /* 0xffffffff00047882 */ /* 0x000fc60000000000 */
[----:B------:R-:W-:Y:S05]  /*3fd0*/  BRA.DIV UR4, `(.L_x_2919) ;  /* 0x000001c604f87947 */ /* 0x000fea000b800000 */
[----:B------:R1:W1:Y:S04]  /*3fe0*/  SHFL.IDX PT, R63, R103, 0x2, 0x181f ;  /* 0x00581f00673f7f89 */ /* 0x00026800000e0000 */
[----:B0-----:R0:W0:Y:S02]  /*3ff0*/  SHFL.IDX PT, R65, R108, 0x2, 0x181f ;  /* 0x00581f006c417f89 */ /* 0x00102400000e0000 */
.L_x_3232:
        /* <DEDUP_REMOVED lines=56> */
.L_x_2925:
[----:B------:R-:W-:Y:S05]  /*4380*/  BSYNC B3 ;  /* 0x0000000000037941 */ /* 0x000fea0003800000 */
.L_x_2924:
[----:B--2---:R0:W-:Y:S02]  /*4390*/  ST.E.128 desc[UR42][R60.64], R12 ;  /* 0x0000000c3c007985 */ /* 0x0041e4000c101d2a */
.L_x_2923:
[----:B------:R-:W-:Y:S05]  /*43a0*/  BSYNC B2 ;  /* 0x0000000000027941 */ /* 0x000fea0003800000 */
.L_x_2922:
[----:B------:R-:W-:Y:S05]  /*43b0*/  @P2 BRA `(.L_x_2921) ;  /* 0x0000000000d82947 */ /* 0x000fea0003800000 */
[----:B0---4-:R0:W4:Y:S01]  /*43c0*/  LDS.128 R12, [R93+0x1e400] ;  /* 0x01e400005d0c7984 */ /* 0x0111220000000c00 */
[C---:B------:R-:W-:Y:S01]  /*43d0*/  LEA R56, P3, R2.reuse, R65, 0x1 ;  /* 0x0000004102387211 */ /* 0x040fe200078608ff */
[----:B------:R-:W-:Y:S03]  /*43e0*/  BSSY B2, `(.L_x_2926) ;  /* 0x0000032000027945 */ /* 0x000fe60003800000 */
[----:B-1----:R-:W-:Y:S02]  /*43f0*/  LEA.HI.X R57, R2, R63, R184, 0x1, P3 ;  /* 0x0000003f02397211 */ /* 0x002fe400018f0cb8 */
[----:B------:R-:W-:-:S13]  /*4400*/  ISETP.GE.AND P3, PT, R185, R104, PT ;  /* 0x00000068b900720c */ /* 0x000fda0003f66270 */
[----:B0-----:R-:W-:Y:S05]  /*4410*/  @P3 BRA `(.L_x_2927) ;  /* 0x0000000000b83947 */ /* 0x001fea0003800000 */
[----:B------:R-:W-:Y:S02]  /*4420*/  SHF.R.U64 R59, R52, 0x10, R53 ;  /* 0x00000010343b7819 */ /* 0x000fe40000001235 */
[--C-:B------:R-:W-:Y:S02]  /*4430*/  SHF.R.U64 R11, R54, 0x10, R55.reuse ;  /* 0x00000010360b7819 */ /* 0x100fe40000001237 */
[----:B------:R-:W-:Y:S02]  /*4440*/  SHF.R.U32.HI R58, RZ, 0x10, R55 ;  /* 0x00000010ff3a7819 */ /* 0x000fe40000011637 */
[----:B------:R-:W-:Y:S02]  /*4450*/  SHF.R.U32.HI R60, RZ, 0x10, R53 ;  /* 0x00000010ff3c7819 */ /* 0x000fe40000011635 */
[----:B------:R-:W-:Y:S02]  /*4460*/  PRMT R126, R126, 0x5410, R59 ;  /* 0x000054107e7e7816 */ /* 0x000fe4000000003b */
[----:B------:R-:W-:Y:S01]  /*4470*/  PRMT R128, R128, 0x5410, R11 ;  /* 0x0000541080807816 */ /* 0x000fe2000000000b */
[----:B----4-:R-:W-:Y:S01]  /*4480*/  IMAD.U32 R11, R12, 0x10000, RZ ;  /* 0x000100000c0b7824 */ /* 0x010fe200078e00ff */
[----:B------:R-:W-:-:S02]  /*4490*/  PRMT R129, R129, 0x5410, R58 ;  /* 0x0000541081817816 */ /* 0x000fc4000000003a */
[C---:B------:R-:W-:Y:S02]  /*44a0*/  SHF.L.U32 R52, R14.reuse, 0x10, RZ ;  /* 0x000000100e347819 */ /* 0x040fe400000006ff */
        /* <DEDUP_REMOVED lines=37> */
.L_x_2927:
[----:B------:R-:W-:Y:S05]  /*4700*/  BSYNC B2 ;  /* 0x0000000000027941 */ /* 0x000fea0003800000 */
.L_x_2926:
[----:B----4-:R0:W-:Y:S02]  /*4710*/  ST.E.128 desc[UR42][R56.64], R12 ;  /* 0x0000000c38007985 */ /* 0x0101e4000c101d2a */
.L_x_2921:
[----:B------:R-:W-:Y:S05]  /*4720*/  BSYNC B1 ;  /* 0x0000000000017941 */ /* 0x000fea0003800000 */
.L_x_2920:
[----:B------:R-:W-:-:S03]  /*4730*/  UMOV UR4, 0xffffffff ;  /* 0xffffffff00047882 */ /* 0x000fc60000000000 */
[----:B------:R-:W-:Y:S05]  /*4740*/  BRA.DIV UR4, `(.L_x_2928) ;  /* 0x000001c204687947 */ /* 0x000fea000b800000 */
[----:B-1----:R-:W1:Y:S04]  /*4750*/  SHFL.IDX PT, R103, R103, 0x3, 0x181f ;  /* 0x00781f0067677f89 */ /* 0x002e6800000e0000 */
[----:B------:R0:W0:Y:S02]  /*4760*/  SHFL.IDX PT, R53, R108, 0x3, 0x181f ;  /* 0x00781f006c357f89 */ /* 0x00002400000e0000 */
.L_x_3236:
[----:B------:R-:W-:Y:S05]  /*4770*/  @P4 BRA `(.L_x_2929) ;  /* 0x0000003400e84947 */ /* 0x000fea0003800000 */
[----:B------:R-:W-:Y:S04]  /*4780*/  BSSY B1, `(.L_x_2930) ;  /* 0x0000038000017945 */ /* 0x000fe80003800000 */
        /* <DEDUP_REMOVED lines=16> */
[----:B------:R-:W-:Y:S02]  /*4890*/  LOP3.LUT R49, R14, 0xffff0000, RZ, 0xc0, !PT ;  /* 0xffff00000e317812 */ /* 0x000fe400078ec0ff */
[----:B------:R-:W-:Y:S01]  /*48a0*/  PRMT R115, R115, 0x5410, R56 ;  /* 0x0000541073737816 */ /* 0x000fe20000000038 */
[----:B------:R-:W-:Y:S01]  /*48b0*/  IMAD.U32 R57, R117, 0x10000, RZ ;  /* 0x0001000075397824 */ /* 0x000fe200078e00ff */
[C---:B------:R-:W-:Y:S02]  /*48c0*/  SHF.L.U32 R14, R13.reuse, 0x10, RZ ;  /* 0x000000100d0e7819 */ /* 0x040fe400000006ff */
[----:B------:R-:W-:Y:S01]  /*48d0*/  LOP3.LUT R13, R13, 0xffff0000, RZ, 0xc0, !PT ;  /* 0xffff00000d0d7812 */ /* 0x000fe200078ec0ff */
[----:B------:R-:W-:Y:S01]  /*48e0*/  IMAD.U32 R52, R115, 0x10000, RZ ;  /* 0x0001000073347824 */ /* 0x000fe200078e00ff */
[----:B------:R-:W-:Y:S01]  /*48f0*/  LOP3.LUT R56, R116, 0xffff0000, RZ, 0xc0, !PT ;  /* 0xffff000074387812 */ /* 0x000fe200078ec0ff */
        /* <DEDUP_REMOVED lines=11> */
[C---:B------:R-:W-:Y:S01]  /*49b0*/  FFMA.FTZ R59, R14.reuse, R51, -R59 ;  /* 0x000000330e3b7223 */ /* 0x040fe2000001083b */
        /* <DEDUP_REMOVED lines=18> */
.L_x_2933:
[----:B------:R-:W-:Y:S05]  /*4ae0*/  BSYNC B2 ;  /* 0x0000000000027941 */ /* 0x000fea0003800000 */
.L_x_2932:
[----:B----4-:R0:W-:Y:S02]  /*4af0*/  ST.E.128 desc[UR42][R54.64], R12 ;  /* 0x0000000c36007985 */ /* 0x0101e4000c101d2a */
.L_x_2931:
[----:B------:R-:W-:Y:S05]  /*4b00*/  BSYNC B1 ;  /* 0x0000000000017941 */ /* 0x000fea0003800000 */
.L_x_2930:
        /* <DEDUP_REMOVED lines=19> */
[----:B------:R-:W-:Y:S02]  /*4c40*/  LOP3.LUT R13, R13, 0xffff0000, RZ, 0xc0, !PT ;  /* 0xffff00000d0d7812 */ /* 0x000fe400078ec0ff */
[C---:B------:R-:W-:Y:S01]  /*4c50*/  LOP3.LUT R51, R107.reuse, 0xffff0000, RZ, 0xc0, !PT ;  /* 0xffff00006b337812 */ /* 0x040fe200078ec0ff */
        /* <DEDUP_REMOVED lines=8> */
[----:B------:R-:W-:Y:S01]  /*4ce0*/  FMUL.FTZ R13, R45, R52 ;  /* 0x000000342d0d7220 */ /* 0x000fe20000410000 */
        /* <DEDUP_REMOVED lines=23> */
.L_x_2935:
[----:B------:R-:W-:Y:S05]  /*4e60*/  BSYNC B1 ;  /* 0x0000000000017941 */ /* 0x000fea0003800000 */
.L_x_2934:
[----:B----4-:R0:W-:Y:S01]  /*4e70*/  ST.E.128 desc[UR42][R48.64], R12 ;  /* 0x0000000c30007985 */ /* 0x0101e2000c101d2a */
[----:B------:R-:W-:Y:S05]  /*4e80*/  BRA `(.L_x_2929) ;  /* 0x0000003000247947 */ /* 0x000fea0003800000 */
.L_x_2889:
        /* <DEDUP_REMOVED lines=38> */
[----:B------:R0:W5:Y:S01]  /*50f0*/  @!P4 LDG.E.128 R52, desc[UR42][R60.64] ;  /* 0x0000002a3c34c981 */ /* 0x000162000c1e1d00 */
[----:B------:R-:W-:Y:S02]  /*5100*/  @!P4 LEA.HI.X R63, R44, R63, R45, 0x1, P6 ;  /* 0x0000003f2c3fc211 */ /* 0x000fe400030f0c2d */
[----:B------:R-:W-:-:S02]  /*5110*/  CS2R R44, SRZ ;  /* 0x00000000002c7805 */ /* 0x000fc4000001ff00 */
[----:B------:R-:W5:Y:S04]  /*5120*/  @!P5 LDG.E.128 R48, desc[UR42][R64.64] ;  /* 0x0000002a4030d981 */ /* 0x000f68000c1e1d00 */
[----:B------:R1:W5:Y:S01]  /*5130*/  @!P4 LDG.E.128 R56, desc[UR42][R62.64] ;  /* 0x0000002a3e38c981 */ /* 0x000362000c1e1d00 */
[C---:B--2---:R-:W-:Y:S02]  /*5140*/  @!P3 LEA R68, P4, R74.reuse, R68, 0x1 ;  /* 0x000000444a44b211 */ /* 0x044fe400078808ff */
[----:B0-----:R-:W-:Y:S01]  /*5150*/  CS2R R60, SRZ ;  /* 0x00000000003c7805 */ /* 0x001fe2000001ff00 */
[----:B------:R0:W5:Y:S01]  /*5160*/  @!P5 LDG.E.128 R44, desc[UR42][R66.64] ;  /* 0x0000002a422cd981 */ /* 0x000162000c1e1d00 */
[----:B------:R-:W-:Y:S02]  /*5170*/  @!P3 LEA.HI.X R69, R74, R69, R75, 0x1, P4 ;  /* 0x000000454a45b211 */ /* 0x000fe400020f0c4b */
[----:B---3--:R-:W-:-:S04]  /*5180*/  @!P3 LEA R70, P4, R72, R70, 0x1 ;  /* 0x000000464846b211 */ /* 0x008fc800078808ff */
[----:B------:R-:W-:Y:S02]  /*5190*/  @!P3 LEA.HI.X R71, R72, R71, R73, 0x1, P4 ;  /* 0x000000474847b211 */ /* 0x000fe400020f0c49 */
[----:B------:R-:W-:-:S04]  /*51a0*/  ISETP.GE.AND P4, PT, R217, R97, PT ;  /* 0x00000061d900720c */ /* 0x000fc80003f86270 */
[CC--:B------:R-:W-:Y:S02]  /*51b0*/  ISETP.GE.OR P4, PT, R16.reuse, R104.reuse, P4 ;  /* 0x000000681000720c */ /* 0x0c0fe40002786670 */
[----:B-1----:R-:W-:Y:S02]  /*51c0*/  CS2R R62, SRZ ;  /* 0x00000000003e7805 */ /* 0x002fe4000001ff00 */
[----:B0-----:R-:W-:Y:S02]  /*51d0*/  CS2R R66, SRZ ;  /* 0x0000000000427805 */ /* 0x001fe4000001ff00 */
[----:B------:R-:W-:Y:S01]  /*51e0*/  CS2R R64, SRZ ;  /* 0x0000000000407805 */ /* 0x000fe2000001ff00 */
[----:B------:R-:W-:Y:S01]  /*51f0*/  BSSY B1, `(.L_x_2936) ;  /* 0x000001d000017945 */ /* 0x000fe20003800000 */
[----:B------:R-:W-:Y:S02]  /*5200*/  CS2R R74, SRZ ;  /* 0x00000000004a7805 */ /* 0x000fe4000001ff00 */
[----:B------:R-:W-:Y:S01]  /*5210*/  CS2R R72, SRZ ;  /* 0x0000000000487805 */ /* 0x000fe2000001ff00 */
[----:B------:R0:W5:Y:S04]  /*5220*/  @!P3 LDG.E.128 R60, desc[UR42][R68.64] ;  /* 0x0000002a443cb981 */ /* 0x000168000c1e1d00 */
[----:B------:R1:W5:Y:S01]  /*5230*/  @!P3 LDG.E.128 R64, desc[UR42][R70.64] ;  /* 0x0000002a4640b981 */ /* 0x000362000c1e1d00 */
[----:B------:R-:W-:-:S02]  /*5240*/  ISETP.GE.AND P3, PT, R16, R104, PT ;  /* 0x000000681000720c */ /* 0x000fc40003f66270 */
        /* <DEDUP_REMOVED lines=23> */
.L_x_2937:
[----:B------:R-:W-:Y:S05]  /*53c0*/  BSYNC B1 ;  /* 0x0000000000017941 */ /* 0x000fea0003800000 */
.L_x_2936:
[----:B-----5:R-:W-:Y:S01]  /*53d0*/  IMAD.MOV.U32 R11, RZ, RZ, R70 ;  /* 0x000000ffff0b7224 */ /* 0x020fe200078e0046 */
[----:B------:R-:W-:Y:S01]  /*53e0*/  MOV R13, R68 ;  /* 0x00000044000d7202 */ /* 0x000fe20000000f00 */
[----:B------:R-:W-:Y:S01]  /*53f0*/  IMAD.MOV.U32 R14, RZ, RZ, R69 ;  /* 0x000000ffff0e7224 */ /* 0x000fe200078e0045 */
[----:B------:R-:W-:Y:S01]  /*5400*/  UISETP.NE.AND UP0, UPT, UR39, 0x3, UPT ;  /* 0x000000032700788c */ /* 0x000fe2000bf05270 */
        /* <DEDUP_REMOVED lines=48> */
[----:B------:R-:W-:Y:S02]  /*5710*/  PRMT R132, R12, 0x7610, R132 ;  /* 0x000076100c847816 */ /* 0x000fe40000000084 */
        /* <DEDUP_REMOVED lines=15> */
.L_x_2938:
[----:B------:R-:W-:Y:S01]  /*5810*/  IMAD R91, R19, 0x8, R18 ;  /* 0x00000008135b7824 */ /* 0x000fe200078e0212 */
[----:B------:R-:W-:Y:S01]  /*5820*/  SHF.L.U32 R102, R189, 0x1f, RZ ;  /* 0x0000001fbd667819 */ /* 0x000fe200000006ff */
[----:B------:R-:W0:Y:S01]  /*5830*/  LDC R110, c[0x0][0x2f4] ;  /* 0x0000bd00ff6e7b82 */ /* 0x000e220000000800 */
[----:B------:R-:W-:Y:S02]  /*5840*/  BSSY B1, `(.L_x_2939) ;  /* 0x0000003000017945 */ /* 0x000fe40003800000 */
[----:B------:R-:W1:Y:S02]  /*5850*/  SYNCS.PHASECHK.TRANS64.TRYWAIT P4, [R91+URZ+0x28890], R102 ;  /* 0x028890665b0075a7 */ /* 0x000e64000808017f */
[----:B-1----:R-:W-:Y:S05]  /*5860*/  @!P4 BRA `(.L_x_2940) ;  /* 0x000001b0006cc947 */ /* 0x002fea0003800000 */
.L_x_3237:
[----:B------:R-:W-:Y:S05]  /*5870*/  BSYNC B1 ;  /* 0x0000000000017941 */ /* 0x000fea0003800000 */
.L_x_2939:
[----:B------:R-:W-:Y:S01]  /*5880*/  UMOV UR4, 0xffffffff ;  /* 0xffffffff00047882 */ /* 0x000fe20000000000 */
[----:B0-----:R-:W-:Y:S02]  /*5890*/  IMAD.IADD R112, R110, 0x1, -R37 ;  /* 0x000000016e707824 */ /* 0x001fe400078e0a25 */
[----:B------:R-:W-:Y:S05]  /*58a0*/  BRA.DIV UR4, `(.L_x_2941) ;  /* 0x000001b204707947 */ /* 0x000fea000b800000 */
[----:B------:R0:W2:Y:S04]  /*58b0*/  SHFL.IDX PT, R107, R103, RZ, 0x181f ;  /* 0x00181fff676b7589 */ /* 0x0000a800000e0000 */
[----:B------:R0:W3:Y:S02]  /*58c0*/  SHFL.IDX PT, R106, R108, RZ, 0x181f ;  /* 0x00181fff6c6a7589 */ /* 0x0000e400000e0000 */
.L_x_3241:
        /* <DEDUP_REMOVED lines=27> */
[----:B---3--:R-:W-:Y:S01]  /*5a80*/  IMAD.U32 R142, R79, 0x10000, RZ ;  /* 0x000100004f8e7824 */ /* 0x008fe200078e00ff */
[----:B------:R-:W-:Y:S02]  /*5a90*/  SHF.R.U32.HI R144, RZ, 0x10, R49 ;  /* 0x00000010ff907819 */ /* 0x000fe40000011631 */
[----:B------:R-:W-:Y:S02]  /*5aa0*/  PRMT R140, R140, 0x5410, R143 ;  /* 0x000054108c8c7816 */ /* 0x000fe4000000008f */
[----:B------:R-:W-:Y:S02]  /*5ab0*/  PRMT R143, R141, 0x5410, R144 ;  /* 0x000054108d8f7816 */ /* 0x000fe40000000090 */
[----:B------:R-:W-:Y:S02]  /*5ac0*/  SHF.R.U32.HI R148, RZ, 0x10, R47 ;  /* 0x00000010ff947819 */ /* 0x000fe4000001162f */
[----:B------:R-:W-:Y:S01]  /*5ad0*/  SHF.R.U64 R150, R44, 0x10, R45 ;  /* 0x000000102c967819 */ /* 0x000fe2000000122d */
[----:B------:R-:W-:Y:S01]  /*5ae0*/  IMAD.U32 R45, R77, 0x10000, RZ ;  /* 0x000100004d2d7824 */ /* 0x000fe200078e00ff */
[----:B------:R-:W-:Y:S01]  /*5af0*/  SHF.R.U64 R147, R48, 0x10, R49 ;  /* 0x0000001030937819 */ /* 0x000fe20000001231 */
[----:B------:R-:W-:Y:S01]  /*5b00*/  IMAD.U32 R144, R143, 0x10000, RZ ;  /* 0x000100008f907824 */ /* 0x000fe200078e00ff */
[--C-:B------:R-:W-:Y:S01]  /*5b10*/  SHF.R.U64 R145, R50, 0x10, R51.reuse ;  /* 0x0000001032917819 */ /* 0x100fe20000001233 */
[----:B--2---:R-:W-:Y:S01]  /*5b20*/  IMAD.U32 R48, R13, 0x10000, RZ ;  /* 0x000100000d307824 */ /* 0x004fe200078e00ff */
[----:B------:R-:W-:Y:S01]  /*5b30*/  SHF.R.U32.HI R146, RZ, 0x10, R51 ;  /* 0x00000010ff927819 */ /* 0x000fe20000011633 */
[----:B------:R-:W-:Y:S01]  /*5b40*/  IMAD.U32 R51, R15, 0x10000, RZ ;  /* 0x000100000f337824 */ /* 0x000fe200078e00ff */
[----:B------:R-:W-:Y:S01]  /*5b50*/  PRMT R141, R137, 0x5410, R148 ;  /* 0x00005410898d7816 */ /* 0x000fe20000000094 */
[----:B------:R-:W-:Y:S01]  /*5b60*/  IMAD.U32 R137, R140, 0x10000, RZ ;  /* 0x000100008c897824 */ /* 0x000fe200078e00ff */
[----:B------:R-:W-:Y:S01]  /*5b70*/  PRMT R138, R138, 0x5410, R147 ;  /* 0x000054108a8a7816 */ /* 0x000fe20000000093 */
[----:B------:R-:W-:Y:S01]  /*5b80*/  FMUL.FTZ R147, R45, R144 ;  /* 0x000000902d937220 */ /* 0x000fe20000410000 */
[----:B------:R-:W-:Y:S01]  /*5b90*/  LOP3.LUT R77, R77, 0xffff0000, RZ, 0xc0, !PT ;  /* 0xffff00004d4d7812 */ /* 0x000fe200078ec0ff */
[----:B------:R-:W-:Y:S01]  /*5ba0*/  IMAD.U32 R44, R12, 0x10000, RZ ;  /* 0x000100000c2c7824 */ /* 0x000fe200078e00ff */
[----:B------:R-:W-:-:S02]  /*5bb0*/  PRMT R145, R136, 0x5410, R145 ;  /* 0x0000541088917816 */ /* 0x000fc40000000091 */
[----:B------:R-:W-:Y:S02]  /*5bc0*/  LOP3.LUT R143, R143, 0xffff0000, RZ, 0xc0, !PT ;  /* 0xffff00008f8f7812 */ /* 0x000fe400078ec0ff */
[----:B------:R-:W-:Y:S01]  /*5bd0*/  PRMT R136, R135, 0x5410, R146 ;  /* 0x0000541087887816 */ /* 0x000fe20000000092 */
[-C--:B------:R-:W-:Y:S01]  /*5be0*/  FMUL.FTZ R135, R45, R137.reuse ;  /* 0x000000892d877220 */ /* 0x080fe20000410000 */
[----:B------:R-:W-:Y:S01]  /*5bf0*/  LOP3.LUT R50, R13, 0xffff0000, RZ, 0xc0, !PT ;  /* 0xffff00000d327812 */ /* 0x000fe200078ec0ff */
[----:B------:R-:W-:Y:S01]  /*5c00*/  FFMA.FTZ R45, R48, R137, -R147 ;  /* 0x00000089302d7223 */ /* 0x000fe20000010893 */
[----:B------:R-:W-:Y:S01]  /*5c10*/  LOP3.LUT R140, R140, 0xffff0000, RZ, 0xc0, !PT ;  /* 0xffff00008c8c7812 */ /* 0x000fe200078ec0ff */
[----:B------:R-:W-:Y:S01]  /*5c20*/  FMUL.FTZ R147, R77, R143 ;  /* 0x0000008f4d937220 */ /* 0x000fe20000410000 */
[----:B------:R-:W-:Y:S02]  /*5c30*/  IMAD.U32 R137, R136, 0x10000, RZ ;  /* 0x0001000088897824 */ /* 0x000fe400078e00ff */
[----:B------:R-:W-:Y:S01]  /*5c40*/  FFMA.FTZ R48, R48, R144, R135 ;  /* 0x0000009030307223 */ /* 0x000fe20000010087 */
[----:B------:R-:W-:-:S02]  /*5c50*/  IMAD.U32 R135, R141, 0x10000, RZ ;  /* 0x000100008d877824 */ /* 0x000fc400078e00ff */
[-C--:B------:R-:W-:Y:S01]  /*5c60*/  FMUL.FTZ R77, R77, R140.reuse ;  /* 0x0000008c4d4d7220 */ /* 0x080fe20000410000 */
[----:B------:R-:W-:Y:S01]  /*5c70*/  FFMA.FTZ R144, R50, R140, -R147 ;  /* 0x0000008c32907223 */ /* 0x000fe20000010893 */
[----:B------:R-:W-:Y:S01]  /*5c80*/  LOP3.LUT R79, R79, 0xffff0000, RZ, 0xc0, !PT ;  /* 0xffff00004f4f7812 */ /* 0x000fe200078ec0ff */
[----:B------:R-:W-:Y:S01]  /*5c90*/  FMUL.FTZ R146, R142, R137 ;  /* 0x000000898e927220 */ /* 0x000fe20000410000 */
[----:B------:R-:W-:Y:S01]  /*5ca0*/  LOP3.LUT R140, R136, 0xffff0000, RZ, 0xc0, !PT ;  /* 0xffff0000888c7812 */ /* 0x000fe200078ec0ff */
[----:B------:R-:W-:Y:S01]  /*5cb0*/  FMUL.FTZ R142, R142, R135 ;  /* 0x000000878e8e7220 */ /* 0x000fe20000410000 */
[----:B------:R-:W-:Y:S01]  /*5cc0*/  PRMT R139, R139, 0x5410, R150 ;  /* 0x000054108b8b7816 */ /* 0x000fe20000000096 */
[----:B------:R-:W-:Y:S01]  /*5cd0*/  FFMA.FTZ R143, R50, R143, R77 ;  /* 0x0000008f328f7223 */ /* 0x000fe2000001004d */
[----:B------:R-:W-:Y:S01]  /*5ce0*/  SHF.R.U64 R46, R46, 0x10, R47 ;  /* 0x000000102e2e7819 */ /* 0x000fe2000000122f */
[C---:B------:R-:W-:Y:S01]  /*5cf0*/  IMAD.U32 R47, R76.reuse, 0x10000, RZ ;  /* 0x000100004c2f7824 */ /* 0x040fe200078e00ff */
[----:B------:R-:W-:Y:S01]  /*5d00*/  LOP3.LUT R49, R15, 0xffff0000, RZ, 0xc0, !PT ;  /* 0xffff00000f317812 */ /* 0x000fe200078ec0ff */
[----:B------:R-:W-:Y:S01]  /*5d10*/  FFMA.FTZ R146, R51, R135, -R146 ;  /* 0x0000008733927223 */ /* 0x000fe20000010892 */
[----:B------:R-:W-:Y:S01]  /*5d20*/  LOP3.LUT R136, R141, 0xffff0000, RZ, 0xc0, !PT ;  /* 0xffff00008d887812 */ /* 0x000fe200078ec0ff */
[----:B------:R-:W-:Y:S01]  /*5d30*/  FFMA.FTZ R142, R51, R137, R142 ;  /* 0x00000089338e7223 */ /* 0x000fe2000001008e */
[----:B------:R-:W-:Y:S01]  /*5d40*/  FMUL.FTZ R148, R79, R140 ;  /* 0x0000008c4f947220 */ /* 0x000fe20000410000 */
[----:B------:R-:W-:Y:S01]  /*5d50*/  LOP3.LUT R76, R76, 0xffff0000, RZ, 0xc0, !PT ;  /* 0xffff00004c4c7812 */ /* 0x000fe200078ec0ff */
[----:B------:R-:W-:Y:S01]  /*5d60*/  IMAD.U32 R50, R139, 0x10000, RZ ;  /* 0x000100008b327824 */ /* 0x000fe200078e00ff */
[C---:B------:R-:W-:Y:S01]  /*5d70*/  LOP3.LUT R77, R138.reuse, 0xffff0000, RZ, 0xc0, !PT ;  /* 0xffff00008a4d7812 */ /* 0x040fe200078ec0ff */
[----:B------:R-:W-:-:S02]  /*5d80*/  IMAD.U32 R51, R138, 0x10000, RZ ;  /* 0x000100008a337824 */ /* 0x000fc400078e00ff */
[-C--:B------:R-:W-:Y:S01]  /*5d90*/  FMUL.FTZ R150, R79, R136.reuse ;  /* 0x000000884f967220 */ /* 0x080fe20000410000 */
[----:B------:R-:W-:Y:S01]  /*5da0*/  FFMA.FTZ R135, R49, R136, -R148 ;  /* 0x0000008831877223 */ /* 0x000fe20000010894 */
[----:B------:R-:W-:Y:S01]  /*5db0*/  LOP3.LUT R12, R12, 0xffff0000, RZ, 0xc0, !PT ;  /* 0xffff00000c0c7812 */ /* 0x000fe200078ec0ff */
[----:B------:R-:W-:Y:S01]  /*5dc0*/  FMUL.FTZ R79, R47, R51 ;  /* 0x000000332f4f7220 */ /* 0x000fe20000410000 */
[----:B------:R-:W-:Y:S01]  /*5dd0*/  LOP3.LUT R139, R139, 0xffff0000, RZ, 0xc0, !PT ;  /* 0xffff00008b8b7812 */ /* 0x000fe200078ec0ff */
[----:B------:R-:W-:Y:S01]  /*5de0*/  FMUL.FTZ R136, R47, R50 ;  /* 0x000000322f887220 */ /* 0x000fe20000410000 */
[----:B------:R-:W-:Y:S01]  /*5df0*/  FMUL.FTZ R47, R76, R77 ;  /* 0x0000004d4c2f7220 */ /* 0x000fe20000410000 */
[----:B------:R-:W-:Y:S01]  /*5e00*/  PRMT R46, R109, 0x5432, R46 ;  /* 0x000054326d2e7816 */ /* 0x000fe2000000002e */
[C---:B------:R-:W-:Y:S01]  /*5e10*/  IMAD.U32 R13, R14.reuse, 0x10000, RZ ;  /* 0x000100000e0d7824 */ /* 0x040fe200078e00ff */
[----:B------:R-:W-:Y:S01]  /*5e20*/  LOP3.LUT R15, R14, 0xffff0000, RZ, 0xc0, !PT ;  /* 0xffff00000e0f7812 */ /* 0x000fe200078ec0ff */
[----:B------:R-:W-:Y:S01]  /*5e30*/  FFMA.FTZ R137, R49, R140, R150 ;  /* 0x0000008c31897223 */ /* 0x000fe20000010096 */
[----:B------:R-:W-:Y:S01]  /*5e40*/  FFMA.FTZ R79, R44, R50, -R79 ;  /* 0x000000322c4f7223 */ /* 0x000fe2000001084f */
[----:B------:R-:W-:Y:S01]  /*5e50*/  SHF.L.U32 R14, R78, 0x10, RZ ;  /* 0x000000104e0e7819 */ /* 0x000fe200000006ff */
[-C--:B------:R-:W-:Y:S01]  /*5e60*/  FMUL.FTZ R49, R76, R139.reuse ;  /* 0x0000008b4c317220 */ /* 0x080fe20000410000 */
[----:B------:R-:W-:Y:S01]  /*5e70*/  FFMA.FTZ R50, R12, R139, -R47 ;  /* 0x0000008b0c327223 */ /* 0x000fe2000001082f */
[----:B------:R-:W-:Y:S01]  /*5e80*/  FFMA.FTZ R136, R44, R51, R136 ;  /* 0x000000332c887223 */ /* 0x000fe20000010088 */
[C---:B------:R-:W-:Y:S01]  /*5e90*/  IMAD.U32 R47, R145.reuse, 0x10000, RZ ;  /* 0x00010000912f7824 */ /* 0x040fe200078e00ff */
[----:B------:R-:W-:Y:S01]  /*5ea0*/  LOP3.LUT R78, R78, 0xffff0000, RZ, 0xc0, !PT ;  /* 0xffff00004e4e7812 */ /* 0x000fe200078ec0ff */
[----:B------:R-:W-:Y:S01]  /*5eb0*/  IMAD.U32 R44, R46, 0x10000, RZ ;  /* 0x000100002e2c7824 */ /* 0x000fe200078e00ff */
[----:B------:R-:W-:Y:S01]  /*5ec0*/  LOP3.LUT R145, R145, 0xffff0000, RZ, 0xc0, !PT ;  /* 0xffff000091917812 */ /* 0x000fe200078ec0ff */
[----:B------:R-:W-:Y:S01]  /*5ed0*/  FFMA.FTZ R49, R12, R77, R49 ;  /* 0x0000004d0c317223 */ /* 0x000fe20000010031 */
[----:B------:R-:W-:Y:S01]  /*5ee0*/  LOP3.LUT R46, R46, 0xffff0000, RZ, 0xc0, !PT ;  /* 0xffff00002e2e7812 */ /* 0x000fe200078ec0ff */
[C---:B------:R-:W-:Y:S01]  /*5ef0*/  FMUL.FTZ R12, R14.reuse, R47 ;  /* 0x0000002f0e0c7220 */ /* 0x040fe20000410000 */
[----:B------:R-:W-:Y:S01]  /*5f00*/  FMUL.FTZ R14, R14, R44 ;  /* 0x0000002c0e0e7220 */ /* 0x000fe20000410000 */
[----:B------:R-:W-:Y:S01]  /*5f10*/  FMUL.FTZ R76, R78, R145 ;  /* 0x000000914e4c7220 */ /* 0x000fe20000410000 */
[----:B------:R-:W-:Y:S01]  /*5f20*/  F2FP.BF16.F32.PACK_AB R45, R144, R45 ;  /* 0x0000002d902d723e */ /* 0x000fe200000010ff */
        /* <DEDUP_REMOVED lines=16> */
[----:B------:R-:W-:-:S07]  /*6030*/  MOV R14, R46 ;  /* 0x0000002e000e7202 */ /* 0x000fce0000000f00 */
.L_x_2945:
[----:B------:R-:W-:Y:S05]  /*6040*/  BSYNC B2 ;  /* 0x0000000000027941 */ /* 0x000fea0003800000 */
.L_x_2944:
[----:B------:R-:W-:Y:S01]  /*6050*/  ISETP.GE.AND P4, PT, R11, R110, PT ;  /* 0x0000006e0b00720c */ /* 0x000fe20003f86270 */
[----:B--2---:R4:W-:-:S12]  /*6060*/  ST.E.128 desc[UR42][R104.64], R12 ;  /* 0x0000000c68007985 */ /* 0x0049d8000c101d2a */
[----:B------:R-:W-:-:S05]  /*6070*/  @!P4 IMAD.WIDE R106, R11, 0x2, R106 ;  /* 0x000000020b6ac825 */ /* 0x000fca00078e026a */
[----:B---3--:R4:W-:Y:S02]  /*6080*/  @!P4 ST.E.128 desc[UR42][R106.64], R76 ;  /* 0x0000004c6a00c985 */ /* 0x0089e4000c101d2a */
.L_x_2943:
[----:B------:R-:W-:Y:S05]  /*6090*/  BSYNC B1 ;  /* 0x0000000000017941 */ /* 0x000fea0003800000 */
.L_x_2942:
[----:B------:R-:W-:-:S03]  /*60a0*/  UMOV UR4, 0xffffffff ;  /* 0xffffffff00047882 */ /* 0x000fc60000000000 */
[----:B------:R-:W-:Y:S05]  /*60b0*/  BRA.DIV UR4, `(.L_x_2946) ;  /* 0x000001aa04b87947 */ /* 0x000fea000b800000 */
[----:B------:R0:W0:Y:S04]  /*60c0*/  SHFL.IDX PT, R51, R103, 0x1, 0x181f ;  /* 0x00381f0067337f89 */ /* 0x00002800000e0000 */
[----:B------:R0:W0:Y:S02]  /*60d0*/  SHFL.IDX PT, R50, R108, 0x1, 0x181f ;  /* 0x00381f006c327f89 */ /* 0x00002400000e0000 */
.L_x_3245:
[----:B------:R-:W-:Y:S01]  /*60e0*/  ISETP.GE.OR P4, PT, R219, R97, P1 ;  /* 0x00000061db00720c */ /* 0x000fe20000f86670 */
[----:B------:R-:W-:-:S12]  /*60f0*/  BSSY B1, `(.L_x_2947) ;  /* 0x0000078000017945 */ /* 0x000fd80003800000 */
[----:B------:R-:W-:Y:S05]  /*6100*/  @P4 BRA `(.L_x_2948) ;  /* 0x0000000400d84947 */ /* 0x000fea0003800000 */
[----:B------:R-:W-:Y:S01]  /*6110*/  SEL R11, R37, R112, !P0 ;  /* 0x00000070250b7207 */ /* 0x000fe20004000000 */
[----:B------:R-:W-:Y:S01]  /*6120*/  BSSY B2, `(.L_x_2949) ;  /* 0x0000070000027945 */ /* 0x000fe20003800000 */
[C---:B0-----:R-:W-:Y:S02]  /*6130*/  LEA R48, P4, R41.reuse, R50, 0x1 ;  /* 0x0000003229307211 */ /* 0x041fe400078808ff */
[----:B----4-:R-:W-:Y:S02]  /*6140*/  SHF.R.S32.HI R12, RZ, 0x1f, R11 ;  /* 0x0000001fff0c7819 */ /* 0x010fe4000001140b */
        /* <DEDUP_REMOVED lines=19> */
[----:B--2---:R-:W-:Y:S02]  /*6280*/  SHF.R.U32.HI R107, RZ, 0x10, R53 ;  /* 0x00000010ff6b7819 */ /* 0x004fe40000011635 */
[----:B------:R-:W-:Y:S02]  /*6290*/  SHF.R.U64 R78, R54, 0x10, R55 ;  /* 0x00000010364e7819 */ /* 0x000fe40000001237 */
[----:B------:R-:W-:Y:S02]  /*62a0*/  PRMT R134, R134, 0x5410, R79 ;  /* 0x0000541086867816 */ /* 0x000fe4000000004f */
[----:B------:R-:W-:Y:S02]  /*62b0*/  SHF.R.U64 R76, R56, 0x10, R57 ;  /* 0x00000010384c7819 */ /* 0x000fe40000001239 */
[----:B------:R-:W-:-:S02]  /*62c0*/  PRMT R130, R130, 0x5410, R107 ;  /* 0x0000541082827816 */ /* 0x000fc4000000006b */
[--C-:B------:R-:W-:Y:S02]  /*62d0*/  SHF.R.U32.HI R77, RZ, 0x10, R59.reuse ;  /* 0x00000010ff4d7819 */ /* 0x100fe4000001163b */
[----:B------:R-:W-:Y:S01]  /*62e0*/  SHF.R.U64 R104, R58, 0x10, R59 ;  /* 0x000000103a687819 */ /* 0x000fe2000000123b */
[----:B----4-:R-:W-:Y:S01]  /*62f0*/  IMAD.U32 R59, R47, 0x10000, RZ ;  /* 0x000100002f3b7824 */ /* 0x010fe200078e00ff */
[----:B------:R-:W-:Y:S02]  /*6300*/  SHF.L.U32 R57, R45, 0x10, RZ ;  /* 0x000000102d397819 */ /* 0x000fe400000006ff */
[----:B------:R-:W-:Y:S01]  /*6310*/  PRMT R127, R127, 0x5410, R78 ;  /* 0x000054107f7f7816 */ /* 0x000fe2000000004e */
[----:B------:R-:W-:Y:S01]  /*6320*/  IMAD.U32 R78, R134, 0x10000, RZ ;  /* 0x00010000864e7824 */ /* 0x000fe200078e00ff */
[----:B---3--:R-:W-:Y:S01]  /*6330*/  SHF.R.U64 R106, R52, 0x10, R53 ;  /* 0x00000010346a7819 */ /* 0x008fe20000001235 */
[----:B0-----:R-:W-:Y:S01]  /*6340*/  IMAD.U32 R53, R13, 0x10000, RZ ;  /* 0x000100000d357824 */ /* 0x001fe200078e00ff */
[----:B------:R-:W-:Y:S01]  /*6350*/  PRMT R133, R133, 0x5410, R76 ;  /* 0x0000541085857816 */ /* 0x000fe2000000004c */
[----:B------:R-:W-:Y:S01]  /*6360*/  IMAD.U32 R76, R130, 0x10000, RZ ;  /* 0x00010000824c7824 */ /* 0x000fe200078e00ff */
[----:B------:R-:W-:Y:S01]  /*6370*/  PRMT R132, R132, 0x5410, R77 ;  /* 0x0000541084847816 */ /* 0x000fe2000000004d */
[----:B------:R-:W-:Y:S01]  /*6380*/  IMAD.U32 R52, R12, 0x10000, RZ ;  /* 0x000100000c347824 */ /* 0x000fe200078e00ff */
[----:B------:R-:W-:-:S02]  /*6390*/  LOP3.LUT R58, R45, 0xffff0000, RZ, 0xc0, !PT ;  /* 0xffff00002d3a7812 */ /* 0x000fc400078ec0ff */
[----:B------:R-:W-:Y:S01]  /*63a0*/  PRMT R131, R131, 0x5410, R104 ;  /* 0x0000541083837816 */ /* 0x000fe20000000068 */
[----:B------:R-:W-:Y:S01]  /*63b0*/  FMUL.FTZ R104, R57, R78 ;  /* 0x0000004e39687220 */ /* 0x000fe20000410000 */
[----:B------:R-:W-:Y:S02]  /*63c0*/  LOP3.LUT R77, R134, 0xffff0000, RZ, 0xc0, !PT ;  /* 0xffff0000864d7812 */ /* 0x000fe400078ec0ff */
[----:B------:R-:W-:Y:S01]  /*63d0*/  SHF.R.U32.HI R105, RZ, 0x10, R55 ;  /* 0x00000010ff697819 */ /* 0x000fe20000011637 */
[-C--:B------:R-:W-:Y:S01]  /*63e0*/  FFMA.FTZ R104, R53, R76.reuse, -R104 ;  /* 0x0000004c35687223 */ /* 0x080fe20000010868 */
[----:B------:R-:W-:Y:S01]  /*63f0*/  PRMT R129, R129, 0x5410, R106 ;  /* 0x0000541081817816 */ /* 0x000fe2000000006a */
[----:B------:R-:W-:Y:S01]  /*6400*/  FMUL.FTZ R106, R57, R76 ;  /* 0x0000004c396a7220 */ /* 0x000fe20000410000 */
[----:B------:R-:W-:Y:S01]  /*6410*/  LOP3.LUT R54, R13, 0xffff0000, RZ, 0xc0, !PT ;  /* 0xffff00000d367812 */ /* 0x000fe200078ec0ff */
[----:B------:R-:W-:Y:S01]  /*6420*/  FMUL.FTZ R79, R58, R77 ;  /* 0x0000004d3a4f7220 */ /* 0x000fe20000410000 */
[----:B------:R-:W-:Y:S01]  /*6430*/  LOP3.LUT R57, R130, 0xffff0000, RZ, 0xc0, !PT ;  /* 0xffff000082397812 */ /* 0x000fe200078ec0ff */
[----:B------:R-:W-:Y:S01]  /*6440*/  IMAD.U32 R76, R132, 0x10000, RZ ;  /* 0x00010000844c7824 */ /* 0x000fe200078e00ff */
[----:B------:R-:W-:Y:S01]  /*6450*/  PRMT R128, R128, 0x5410, R105 ;  /* 0x0000541080807816 */ /* 0x000fe20000000069 */
[C---:B------:R-:W-:Y:S01]  /*6460*/  IMAD.U32 R55, R44.reuse, 0x10000, RZ ;  /* 0x000100002c377824 */ /* 0x040fe200078e00ff */
[----:B------:R-:W-:Y:S01]  /*6470*/  LOP3.LUT R56, R44, 0xffff0000, RZ, 0xc0, !PT ;  /* 0xffff00002c387812 */ /* 0x000fe200078ec0ff */
[----:B------:R-:W-:Y:S01]  /*6480*/  FFMA.FTZ R106, R53, R78, R106 ;  /* 0x0000004e356a7223 */ /* 0x000fe2000001006a */
[-C--:B------:R-:W-:Y:S01]  /*6490*/  FMUL.FTZ R105, R58, R57.reuse ;  /* 0x000000393a697220 */ /* 0x080fe20000410000 */
[----:B------:R-:W-:Y:S01]  /*64a0*/  FFMA.FTZ R79, R54, R57, -R79 ;  /* 0x00000039364f7223 */ /* 0x000fe2000001084f */
[----:B------:R-:W-:-:S02]  /*64b0*/  IMAD.U32 R44, R15, 0x10000, RZ ;  /* 0x000100000f2c7824 */ /* 0x000fc400078e00ff */
[-C--:B------:R-:W-:Y:S01]  /*64c0*/  FMUL.FTZ R57, R59, R76.reuse ;  /* 0x0000004c3b397220 */ /* 0x080fe20000410000 */
[----:B------:R-:W-:Y:S01]  /*64d0*/  IMAD.U32 R53, R128, 0x10000, RZ ;  /* 0x0001000080357824 */ /* 0x000fe200078e00ff */
[----:B------:R-:W-:Y:S01]  /*64e0*/  LOP3.LUT R47, R47, 0xffff0000, RZ, 0xc0, !PT ;  /* 0xffff00002f2f7812 */ /* 0x000fe200078ec0ff */
[----:B------:R-:W-:Y:S01]  /*64f0*/  FFMA.FTZ R105, R54, R77, R105 ;  /* 0x0000004d36697223 */ /* 0x000fe20000010069 */
[----:B------:R-:W-:Y:S01]  /*6500*/  LOP3.LUT R132, R132, 0xffff0000, RZ, 0xc0, !PT ;  /* 0xffff000084847812 */ /* 0x000fe200078ec0ff */
[-C--:B------:R-:W-:Y:S01]  /*6510*/  FMUL.FTZ R59, R59, R53.reuse ;  /* 0x000000353b3b7220 */ /* 0x080fe20000410000 */
[----:B------:R-:W-:Y:S01]  /*6520*/  FFMA.FTZ R57, R44, R53, -R57 ;  /* 0x000000352c397223 */ /* 0x000fe20000010839 */
[----:B------:R-:W-:Y:S02]  /*6530*/  LOP3.LUT R128, R128, 0xffff0000, RZ, 0xc0, !PT ;  /* 0xffff000080807812 */ /* 0x000fe400078ec0ff */
[----:B------:R-:W-:Y:S01]  /*6540*/  SHF.L.U32 R53, R133, 0x10, RZ ;  /* 0x0000001085357819 */ /* 0x000fe200000006ff */
[----:B------:R-:W-:Y:S01]  /*6550*/  FFMA.FTZ R59, R44, R76, R59 ;  /* 0x0000004c2c3b7223 */ /* 0x000fe2000001003b */
[----:B------:R-:W-:Y:S01]  /*6560*/  LOP3.LUT R45, R15, 0xffff0000, RZ, 0xc0, !PT ;  /* 0xffff00000f2d7812 */ /* 0x000fe200078ec0ff */
[C---:B------:R-:W-:Y:S01]  /*6570*/  FMUL.FTZ R54, R47.reuse, R132 ;  /* 0x000000842f367220 */ /* 0x040fe20000410000 */
[----:B------:R-:W-:Y:S01]  /*6580*/  FMUL.FTZ R58, R47, R128 ;  /* 0x000000802f3a7220 */ /* 0x000fe20000410000 */
[----:B------:R-:W-:-:S02]  /*6590*/  IMAD.U32 R44, R129, 0x10000, RZ ;  /* 0x00010000812c7824 */ /* 0x000fc400078e00ff */
[----:B------:R-:W-:Y:S01]  /*65a0*/  FMUL.FTZ R47, R55, R53 ;  /* 0x00000035372f7220 */ /* 0x000fe20000410000 */
[----:B------:R-:W-:Y:S01]  /*65b0*/  LOP3.LUT R133, R133, 0xffff0000, RZ, 0xc0, !PT ;  /* 0xffff000085857812 */ /* 0x000fe200078ec0ff */
[C---:B------:R-:W-:Y:S01]  /*65c0*/  FFMA.FTZ R128, R45.reuse, R128, -R54 ;  /* 0x000000802d807223 */ /* 0x040fe20000010836 */
[----:B------:R-:W-:Y:S01]  /*65d0*/  FFMA.FTZ R132, R45, R132, R58 ;  /* 0x000000842d847223 */ /* 0x000fe2000001003a */
[----:B------:R-:W-:Y:S02]  /*65e0*/  IMAD.U32 R15, R46, 0x10000, RZ ;  /* 0x000100002e0f7824 */ /* 0x000fe400078e00ff */
[-C--:B------:R-:W-:Y:S01]  /*65f0*/  FMUL.FTZ R54, R55, R44.reuse ;  /* 0x0000002c37367220 */ /* 0x080fe20000410000 */
[----:B------:R-:W-:Y:S01]  /*6600*/  FFMA.FTZ R47, R52, R44, -R47 ;  /* 0x0000002c342f7223 */ /* 0x000fe2000001082f */
        /* <DEDUP_REMOVED lines=12> */
[-C--:B------:R-:W-:Y:S01]  /*66d0*/  FMUL.FTZ R52, R15, R44.reuse ;  /* 0x0000002c0f347220 */ /* 0x080fe20000410000 */
[-C--:B------:R-:W-:Y:S01]  /*66e0*/  FMUL.FTZ R56, R56, R129.reuse ;  /* 0x0000008138387220 */ /* 0x080fe20000410000 */
[C---:B------:R-:W-:Y:S01]  /*66f0*/  FFMA.FTZ R58, R13.reuse, R129, -R58 ;  /* 0x000000810d3a7223 */ /* 0x040fe2000001083a */
[C---:B------:R-:W-:Y:S01]  /*6700*/  FMUL.FTZ R15, R46.reuse, R131 ;  /* 0x000000832e0f7220 */ /* 0x040fe20000410000 */
        /* <DEDUP_REMOVED lines=17> */
.L_x_2950:
[----:B------:R-:W-:Y:S05]  /*6820*/  BSYNC B2 ;  /* 0x0000000000027941 */ /* 0x000fea0003800000 */
.L_x_2949:
[----:B------:R-:W-:Y:S01]  /*6830*/  ISETP.GE.AND P4, PT, R11, R110, PT ;  /* 0x0000006e0b00720c */ /* 0x000fe20003f86270 */
[----:B0-----:R0:W-:-:S12]  /*6840*/  ST.E.128 desc[UR42][R48.64], R12 ;  /* 0x0000000c30007985 */ /* 0x0011d8000c101d2a */
[----:B------:R-:W-:-:S05]  /*6850*/  @!P4 IMAD.WIDE R50, R11, 0x2, R50 ;  /* 0x000000020b32c825 */ /* 0x000fca00078e0232 */
[----:B----4-:R0:W-:Y:S02]  /*6860*/  @!P4 ST.E.128 desc[UR42][R50.64], R44 ;  /* 0x0000002c3200c985 */ /* 0x0101e4000c101d2a */
.L_x_2948:
[----:B------:R-:W-:Y:S05]  /*6870*/  BSYNC B1 ;  /* 0x0000000000017941 */ /* 0x000fea0003800000 */
.L_x_2947:
[----:B------:R-:W-:-:S03]  /*6880*/  UMOV UR4, 0xffffffff ;  /* 0xffffffff00047882 */ /* 0x000fc60000000000 */
[----:B------:R-:W-:Y:S05]  /*6890*/  BRA.DIV UR4, `(.L_x_2951) ;  /* 0x000001a6040c7947 */ /* 0x000fea000b800000 */
[----:B0-----:R0:W0:Y:S04]  /*68a0*/  SHFL.IDX PT, R51, R103, 0x2, 0x181f ;  /* 0x00581f0067337f89 */ /* 0x00102800000e0000 */
[----:B------:R0:W0:Y:S02]  /*68b0*/  SHFL.IDX PT, R50, R108, 0x2, 0x181f ;  /* 0x00581f006c327f89 */ /* 0x00002400000e0000 */
.L_x_3249:
        /* <DEDUP_REMOVED lines=20> */
[----:B------:R-:W-:-:S03]  /*6a00*/  IMAD R13, R13, 0x2, R18 ;  /* 0x000000020d0d7824 */ /* 0x000fc600078e0212 */
[----:B------:R-:W-:-:S03]  /*6a10*/  LEA R44, R15, R18, 0x1 ;  /* 0x000000120f2c7211 */ /* 0x000fc600078e08ff */
[----:B------:R-:W0:Y:S04]  /*6a20*/  LDS.128 R12, [R13+0x18400] ;  /* 0x018400000d0c7984 */ /* 0x000e280000000c00 */
[----:B------:R-:W4:Y:S01]  /*6a30*/  LDS.128 R44, [R44+0x18400] ;  /* 0x018400002c2c7984 */ /* 0x000f220000000c00 */
[----:B------:R-:W-:Y:S05]  /*6a40*/  @P3 BRA `(.L_x_2955) ;  /* 0x0000000400703947 */ /* 0x000fea0003800000 */
[----:B------:R-:W-:Y:S01]  /*6a50*/  SHF.R.U64 R76, R62, 0x10, R63 ;  /* 0x000000103e4c7819 */ /* 0x000fe2000000123f */
[----:B----4-:R-:W-:Y:S01]  /*6a60*/  IMAD.U32 R56, R45, 0x10000, RZ ;  /* 0x000100002d387824 */ /* 0x010fe200078e00ff */
[--C-:B------:R-:W-:Y:S01]  /*6a70*/  SHF.R.U64 R62, R64, 0x10, R65.reuse ;  /* 0x00000010403e7819 */ /* 0x100fe20000001241 */
[----:B0-----:R-:W-:Y:S01]  /*6a80*/  IMAD.U32 R52, R13, 0x10000, RZ ;  /* 0x000100000d347824 */ /* 0x001fe200078e00ff */
        /* <DEDUP_REMOVED lines=8> */
[----:B------:R-:W-:Y:S02]  /*6b10*/  PRMT R122, R122, 0x5410, R77 ;  /* 0x000054107a7a7816 */ /* 0x000fe4000000004d */
[--C-:B------:R-:W-:Y:S01]  /*6b20*/  SHF.R.U64 R60, R66, 0x10, R67.reuse ;  /* 0x00000010423c7819 */ /* 0x100fe20000001243 */
[----:B------:R-:W-:Y:S01]  /*6b30*/  FMUL.FTZ R65, R56, R63 ;  /* 0x0000003f38417220 */ /* 0x000fe20000410000 */
[----:B------:R-:W-:Y:S02]  /*6b40*/  SHF.R.U32.HI R67, RZ, 0x10, R67 ;  /* 0x00000010ff437819 */ /* 0x000fe40000011643 */
[----:B------:R-:W-:Y:S01]  /*6b50*/  PRMT R120, R120, 0x5410, R61 ;  /* 0x0000541078787816 */ /* 0x000fe2000000003d */
[----:B------:R-:W-:Y:S01]  /*6b60*/  IMAD.U32 R61, R122, 0x10000, RZ ;  /* 0x000100007a3d7824 */ /* 0x000fe200078e00ff */
[----:B------:R-:W-:-:S02]  /*6b70*/  PRMT R124, R124, 0x5410, R67 ;  /* 0x000054107c7c7816 */ /* 0x000fc40000000043 */
[----:B------:R-:W-:Y:S01]  /*6b80*/  PRMT R123, R123, 0x5410, R60 ;  /* 0x000054107b7b7816 */ /* 0x000fe2000000003c */
[-C--:B------:R-:W-:Y:S01]  /*6b90*/  FFMA.FTZ R60, R52, R61.reuse, -R65 ;  /* 0x0000003d343c7223 */ /* 0x080fe20000010841 */
[----:B------:R-:W-:Y:S01]  /*6ba0*/  FMUL.FTZ R67, R56, R61 ;  /* 0x0000003d38437220 */ /* 0x000fe20000410000 */
[----:B------:R-:W-:Y:S01]  /*6bb0*/  SHF.L.U32 R65, R124, 0x10, RZ ;  /* 0x000000107c417819 */ /* 0x000fe200000006ff */
[----:B------:R-:W-:Y:S01]  /*6bc0*/  IMAD.U32 R61, R120, 0x10000, RZ ;  /* 0x00010000783d7824 */ /* 0x000fe200078e00ff */
[----:B------:R-:W-:Y:S01]  /*6bd0*/  LOP3.LUT R57, R45, 0xffff0000, RZ, 0xc0, !PT ;  /* 0xffff00002d397812 */ /* 0x000fe200078ec0ff */
[----:B------:R-:W-:Y:S01]  /*6be0*/  FFMA.FTZ R67, R52, R63, R67 ;  /* 0x0000003f34437223 */ /* 0x000fe20000010043 */
[----:B------:R-:W-:Y:S01]  /*6bf0*/  LOP3.LUT R126, R126, 0xffff0000, RZ, 0xc0, !PT ;  /* 0xffff00007e7e7812 */ /* 0x000fe200078ec0ff */
[----:B------:R-:W-:Y:S01]  /*6c00*/  FMUL.FTZ R63, R58, R65 ;  /* 0x000000413a3f7220 */ /* 0x000fe20000410000 */
[----:B------:R-:W-:Y:S01]  /*6c10*/  LOP3.LUT R122, R122, 0xffff0000, RZ, 0xc0, !PT ;  /* 0xffff00007a7a7812 */ /* 0x000fe200078ec0ff */
        /* <DEDUP_REMOVED lines=8> */
[----:B------:R-:W-:Y:S01]  /*6ca0*/  FFMA.FTZ R57, R53, R122, -R56 ;  /* 0x0000007a35397223 */ /* 0x000fe20000010838 */
[----:B------:R-:W-:Y:S01]  /*6cb0*/  LOP3.LUT R124, R124, 0xffff0000, RZ, 0xc0, !PT ;  /* 0xffff00007c7c7812 */ /* 0x000fe200078ec0ff */
[C---:B------:R-:W-:Y:S01]  /*6cc0*/  FFMA.FTZ R63, R44.reuse, R61, -R63 ;  /* 0x0000003d2c3f7223 */ /* 0x040fe2000001083f */
[----:B------:R-:W-:Y:S01]  /*6cd0*/  PRMT R125, R125, 0x5410, R62 ;  /* 0x000054107d7d7816 */ /* 0x000fe2000000003e */
[----:B------:R-:W-:Y:S01]  /*6ce0*/  FFMA.FTZ R58, R44, R65, R58 ;  /* 0x000000412c3a7223 */ /* 0x000fe2000001003a */
[----:B------:R-:W-:Y:S01]  /*6cf0*/  LOP3.LUT R120, R120, 0xffff0000, RZ, 0xc0, !PT ;  /* 0xffff000078787812 */ /* 0x000fe200078ec0ff */
[----:B------:R-:W-:Y:S01]  /*6d00*/  FFMA.FTZ R126, R53, R126, R52 ;  /* 0x0000007e357e7223 */ /* 0x000fe20000010034 */
[----:B------:R-:W-:Y:S01]  /*6d10*/  LOP3.LUT R45, R15, 0xffff0000, RZ, 0xc0, !PT ;  /* 0xffff00000f2d7812 */ /* 0x000fe200078ec0ff */
        /* <DEDUP_REMOVED lines=47> */
.L_x_2955:
[----:B------:R-:W-:Y:S05]  /*7010*/  BSYNC B2 ;  /* 0x0000000000027941 */ /* 0x000fea0003800000 */
.L_x_2954:
[----:B------:R-:W-:Y:S01]  /*7020*/  ISETP.GE.AND P4, PT, R11, R110, PT ;  /* 0x0000006e0b00720c */ /* 0x000fe20003f86270 */
[----:B0-----:R0:W-:-:S12]  /*7030*/  ST.E.128 desc[UR42][R48.64], R12 ;  /* 0x0000000c30007985 */ /* 0x0011d8000c101d2a */
[----:B------:R-:W-:-:S05]  /*7040*/  @!P4 IMAD.WIDE R50, R11, 0x2, R50 ;  /* 0x000000020b32c825 */ /* 0x000fca00078e0232 */
[----:B----4-:R0:W-:Y:S02]  /*7050*/  @!P4 ST.E.128 desc[UR42][R50.64], R44 ;  /* 0x0000002c3200c985 */ /* 0x0101e4000c101d2a */
.L_x_2953:
[----:B------:R-:W-:Y:S05]  /*7060*/  BSYNC B1 ;  /* 0x0000000000017941 */ /* 0x000fea0003800000 */
.L_x_2952:
[----:B------:R-:W-:-:S03]  /*7070*/  UMOV UR4, 0xffffffff ;  /* 0xffffffff00047882 */ /* 0x000fc60000000000 */
[----:B------:R-:W-:Y:S05]  /*7080*/  BRA.DIV UR4, `(.L_x_2956) ;  /* 0x0000019e045c7947 */ /* 0x000fea000b800000 */
[----:B0-----:R-:W0:Y:S04]  /*7090*/  SHFL.IDX PT, R103, R103, 0x3, 0x181f ;  /* 0x00781f0067677f89 */ /* 0x001e2800000e0000 */
[----:B------:R-:W0:Y:S02]  /*70a0*/  SHFL.IDX PT, R108, R108, 0x3, 0x181f ;  /* 0x00781f006c6c7f89 */ /* 0x000e2400000e0000 */
.L_x_3253:
        /* <DEDUP_REMOVED lines=8> */
[----:B----4-:R-:W-:-:S04]  /*7130*/  LEA.HI.SX32 R12, R11, R80, 0x1c ;  /* 0x000000500b0c7211 */ /* 0x010fc800078fe2ff */
[----:B------:R-:W-:Y:S01]  /*7140*/  SHF.R.S32.HI R13, RZ, 0x1f, R12 ;  /* 0x0000001fff0d7819 */ /* 0x000fe2000001140c */
[----:B------:R-:W-:-:S03]  /*7150*/  IMAD.SHL.U32 R11, R12, 0x8, RZ ;  /* 0x000000080c0b7824 */ /* 0x000fc600078e00ff */
[----:B------:R-:W-:Y:S02]  /*7160*/  LEA.HI R13, R13, R12, RZ, 0x3 ;  /* 0x0000000c0d0d7211 */ /* 0x000fe400078f18ff */
[----:B------:R-:W-:Y:S02]  /*7170*/  LOP3.LUT R12, R194, 0x38, R11, 0xf8, !PT ;  /* 0x00000038c20c7812 */ /* 0x000fe400078ef80b */
[----:B------:R-:W-:Y:S02]  /*7180*/  SHF.L.U32 R13, R13, 0xa, RZ ;  /* 0x0000000a0d0d7819 */ /* 0x000fe400000006ff */
[----:B------:R-:W-:Y:S02]  /*7190*/  LOP3.LUT R12, R12, R225, RZ, 0x3c, !PT ;  /* 0x000000e10c0c7212 */ /* 0x000fe400078e3cff */
        /* <DEDUP_REMOVED lines=10> */
[----:B----4-:R-:W-:Y:S01]  /*7240*/  IMAD.U32 R54, R45, 0x10000, RZ ;  /* 0x000100002d367824 */ /* 0x010fe200078e00ff */
[----:B------:R-:W-:Y:S01]  /*7250*/  SHF.R.U64 R60, R72, 0x10, R73 ;  /* 0x00000010483c7819 */ /* 0x000fe20000001249 */
[----:B0-----:R-:W-:Y:S01]  /*7260*/  IMAD.U32 R50, R13, 0x10000, RZ ;  /* 0x000100000d327824 */ /* 0x001fe200078e00ff */
[----:B------:R-:W-:Y:S01]  /*7270*/  SHF.R.U32.HI R69, RZ, 0x10, R69 ;  /* 0x00000010ff457819 */ /* 0x000fe20000011645 */
[----:B------:R-:W-:Y:S01]  /*7280*/  IMAD.U32 R52, R44, 0x10000, RZ ;  /* 0x000100002c347824 */ /* 0x000fe200078e00ff */
[----:B------:R-:W-:Y:S02]  /*7290*/  SHF.R.U32.HI R73, RZ, 0x10, R73 ;  /* 0x00000010ff497819 */ /* 0x000fe40000011649 */
        /* <DEDUP_REMOVED lines=19> */
[C---:B------:R-:W-:Y:S01]  /*73d0*/  IMAD.U32 R63, R116.reuse, 0x10000, RZ ;  /* 0x00010000743f7824 */ /* 0x040fe200078e00ff */
[----:B------:R-:W-:Y:S01]  /*73e0*/  SHF.L.U32 R56, R47, 0x10, RZ ;  /* 0x000000102f387819 */ /* 0x000fe200000006ff */
[----:B------:R-:W-:Y:S01]  /*73f0*/  FMUL.FTZ R50, R55, R114 ;  /* 0x0000007237327220 */ /* 0x000fe20000410000 */
[----:B------:R-:W-:Y:S01]  /*7400*/  LOP3.LUT R57, R47, 0xffff0000, RZ, 0xc0, !PT ;  /* 0xffff00002f397812 */ /* 0x000fe200078ec0ff */
[-C--:B------:R-:W-:Y:S01]  /*7410*/  FMUL.FTZ R54, R55, R118.reuse ;  /* 0x0000007637367220 */ /* 0x080fe20000410000 */
[----:B------:R-:W-:Y:S01]  /*7420*/  LOP3.LUT R116, R116, 0xffff0000, RZ, 0xc0, !PT ;  /* 0xffff000074747812 */ /* 0x000fe200078ec0ff */
[----:B------:R-:W-:Y:S01]  /*7430*/  IMAD.U32 R59, R111, 0x10000, RZ ;  /* 0x000100006f3b7824 */ /* 0x000fe200078e00ff */
[----:B------:R-:W-:Y:S01]  /*7440*/  PRMT R117, R117, 0x5410, R60 ;  /* 0x0000541075757816 */ /* 0x000fe2000000003c */
[C---:B------:R-:W-:Y:S01]  /*7450*/  FFMA.FTZ R118, R51.reuse, R118, R50 ;  /* 0x0000007633767223 */ /* 0x040fe20000010032 */
[----:B------:R-:W-:Y:S01]  /*7460*/  LOP3.LUT R53, R44, 0xffff0000, RZ, 0xc0, !PT ;  /* 0xffff00002c357812 */ /* 0x000fe200078ec0ff */
[----:B------:R-:W-:Y:S01]  /*7470*/  FFMA.FTZ R61, R51, R114, -R54 ;  /* 0x00000072333d7223 */ /* 0x000fe20000010836 */
[----:B------:R-:W-:Y:S01]  /*7480*/  LOP3.LUT R45, R15, 0xffff0000, RZ, 0xc0, !PT ;  /* 0xffff00000f2d7812 */ /* 0x000fe200078ec0ff */
[C---:B------:R-:W-:Y:S01]  /*7490*/  FMUL.FTZ R55, R56.reuse, R63 ;  /* 0x0000003f38377220 */ /* 0x040fe20000410000 */
[----:B------:R-:W-:Y:S01]  /*74a0*/  LOP3.LUT R50, R111, 0xffff0000, RZ, 0xc0, !PT ;  /* 0xffff00006f327812 */ /* 0x000fe200078ec0ff */
[----:B------:R-:W-:Y:S01]  /*74b0*/  IMAD.U32 R44, R15, 0x10000, RZ ;  /* 0x000100000f2c7824 */ /* 0x000fe200078e00ff */
[----:B------:R-:W-:Y:S01]  /*74c0*/  PRMT R113, R113, 0x5410, R64 ;  /* 0x0000541071717816 */ /* 0x000fe20000000040 */
[-C--:B------:R-:W-:Y:S01]  /*74d0*/  FMUL.FTZ R56, R56, R59.reuse ;  /* 0x0000003b38387220 */ /* 0x080fe20000410000 */
[----:B------:R-:W-:Y:S01]  /*74e0*/  FMUL.FTZ R54, R57, R116 ;  /* 0x0000007439367220 */ /* 0x000fe20000410000 */
        /* <DEDUP_REMOVED lines=47> */
[----:B------:R-:W-:-:S07]  /*77e0*/  MOV R13, R58 ;  /* 0x0000003a000d7202 */ /* 0x000fce0000000f00 */
.L_x_2958:
[----:B------:R-:W-:Y:S05]  /*77f0*/  BSYNC B1 ;  /* 0x0000000000017941 */ /* 0x000fea0003800000 */
.L_x_2957:
[----:B0-----:R0:W-:Y:S01]  /*7800*/  ST.E.128 desc[UR42][R48.64], R12 ;  /* 0x0000000c30007985 */ /* 0x0011e2000c101d2a */
[----:B------:R-:W-:Y:S01]  /*7810*/  ISETP.GE.AND P3, PT, R11, R110, PT ;  /* 0x0000006e0b00720c */ /* 0x000fe20003f66270 */
[----:B------:R-:W-:-:S12]  /*7820*/  IMAD.MOV.U32 R109, RZ, RZ, R103 ;  /* 0x000000ffff6d7224 */ /* 0x000fd800078e0067 */
[----:B------:R-:W-:Y:S05]  /*7830*/  @P3 BRA `(.L_x_2929) ;  /* 0x0000000400b83947 */ /* 0x000fea0003800000 */
[----:B0-----:R-:W-:-:S05]  /*7840*/  IMAD.WIDE R12, R11, 0x2, R108 ;  /* 0x000000020b0c7825 */ /* 0x001fca00078e026c */
[----:B----4-:R0:W-:Y:S01]  /*7850*/  ST.E.128 desc[UR42][R12.64], R44 ;  /* 0x0000002c0c007985 */ /* 0x0101e2000c101d2a */
[----:B------:R-:W-:Y:S05]  /*7860*/  BRA `(.L_x_2929) ;  /* 0x0000000400ac7947 */ /* 0x000fea0003800000 */
.L_x_2888:
[----:B------:R-:W-:-:S06]  /*7870*/  UISETP.NE.AND UP0, UPT, UR39, 0x3, UPT ;  /* 0x000000032700788c */ /* 0x000fcc000bf05270 */
[----:B------:R-:W-:-:S13]  /*7880*/  PLOP3.LUT P5, PT, PT, PT, UP0, 0x80, 0x0 ;  /* 0x000000000000781c */ /* 0x000fda0003faf008 */
[----:B------:R-:W-:Y:S05]  /*7890*/  @!P5 BRA `(.L_x_2959) ;  /* 0x000000000004d947 */ /* 0x000fea0003800000 */
[----:B------:R-:W-:Y:S01]  /*78a0*/  BPT.TRAP 0x1 ;  /* 0x000000040000795c */ /* 0x000fe20000300000 */
.L_x_2959:
[----:B------:R-:W-:Y:S01]  /*78b0*/  IMAD R91, R19, 0x8, R18 ;  /* 0x00000008135b7824 */ /* 0x000fe200078e0212 */
[----:B------:R-:W-:Y:S01]  /*78c0*/  SHF.L.U32 R102, R189, 0x1f, RZ ;  /* 0x0000001fbd667819 */ /* 0x000fe200000006ff */
[----:B------:R-:W-:Y:S01]  /*78d0*/  BSSY B1, `(.L_x_2960) ;  /* 0x0000004000017945 */ /* 0x000fe20003800000 */
[----:B------:R-:W-:Y:S02]  /*78e0*/  SHF.R.S32.HI R99, RZ, 0x1f, R100 ;  /* 0x0000001fff637819 */ /* 0x000fe40000011464 */
[----:B------:R-:W0:Y:S02]  /*78f0*/  SYNCS.PHASECHK.TRANS64.TRYWAIT P3, [R91+URZ+0x28890], R102 ;  /* 0x028890665b0075a7 */ /* 0x000e24000806017f */
[----:B0-----:R-:W-:Y:S05]  /*7900*/  @!P3 BRA `(.L_x_2961) ;  /* 0x000001940088b947 */ /* 0x001fea0003800000 */
.L_x_3254:
[----:B------:R-:W-:Y:S05]  /*7910*/  BSYNC B1 ;  /* 0x0000000000017941 */ /* 0x000fea0003800000 */
.L_x_2960:
        /* <DEDUP_REMOVED lines=27> */
.L_x_3258:
        /* <DEDUP_REMOVED lines=13> */
.L_x_2964:
[----:B------:R-:W-:Y:S05]  /*7ba0*/  BSYNC B1 ;  /* 0x0000000000017941 */ /* 0x000fea0003800000 */
.L_x_2963:
[----:B------:R-:W-:-:S03]  /*7bb0*/  UMOV UR4, 0xffffffff ;  /* 0xffffffff00047882 */ /* 0x000fc60000000000 */
[----:B------:R-:W-:Y:S05]  /*7bc0*/  BRA.DIV UR4, `(.L_x_2965) ;  /* 0x0000019604347947 */ /* 0x000fea000b800000 */
[----:B--2---:R2:W0:Y:S04]  /*7bd0*/  SHFL.IDX PT, R45, R46, 0x1, 0x181f ;  /* 0x00381f002e2d7f89 */ /* 0x00442800000e0000 */
[----:B---34-:R2:W3:Y:S02]  /*7be0*/  SHFL.IDX PT, R14, R44, 0x1, 0x181f ;  /* 0x00381f002c0e7f89 */ /* 0x0184e400000e0000 */
.L_x_3262:
        /* <DEDUP_REMOVED lines=14> */
.L_x_2967:
[----:B------:R-:W-:Y:S05]  /*7cd0*/  BSYNC B1 ;  /* 0x0000000000017941 */ /* 0x000fea0003800000 */
.L_x_2966:
[----:B------:R-:W-:-:S03]  /*7ce0*/  UMOV UR4, 0xffffffff ;  /* 0xffffffff00047882 */ /* 0x000fc60000000000 */
[----:B------:R-:W-:Y:S05]  /*7cf0*/  BRA.DIV UR4, `(.L_x_2968) ;  /* 0x0000019604307947 */ /* 0x000fea000b800000 */
[----:B0-----:R0:W0:Y:S04]  /*7d00*/  SHFL.IDX PT, R45, R46, 0x2, 0x181f ;  /* 0x00581f002e2d7f89 */ /* 0x00102800000e0000 */
[----:B---34-:R3:W4:Y:S02]  /*7d10*/  SHFL.IDX PT, R14, R44, 0x2, 0x181f ;  /* 0x00581f002c0e7f89 */ /* 0x01872400000e0000 */
.L_x_3266:
        /* <DEDUP_REMOVED lines=14> */
.L_x_2970:
[----:B------:R-:W-:Y:S05]  /*7e00*/  BSYNC B1 ;  /* 0x0000000000017941 */ /* 0x000fea0003800000 */
.L_x_2969:
[----:B------:R-:W-:-:S03]  /*7e10*/  UMOV UR4, 0xffffffff ;  /* 0xffffffff00047882 */ /* 0x000fc60000000000 */
[----:B------:R-:W-:Y:S05]  /*7e20*/  BRA.DIV UR4, `(.L_x_2971) ;  /* 0x00000196042c7947 */ /* 0x000fea000b800000 */
[----:B0-----:R0:W0:Y:S04]  /*7e30*/  SHFL.IDX PT, R45, R46, 0x3, 0x181f ;  /* 0x00781f002e2d7f89 */ /* 0x00102800000e0000 */
[----:B----4-:R4:W0:Y:S02]  /*7e40*/  SHFL.IDX PT, R14, R44, 0x3, 0x181f ;  /* 0x00781f002c0e7f89 */ /* 0x01082400000e0000 */
.L_x_3270:
        /* <DEDUP_REMOVED lines=13> */
.L_x_2929:
[----:B------:R-:W-:Y:S05]  /*7f20*/  BSYNC B0 ;  /* 0x0000000000007941 */ /* 0x000fea0003800000 */
.L_x_2887:
        /* <DEDUP_REMOVED lines=17> */
.L_x_2973:
[----:B------:R-:W-:Y:S05]  /*8040*/  BSYNC B0 ;  /* 0x0000000000007941 */ /* 0x000fea0003800000 */
.L_x_2972:
[----:B------:R-:W5:Y:S01]  /*8050*/  SYNCS.PHASECHK.TRANS64.TRYWAIT P4, [R91+URZ+0x288b0], R102 ;  /* 0x0288b0665b0075a7 */ /* 0x000f62000808017f */
[----:B------:R-:W-:Y:S01]  /*8060*/  ULDC UR41, c[0x0][0x2f4] ;  /* 0x0000bd0000297ab9 */ /* 0x000fe20000000800 */
[----:B------:R-:W-:Y:S04]  /*8070*/  BSSY B0, `(.L_x_2974) ;  /* 0x0000002000007945 */ /* 0x000fe80003800000 */
[----:B-----5:R-:W-:Y:S05]  /*8080*/  @!P4 BRA `(.L_x_2975) ;  /* 0x0000019000dcc947 */ /* 0x020fea0003800000 */
.L_x_3271:
[----:B------:R-:W-:Y:S05]  /*8090*/  BSYNC B0 ;  /* 0x0000000000007941 */ /* 0x000fea0003800000 */
.L_x_2974:
        /* <DEDUP_REMOVED lines=12> */
[----:B------:R-:W-:Y:S01]  /*8160*/  IMAD R15, R35, UR4, RZ ;  /* 0x00000004230f7c24 */ /* 0x000fe2000f8e02ff */
[----:B------:R-:W-:-:S03]  /*8170*/  IADD3 R13, R13, R11, RZ ;  /* 0x0000000b0d0d7210 */ /* 0x000fc60007ffe0ff */
[C---:B------:R-:W-:Y:S02]  /*8180*/  IMAD R11, R42.reuse, UR5, R15 ;  /* 0x000000052a0b7c24 */ /* 0x040fe4000f8e020f */
[----:B------:R-:W-:Y:S01]  /*8190*/  IMAD.WIDE.U32 R12, R42, UR4, R12 ;  /* 0x000000042a0c7c25 */ /* 0x000fe2000f8e000c */
[----:B------:R-:W-:-:S03]  /*81a0*/  ULDC.64 UR4, c[0x0][0x318] ;  /* 0x0000c60000047ab9 */ /* 0x000fc60000000a00 */
[----:B------:R-:W-:Y:S01]  /*81b0*/  IMAD.IADD R11, R13, 0x1, R11 ;  /* 0x000000010d0b7824 */ /* 0x000fe200078e020b */
[----:B------:R-:W-:-:S04]  /*81c0*/  LEA R48, P4, R12, UR4, 0x1 ;  /* 0x000000040c307c11 */ /* 0x000fc8000f8808ff */
[----:B------:R-:W-:Y:S01]  /*81d0*/  LEA.HI.X R11, R12, UR5, R11, 0x1, P4 ;  /* 0x000000050c0b7c11 */ /* 0x000fe2000a0f0c0b */
[----:B------:R0:W2:Y:S01]  /*81e0*/  SHFL.IDX PT, R47, R48, RZ, 0x181f ;  /* 0x00181fff302f7589 */ /* 0x0000a200000e0000 */
[----:B------:R-:W-:-:S03]  /*81f0*/  ISETP.GE.AND P4, PT, R97, 0x1, PT ;  /* 0x000000016100780c */ /* 0x000fc60003f86270 */
[----:B------:R0:W4:Y:S10]  /*8200*/  SHFL.IDX PT, R13, R11, RZ, 0x181f ;  /* 0x00181fff0b0d7589 */ /* 0x00013400000e0000 */
[----:B0-----:R-:W-:Y:S05]  /*8210*/  @!P4 BRA `(.L_x_2977) ;  /* 0x000000000028c947 */ /* 0x001fea0003800000 */
[----:B------:R-:W-:-:S13]  /*8220*/  ISETP.GE.AND P4, PT, R16, UR41, PT ;  /* 0x0000002910007c0c */ /* 0x000fda000bf86270 */
[----:B-123--:R-:W-:-:S04]  /*8230*/  @!P4 LEA R44, P5, R16, R47, 0x1 ;  /* 0x0000002f102cc211 */ /* 0x00efc800078a08ff */
[----:B----4-:R-:W-:Y:S02]  /*8240*/  @!P4 LEA.HI.X R45, R16, R13, R17, 0x1, P5 ;  /* 0x0000000d102dc211 */ /* 0x010fe400028f0c11 */
[----:B------:R-:W-:-:S13]  /*8250*/  ISETP.GE.AND P5, PT, R2, UR41, PT ;  /* 0x0000002902007c0c */ /* 0x000fda000bfa6270 */
[----:B------:R-:W-:-:S04]  /*8260*/  @!P5 LEA R46, P6, R2, R47, 0x1 ;  /* 0x0000002f022ed211 */ /* 0x000fc800078c08ff */
[----:B------:R-:W-:Y:S02]  /*8270*/  @!P5 LEA.HI.X R47, R2, R13, R184, 0x1, P6 ;  /* 0x0000000d022fd211 */ /* 0x000fe400030f0cb8 */
[----:B------:R-:W0:Y:S04]  /*8280*/  @!P4 LDS.128 R12, [R93+0x400] ;  /* 0x000400005d0cc984 */ /* 0x000e280000000c00 */
[----:B0-----:R-:W-:Y:S04]  /*8290*/  @!P4 ST.E.128 desc[UR42][R44.64], R12 ;  /* 0x0000000c2c00c985 */ /* 0x001fe8000c101d2a */
[----:B------:R-:W0:Y:S04]  /*82a0*/  @!P5 LDS.128 R12, [R93+0x4400] ;  /* 0x004400005d0cd984 */ /* 0x000e280000000c00 */
[----:B0-----:R0:W-:Y:S02]  /*82b0*/  @!P5 ST.E.128 desc[UR42][R46.64], R12 ;  /* 0x0000000c2e00d985 */ /* 0x0011e4000c101d2a */
.L_x_2977:
[----:B------:R-:W-:Y:S05]  /*82c0*/  BSYNC B0 ;  /* 0x0000000000007941 */ /* 0x000fea0003800000 */
.L_x_2976:
[----:B------:R-:W-:Y:S01]  /*82d0*/  ISETP.GE.AND P4, PT, R97, 0x21, PT ;  /* 0x000000216100780c */ /* 0x000fe20003f86270 */
[----:B0---4-:R0:W4:Y:S01]  /*82e0*/  SHFL.IDX PT, R13, R11, 0x1, 0x181f ;  /* 0x00381f000b0d7f89 */ /* 0x01112200000e0000 */
[----:B------:R-:W-:Y:S03]  /*82f0*/  BSSY B0, `(.L_x_2978) ;  /* 0x000000d000007945 */ /* 0x000fe60003800000 */
[----:B--2---:R0:W2:Y:S08]  /*8300*/  SHFL.IDX PT, R47, R48, 0x1, 0x181f ;  /* 0x00381f00302f7f89 */ /* 0x0040b000000e0000 */
        /* <DEDUP_REMOVED lines=11> */
.L_x_2979:
[----:B------:R-:W-:Y:S05]  /*83c0*/  BSYNC B0 ;  /* 0x0000000000007941 */ /* 0x000fea0003800000 */
.L_x_2978:
        /* <DEDUP_REMOVED lines=15> */
.L_x_2981:
[----:B------:R-:W-:Y:S05]  /*84c0*/  BSYNC B0 ;  /* 0x0000000000007941 */ /* 0x000fea0003800000 */
.L_x_2980:
[----:B------:R-:W-:Y:S01]  /*84d0*/  ISETP.GE.AND P4, PT, R97, 0x61, PT ;  /* 0x000000616100780c */ /* 0x000fe20003f86270 */
[----:B------:R-:W1:Y:S01]  /*84e0*/  SHFL.IDX PT, R11, R11, 0x3, 0x181f ;  /* 0x00781f000b0b7f89 */ /* 0x000e6200000e0000 */
[----:B------:R-:W-:Y:S03]  /*84f0*/  BSSY B0, `(.L_x_2982) ;  /* 0x000000d000007945 */ /* 0x000fe60003800000 */
[----:B0-2---:R0:W2:Y:S08]  /*8500*/  SHFL.IDX PT, R47, R48, 0x3, 0x181f ;  /* 0x00781f00302f7f89 */ /* 0x0050b000000e0000 */
[----:B0-----:R-:W-:Y:S05]  /*8510*/  @!P4 BRA `(.L_x_2983) ;  /* 0x000000000028c947 */ /* 0x001fea0003800000 */
[----:B------:R-:W-:-:S13]  /*8520*/  ISETP.GE.AND P4, PT, R16, UR41, PT ;  /* 0x0000002910007c0c */ /* 0x000fda000bf86270 */
[----:B----4-:R-:W0:Y:S01]  /*8530*/  @!P4 LDS.128 R12, [R93+0x3400] ;  /* 0x003400005d0cc984 */ /* 0x010e220000000c00 */
[----:B-123--:R-:W-:-:S04]  /*8540*/  @!P4 LEA R44, P5, R16, R47, 0x1 ;  /* 0x0000002f102cc211 */ /* 0x00efc800078a08ff */
[----:B------:R-:W-:Y:S02]  /*8550*/  @!P4 LEA.HI.X R45, R16, R11, R17, 0x1, P5 ;  /* 0x0000000b102dc211 */ /* 0x000fe400028f0c11 */
[----:B------:R-:W-:-:S13]  /*8560*/  ISETP.GE.AND P5, PT, R2, UR41, PT ;  /* 0x0000002902007c0c */ /* 0x000fda000bfa6270 */
[----:B------:R-:W-:-:S04]  /*8570*/  @!P5 LEA R46, P6, R2, R47, 0x1 ;  /* 0x0000002f022ed211 */ /* 0x000fc800078c08ff */
[----:B------:R-:W-:Y:S01]  /*8580*/  @!P5 LEA.HI.X R47, R2, R11, R184, 0x1, P6 ;  /* 0x0000000b022fd211 */ /* 0x000fe200030f0cb8 */
[----:B0-----:R-:W-:Y:S04]  /*8590*/  @!P4 ST.E.128 desc[UR42][R44.64], R12 ;  /* 0x0000000c2c00c985 */ /* 0x001fe8000c101d2a */
[----:B------:R-:W0:Y:S04]  /*85a0*/  @!P5 LDS.128 R12, [R93+0x7400] ;  /* 0x007400005d0cd984 */ /* 0x000e280000000c00 */
[----:B0-----:R0:W-:Y:S02]  /*85b0*/  @!P5 ST.E.128 desc[UR42][R46.64], R12 ;  /* 0x0000000c2e00d985 */ /* 0x0011e4000c101d2a */
.L_x_2983:
[----:B------:R-:W-:Y:S05]  /*85c0*/  BSYNC B0 ;  /* 0x0000000000007941 */ /* 0x000fea0003800000 */
.L_x_2982:
[----:B------:R-:W-:Y:S01]  /*85d0*/  @!PT LDS RZ, [RZ] ;  /* 0x00000000fffff984 */ /* 0x000fe20000000800 */
[----:B------:R-:W-:Y:S01]  /*85e0*/  @!PT LDS RZ, [RZ] ;  /* 0x00000000fffff984 */ /* 0x000fe20000000800 */
[----:B------:R-:W-:Y:S01]  /*85f0*/  @!PT LDS RZ, [RZ] ;  /* 0x00000000fffff984 */ /* 0x000fe20000000800 */
[----:B------:R-:W-:Y:S01]  /*8600*/  @!PT LDS RZ, [RZ] ;  /* 0x00000000fffff984 */ /* 0x000fe20000000800 */
[----:B------:R5:W-:Y:S06]  /*8610*/  MEMBAR.ALL.CTA ;  /* 0x0000000000007992 */ /* 0x000bec0000008000 */
[----:B-----5:R-:W5:Y:S01]  /*8620*/  FENCE.VIEW.ASYNC.S ;  /* 0x00000000000073c6 */ /* 0x020f620000000000 */
[----:B-1----:R-:W-:Y:S01]  /*8630*/  @!P3 VIADD R91, R91, 0x288c0 ;  /* 0x000288c05b5bb836 */ /* 0x002fe20000000000 */
[----:B-----5:R1:W-:Y:S01]  /*8640*/  BAR.SYNC.DEFER_BLOCKING R94, 0x80 ;  /* 0x0002005e0000751d */ /* 0x0203e20000010000 */
[----:B------:R-:W-:Y:S01]  /*8650*/  ISETP.NE.AND P4, PT, R92, RZ, PT ;  /* 0x000000ff5c00720c */ /* 0x000fe20003f85270 */
[----:B------:R-:W-:-:S02]  /*8660*/  VIADD R19, R19, 0x1 ;  /* 0x0000000113137836 */ /* 0x000fc40000000000 */
[----:B------:R-:W-:-:S04]  /*8670*/  @!P3 PRMT R91, RZ, 0x654, R91 ;  /* 0x00000654ff5bb816 */ /* 0x000fc8000000005b */
[----:B------:R1:W-:Y:S01]  /*8680*/  @!P3 SYNCS.ARRIVE.TRANS64.RED.A1T0 RZ, [R91+URZ], RZ ;  /* 0x000000ff5bffb9a7 */ /* 0x0003e2000810043f */
[----:B------:R-:W-:-:S04]  /*8690*/  ISETP.NE.AND P3, PT, R19, 0x2, PT ;  /* 0x000000021300780c */ /* 0x000fc80003f65270 */
[----:B0-----:R-:W-:Y:S02]  /*86a0*/  SEL R12, RZ, 0x1, P3 ;  /* 0x00000001ff0c7807 */ /* 0x001fe40001800000 */
[----:B------:R-:W-:Y:S02]  /*86b0*/  SEL R19, R19, RZ, P3 ;  /* 0x000000ff13137207 */ /* 0x000fe40001800000 */
[----:B------:R-:W-:Y:S01]  /*86c0*/  LOP3.LUT R189, R189, R12, RZ, 0x3c, !PT ;  /* 0x0000000cbdbd7212 */ /* 0x000fe200078e3cff */
[----:B-1----:R-:W-:Y:S06]  /*86d0*/  @P4 BRA `(.L_x_2984) ;  /* 0xffffff9800544947 */ /* 0x002fec000383ffff */
[----:B------:R-:W0:Y:S01]  /*86e0*/  S2R R11, SR_TID.X ;  /* 0x00000000000b7919 */ /* 0x000e220000002100 */
[----:B------:R-:W-:Y:S02]  /*86f0*/  PLOP3.LUT P0, PT, PT, PT, PT, 0x8, 0x0 ;  /* 0x000000000000781c */ /* 0x000fe40003f0e170 */
[----:B0-----:R-:W-:-:S04]  /*8700*/  SHF.R.U32.HI R11, RZ, 0x7, R11 ;  /* 0x00000007ff0b7819 */ /* 0x001fc8000001160b */
[----:B------:R-:W-:-:S13]  /*8710*/  ISETP.NE.AND P4, PT, R11, 0x1, PT ;  /* 0x000000010b00780c */ /* 0x000fda0003f85270 */
[----:B------:R-:W-:Y:S06]  /*8720*/  @!P4 BAR.ARV 0x9, 0x100 ;  /* 0x024400000000cb1d */ /* 0x000fec0000002000 */
.L_x_2882:
[----:B------:R-:W0:Y:S01]  /*8730*/  LDC R0, c[0x0][0x448] ;  /* 0x00011200ff007b82 */ /* 0x000e220000000800 */
[----:B------:R-:W-:Y:S02]  /*8740*/  CS2R R150, SRZ ;  /* 0x0000000000967805 */ /* 0x000fe4000001ff00 */
[----:B------:R-:W-:Y:S02]  /*8750*/  CS2R R148, SRZ ;  /* 0x0000000000947805 */ /* 0x000fe4000001ff00 */
[----:B------:R-:W-:Y:S02]  /*8760*/  CS2R R146, SRZ ;  /* 0x0000000000927805 */ /* 0x000fe4000001ff00 */
[----:B------:R-:W-:Y:S02]  /*8770*/  CS2R R144, SRZ ;  /* 0x0000000000907805 */ /* 0x000fe4000001ff00 */
[----:B------:R-:W-:Y:S01]  /*8780*/  CS2R R34, SRZ ;  /* 0x0000000000227805 */ /* 0x000fe2000001ff00 */
[----:B------:R-:W-:Y:S01]  /*8790*/  IMAD.MOV.U32 R142, RZ, RZ, RZ ;  /* 0x000000ffff8e7224 */ /* 0x000fe200078e00ff */
[----:B------:R-:W-:Y:S01]  /*87a0*/  CS2R R32, SRZ ;  /* 0x0000000000207805 */ /* 0x000fe2000001ff00 */
[----:B------:R-:W-:Y:S01]  /*87b0*/  IMAD.MOV.U32 R141, RZ, RZ, RZ ;  /* 0x000000ffff8d7224 */ /* 0x000fe200078e00ff */
[----:B------:R-:W-:Y:S01]  /*87c0*/  MOV R138, RZ ;  /* 0x000000ff008a7202 */ /* 0x000fe20000000f00 */
        /* <DEDUP_REMOVED lines=14> */
[----:B0-----:R-:W-:Y:S01]  /*88b0*/  ISETP.NE.AND P1, PT, R0, 0x1, PT ;  /* 0x000000010000780c */ /* 0x001fe20003f25270 */
[----:B------:R-:W-:Y:S01]  /*88c0*/  VIADD R0, R191, 0x7f ;  /* 0x0000007fbf007836 */ /* 0x000fe20000000000 */
[----:B------:R-:W-:-:S02]  /*88d0*/  CS2R R110, SRZ ;  /* 0x00000000006e7805 */ /* 0x000fc4000001ff00 */
[----:B------:R-:W-:Y:S02]  /*88e0*/  CS2R R108, SRZ ;  /* 0x00000000006c7805 */ /* 0x000fe4000001ff00 */
[----:B---3--:R-:W-:Y:S02]  /*88f0*/  CS2R R106, SRZ ;  /* 0x00000000006a7805 */ /* 0x008fe4000001ff00 */
[----:B------:R-:W-:Y:S02]  /*8900*/  CS2R R104, SRZ ;  /* 0x0000000000687805 */ /* 0x000fe4000001ff00 */
[----:B------:R-:W-:Y:S02]  /*8910*/  CS2R R102, SRZ ;  /* 0x0000000000667805 */ /* 0x000fe4000001ff00 */
[----:B------:R-:W-:Y:S02]  /*8920*/  CS2R R100, SRZ ;  /* 0x0000000000647805 */ /* 0x000fe4000001ff00 */
[----:B------:R-:W-:Y:S01]  /*8930*/  CS2R R98, SRZ ;  /* 0x0000000000627805 */ /* 0x000fe2000001ff00 */
[----:B------:R-:W-:Y:S01]  /*8940*/  IMAD.MOV.U32 R36, RZ, RZ, RZ ;  /* 0x000000ffff247224 */ /* 0x000fe200078e00ff */
[----:B------:R-:W-:Y:S01]  /*8950*/  CS2R R10, SRZ ;  /* 0x00000000000a7805 */ /* 0x000fe2000001ff00 */
[----:B------:R-:W-:Y:S01]  /*8960*/  IMAD.MOV.U32 R94, RZ, RZ, RZ ;  /* 0x000000ffff5e7224 */ /* 0x000fe200078e00ff */
[----:B------:R-:W-:Y:S01]  /*8970*/  CS2R R90, SRZ ;  /* 0x00000000005a7805 */ /* 0x000fe2000001ff00 */
[----:B------:R-:W0:Y:S01]  /*8980*/  @P1 LDC R3, c[0x0][0x44c] ;  /* 0x00011300ff031b82 */ /* 0x000e220000000800 */
[----:B------:R-:W-:-:S07]  /*8990*/  IMAD.MOV.U32 R93, RZ, RZ, RZ ;  /* 0x000000ffff5d7224 */ /* 0x000fce00078e00ff */
[----:B------:R-:W1:Y:S01]  /*89a0*/  @P1 LDC R4, c[0x0][0x450] ;  /* 0x00011400ff041b82 */ /* 0x000e620000000800 */
[----:B0-----:R-:W-:-:S05]  /*89b0*/  @P1 IMAD.HI.U32 R3, R0, R3, RZ ;  /* 0x0000000300031227 */ /* 0x001fca00078e00ff */
[----:B-1----:R-:W-:Y:S02]  /*89c0*/  @P1 SHF.R.U32.HI R0, RZ, R4, R3 ;  /* 0x00000004ff001219 */ /* 0x002fe40000011603 */
[----:B------:R-:W-:-:S03]  /*89d0*/  PLOP3.LUT P1, PT, PT, PT, PT, 0x80, 0x0 ;  /* 0x000000000000781c */ /* 0x000fc60003f2f070 */
[----:B------:R-:W-:-:S05]  /*89e0*/  IMAD.IADD R0, R95, 0x1, R0 ;  /* 0x000000015f007824 */ /* 0x000fca00078e0200 */
[----:B------:R-:W-:-:S04]  /*89f0*/  SHF.R.S32.HI R3, RZ, 0x1f, R0 ;  /* 0x0000001fff037819 */ /* 0x000fc80000011400 */
[----:B------:R-:W-:Y:S01]  /*8a00*/  LEA.HI R3, R3, R0, RZ, 0x7 ;  /* 0x0000000003037211 */ /* 0x000fe200078f38ff */
[----:B------:R-:W-:-:S03]  /*8a10*/  IMAD.MOV.U32 R0, RZ, RZ, RZ ;  /* 0x000000ffff007224 */ /* 0x000fc600078e00ff */
[----:B------:R-:W-:-:S04]  /*8a20*/  SHF.R.S32.HI R3, RZ, 0x7, R3 ;  /* 0x00000007ff037819 */ /* 0x000fc80000011403 */
[----:B------:R-:W-:Y:S01]  /*8a30*/  VIMNMX R96, R96, R3, PT ;  /* 0x0000000360607248 */ /* 0x000fe20003fe0100 */
[----:B------:R-:W-:-:S03]  /*8a40*/  IMAD.MOV.U32 R3, RZ, RZ, RZ ;  /* 0x000000ffff037224 */ /* 0x000fc600078e00ff */
[----:B------:R-:W-:Y:S01]  /*8a50*/  ISETP.GE.AND P2, PT, R96, 0x1, PT ;  /* 0x000000016000780c */ /* 0x000fe20003f46270 */
[----:B------:R-:W-:-:S12]  /*8a60*/  @P0 BRA `(.L_x_2985) ;  /* 0x00000000000c0947 */ /* 0x000fd80003800000 */
[----:B------:R-:W0:Y:S01]  /*8a70*/  FENCE.VIEW.ASYNC.G ;  /* 0x00000000000073c6 */ /* 0x000e220000000100 */
[----:B------:R-:W-:Y:S05]  /*8a80*/  WARPSYNC.ALL ;  /* 0x0000000000007948 */ /* 0x000fea0003800000 */
[----:B0-----:R-:W-:Y:S06]  /*8a90*/  BAR.ARV 0xc, 0x180 ;  /* 0x0306000000007b1d */ /* 0x001fec0000002000 */
.L_x_2985:
[----:B------:R-:W-:Y:S01]  /*8aa0*/  CS2R R88, SRZ ;  /* 0x0000000000587805 */ /* 0x000fe2000001ff00 */
[----:B------:R-:W-:Y:S06]  /*8ab0*/  @!P2 BRA `(.L_x_2986) ;  /* 0x000000ec004ca947 */ /* 0x000fec0003800000 */
[----:B------:R-:W-:-:S03]  /*8ac0*/  UMOV UR4, 0xffffffff ;  /* 0xffffffff00047882 */ /* 0x000fc60000000000 */
[----:B------:R-:W-:Y:S05]  /*8ad0*/  BRA.DIV UR4, `(.L_x_2987) ;  /* 0x0000018a045c7947 */ /* 0x000fea000b800000 */
[----:B------:R0:W1:Y:S02]  /*8ae0*/  SHFL.IDX PT, R190, R220, RZ, 0x1f ;  /* 0x00001fffdcbe7589 */ /* 0x00006400000e0000 */
.L_x_3274:
[----:B-1----:R-:W-:-:S04]  /*8af0*/  LEA.HI R0, R190, R190, RZ, 0x1 ;  /* 0x000000bebe007211 */ /* 0x002fc800078f08ff */
[----:B------:R-:W-:Y:S01]  /*8b00*/  LOP3.LUT R3, R0, 0x1e, RZ, 0xc0, !PT ;  /* 0x0000001e00037812 */ /* 0x000fe200078ec0ff */
[----:B------:R-:W-:-:S04]  /*8b10*/  IMAD.U32 R0, RZ, RZ, UR40 ;  /* 0x00000028ff007e24 */ /* 0x000fc8000f8e00ff */
        /* <DEDUP_REMOVED lines=11> */
[----:B------:R1:W3:Y:S01]  /*8bd0*/  LDC.64 R14, c[0x4][R0] ;  /* 0x01000000000e7b82 */ /* 0x0002e20000000a00 */
        /* <DEDUP_REMOVED lines=8> */
[----:B-1--4-:R-:W-:-:S07]  /*8c60*/  IMAD.MOV.U32 R13, RZ, RZ, RZ ;  /* 0x000000ffff0d7224 */ /* 0x012fce00078e00ff */
[----:B------:R-:W-:-:S07]  /*8c70*/  LEPC R20, `(.L_x_2988) ;  /* 0x000000001014794e */ /* 0x000fce0000000000 */
[----:B0-23-5:R-:W-:Y:S05]  /*8c80*/  CALL.ABS.NOINC R14 ;  /* 0x000000000e007343 */ /* 0x02dfea0003c00000 */
.L_x_2988:
        /* <DEDUP_REMOVED lines=8> */
[----:B------:R1:W3:Y:S03]  /*8d10*/  SYNCS.PHASECHK.TRANS64.TRYWAIT P0, [R18+URZ+0x28800], R3 ;  /* 0x02880003120075a7 */ /* 0x0002e6000800017f */
[----:B---3--:R-:W-:Y:S05]  /*8d20*/  @!P0 NANOSLEEP.SYNCS 0x989680 ;  /* 0x009896800000895d */ /* 0x008fea0003900000 */
[----:B------:R-:W3:Y:S01]  /*8d30*/  @!P0 SYNCS.PHASECHK.TRANS64 P0, [R18+URZ+0x28800], R3 ;  /* 0x02880003120085a7 */ /* 0x000ee2000800007f */
[----:B------:R-:W-:Y:S04]  /*8d40*/  BSSY B0, `(.L_x_2990) ;  /* 0x0000006000007945 */ /* 0x000fe80003800000 */
[----:B---3--:R-:W-:Y:S05]  /*8d50*/  @P0 BRA `(.L_x_2991) ;  /* 0x0000000000100947 */ /* 0x008fea0003800000 */
.L_x_2992:
[----:B---3--:R3:W0:Y:S02]  /*8d60*/  SYNCS.PHASECHK.TRANS64.TRYWAIT P0, [R18+URZ+0x28800], R3 ;  /* 0x02880003120075a7 */ /* 0x008624000800017f */
[----:B0-----:R-:W-:Y:S05]  /*8d70*/  @!P0 NANOSLEEP.SYNCS 0x989680 ;  /* 0x009896800000895d */ /* 0x001fea0003900000 */
[----:B------:R-:W0:Y:S02]  /*8d80*/  @!P0 SYNCS.PHASECHK.TRANS64 P0, [R18+URZ+0x28800], R3 ;  /* 0x02880003120085a7 */ /* 0x000e24000800007f */
[----:B0-----:R-:W-:Y:S05]  /*8d90*/  @!P0 BRA `(.L_x_2992) ;  /* 0xfffffffc00f08947 */ /* 0x001fea000383ffff */
.L_x_2991:
[----:B------:R-:W-:Y:S05]  /*8da0*/  BSYNC B0 ;  /* 0x0000000000007941 */ /* 0x000fea0003800000 */
.L_x_2990:
[----:B------:R-:W-:Y:S05]  /*8db0*/  BRA `(.L_x_2993) ;  /* 0x0000005000f07947 */ /* 0x000fea0003800000 */
.L_x_2989:
        /* <DEDUP_REMOVED lines=28> */
[----:B0-23--:R-:W-:Y:S05]  /*8f80*/  CALL.ABS.NOINC R14 ;  /* 0x000000000e007343 */ /* 0x00dfea0003c00000 */
.L_x_2994:
[----:B------:R-:W-:Y:S01]  /*8f90*/  ULDC.U8 UR4, c[0x0][0x410] ;  /* 0x0001040000047ab9 */ /* 0x000fe20000000000 */
[----:B------:R-:W-:Y:S01]  /*8fa0*/  IMAD.IADD R57, R187, 0x1, R191 ;  /* 0x00000001bb397824 */ /* 0x000fe200078e02bf */
[----:B------:R-:W-:Y:S01]  /*8fb0*/  ISETP.NE.AND P0, PT, RZ, UR4, PT ;  /* 0x00000004ff007c0c */ /* 0x000fe2000bf05270 */
[----:B------:R-:W-:Y:S02]  /*8fc0*/  BSSY B0, `(.L_x_2995) ;  /* 0x0000513000007945 */ /* 0x000fe40003800000 */
[----:B------:R-:W-:-:S10]  /*8fd0*/  IMAD R3, R206, 0x20, R57 ;  /* 0x00000020ce037824 */ /* 0x000fd400078e0239 */
[----:B------:R-:W-:Y:S05]  /*8fe0*/  @!P0 BRA `(.L_x_2996) ;  /* 0x00000028005c8947 */ /* 0x000fea0003800000 */
[----:B------:R-:W1:Y:S01]  /*8ff0*/  LDC R21, c[0x0][0x448] ;  /* 0x00011200ff157b82 */ /* 0x000e620000000800 */
[----:B------:R-:W-:Y:S01]  /*9000*/  ULDC.64 UR4, c[0x0][0x3f8] ;  /* 0x0000fe0000047ab9 */ /* 0x000fe20000000a00 */
[----:B------:R-:W-:Y:S01]  /*9010*/  ULDC.64 UR6, c[0x0][0x408] ;  /* 0x0001020000067ab9 */ /* 0x000fe20000000a00 */
[----:B------:R-:W-:Y:S01]  /*9020*/  MOV R10, R24 ;  /* 0x00000018000a7202 */ /* 0x000fe20000000f00 */
[----:B------:R-:W-:Y:S02]  /*9030*/  IMAD.MOV.U32 R8, RZ, RZ, R26 ;  /* 0x000000ffff087224 */ /* 0x000fe400078e001a */
[----:B------:R-:W-:Y:S02]  /*9040*/  IMAD.MOV.U32 R9, RZ, RZ, R29 ;  /* 0x000000ffff097224 */ /* 0x000fe400078e001d */
[----:B------:R-:W-:Y:S01]  /*9050*/  IMAD.MOV.U32 R11, RZ, RZ, R31 ;  /* 0x000000ffff0b7224 */ /* 0x000fe200078e001f */
[----:B-1----:R-:W-:-:S13]  /*9060*/  ISETP.NE.AND P0, PT, R21, 0x1, PT ;  /* 0x000000011500780c */ /* 0x002fda0003f05270 */
[----:B------:R-:W1:Y:S08]  /*9070*/  @P0 LDC R0, c[0x0][0x44c] ;  /* 0x00011300ff000b82 */ /* 0x000e700000000800 */
[----:B------:R-:W3:Y:S01]  /*9080*/  @P0 LDC R5, c[0x0][0x450] ;  /* 0x00011400ff050b82 */ /* 0x000ee20000000800 */
[----:B-1----:R-:W-:-:S05]  /*9090*/  @P0 IMAD.HI.U32 R0, R3, R0, RZ ;  /* 0x0000000003000227 */ /* 0x002fca00078e00ff */
[----:B---3--:R-:W-:-:S04]  /*90a0*/  @P0 SHF.R.U32.HI R3, RZ, R5, R0 ;  /* 0x00000005ff030219 */ /* 0x008fc80000011600 */
[----:B------:R-:W-:Y:S01]  /*90b0*/  SHF.R.S32.HI R0, RZ, 0x1f, R3 ;  /* 0x0000001fff007819 */ /* 0x000fe20000011403 */
[----:B------:R-:W-:-:S04]  /*90c0*/  IMAD.WIDE.U32 R8, R3, UR4, R8 ;  /* 0x0000000403087c25 */ /* 0x000fc8000f8e0008 */
[C---:B------:R-:W-:Y:S02]  /*90d0*/  IMAD R4, R0.reuse, UR4, RZ ;  /* 0x0000000400047c24 */ /* 0x040fe4000f8e02ff */
[----:B------:R-:W-:Y:S02]  /*90e0*/  IMAD R0, R0, UR6, RZ ;  /* 0x0000000600007c24 */ /* 0x000fe4000f8e02ff */
[C---:B----4-:R-:W-:Y:S01]  /*90f0*/  IMAD R13, R3.reuse, UR5, R4 ;  /* 0x00000005030d7c24 */ /* 0x050fe2000f8e0204 */
        /* <DEDUP_REMOVED lines=16> */
.L_x_3280:
[----:B------:R-:W-:Y:S01]  /*9200*/  IMAD R74, R192, R21, RZ ;  /* 0x00000015c04a7224 */ /* 0x000fe200078e02ff */
[----:B------:R-:W-:Y:S01]  /*9210*/  BSSY B1, `(.L_x_2998) ;  /* 0x000001e000017945 */ /* 0x000fe20003800000 */
[----:B------:R-:W-:Y:S02]  /*9220*/  CS2R R48, SRZ ;  /* 0x0000000000307805 */ /* 0x000fe4000001ff00 */
[----:B------:R-:W-:Y:S02]  /*9230*/  CS2R R44, SRZ ;  /* 0x00000000002c7805 */ /* 0x000fe4000001ff00 */
[----:B--2---:R-:W-:Y:S02]  /*9240*/  CS2R R46, SRZ ;  /* 0x00000000002e7805 */ /* 0x004fe4000001ff00 */
        /* <DEDUP_REMOVED lines=26> */
.L_x_2999:
[----:B------:R-:W-:Y:S05]  /*93f0*/  BSYNC B1 ;  /* 0x0000000000017941 */ /* 0x000fea0003800000 */
.L_x_2998:
[----:B---3-5:R-:W-:Y:S01]  /*9400*/  IMAD.MOV.U32 R0, RZ, RZ, R48 ;  /* 0x000000ffff007224 */ /* 0x028fe200078e0030 */
[----:B----4-:R-:W-:Y:S01]  /*9410*/  MOV R3, R49 ;  /* 0x0000003100037202 */ /* 0x010fe20000000f00 */
[----:B0-----:R-:W-:Y:S01]  /*9420*/  IMAD.MOV.U32 R4, RZ, RZ, R44 ;  /* 0x000000ffff047224 */ /* 0x001fe200078e002c */
[----:B------:R-:W-:Y:S01]  /*9430*/  UMOV UR4, 0xffffffff ;  /* 0xffffffff00047882 */ /* 0x000fe20000000000 */
        /* <DEDUP_REMOVED lines=12> */
[----:B------:R-:W-:Y:S02]  /*9500*/  PRMT R72, R4, 0x7610, R72 ;  /* 0x0000761004487816 */ /* 0x000fe40000000048 */
[----:B------:R-:W-:Y:S01]  /*9510*/  PRMT R73, R9, 0x7610, R73 ;  /* 0x0000761009497816 */ /* 0x000fe20000000049 */
[----:B------:R-:W-:Y:S06]  /*9520*/  BRA.DIV UR4, `(.L_x_3000) ;  /* 0x0000018204647947 */ /* 0x000fec000b800000 */
[----:B------:R0:W3:Y:S04]  /*9530*/  SHFL.IDX PT, R0, R6, 0x1, 0x181f ;  /* 0x00381f0006007f89 */ /* 0x0000e800000e0000 */
[----:B------:R0:W4:Y:S04]  /*9540*/  SHFL.IDX PT, R3, R5, 0x1, 0x181f ;  /* 0x00381f0005037f89 */ /* 0x00012800000e0000 */
[----:B------:R0:W0:Y:S04]  /*9550*/  SHFL.IDX PT, R4, R8, 0x1, 0x181f ;  /* 0x00381f0008047f89 */ /* 0x00002800000e0000 */
[----:B--2---:R2:W0:Y:S02]  /*9560*/  SHFL.IDX PT, R14, R7, 0x1, 0x181f ;  /* 0x00381f00070e7f89 */ /* 0x00442400000e0000 */
.L_x_3286:
        /* <DEDUP_REMOVED lines=22> */
[----:B------:R-:W-:Y:S02]  /*96d0*/  CS2R R38, SRZ ;  /* 0x0000000000267805 */ /* 0x000fe4000001ff00 */
[----:B------:R-:W-:Y:S01]  /*96e0*/  @!P4 IADD3.X R11, R0, R9, RZ, P0, !PT ;  /* 0x00000009000bc210 */ /* 0x000fe200007fe4ff */
[C---:B------:R-:W-:Y:S01]  /*96f0*/  @!P4 IMAD.X R13, R4.reuse, 0x1, R9, P1 ;  /* 0x00000001040dc824 */ /* 0x040fe200008e0609 */
[----:B------:R0:W5:Y:S01]  /*9700*/  @!P5 LD.E.64 R32, desc[UR42][R20.64] ;  /* 0x0000002a1420d980 */ /* 0x000162000c101b00 */
[----:B------:R-:W-:-:S03]  /*9710*/  @!P5 IMAD.X R15, R4, 0x1, R15, P3 ;  /* 0x00000001040fd824 */ /* 0x000fc600018e060f */
[----:B------:R0:W5:Y:S04]  /*9720*/  @!P4 LD.E.64 R36, desc[UR42][R10.64] ;  /* 0x0000002a0a24c980 */ /* 0x000168000c101b00 */
[----:B------:R0:W5:Y:S04]  /*9730*/  @!P5 LD.E.64 R34, desc[UR42][R14.64] ;  /* 0x0000002a0e22d980 */ /* 0x000168000c101b00 */
[----:B------:R0:W5:Y:S02]  /*9740*/  @!P4 LD.E.64 R38, desc[UR42][R12.64] ;  /* 0x0000002a0c26c980 */ /* 0x000164000c101b00 */
.L_x_3002:
[----:B------:R-:W-:Y:S05]  /*9750*/  BSYNC B1 ;  /* 0x0000000000017941 */ /* 0x000fea0003800000 */
.L_x_3001:
        /* <DEDUP_REMOVED lines=22> */
.L_x_3292:
[----:B------:R-:W-:Y:S01]  /*98c0*/  IADD3 R9, R57, 0x40, RZ ;  /* 0x0000004039097810 */ /* 0x000fe20007ffe0ff */
[----:B------:R-:W-:Y:S01]  /*98d0*/  BSSY B1, `(.L_x_3004) ;  /* 0x000001e000017945 */ /* 0x000fe20003800000 */
[----:B------:R-:W-:Y:S02]  /*98e0*/  CS2R R30, SRZ ;  /* 0x00000000001e7805 */ /* 0x000fe4000001ff00 */
[----:B------:R-:W-:Y:S02]  /*98f0*/  CS2R R20, SRZ ;  /* 0x0000000000147805 */ /* 0x000fe4000001ff00 */
[----:B------:R-:W-:Y:S02]  /*9900*/  ISETP.GE.AND P0, PT, R9, R74, PT ;  /* 0x0000004a0900720c */ /* 0x000fe40003f06270 */
[----:B------:R-:W-:Y:S02]  /*9910*/  CS2R R28, SRZ ;  /* 0x00000000001c7805 */ /* 0x000fe4000001ff00 */
[----:B------:R-:W-:-:S09]  /*9920*/  CS2R R24, SRZ ;  /* 0x0000000000187805 */ /* 0x000fd2000001ff00 */
        /* <DEDUP_REMOVED lines=24> */
.L_x_3005:
[----:B------:R-:W-:Y:S05]  /*9ab0*/  BSYNC B1 ;  /* 0x0000000000017941 */ /* 0x000fea0003800000 */
.L_x_3004:
[----:B----45:R-:W-:Y:S01]  /*9ac0*/  IMAD.MOV.U32 R3, RZ, RZ, R31 ;  /* 0x000000ffff037224 */ /* 0x030fe200078e001f */
[----:B------:R-:W-:Y:S01]  /*9ad0*/  UMOV UR4, 0xffffffff ;  /* 0xffffffff00047882 */ /* 0x000fe20000000000 */
[----:B0-----:R-:W-:Y:S01]  /*9ae0*/  IMAD.MOV.U32 R4, RZ, RZ, R20 ;  /* 0x000000ffff047224 */ /* 0x001fe200078e0014 */
[----:B------:R-:W-:Y:S01]  /*9af0*/  CS2R R26, SRZ ;  /* 0x00000000001a7805 */ /* 0x000fe2000001ff00 */
[----:B------:R-:W-:Y:S01]  /*9b00*/  IMAD.MOV.U32 R9, RZ, RZ, R21 ;  /* 0x000000ffff097224 */ /* 0x000fe200078e0015 */
[----:B------:R-:W-:Y:S01]  /*9b10*/  PRMT R59, R3, 0x7610, R59 ;  /* 0x00007610033b7816 */ /* 0x000fe2000000003b */
[----:B---3--:R-:W-:Y:S01]  /*9b20*/  IMAD.MOV.U32 R0, RZ, RZ, R30 ;  /* 0x000000ffff007224 */ /* 0x008fe200078e001e */
        /* <DEDUP_REMOVED lines=15> */
[----:B------:R0:W0:Y:S02]  /*9c20*/  SHFL.IDX PT, R14, R7, 0x3, 0x181f ;  /* 0x00781f00070e7f89 */ /* 0x00002400000e0000 */
.L_x_3298:
[----:B------:R-:W-:Y:S01]  /*9c30*/  VIADD R57, R57, 0x60 ;  /* 0x0000006039397836 */ /* 0x000fe20000000000 */
[----:B------:R-:W-:Y:S01]  /*9c40*/  BSSY B1, `(.L_x_3007) ;  /* 0x000001d000017945 */ /* 0x000fe20003800000 */
[----:B------:R-:W-:Y:S02]  /*9c50*/  CS2R R10, SRZ ;  /* 0x00000000000a7805 */ /* 0x000fe4000001ff00 */
[----:B------:R-:W-:Y:S02]  /*9c60*/  CS2R R12, SRZ ;  /* 0x00000000000c7805 */ /* 0x000fe4000001ff00 */
[----:B01----:R-:W-:Y:S02]  /*9c70*/  CS2R R8, SRZ ;  /* 0x0000000000087805 */ /* 0x003fe4000001ff00 */
        /* <DEDUP_REMOVED lines=16> */
[C---:B--23--:R-:W-:Y:S02]  /*9d80*/  @!P4 IMAD.X R7, R0.reuse, 0x1, R5, P0 ;  /* 0x000000010007c824 */ /* 0x04cfe400000e0605 */
        /* <DEDUP_REMOVED lines=8> */
.L_x_3008:
[----:B------:R-:W-:Y:S05]  /*9e10*/  BSYNC B1 ;  /* 0x0000000000017941 */ /* 0x000fea0003800000 */
.L_x_3007:
        /* <DEDUP_REMOVED lines=9> */
[----:B--2---:R-:W-:Y:S01]  /*9eb0*/  IMAD.MOV.U32 R7, RZ, RZ, R13 ;  /* 0x000000ffff077224 */ /* 0x004fe200078e000d */
[----:B------:R-:W-:Y:S01]  /*9ec0*/  BSSY B1, `(.L_x_3009) ;  /* 0x000000d000017945 */ /* 0x000fe20003800000 */
[----:B------:R-:W-:Y:S01]  /*9ed0*/  PRMT R66, R3, 0x7610, R66 ;  /* 0x0000761003427816 */ /* 0x000fe20000000042 */
[----:B------:R-:W-:Y:S01]  /*9ee0*/  IMAD.MOV.U32 R3, RZ, RZ, R10 ;  /* 0x000000ffff037224 */ /* 0x000fe200078e000a */
[----:B------:R-:W-:Y:S01]  /*9ef0*/  PRMT R14, R4, 0x7610, R14 ;  /* 0x00007610040e7816 */ /* 0x000fe2000000000e */
[----:B------:R-:W-:Y:S01]  /*9f00*/  IMAD.MOV.U32 R4, RZ, RZ, R8 ;  /* 0x000000ffff047224 */ /* 0x000fe200078e0008 */
[----:B------:R-:W-:-:S02]  /*9f10*/  MOV R5, UR4 ;  /* 0x0000000400057c02 */ /* 0x000fc40008000f00 */
[----:B------:R-:W-:Y:S01]  /*9f20*/  PRMT R68, R6, 0x7610, R68 ;  /* 0x0000761006447816 */ /* 0x000fe20000000044 */
[----:B------:R-:W-:Y:S01]  /*9f30*/  IMAD.MOV.U32 R6, RZ, RZ, R9 ;  /* 0x000000ffff067224 */ /* 0x000fe200078e0009 */
[----:B------:R-:W-:Y:S02]  /*9f40*/  SHF.L.U32 R5, R5, 0x1f, RZ ;  /* 0x0000001f05057819 */ /* 0x000fe400000006ff */
[----:B------:R-:W-:Y:S02]  /*9f50*/  ISETP.GE.AND P1, PT, R187, R0, PT ;  /* 0x00000000bb00720c */ /* 0x000fe40003f26270 */
[----:B------:R-:W0:Y:S01]  /*9f60*/  SYNCS.PHASECHK.TRANS64.TRYWAIT P0, [R18+URZ+0x28800], R5 ;  /* 0x02880005120075a7 */ /* 0x000e22000800017f */
[----:B------:R-:W-:Y:S01]  /*9f70*/  PRMT R69, R7, 0x7610, R69 ;  /* 0x0000761007457816 */ /* 0x000fe20000000045 */
[----:B0-----:R-:W-:Y:S09]  /*9f80*/  @!P0 BRA `(.L_x_3010) ;  /* 0x0000017c001c8947 */ /* 0x001ff20003800000 */
.L_x_3299:
[----:B------:R-:W-:Y:S05]  /*9f90*/  BSYNC B1 ;  /* 0x0000000000017941 */ /* 0x000fea0003800000 */
.L_x_3009:
[----:B------:R-:W-:Y:S01]  /*9fa0*/  BSSY B1, `(.L_x_3011) ;  /* 0x0000067000017945 */ /* 0x000fe20003800000 */
        /* <DEDUP_REMOVED lines=9> */
[----:B------:R-:W-:Y:S02]  /*a040*/  SHF.R.U32.HI R78, RZ, 0x10, R49 ;  /* 0x00000010ff4e7819 */ /* 0x000fe40000011631 */
[----:B------:R-:W-:Y:S02]  /*a050*/  SHF.R.U32.HI R75, RZ, 0x10, R47 ;  /* 0x00000010ff4b7819 */ /* 0x000fe4000001162f */
[----:B------:R-:W-:Y:S02]  /*a060*/  PRMT R78, R43, 0x5432, R78 ;  /* 0x000054322b4e7816 */ /* 0x000fe4000000004e */
[----:B------:R-:W-:Y:S02]  /*a070*/  SHF.R.U64 R77, R48, 0x10, R49 ;  /* 0x00000010304d7819 */ /* 0x000fe40000001231 */
[----:B------:R-:W-:Y:S01]  /*a080*/  PRMT R75, R79, 0x5410, R75 ;  /* 0x000054104f4b7816 */ /* 0x000fe2000000004b */
[----:B------:R-:W-:Y:S01]  /*a090*/  IMAD.U32 R79, R78, 0x10000, RZ ;  /* 0x000100004e4f7824 */ /* 0x000fe200078e00ff */
[----:B------:R-:W-:-:S02]  /*a0a0*/  SHF.R.U64 R74, R46, 0x10, R47 ;  /* 0x000000102e4a7819 */ /* 0x000fc4000000122f */
[----:B------:R-:W-:Y:S01]  /*a0b0*/  PRMT R77, R76, 0x5410, R77 ;  /* 0x000054104c4d7816 */ /* 0x000fe2000000004d */
[C---:B------:R-:W-:Y:S01]  /*a0c0*/  IMAD.U32 R76, R75.reuse, 0x10000, RZ ;  /* 0x000100004b4c7824 */ /* 0x040fe200078e00ff */
[----:B------:R-:W-:Y:S02]  /*a0d0*/  LOP3.LUT R78, R78, 0xffff0000, RZ, 0xc0, !PT ;  /* 0xffff00004e4e7812 */ /* 0x000fe400078ec0ff */
[----:B------:R-:W-:Y:S02]  /*a0e0*/  LOP3.LUT R75, R75, 0xffff0000, RZ, 0xc0, !PT ;  /* 0xffff00004b4b7812 */ /* 0x000fe400078ec0ff */
[----:B------:R-:W-:Y:S02]  /*a0f0*/  PRMT R74, R50, 0x5432, R74 ;  /* 0x00005432324a7816 */ /* 0x000fe4000000004a */
[C---:B0-----:R-:W-:Y:S01]  /*a100*/  LOP3.LUT R47, R6.reuse, 0xffff0000, RZ, 0xc0, !PT ;  /* 0xffff0000062f7812 */ /* 0x041fe200078ec0ff */
[----:B------:R-:W-:Y:S01]  /*a110*/  IMAD.U32 R46, R6, 0x10000, RZ ;  /* 0x00010000062e7824 */ /* 0x000fe200078e00ff */
[C---:B------:R-:W-:Y:S01]  /*a120*/  LOP3.LUT R49, R7.reuse, 0xffff0000, RZ, 0xc0, !PT ;  /* 0xffff000007317812 */ /* 0x040fe200078ec0ff */
[----:B------:R-:W-:Y:S01]  /*a130*/  IMAD.U32 R48, R7, 0x10000, RZ ;  /* 0x0001000007307824 */ /* 0x000fe200078e00ff */
[----:B------:R-:W-:Y:S01]  /*a140*/  SHF.L.U32 R6, R4, 0x10, RZ ;  /* 0x0000001004067819 */ /* 0x000fe200000006ff */
[C---:B------:R-:W-:Y:S01]  /*a150*/  FMUL.FTZ R81, R47.reuse, R79 ;  /* 0x0000004f2f517220 */ /* 0x040fe20000410000 */
[----:B------:R-:W-:Y:S01]  /*a160*/  FMUL.FTZ R80, R47, R76 ;  /* 0x0000004c2f507220 */ /* 0x000fe20000410000 */
[----:B------:R-:W-:Y:S01]  /*a170*/  FMUL.FTZ R47, R49, R78 ;  /* 0x0000004e312f7220 */ /* 0x000fe20000410000 */
[----:B------:R-:W-:-:S02]  /*a180*/  IMAD.U32 R7, R5, 0x10000, RZ ;  /* 0x0001000005077824 */ /* 0x000fc400078e00ff */
[C---:B------:R-:W-:Y:S01]  /*a190*/  FFMA.FTZ R81, R46.reuse, R76, -R81 ;  /* 0x0000004c2e517223 */ /* 0x040fe20000010851 */
[----:B------:R-:W-:Y:S01]  /*a1a0*/  FFMA.FTZ R80, R46, R79, R80 ;  /* 0x0000004f2e507223 */ /* 0x000fe20000010050 */
[-C--:B------:R-:W-:Y:S01]  /*a1b0*/  FFMA.FTZ R79, R48, R75.reuse, -R47 ;  /* 0x0000004b304f7223 */ /* 0x080fe2000001082f */
[----:B------:R-:W-:Y:S01]  /*a1c0*/  IMAD.U32 R47, R74, 0x10000, RZ ;  /* 0x000100004a2f7824 */ /* 0x000fe200078e00ff */
[----:B------:R-:W-:Y:S01]  /*a1d0*/  LOP3.LUT R4, R4, 0xffff0000, RZ, 0xc0, !PT ;  /* 0xffff000004047812 */ /* 0x000fe200078ec0ff */
[----:B------:R-:W-:Y:S01]  /*a1e0*/  FMUL.FTZ R83, R49, R75 ;  /* 0x0000004b31537220 */ /* 0x000fe20000410000 */
        /* <DEDUP_REMOVED lines=17> */
[----:B------:R1:W-:Y:S02]  /*a300*/  STS.128 [R202], R4 ;  /* 0x00000004ca007388 */ /* 0x0003e40000000c00 */
.L_x_3014:
[----:B------:R-:W-:Y:S05]  /*a310*/  BSYNC B2 ;  /* 0x0000000000027941 */ /* 0x000fea0003800000 */
.L_x_3013:
[----:B------:R-:W-:Y:S05]  /*a320*/  @P1 BRA `(.L_x_3012) ;  /* 0x0000000000b81947 */ /* 0x000fea0003800000 */
[----:B01----:R-:W0:Y:S01]  /*a330*/  LDS.128 R4, [R202+0x4000] ;  /* 0x00400000ca047984 */ /* 0x003e220000000c00 */
        /* <DEDUP_REMOVED lines=21> */
[----:B------:R-:W-:Y:S01]  /*a490*/  FFMA.FTZ R75, R40, R47, R74 ;  /* 0x0000002f284b7223 */ /* 0x000fe2000001004a */
[-C--:B------:R-:W-:Y:S01]  /*a4a0*/  FMUL.FTZ R47, R45, R73.reuse ;  /* 0x000000492d2f7220 */ /* 0x080fe20000410000 */
[----:B------:R-:W-:Y:S01]  /*a4b0*/  FFMA.FTZ R73, R44, R73, -R41 ;  /* 0x000000492c497223 */ /* 0x000fe20000010829 */
        /* <DEDUP_REMOVED lines=9> */
[----:B------:R-:W-:-:S02]  /*a550*/  FMUL.FTZ R44, R4, R41 ;  /* 0x00000029042c7220 */ /* 0x000fc40000410000 */
[C---:B------:R-:W-:Y:S01]  /*a560*/  FMUL.FTZ R46, R5.reuse, R40 ;  /* 0x00000028052e7220 */ /* 0x040fe20000410000 */
[C---:B------:R-:W-:Y:S01]  /*a570*/  FFMA.FTZ R4, R6.reuse, R41, -R47 ;  /* 0x0000002906047223 */ /* 0x040fe2000001082f */
[-C--:B------:R-:W-:Y:S01]  /*a580*/  FMUL.FTZ R49, R5, R72.reuse ;  /* 0x0000004805317220 */ /* 0x080fe20000410000 */
[----:B------:R-:W-:Y:S01]  /*a590*/  FFMA.FTZ R45, R6, R45, R44 ;  /* 0x0000002d062d7223 */ /* 0x000fe2000001002c */
[----:B------:R-:W-:Y:S01]  /*a5a0*/  FFMA.FTZ R5, R7, R72, -R46 ;  /* 0x0000004807057223 */ /* 0x000fe2000001082e */
[----:B------:R-:W-:Y:S01]  /*a5b0*/  F2FP.BF16.F32.PACK_AB R6, R75, R48 ;  /* 0x000000304b06723e */ /* 0x000fe200000010ff */
[----:B------:R-:W-:Y:S01]  /*a5c0*/  FFMA.FTZ R40, R7, R40, R49 ;  /* 0x0000002807287223 */ /* 0x000fe20000010031 */
[----:B------:R-:W-:Y:S02]  /*a5d0*/  F2FP.BF16.F32.PACK_AB R7, R70, R73 ;  /* 0x000000494607723e */ /* 0x000fe400000010ff */
[----:B------:R-:W-:Y:S02]  /*a5e0*/  F2FP.BF16.F32.PACK_AB R4, R45, R4 ;  /* 0x000000042d04723e */ /* 0x000fe400000010ff */
[----:B------:R-:W-:-:S05]  /*a5f0*/  F2FP.BF16.F32.PACK_AB R5, R40, R5 ;  /* 0x000000052805723e */ /* 0x000fca00000010ff */
[----:B------:R2:W-:Y:S02]  /*a600*/  STS.128 [R202+0x4000], R4 ;  /* 0x00400004ca007388 */ /* 0x0005e40000000c00 */
.L_x_3012:
[----:B------:R-:W-:Y:S05]  /*a610*/  BSYNC B1 ;  /* 0x0000000000017941 */ /* 0x000fea0003800000 */
.L_x_3011:
        /* <DEDUP_REMOVED lines=54> */
.L_x_3018:
[----:B------:R-:W-:Y:S05]  /*a980*/  BSYNC B2 ;  /* 0x0000000000027941 */ /* 0x000fea0003800000 */
.L_x_3017:
        /* <DEDUP_REMOVED lines=15> */
[C---:B------:R-:W-:Y:S01]  /*aa80*/  IMAD.U32 R34, R7.reuse, 0x10000, RZ ;  /* 0x0001000007227824 */ /* 0x040fe200078e00ff */
[----:B------:R-:W-:Y:S01]  /*aa90*/  LOP3.LUT R35, R7, 0xffff0000, RZ, 0xc0, !PT ;  /* 0xffff000007237812 */ /* 0x000fe200078ec0ff */
[----:B------:R-:W-:Y:S01]  /*aaa0*/  IMAD.U32 R7, R5, 0x10000, RZ ;  /* 0x0001000005077824 */ /* 0x000fe200078e00ff */
[----:B------:R-:W-:Y:S01]  /*aab0*/  SHF.L.U32 R32, R6, 0x10, RZ ;  /* 0x0000001006207819 */ /* 0x000fe200000006ff */
[C---:B------:R-:W-:Y:S01]  /*aac0*/  FMUL.FTZ R38, R33.reuse, R36 ;  /* 0x0000002421267220 */ /* 0x040fe20000410000 */
[----:B------:R-:W-:Y:S01]  /*aad0*/  FMUL.FTZ R39, R33, R37 ;  /* 0x0000002521277220 */ /* 0x000fe20000410000 */
[----:B------:R-:W-:Y:S01]  /*aae0*/  FMUL.FTZ R33, R35, R54 ;  /* 0x0000003623217220 */ /* 0x000fe20000410000 */
[----:B------:R-:W-:-:S02]  /*aaf0*/  IMAD.U32 R6, R4, 0x10000, RZ ;  /* 0x0001000004067824 */ /* 0x000fc400078e00ff */
[C---:B------:R-:W-:Y:S01]  /*ab00*/  FFMA.FTZ R41, R32.reuse, R37, R38 ;  /* 0x0000002520297223 */ /* 0x040fe20000010026 */
        /* <DEDUP_REMOVED lines=23> */
.L_x_3016:
[----:B------:R-:W-:Y:S05]  /*ac80*/  BSYNC B1 ;  /* 0x0000000000017941 */ /* 0x000fea0003800000 */
.L_x_3015:
        /* <DEDUP_REMOVED lines=17> */
[----:B------:R-:W-:Y:S02]  /*ada0*/  PRMT R60, R60, 0x5410, R33 ;  /* 0x000054103c3c7816 */ /* 0x000fe40000000021 */
[C---:B------:R-:W-:Y:S02]  /*adb0*/  SHF.L.U32 R33, R59.reuse, 0x10, RZ ;  /* 0x000000103b217819 */ /* 0x040fe400000006ff */
        /* <DEDUP_REMOVED lines=35> */
.L_x_3022:
[----:B------:R-:W-:Y:S05]  /*aff0*/  BSYNC B2 ;  /* 0x0000000000027941 */ /* 0x000fea0003800000 */
.L_x_3021:
        /* <DEDUP_REMOVED lines=29> */
[----:B------:R-:W-:Y:S01]  /*b1d0*/  IMAD.U32 R21, R51, 0x10000, RZ ;  /* 0x0001000033157824 */ /* 0x000fe200078e00ff */
[C---:B------:R-:W-:Y:S01]  /*b1e0*/  SHF.L.U32 R25, R43.reuse, 0x10, RZ ;  /* 0x000000102b197819 */ /* 0x040fe200000006ff */
[----:B------:R-:W-:Y:S01]  /*b1f0*/  FFMA.FTZ R35, R24, R50, R29 ;  /* 0x0000003218237223 */ /* 0x000fe2000001001d */
[----:B------:R-:W-:Y:S01]  /*b200*/  LOP3.LUT R28, R43, 0xffff0000, RZ, 0xc0, !PT ;  /* 0xffff00002b1c7812 */ /* 0x000fe200078ec0ff */
[C---:B------:R-:W-:Y:S01]  /*b210*/  FMUL.FTZ R24, R4.reuse, R21 ;  /* 0x0000001504187220 */ /* 0x040fe20000410000 */
[----:B------:R-:W-:Y:S01]  /*b220*/  LOP3.LUT R20, R51, 0xffff0000, RZ, 0xc0, !PT ;  /* 0xffff000033147812 */ /* 0x000fe200078ec0ff */
[----:B------:R-:W-:-:S02]  /*b230*/  FMUL.FTZ R29, R4, R25 ;  /* 0x00000019041d7220 */ /* 0x000fc40000410000 */
[C---:B------:R-:W-:Y:S01]  /*b240*/  FMUL.FTZ R30, R5.reuse, R28 ;  /* 0x0000001c051e7220 */ /* 0x040fe20000410000 */
[C---:B------:R-:W-:Y:S01]  /*b250*/  FFMA.FTZ R25, R6.reuse, R25, R24 ;  /* 0x0000001906197223 */ /* 0x040fe20000010018 */
[-C--:B------:R-:W-:Y:S01]  /*b260*/  FMUL.FTZ R31, R5, R20.reuse ;  /* 0x00000014051f7220 */ /* 0x080fe20000410000 */
[----:B------:R-:W-:Y:S01]  /*b270*/  FFMA.FTZ R4, R6, R21, -R29 ;  /* 0x0000001506047223 */ /* 0x000fe2000001081d */
[----:B------:R-:W-:Y:S01]  /*b280*/  FFMA.FTZ R5, R7, R20, -R30 ;  /* 0x0000001407057223 */ /* 0x000fe2000001081e */
[----:B------:R-:W-:Y:S01]  /*b290*/  F2FP.BF16.F32.PACK_AB R6, R33, R32 ;  /* 0x000000202106723e */ /* 0x000fe200000010ff */
[----:B------:R-:W-:Y:S01]  /*b2a0*/  FFMA.FTZ R28, R7, R28, R31 ;  /* 0x0000001c071c7223 */ /* 0x000fe2000001001f */
[----:B------:R-:W-:Y:S02]  /*b2b0*/  F2FP.BF16.F32.PACK_AB R7, R35, R52 ;  /* 0x000000342307723e */ /* 0x000fe400000010ff */
[----:B------:R-:W-:Y:S02]  /*b2c0*/  F2FP.BF16.F32.PACK_AB R4, R25, R4 ;  /* 0x000000041904723e */ /* 0x000fe400000010ff */
[----:B------:R-:W-:-:S05]  /*b2d0*/  F2FP.BF16.F32.PACK_AB R5, R28, R5 ;  /* 0x000000051c05723e */ /* 0x000fca00000010ff */
[----:B------:R4:W-:Y:S02]  /*b2e0*/  STS.128 [R202+0x6000], R4 ;  /* 0x00600004ca007388 */ /* 0x0009e40000000c00 */
.L_x_3020:
[----:B------:R-:W-:Y:S05]  /*b2f0*/  BSYNC B1 ;  /* 0x0000000000017941 */ /* 0x000fea0003800000 */
.L_x_3019:
[----:B------:R-:W-:-:S13]  /*b300*/  ISETP.GE.AND P0, PT, R217, R0, PT ;  /* 0x00000000d900720c */ /* 0x000fda0003f06270 */
[----:B------:R-:W-:Y:S05]  /*b310*/  @P0 BRA `(.L_x_3023) ;  /* 0x0000002c00740947 */ /* 0x000fea0003800000 */
[----:B------:R-:W5:Y:S01]  /*b320*/  LDC R0, c[0x0][0x3f4] ;  /* 0x0000fd00ff007b82 */ /* 0x000f620000000800 */
[----:B------:R-:W-:Y:S01]  /*b330*/  BSSY B1, `(.L_x_3024) ;  /* 0x0000032000017945 */ /* 0x000fe20003800000 */
[-C--:B-----5:R-:W-:Y:S02]  /*b340*/  ISETP.GE.AND P0, PT, R22, R0.reuse, PT ;  /* 0x000000001600720c */ /* 0x0a0fe40003f06270 */
[----:B------:R-:W-:-:S11]  /*b350*/  ISETP.GE.AND P1, PT, R185, R0, PT ;  /* 0x00000000b900720c */ /* 0x000fd60003f26270 */
[----:B------:R-:W-:Y:S05]  /*b360*/  @P0 BRA `(.L_x_3025) ;  /* 0x0000000000b80947 */ /* 0x000fea0003800000 */
[----:B01234-:R-:W0:Y:S01]  /*b370*/  LDS.128 R4, [R202+0x3000] ;  /* 0x00300000ca047984 */ /* 0x01fe220000000c00 */
[--C-:B------:R-:W-:Y:S02]  /*b380*/  SHF.R.U64 R21, R12, 0x10, R13.reuse ;  /* 0x000000100c157819 */ /* 0x100fe4000000120d */
[----:B------:R-:W-:Y:S02]  /*b390*/  SHF.R.U32.HI R12, RZ, 0x10, R13 ;  /* 0x00000010ff0c7819 */ /* 0x000fe4000001160d */
[--C-:B------:R-:W-:Y:S02]  /*b3a0*/  SHF.R.U64 R13, R26, 0x10, R27.reuse ;  /* 0x000000101a0d7819 */ /* 0x100fe4000000121b */
[----:B------:R-:W-:Y:S02]  /*b3b0*/  SHF.R.U32.HI R26, RZ, 0x10, R27 ;  /* 0x00000010ff1a7819 */ /* 0x000fe4000001161b */
[----:B------:R-:W-:Y:S02]  /*b3c0*/  PRMT R69, R69, 0x5410, R12 ;  /* 0x0000541045457816 */ /* 0x000fe4000000000c */
[----:B------:R-:W-:-:S02]  /*b3d0*/  PRMT R67, R67, 0x5410, R26 ;  /* 0x0000541043437816 */ /* 0x000fc4000000001a */
[----:B------:R-:W-:Y:S02]  /*b3e0*/  PRMT R66, R66, 0x5410, R13 ;  /* 0x0000541042427816 */ /* 0x000fe4000000000d */
[----:B------:R-:W-:Y:S01]  /*b3f0*/  PRMT R68, R68, 0x5410, R21 ;  /* 0x0000541044447816 */ /* 0x000fe20000000015 */
[C---:B------:R-:W-:Y:S01]  /*b400*/  IMAD.U32 R24, R67.reuse, 0x10000, RZ ;  /* 0x0001000043187824 */ /* 0x040fe200078e00ff */
[----:B------:R-:W-:Y:S01]  /*b410*/  LOP3.LUT R67, R67, 0xffff0000, RZ, 0xc0, !PT ;  /* 0xffff000043437812 */ /* 0x000fe200078ec0ff */
[C---:B------:R-:W-:Y:S01]  /*b420*/  IMAD.U32 R21, R69.reuse, 0x10000, RZ ;  /* 0x0001000045157824 */ /* 0x040fe200078e00ff */
[----:B------:R-:W-:Y:S02]  /*b430*/  LOP3.LUT R69, R69, 0xffff0000, RZ, 0xc0, !PT ;  /* 0xffff000045457812 */ /* 0x000fe400078ec0ff */
        /* <DEDUP_REMOVED lines=33> */
.L_x_3025:
[----:B------:R-:W-:Y:S05]  /*b650*/  BSYNC B1 ;  /* 0x0000000000017941 */ /* 0x000fea0003800000 */
.L_x_3024:
[----:B------:R-:W-:Y:S05]  /*b660*/  @P1 BRA `(.L_x_3023) ;  /* 0x0000002800a01947 */ /* 0x000fea0003800000 */
[----:B01234-:R-:W0:Y:S01]  /*b670*/  LDS.128 R4, [R202+0x7000] ;  /* 0x00700000ca047984 */ /* 0x01fe220000000c00 */
        /* <DEDUP_REMOVED lines=14> */
[----:B------:R-:W-:Y:S01]  /*b760*/  IMAD.U32 R0, R4, 0x10000, RZ ;  /* 0x0001000004007824 */ /* 0x000fe200078e00ff */
[----:B------:R-:W-:-:S02]  /*b770*/  SHF.L.U32 R9, R7, 0x10, RZ ;  /* 0x0000001007097819 */ /* 0x000fc400000006ff */
[----:B------:R-:W-:Y:S01]  /*b780*/  LOP3.LUT R7, R7, 0xffff0000, RZ, 0xc0, !PT ;  /* 0xffff000007077812 */ /* 0x000fe200078ec0ff */
[C---:B------:R-:W-:Y:S01]  /*b790*/  FMUL.FTZ R21, R6.reuse, R13 ;  /* 0x0000000d06157220 */ /* 0x040fe20000410000 */
[-C--:B------:R-:W-:Y:S01]  /*b7a0*/  FMUL.FTZ R6, R6, R11.reuse ;  /* 0x0000000b06067220 */ /* 0x080fe20000410000 */
[----:B------:R-:W-:Y:S01]  /*b7b0*/  LOP3.LUT R3, R4, 0xffff0000, RZ, 0xc0, !PT ;  /* 0xffff000004037812 */ /* 0x000fe200078ec0ff */
[----:B------:R-:W-:Y:S02]  /*b7c0*/  IMAD.U32 R4, R5, 0x10000, RZ ;  /* 0x0001000005047824 */ /* 0x000fe400078e00ff */
[C---:B------:R-:W-:Y:S01]  /*b7d0*/  FFMA.FTZ R21, R8.reuse, R11, -R21 ;  /* 0x0000000b08157223 */ /* 0x040fe20000010815 */
[----:B------:R-:W-:Y:S01]  /*b7e0*/  FFMA.FTZ R20, R8, R13, R6 ;  /* 0x0000000d08147223 */ /* 0x000fe20000010006 */
[C---:B------:R-:W-:Y:S01]  /*b7f0*/  FMUL.FTZ R24, R7.reuse, R14 ;  /* 0x0000000e07187220 */ /* 0x040fe20000410000 */
        /* <DEDUP_REMOVED lines=22> */
.L_x_2996:
[----:B------:R-:W1:Y:S01]  /*b960*/  LDC R5, c[0x0][0x448] ;  /* 0x00011200ff057b82 */ /* 0x000e620000000800 */
[----:B------:R-:W-:Y:S01]  /*b970*/  ULDC.64 UR4, c[0x0][0x3f8] ;  /* 0x0000fe0000047ab9 */ /* 0x000fe20000000a00 */
[----:B------:R-:W-:Y:S01]  /*b980*/  ULDC.64 UR6, c[0x0][0x408] ;  /* 0x0001020000067ab9 */ /* 0x000fe20000000a00 */
        /* <DEDUP_REMOVED lines=24> */
[----:B--2---:R-:W1:Y:S01]  /*bb10*/  LDC R47, c[0x0][0x3f4] ;  /* 0x0000fd00ff2f7b82 */ /* 0x004e620000000800 */
[----:B------:R-:W2:Y:S01]  /*bb20*/  SHFL.IDX PT, R4, R32, RZ, 0x181f ;  /* 0x00181fff20047589 */ /* 0x000ea200000e0000 */
[----:B------:R-:W-:-:S03]  /*bb30*/  IMAD R0, R192, R5, RZ ;  /* 0x00000005c0007224 */ /* 0x000fc600078e02ff */
[----:B------:R-:W3:Y:S04]  /*bb40*/  SHFL.IDX PT, R3, R35, RZ, 0x181f ;  /* 0x00181fff23037589 */ /* 0x000ee800000e0000 */
[----:B------:R-:W5:Y:S04]  /*bb50*/  SHFL.IDX PT, R14, R34, RZ, 0x181f ;  /* 0x00181fff220e7589 */ /* 0x000f6800000e0000 */
[----:B------:R-:W0:Y:S01]  /*bb60*/  SHFL.IDX PT, R5, R33, RZ, 0x181f ;  /* 0x00181fff21057589 */ /* 0x000e2200000e0000 */
[----:B-1----:R-:W-:-:S04]  /*bb70*/  ISETP.GE.AND P0, PT, R16, R47, PT ;  /* 0x0000002f1000720c */ /* 0x002fc80003f06270 */
[----:B------:R-:W-:-:S13]  /*bb80*/  ISETP.GE.OR P1, PT, R57, R0, P0 ;  /* 0x000000003900720c */ /* 0x000fda0000726670 */
[C---:B------:R-:W-:Y:S02]  /*bb90*/  @!P1 SHF.L.U32 R7, R16.reuse, 0x1, RZ ;  /* 0x0000000110079819 */ /* 0x040fe400000006ff */
[----:B------:R-:W-:Y:S02]  /*bba0*/  @!P1 SHF.L.U64.HI R6, R16, 0x1, R17 ;  /* 0x0000000110069819 */ /* 0x000fe40000010211 */
[----:B--2---:R-:W-:-:S05]  /*bbb0*/  @!P1 IADD3 R4, P2, R4, R7, RZ ;  /* 0x0000000704049210 */ /* 0x004fca0007f5e0ff */
[----:B---3--:R-:W-:Y:S02]  /*bbc0*/  @!P1 IMAD.X R3, R3, 0x1, R6, P2 ;  /* 0x0000000103039824 */ /* 0x008fe400010e0606 */
[----:B------:R-:W-:Y:S02]  /*bbd0*/  @!P1 IMAD.MOV.U32 R24, RZ, RZ, R4 ;  /* 0x000000ffff189224 */ /* 0x000fe400078e0004 */
[----:B------:R-:W-:-:S06]  /*bbe0*/  @!P1 IMAD.MOV.U32 R25, RZ, RZ, R3 ;  /* 0x000000ffff199224 */ /* 0x000fcc00078e0003 */
[----:B------:R-:W2:Y:S01]  /*bbf0*/  @!P1 LD.E.128 R24, desc[UR42][R24.64] ;  /* 0x0000002a18189980 */ /* 0x000ea2000c101d00 */
[----:B-----5:R-:W-:-:S05]  /*bc00*/  @!P1 IADD3 R14, P2, R14, R7, RZ ;  /* 0x000000070e0e9210 */ /* 0x020fca0007f5e0ff */
[----:B0-----:R-:W-:Y:S02]  /*bc10*/  @!P1 IMAD.X R5, R5, 0x1, R6, P2 ;  /* 0x0000000105059824 */ /* 0x001fe400010e0606 */
[----:B------:R-:W-:-:S06]  /*bc20*/  @!P1 IMAD.MOV.U32 R4, RZ, RZ, R14 ;  /* 0x000000ffff049224 */ /* 0x000fcc00078e000e */
[----:B------:R-:W3:Y:S01]  /*bc30*/  @!P1 LD.E.128 R4, desc[UR42][R4.64] ;  /* 0x0000002a04049980 */ /* 0x000ee2000c101d00 */
[----:B------:R-:W-:Y:S02]  /*bc40*/  CS2R R48, SRZ ;  /* 0x0000000000307805 */ /* 0x000fe4000001ff00 */
[----:B------:R-:W-:Y:S02]  /*bc50*/  CS2R R50, SRZ ;  /* 0x0000000000327805 */ /* 0x000fe4000001ff00 */
[----:B------:R-:W-:Y:S01]  /*bc60*/  CS2R R20, SRZ ;  /* 0x0000000000147805 */ /* 0x000fe2000001ff00 */
[----:B------:R0:W1:Y:S01]  /*bc70*/  SHFL.IDX PT, R9, R33, 0x1, 0x181f ;  /* 0x00381f0021097f89 */ /* 0x00006200000e0000 */
[----:B------:R-:W-:-:S03]  /*bc80*/  CS2R R36, SRZ ;  /* 0x0000000000247805 */ /* 0x000fc6000001ff00 */
[----:B------:R0:W0:Y:S01]  /*bc90*/  SHFL.IDX PT, R14, R34, 0x1, 0x181f ;  /* 0x00381f00220e7f89 */ /* 0x00002200000e0000 */
[----:B--2---:R-:W-:Y:S01]  /*bca0*/  @!P1 IMAD.MOV.U32 R48, RZ, RZ, R24 ;  /* 0x000000ffff309224 */ /* 0x004fe200078e0018 */
        /* <DEDUP_REMOVED lines=11> */
[----:B---3--:R-:W-:Y:S01]  /*bd60*/  @!P1 IMAD.MOV.U32 R20, RZ, RZ, R4 ;  /* 0x000000ffff149224 */ /* 0x008fe200078e0004 */
[----:B------:R2:W3:Y:S01]  /*bd70*/  SHFL.IDX PT, R8, R32, 0x1, 0x181f ;  /* 0x00381f0020087f89 */ /* 0x0004e200000e0000 */
        /* <DEDUP_REMOVED lines=12> */
[----:B-12---:R-:W-:-:S07]  /*be40*/  PRMT R81, R7, 0x7610, R81 ;  /* 0x0000761007517816 */ /* 0x006fce0000000051 */
.L_x_3309:
[----:B------:R-:W-:Y:S01]  /*be50*/  IADD3 R5, R57, 0x20, RZ ;  /* 0x0000002039057810 */ /* 0x000fe20007ffe0ff */
        /* <DEDUP_REMOVED lines=12> */
[-C--:B---3--:R-:W-:Y:S02]  /*bf20*/  IADD3 R4, P1, R8, R15.reuse, RZ ;  /* 0x0000000f08047210 */ /* 0x088fe40007f3e0ff */
[----:B0-----:R-:W-:-:S03]  /*bf30*/  IADD3 R14, P2, R14, R15, RZ ;  /* 0x0000000f0e0e7210 */ /* 0x001fc60007f5e0ff */
[--C-:B------:R-:W-:Y:S02]  /*bf40*/  IMAD.X R5, R3, 0x1, R6.reuse, P1 ;  /* 0x0000000103057824 */ /* 0x100fe400008e0606 */
[----:B------:R-:W-:-:S04]  /*bf50*/  IMAD.X R15, R9, 0x1, R6, P2 ;  /* 0x00000001090f7824 */ /* 0x000fc800010e0606 */
[----:B------:R-:W5:Y:S04]  /*bf60*/  LD.E.128 R4, desc[UR42][R4.64] ;  /* 0x0000002a04047980 */ /* 0x000f68000c101d00 */
[----:B------:R1:W5:Y:S02]  /*bf70*/  LD.E.128 R24, desc[UR42][R14.64] ;  /* 0x0000002a0e187980 */ /* 0x000364000c101d00 */
.L_x_3028:
[----:B------:R-:W-:Y:S05]  /*bf80*/  BSYNC B1 ;  /* 0x0000000000017941 */ /* 0x000fea0003800000 */
.L_x_3027:
[----:B0----5:R-:W-:Y:S01]  /*bf90*/  IMAD.MOV.U32 R3, RZ, RZ, R24 ;  /* 0x000000ffff037224 */ /* 0x021fe200078e0018 */
[----:B------:R-:W-:Y:S01]  /*bfa0*/  UMOV UR4, 0xffffffff ;  /* 0xffffffff00047882 */ /* 0x000fe20000000000 */
[----:B---3--:R-:W-:Y:S02]  /*bfb0*/  IMAD.MOV.U32 R8, RZ, RZ, R25 ;  /* 0x000000ffff087224 */ /* 0x008fe400078e0019 */
        /* <DEDUP_REMOVED lines=15> */
[----:B------:R-:W0:Y:S01]  /*c0b0*/  SHFL.IDX PT, R8, R32, 0x2, 0x181f ;  /* 0x00581f0020087f89 */ /* 0x000e2200000e0000 */
[----:B------:R-:W-:-:S03]  /*c0c0*/  VIADD R9, R57, 0x40 ;  /* 0x0000004039097836 */ /* 0x000fc60000000000 */
[----:B------:R-:W2:Y:S02]  /*c0d0*/  SHFL.IDX PT, R3, R35, 0x2, 0x181f ;  /* 0x00581f0023037f89 */ /* 0x000ea400000e0000 */
[----:B------:R-:W-:Y:S02]  /*c0e0*/  ISETP.GE.OR P1, PT, R9, R0, P0 ;  /* 0x000000000900720c */ /* 0x000fe40000726670 */
[----:B-1----:R-:W1:Y:S04]  /*c0f0*/  SHFL.IDX PT, R14, R34, 0x2, 0x181f ;  /* 0x00581f00220e7f89 */ /* 0x002e6800000e0000 */
[----:B------:R-:W3:Y:S07]  /*c100*/  SHFL.IDX PT, R28, R33, 0x2, 0x181f ;  /* 0x00581f00211c7f89 */ /* 0x000eee00000e0000 */
[C---:B------:R-:W-:Y:S01]  /*c110*/  @!P1 IMAD.SHL.U32 R31, R16.reuse, 0x2, RZ ;  /* 0x00000002101f9824 */ /* 0x040fe200078e00ff */
[----:B------:R-:W-:-:S04]  /*c120*/  @!P1 SHF.L.U64.HI R29, R16, 0x1, R17 ;  /* 0x00000001101d9819 */ /* 0x000fc80000010211 */
[----:B0-----:R-:W-:-:S05]  /*c130*/  @!P1 IADD3 R8, P2, R8, R31, RZ ;  /* 0x0000001f08089210 */ /* 0x001fca0007f5e0ff */
[----:B--2---:R-:W-:-:S06]  /*c140*/  @!P1 IMAD.X R9, R3, 0x1, R29, P2 ;  /* 0x0000000103099824 */ /* 0x004fcc00010e061d */
[----:B------:R-:W2:Y:S01]  /*c150*/  @!P1 LD.E.128 R8, desc[UR42][R8.64] ;  /* 0x0000002a08089980 */ /* 0x000ea2000c101d00 */
[----:B-1----:R-:W-:-:S05]  /*c160*/  @!P1 IADD3 R14, P2, R14, R31, RZ ;  /* 0x0000001f0e0e9210 */ /* 0x002fca0007f5e0ff */
[----:B---3--:R-:W-:-:S04]  /*c170*/  @!P1 IMAD.X R3, R28, 0x1, R29, P2 ;  /* 0x000000011c039824 */ /* 0x008fc800010e061d */
[----:B------:R-:W-:-:S05]  /*c180*/  @!P1 IMAD.MOV.U32 R15, RZ, RZ, R3 ;  /* 0x000000ffff0f9224 */ /* 0x000fca00078e0003 */
[----:B------:R-:W3:Y:S01]  /*c190*/  @!P1 LD.E.128 R28, desc[UR42][R14.64] ;  /* 0x0000002a0e1c9980 */ /* 0x000ee2000c101d00 */
[----:B------:R-:W-:Y:S02]  /*c1a0*/  CS2R R52, SRZ ;  /* 0x0000000000347805 */ /* 0x000fe4000001ff00 */
[----:B------:R-:W-:Y:S02]  /*c1b0*/  CS2R R54, SRZ ;  /* 0x0000000000367805 */ /* 0x000fe4000001ff00 */
[----:B------:R-:W-:Y:S01]  /*c1c0*/  CS2R R38, SRZ ;  /* 0x0000000000267805 */ /* 0x000fe2000001ff00 */
[----:B------:R-:W0:Y:S01]  /*c1d0*/  SHFL.IDX PT, R32, R32, 0x3, 0x181f ;  /* 0x00781f0020207f89 */ /* 0x000e2200000e0000 */
[----:B------:R-:W-:-:S03]  /*c1e0*/  CS2R R40, SRZ ;  /* 0x0000000000287805 */ /* 0x000fc6000001ff00 */
[----:B------:R-:W1:Y:S04]  /*c1f0*/  SHFL.IDX PT, R34, R34, 0x3, 0x181f ;  /* 0x00781f0022227f89 */ /* 0x000e6800000e0000 */
[----:B------:R-:W0:Y:S01]  /*c200*/  SHFL.IDX PT, R33, R33, 0x3, 0x181f ;  /* 0x00781f0021217f89 */ /* 0x000e2200000e0000 */
[----:B--2---:R-:W-:Y:S01]  /*c210*/  @!P1 IMAD.MOV.U32 R52, RZ, RZ, R8 ;  /* 0x000000ffff349224 */ /* 0x004fe200078e0008 */
[----:B------:R-:W-:Y:S01]  /*c220*/  @!P1 MOV R55, R11 ;  /* 0x0000000b00379202 */ /* 0x000fe20000000f00 */
[----:B------:R-:W-:Y:S02]  /*c230*/  @!P1 IMAD.MOV.U32 R54, RZ, RZ, R10 ;  /* 0x000000ffff369224 */ /* 0x000fe400078e000a */
[----:B------:R-:W-:Y:S02]  /*c240*/  IMAD.MOV.U32 R3, RZ, RZ, R52 ;  /* 0x000000ffff037224 */ /* 0x000fe400078e0034 */
[----:B------:R-:W-:-:S02]  /*c250*/  @!P1 IMAD.MOV.U32 R53, RZ, RZ, R9 ;  /* 0x000000ffff359224 */ /* 0x000fc400078e0009 */
[----:B------:R-:W-:Y:S01]  /*c260*/  IMAD.MOV.U32 R8, RZ, RZ, R54 ;  /* 0x000000ffff087224 */ /* 0x000fe200078e0036 */
[----:B------:R-:W-:Y:S01]  /*c270*/  PRMT R65, R3, 0x7610, R65 ;  /* 0x0000761003417816 */ /* 0x000fe20000000041 */
[----:B------:R-:W-:Y:S01]  /*c280*/  IMAD.MOV.U32 R9, RZ, RZ, R55 ;  /* 0x000000ffff097224 */ /* 0x000fe200078e0037 */
[----:B------:R2:W0:Y:S01]  /*c290*/  SHFL.IDX PT, R3, R35, 0x3, 0x181f ;  /* 0x00781f0023037f89 */ /* 0x00042200000e0000 */
[----:B------:R-:W-:Y:S01]  /*c2a0*/  IMAD.MOV.U32 R12, RZ, RZ, R53 ;  /* 0x000000ffff0c7224 */ /* 0x000fe200078e0035 */
[----:B------:R-:W-:Y:S01]  /*c2b0*/  PRMT R45, R8, 0x7610, R45 ;  /* 0x00007610082d7816 */ /* 0x000fe2000000002d */
[----:B---3--:R-:W-:Y:S01]  /*c2c0*/  @!P1 IMAD.MOV.U32 R38, RZ, RZ, R28 ;  /* 0x000000ffff269224 */ /* 0x008fe200078e001c */
[----:B------:R-:W-:Y:S01]  /*c2d0*/  PRMT R46, R9, 0x7610, R46 ;  /* 0x00007610092e7816 */ /* 0x000fe2000000002e */
[----:B------:R-:W-:Y:S01]  /*c2e0*/  @!P1 IMAD.MOV.U32 R39, RZ, RZ, R29 ;  /* 0x000000ffff279224 */ /* 0x000fe200078e001d */
[----:B------:R-:W-:Y:S01]  /*c2f0*/  PRMT R66, R12, 0x7610, R66 ;  /* 0x000076100c427816 */ /* 0x000fe20000000042 */
[----:B------:R-:W-:-:S02]  /*c300*/  @!P1 IMAD.MOV.U32 R40, RZ, RZ, R30 ;  /* 0x000000ffff289224 */ /* 0x000fc400078e001e */
[----:B------:R-:W-:Y:S02]  /*c310*/  @!P1 IMAD.MOV.U32 R41, RZ, RZ, R31 ;  /* 0x000000ffff299224 */ /* 0x000fe400078e001f */
[----:B------:R-:W-:Y:S02]  /*c320*/  IMAD.MOV.U32 R8, RZ, RZ, R38 ;  /* 0x000000ffff087224 */ /* 0x000fe400078e0026 */
[----:B------:R-:W-:Y:S02]  /*c330*/  IMAD.MOV.U32 R9, RZ, RZ, R39 ;  /* 0x000000ffff097224 */ /* 0x000fe400078e0027 */
[----:B------:R-:W-:Y:S01]  /*c340*/  IMAD.MOV.U32 R10, RZ, RZ, R40 ;  /* 0x000000ffff0a7224 */ /* 0x000fe200078e0028 */
[----:B------:R-:W-:Y:S01]  /*c350*/  PRMT R72, R8, 0x7610, R72 ;  /* 0x0000761008487816 */ /* 0x000fe20000000048 */
[----:B------:R-:W-:Y:S01]  /*c360*/  IMAD.MOV.U32 R11, RZ, RZ, R41 ;  /* 0x000000ffff0b7224 */ /* 0x000fe200078e0029 */
[----:B------:R-:W-:Y:S02]  /*c370*/  PRMT R73, R9, 0x7610, R73 ;  /* 0x0000761009497816 */ /* 0x000fe40000000049 */
[----:B------:R-:W-:-:S02]  /*c380*/  CS2R R8, SRZ ;  /* 0x0000000000087805 */ /* 0x000fc4000001ff00 */
[----:B------:R-:W-:Y:S02]  /*c390*/  PRMT R74, R10, 0x7610, R74 ;  /* 0x000076100a4a7816 */ /* 0x000fe4000000004a */
[----:B012---:R-:W-:-:S07]  /*c3a0*/  PRMT R75, R11, 0x7610, R75 ;  /* 0x000076100b4b7816 */ /* 0x007fce000000004b */
.L_x_3319:
[----:B------:R-:W-:Y:S01]  /*c3b0*/  IADD3 R57, R57, 0x60, RZ ;  /* 0x0000006039397810 */ /* 0x000fe20007ffe0ff */
[----:B------:R-:W-:Y:S01]  /*c3c0*/  BSSY B1, `(.L_x_3030) ;  /* 0x0000012000017945 */ /* 0x000fe20003800000 */
[----:B------:R-:W-:Y:S02]  /*c3d0*/  CS2R R10, SRZ ;  /* 0x00000000000a7805 */ /* 0x000fe4000001ff00 */
[----:B----4-:R-:W-:Y:S02]  /*c3e0*/  CS2R R12, SRZ ;  /* 0x00000000000c7805 */ /* 0x010fe4000001ff00 */
        /* <DEDUP_REMOVED lines=9> */
[-C--:B------:R-:W-:Y:S02]  /*c480*/  IADD3 R12, P1, R32, R9.reuse, RZ ;  /* 0x00000009200c7210 */ /* 0x080fe40007f3e0ff */
[----:B------:R-:W-:-:S03]  /*c490*/  IADD3 R8, P2, R34, R9, RZ ;  /* 0x0000000922087210 */ /* 0x000fc60007f5e0ff */
[--C-:B------:R-:W-:Y:S02]  /*c4a0*/  IMAD.X R13, R3, 0x1, R10.reuse, P1 ;  /* 0x00000001030d7824 */ /* 0x100fe400008e060a */
[----:B------:R-:W-:-:S04]  /*c4b0*/  IMAD.X R9, R33, 0x1, R10, P2 ;  /* 0x0000000121097824 */ /* 0x000fc800010e060a */
[----:B------:R-:W5:Y:S04]  /*c4c0*/  LD.E.128 R12, desc[UR42][R12.64] ;  /* 0x0000002a0c0c7980 */ /* 0x000f68000c101d00 */
[----:B------:R-:W5:Y:S02]  /*c4d0*/  LD.E.128 R8, desc[UR42][R8.64] ;  /* 0x0000002a08087980 */ /* 0x000f64000c101d00 */
.L_x_3031:
[----:B------:R-:W-:Y:S05]  /*c4e0*/  BSYNC B1 ;  /* 0x0000000000017941 */ /* 0x000fea0003800000 */
.L_x_3030:
[----:B------:R-:W-:Y:S01]  /*c4f0*/  ULEA.HI UR4, UR37, UR37, URZ, 0x1 ;  /* 0x0000002525047291 */ /* 0x000fe2000f8f083f */
[----:B------:R-:W-:Y:S01]  /*c500*/  VIADDMNMX R0, R0, -R191, 0x80, PT ;  /* 0x0000008000007446 */ /* 0x000fe200038009bf */
[----:B-----5:R-:W-:Y:S01]  /*c510*/  IMAD.MOV.U32 R3, RZ, RZ, R8 ;  /* 0x000000ffff037224 */ /* 0x020fe200078e0008 */
        /* <DEDUP_REMOVED lines=16> */
[----:B------:R-:W-:Y:S02]  /*c620*/  PRMT R68, R0, 0x7610, R68 ;  /* 0x0000761000447816 */ /* 0x000fe40000000044 */
[----:B------:R-:W0:Y:S01]  /*c630*/  SYNCS.PHASECHK.TRANS64.TRYWAIT P4, [R18+URZ+0x28800], R29 ;  /* 0x0288001d120075a7 */ /* 0x000e22000808017f */
[----:B------:R-:W-:Y:S01]  /*c640*/  PRMT R69, R3, 0x7610, R69 ;  /* 0x0000761003457816 */ /* 0x000fe20000000045 */
[----:B------:R-:W-:Y:S01]  /*c650*/  IMAD.MOV.U32 R3, RZ, RZ, R15 ;  /* 0x000000ffff037224 */ /* 0x000fe200078e000f */
[----:B------:R-:W-:-:S02]  /*c660*/  PRMT R70, R28, 0x7610, R70 ;  /* 0x000076101c467816 */ /* 0x000fc40000000046 */
[----:B------:R-:W-:Y:S02]  /*c670*/  PRMT R71, R30, 0x7610, R71 ;  /* 0x000076101e477816 */ /* 0x000fe40000000047 */
[----:B------:R-:W-:Y:S01]  /*c680*/  MOV R0, R14 ;  /* 0x0000000e00007202 */ /* 0x000fe20000000f00 */
[----:B0-----:R-:W-:Y:S06]  /*c690*/  @!P4 BRA `(.L_x_3033) ;  /* 0x000001600048c947 */ /* 0x001fec0003800000 */
.L_x_3320:
[----:B------:R-:W-:Y:S05]  /*c6a0*/  BSYNC B1 ;  /* 0x0000000000017941 */ /* 0x000fea0003800000 */
.L_x_3032:
        /* <DEDUP_REMOVED lines=9> */
[--C-:B------:R-:W-:Y:S01]  /*c740*/  SHF.R.U64 R49, R20, 0x10, R21.reuse ;  /* 0x0000001014317819 */ /* 0x100fe20000001215 */
[----:B------:R-:W-:Y:S01]  /*c750*/  IMAD.SHL.U32 R31, R31, 0x400, RZ ;  /* 0x000004001f1f7824 */ /* 0x000fe200078e00ff */
[----:B------:R-:W-:Y:S02]  /*c760*/  LOP3.LUT R29, R29, 0x1c0, R224, 0xf8, !PT ;  /* 0x000001c01d1d7812 */ /* 0x000fe400078ef8e0 */
[----:B------:R-:W-:Y:S02]  /*c770*/  SHF.R.U32.HI R84, RZ, 0x10, R21 ;  /* 0x00000010ff547819 */ /* 0x000fe40000011615 */
[----:B------:R-:W-:Y:S02]  /*c780*/  LOP3.LUT R29, R29, R200, RZ, 0x3c, !PT ;  /* 0x000000c81d1d7212 */ /* 0x000fe400078e3cff */
[----:B------:R-:W-:Y:S02]  /*c790*/  LOP3.LUT R28, R31, 0x7fffe000, RZ, 0xc0, !PT ;  /* 0x7fffe0001f1c7812 */ /* 0x000fe400078ec0ff */
[----:B------:R-:W-:-:S02]  /*c7a0*/  SHF.R.U64 R48, R50, 0x10, R51 ;  /* 0x0000001032307819 */ /* 0x000fc40000001233 */
[----:B------:R-:W-:Y:S02]  /*c7b0*/  IADD3 R33, R29, R28, R201 ;  /* 0x0000001c1d217210 */ /* 0x000fe40007ffe0c9 */
[----:B------:R-:W0:Y:S01]  /*c7c0*/  LDS.128 R28, [R202] ;  /* 0x00000000ca1c7984 */ /* 0x000e220000000c00 */
[----:B------:R-:W-:Y:S02]  /*c7d0*/  PRMT R78, R78, 0x5410, R49 ;  /* 0x000054104e4e7816 */ /* 0x000fe40000000031 */
[----:B------:R-:W-:Y:S01]  /*c7e0*/  IMAD R82, R33, 0x2, R18 ;  /* 0x0000000221527824 */ /* 0x000fe200078e0212 */
[----:B------:R-:W-:Y:S02]  /*c7f0*/  SHF.R.U32.HI R83, RZ, 0x10, R51 ;  /* 0x00000010ff537819 */ /* 0x000fe40000011633 */
[----:B------:R-:W-:Y:S02]  /*c800*/  PRMT R76, R76, 0x5410, R85 ;  /* 0x000054104c4c7816 */ /* 0x000fe40000000055 */
[----:B------:R-:W1:Y:S01]  /*c810*/  LDS.128 R32, [R82+0x10400] ;  /* 0x0104000052207984 */ /* 0x000e620000000c00 */
[----:B------:R-:W-:-:S02]  /*c820*/  PRMT R84, R79, 0x5410, R84 ;  /* 0x000054104f547816 */ /* 0x000fc40000000054 */
[--C-:B------:R-:W-:Y:S01]  /*c830*/  SHF.R.U64 R21, R36, 0x10, R37.reuse ;  /* 0x0000001024157819 */ /* 0x100fe20000001225 */
[----:B------:R-:W-:Y:S01]  /*c840*/  IMAD.U32 R50, R76, 0x10000, RZ ;  /* 0x000100004c327824 */ /* 0x000fe200078e00ff */
[----:B------:R-:W-:Y:S02]  /*c850*/  PRMT R51, R43, 0x5410, R48 ;  /* 0x000054102b337816 */ /* 0x000fe40000000030 */
[----:B------:R-:W-:Y:S02]  /*c860*/  SHF.L.U32 R79, R78, 0x10, RZ ;  /* 0x000000104e4f7819 */ /* 0x000fe400000006ff */
[----:B------:R-:W-:Y:S02]  /*c870*/  SHF.R.U32.HI R36, RZ, 0x10, R37 ;  /* 0x00000010ff247819 */ /* 0x000fe40000011625 */
[----:B------:R-:W-:Y:S02]  /*c880*/  PRMT R77, R77, 0x5410, R86 ;  /* 0x000054104d4d7816 */ /* 0x000fe40000000056 */
[----:B------:R-:W-:Y:S01]  /*c890*/  PRMT R85, R81, 0x5410, R36 ;  /* 0x0000541051557816 */ /* 0x000fe20000000024 */
[----:B------:R-:W-:Y:S01]  /*c8a0*/  IMAD.U32 R81, R84, 0x10000, RZ ;  /* 0x0001000054517824 */ /* 0x000fe200078e00ff */
[----:B------:R-:W-:-:S02]  /*c8b0*/  PRMT R83, R44, 0x5410, R83 ;  /* 0x000054102c537816 */ /* 0x000fc40000000053 */
[----:B------:R-:W-:Y:S02]  /*c8c0*/  LOP3.LUT R78, R78, 0xffff0000, RZ, 0xc0, !PT ;  /* 0xffff00004e4e7812 */ /* 0x000fe400078ec0ff */
[----:B------:R-:W-:Y:S02]  /*c8d0*/  LOP3.LUT R76, R76, 0xffff0000, RZ, 0xc0, !PT ;  /* 0xffff00004c4c7812 */ /* 0x000fe400078ec0ff */
[----:B------:R-:W-:Y:S02]  /*c8e0*/  PRMT R80, R80, 0x5410, R21 ;  /* 0x0000541050507816 */ /* 0x000fe40000000015 */
        /* <DEDUP_REMOVED lines=14> */
[----:B------:R-:W-:Y:S01]  /*c9d0*/  FMUL.FTZ R89, R43, R50 ;  /* 0x000000322b597220 */ /* 0x000fe20000410000 */
[----:B------:R-:W-:-:S02]  /*c9e0*/  IMAD.U32 R43, R77, 0x10000, RZ ;  /* 0x000100004d2b7824 */ /* 0x000fc400078e00ff */
[----:B------:R-:W-:Y:S01]  /*c9f0*/  FMUL.FTZ R91, R44, R81 ;  /* 0x000000512c5b7220 */ /* 0x000fe20000410000 */
[C---:B------:R-:W-:Y:S01]  /*ca00*/  FFMA.FTZ R87, R20.reuse, R50, -R87 ;  /* 0x0000003214577223 */ /* 0x040fe20000010857 */
[----:B------:R-:W-:Y:S02]  /*ca10*/  IMAD.U32 R49, R35, 0x10000, RZ ;  /* 0x0001000023317824 */ /* 0x000fe400078e00ff */
[----:B------:R-:W-:Y:S01]  /*ca20*/  FFMA.FTZ R89, R20, R79, R89 ;  /* 0x0000004f14597223 */ /* 0x000fe20000010059 */
[----:B------:R-:W-:Y:S02]  /*ca30*/  IMAD.U32 R50, R85, 0x10000, RZ ;  /* 0x0001000055327824 */ /* 0x000fe400078e00ff */
[-C--:B------:R-:W-:Y:S01]  /*ca40*/  FMUL.FTZ R79, R44, R43.reuse ;  /* 0x0000002b2c4f7220 */ /* 0x080fe20000410000 */
[----:B------:R-:W-:Y:S02]  /*ca50*/  IMAD.U32 R20, R83, 0x10000, RZ ;  /* 0x0001000053147824 */ /* 0x000fe400078e00ff */
[C---:B------:R-:W-:Y:S01]  /*ca60*/  FFMA.FTZ R91, R36.reuse, R43, -R91 ;  /* 0x0000002b245b7223 */ /* 0x040fe2000001085b */
[C---:B------:R-:W-:Y:S01]  /*ca70*/  FMUL.FTZ R44, R49.reuse, R50 ;  /* 0x00000032312c7220 */ /* 0x040fe20000410000 */
[----:B------:R-:W-:Y:S01]  /*ca80*/  FFMA.FTZ R79, R36, R81, R79 ;  /* 0x00000051244f7223 */ /* 0x000fe2000001004f */
[-C--:B------:R-:W-:Y:S01]  /*ca90*/  FMUL.FTZ R49, R49, R20.reuse ;  /* 0x0000001431317220 */ /* 0x080fe20000410000 */
[----:B------:R-:W-:Y:S01]  /*caa0*/  LOP3.LUT R77, R77, 0xffff0000, RZ, 0xc0, !PT ;  /* 0xffff00004d4d7812 */ /* 0x000fe200078ec0ff */
[----:B------:R-:W-:Y:S01]  /*cab0*/  FFMA.FTZ R43, R37, R20, -R44 ;  /* 0x00000014252b7223 */ /* 0x000fe2000001082c */
[C---:B------:R-:W-:Y:S01]  /*cac0*/  FMUL.FTZ R20, R32.reuse, R78 ;  /* 0x0000004e20147220 */ /* 0x040fe20000410000 */
[----:B------:R-:W-:Y:S01]  /*cad0*/  FMUL.FTZ R36, R32, R76 ;  /* 0x0000004c20247220 */ /* 0x000fe20000410000 */
[----:B------:R-:W-:-:S02]  /*cae0*/  IMAD.U32 R48, R34, 0x10000, RZ ;  /* 0x0001000022307824 */ /* 0x000fc400078e00ff */
[----:B------:R-:W-:Y:S01]  /*caf0*/  FFMA.FTZ R49, R37, R50, R49 ;  /* 0x0000003225317223 */ /* 0x000fe20000010031 */
[----:B------:R-:W-:Y:S02]  /*cb00*/  IMAD.U32 R32, R80, 0x10000, RZ ;  /* 0x0001000050207824 */ /* 0x000fe400078e00ff */
[----:B------:R-:W-:Y:S01]  /*cb10*/  FMUL.FTZ R37, R33, R84 ;  /* 0x0000005421257220 */ /* 0x000fe20000410000 */
[----:B------:R-:W-:Y:S01]  /*cb20*/  FFMA.FTZ R76, R21, R76, -R20 ;  /* 0x0000004c154c7223 */ /* 0x000fe20000010814 */
[-C--:B------:R-:W-:Y:S01]  /*cb30*/  FMUL.FTZ R33, R33, R77.reuse ;  /* 0x0000004d21217220 */ /* 0x080fe20000410000 */
[----:B------:R-:W-:Y:S02]  /*cb40*/  IMAD.U32 R20, R51, 0x10000, RZ ;  /* 0x0001000033147824 */ /* 0x000fe400078e00ff */
[----:B------:R-:W-:Y:S01]  /*cb50*/  FMUL.FTZ R50, R48, R32 ;  /* 0x0000002030327220 */ /* 0x000fe20000410000 */
[----:B------:R-:W-:Y:S01]  /*cb60*/  FFMA.FTZ R36, R21, R78, R36 ;  /* 0x0000004e15247223 */ /* 0x000fe20000010024 */
[C---:B------:R-:W-:Y:S01]  /*cb70*/  FFMA.FTZ R44, R28.reuse, R77, -R37 ;  /* 0x0000004d1c2c7223 */ /* 0x040fe20000010825 */
[----:B------:R-:W-:Y:S01]  /*cb80*/  FFMA.FTZ R84, R28, R84, R33 ;  /* 0x000000541c547223 */ /* 0x000fe20000010021 */
[----:B------:R-:W-:Y:S01]  /*cb90*/  LOP3.LUT R34, R34, 0xffff0000, RZ, 0xc0, !PT ;  /* 0xffff000022227812 */ /* 0x000fe200078ec0ff */
[-C--:B------:R-:W-:Y:S01]  /*cba0*/  FMUL.FTZ R48, R48, R20.reuse ;  /* 0x0000001430307220 */ /* 0x080fe20000410000 */
[----:B------:R-:W-:Y:S01]  /*cbb0*/  LOP3.LUT R35, R35, 0xffff0000, RZ, 0xc0, !PT ;  /* 0xffff000023237812 */ /* 0x000fe200078ec0ff */
[C---:B------:R-:W-:Y:S01]  /*cbc0*/  FFMA.FTZ R50, R29.reuse, R20, -R50 ;  /* 0x000000141d327223 */ /* 0x040fe20000010832 */
[----:B------:R-:W-:Y:S01]  /*cbd0*/  LOP3.LUT R21, R80, 0xffff0000, RZ, 0xc0, !PT ;  /* 0xffff000050157812 */ /* 0x000fe200078ec0ff */
[----:B------:R-:W-:Y:S01]  /*cbe0*/  FFMA.FTZ R48, R29, R32, R48 ;  /* 0x000000201d307223 */ /* 0x000fe20000010030 */
[----:B------:R-:W-:-:S02]  /*cbf0*/  LOP3.LUT R28, R85, 0xffff0000, RZ, 0xc0, !PT ;  /* 0xffff0000551c7812 */ /* 0x000fc400078ec0ff */
[----:B------:R-:W-:Y:S01]  /*cc00*/  LOP3.LUT R51, R51, 0xffff0000, RZ, 0xc0, !PT ;  /* 0xffff000033337812 */ /* 0x000fe200078ec0ff */
[----:B------:R-:W-:Y:S01]  /*cc10*/  FMUL.FTZ R29, R34, R21 ;  /* 0x00000015221d7220 */ /* 0x000fe20000410000 */
[----:B------:R-:W-:Y:S01]  /*cc20*/  LOP3.LUT R20, R83, 0xffff0000, RZ, 0xc0, !PT ;  /* 0xffff000053147812 */ /* 0x000fe200078ec0ff */
[C---:B------:R-:W-:Y:S01]  /*cc30*/  FMUL.FTZ R32, R35.reuse, R28 ;  /* 0x0000001c23207220 */ /* 0x040fe20000410000 */
[----:B------:R-:W-:Y:S01]  /*cc40*/  F2FP.BF16.F32.PACK_AB R33, R84, R79 ;  /* 0x0000004f5421723e */ /* 0x000fe200000010ff */
[-C--:B------:R-:W-:Y:S01]  /*cc50*/  FMUL.FTZ R34, R34, R51.reuse ;  /* 0x0000003322227220 */ /* 0x080fe20000410000 */
[C---:B------:R-:W-:Y:S01]  /*cc60*/  FFMA.FTZ R51, R30.reuse, R51, -R29 ;  /* 0x000000331e337223 */ /* 0x040fe2000001081d */
[-C--:B------:R-:W-:Y:S01]  /*cc70*/  FMUL.FTZ R35, R35, R20.reuse ;  /* 0x0000001423237220 */ /* 0x080fe20000410000 */
[C---:B------:R-:W-:Y:S01]  /*cc80*/  FFMA.FTZ R20, R31.reuse, R20, -R32 ;  /* 0x000000141f147223 */ /* 0x040fe20000010820 */
[----:B------:R-:W-:Y:S01]  /*cc90*/  FFMA.FTZ R21, R30, R21, R34 ;  /* 0x000000151e157223 */ /* 0x000fe20000010022 */
        /* <DEDUP_REMOVED lines=10> */
.L_x_3035:
[----:B------:R-:W-:Y:S05]  /*cd40*/  BSYNC B1 ;  /* 0x0000000000017941 */ /* 0x000fea0003800000 */
.L_x_3034:
[----:B------:R-:W-:Y:S04]  /*cd50*/  BSSY B1, `(.L_x_3036) ;  /* 0x0000068000017945 */ /* 0x000fe80003800000 */
[----:B------:R-:W-:Y:S05]  /*cd60*/  @P2 BRA `(.L_x_3037) ;  /* 0x0000000400982947 */ /* 0x000fea0003800000 */
[----:B------:R-:W-:Y:S02]  /*cd70*/  LEA.HI R20, R47, R206, RZ, 0x1d ;  /* 0x000000ce2f147211 */ /* 0x000fe400078fe8ff */
[----:B------:R-:W-:Y:S02]  /*cd80*/  SHF.R.U32.HI R37, RZ, 0x10, R5 ;  /* 0x00000010ff257819 */ /* 0x000fe40000011605 */
[----:B01----:R-:W-:Y:S01]  /*cd90*/  SHF.R.S32.HI R29, RZ, 0x1f, R20 ;  /* 0x0000001fff1d7819 */ /* 0x003fe20000011414 */
[----:B------:R-:W-:Y:S01]  /*cda0*/  IMAD.SHL.U32 R21, R20, 0x8, RZ ;  /* 0x0000000814157824 */ /* 0x000fe200078e00ff */
[----:B------:R-:W-:Y:S02]  /*cdb0*/  SHF.R.U64 R6, R6, 0x10, R7 ;  /* 0x0000001006067819 */ /* 0x000fe40000001207 */
[----:B------:R-:W-:Y:S02]  /*cdc0*/  LEA.HI R29, R29, R20, RZ, 0x3 ;  /* 0x000000141d1d7211 */ /* 0x000fe400078f18ff */
[----:B------:R-:W-:-:S02]  /*cdd0*/  LOP3.LUT R20, R196, 0x38, R21, 0xf8, !PT ;  /* 0x00000038c4147812 */ /* 0x000fc400078ef815 */
[----:B------:R-:W-:Y:S02]  /*cde0*/  SHF.L.U32 R29, R29, 0xa, RZ ;  /* 0x0000000a1d1d7819 */ /* 0x000fe400000006ff */
[----:B------:R-:W-:Y:S02]  /*cdf0*/  LOP3.LUT R20, R20, R227, RZ, 0x3c, !PT ;  /* 0x000000e314147212 */ /* 0x000fe400078e3cff */
[----:B------:R-:W-:Y:S02]  /*ce00*/  LOP3.LUT R21, R29, 0x7fffe000, RZ, 0xc0, !PT ;  /* 0x7fffe0001d157812 */ /* 0x000fe400078ec0ff */
[----:B------:R-:W0:Y:S01]  /*ce10*/  LDS.128 R28, [R216] ;  /* 0x00000000d81c7984 */ /* 0x000e220000000c00 */
[----:B------:R-:W-:Y:S02]  /*ce20*/  SHF.R.U32.HI R7, RZ, 0x10, R7 ;  /* 0x00000010ff077819 */ /* 0x000fe40000011607 */
[----:B------:R-:W-:Y:S02]  /*ce30*/  IADD3 R21, R20, R21, R199 ;  /* 0x0000001514157210 */ /* 0x000fe40007ffe0c7 */
[----:B------:R-:W-:-:S02]  /*ce40*/  SHF.R.U64 R20, R4, 0x10, R5 ;  /* 0x0000001004147819 */ /* 0x000fc40000001205 */
[--C-:B------:R-:W-:Y:S01]  /*ce50*/  SHF.R.U64 R5, R24, 0x10, R25.reuse ;  /* 0x0000001018057819 */ /* 0x100fe20000001219 */
[----:B------:R-:W-:Y:S01]  /*ce60*/  IMAD R21, R21, 0x2, R18 ;  /* 0x0000000215157824 */ /* 0x000fe200078e0212 */
[----:B------:R-:W-:Y:S02]  /*ce70*/  SHF.R.U32.HI R25, RZ, 0x10, R25 ;  /* 0x00000010ff197819 */ /* 0x000fe40000011619 */
[----:B------:R-:W-:Y:S02]  /*ce80*/  SHF.R.U64 R4, R26, 0x10, R27 ;  /* 0x000000101a047819 */ /* 0x000fe4000000121b */
[----:B------:R-:W1:Y:S01]  /*ce90*/  LDS.128 R32, [R21+0x10400] ;  /* 0x0104000015207984 */ /* 0x000e620000000c00 */
[----:B------:R-:W-:Y:S02]  /*cea0*/  PRMT R56, R56, 0x5410, R5 ;  /* 0x0000541038387816 */ /* 0x000fe40000000005 */
[----:B------:R-:W-:Y:S02]  /*ceb0*/  SHF.R.U32.HI R27, RZ, 0x10, R27 ;  /* 0x00000010ff1b7819 */ /* 0x000fe4000001161b */
[----:B------:R-:W-:-:S02]  /*cec0*/  PRMT R61, R61, 0x5410, R20 ;  /* 0x000054103d3d7816 */ /* 0x000fc40000000014 */
[----:B------:R-:W-:Y:S01]  /*ced0*/  PRMT R62, R62, 0x5410, R37 ;  /* 0x000054103e3e7816 */ /* 0x000fe20000000025 */
[----:B------:R-:W-:Y:S01]  /*cee0*/  IMAD.U32 R37, R56, 0x10000, RZ ;  /* 0x0001000038257824 */ /* 0x000fe200078e00ff */
[----:B------:R-:W-:Y:S01]  /*cef0*/  PRMT R64, R64, 0x5410, R7 ;  /* 0x0000541040407816 */ /* 0x000fe20000000007 */
[----:B------:R-:W-:Y:S01]  /*cf00*/  IMAD.U32 R36, R61, 0x10000, RZ ;  /* 0x000100003d247824 */ /* 0x000fe200078e00ff */
[----:B------:R-:W-:Y:S02]  /*cf10*/  PRMT R58, R58, 0x5410, R25 ;  /* 0x000054103a3a7816 */ /* 0x000fe40000000019 */
[----:B------:R-:W-:Y:S02]  /*cf20*/  PRMT R59, R59, 0x5410, R4 ;  /* 0x000054103b3b7816 */ /* 0x000fe40000000004 */
[----:B------:R-:W-:Y:S02]  /*cf30*/  PRMT R63, R63, 0x5410, R6 ;  /* 0x000054103f3f7816 */ /* 0x000fe40000000006 */
[----:B------:R-:W-:-:S02]  /*cf40*/  PRMT R60, R60, 0x5410, R27 ;  /* 0x000054103c3c7816 */ /* 0x000fc4000000001b */
        /* <DEDUP_REMOVED lines=14> */
[----:B------:R-:W-:Y:S01]  /*d030*/  IMAD.U32 R33, R35, 0x10000, RZ ;  /* 0x0001000023217824 */ /* 0x000fe200078e00ff */
[C---:B------:R-:W-:Y:S01]  /*d040*/  SHF.L.U32 R29, R34.reuse, 0x10, RZ ;  /* 0x00000010221d7819 */ /* 0x040fe200000006ff */
[C---:B------:R-:W-:Y:S01]  /*d050*/  FMUL.FTZ R43, R25.reuse, R37 ;  /* 0x00000025192b7220 */ /* 0x040fe20000410000 */
[----:B------:R-:W-:Y:S01]  /*d060*/  LOP3.LUT R31, R34, 0xffff0000, RZ, 0xc0, !PT ;  /* 0xffff0000221f7812 */ /* 0x000fe200078ec0ff */
[----:B------:R-:W-:Y:S01]  /*d070*/  FMUL.FTZ R49, R25, R36 ;  /* 0x0000002419317220 */ /* 0x000fe20000410000 */
[----:B------:R-:W-:Y:S01]  /*d080*/  LOP3.LUT R34, R35, 0xffff0000, RZ, 0xc0, !PT ;  /* 0xffff000023227812 */ /* 0x000fe200078ec0ff */
[----:B------:R-:W-:-:S02]  /*d090*/  IMAD.U32 R35, R58, 0x10000, RZ ;  /* 0x000100003a237824 */ /* 0x000fc400078e00ff */
[----:B------:R-:W-:Y:S01]  /*d0a0*/  FFMA.FTZ R43, R4, R36, -R43 ;  /* 0x00000024042b7223 */ /* 0x000fe2000001082b */
[----:B------:R-:W-:Y:S02]  /*d0b0*/  IMAD.U32 R25, R62, 0x10000, RZ ;  /* 0x000100003e197824 */ /* 0x000fe400078e00ff */
[----:B------:R-:W-:Y:S01]  /*d0c0*/  FFMA.FTZ R49, R4, R37, R49 ;  /* 0x0000002504317223 */ /* 0x000fe20000010031 */
[C---:B------:R-:W-:Y:S01]  /*d0d0*/  FMUL.FTZ R51, R27.reuse, R35 ;  /* 0x000000231b337220 */ /* 0x040fe20000410000 */
        /* <DEDUP_REMOVED lines=9> */
[----:B------:R-:W-:Y:S01]  /*d170*/  LOP3.LUT R25, R62, 0xffff0000, RZ, 0xc0, !PT ;  /* 0xffff00003e197812 */ /* 0x000fe200078ec0ff */
[----:B------:R-:W-:Y:S01]  /*d180*/  FMUL.FTZ R4, R26, R56 ;  /* 0x000000381a047220 */ /* 0x000fe20000410000 */
[----:B------:R-:W-:Y:S01]  /*d190*/  FFMA.FTZ R48, R24, R36, R33 ;  /* 0x0000002418307223 */ /* 0x000fe20000010021 */
[----:B------:R-:W-:Y:S01]  /*d1a0*/  FMUL.FTZ R33, R32, R27 ;  /* 0x0000001b20217220 */ /* 0x000fe20000410000 */
[----:B------:R-:W-:-:S02]  /*d1b0*/  IMAD.U32 R6, R59, 0x10000, RZ ;  /* 0x000100003b067824 */ /* 0x000fc400078e00ff */
[----:B------:R-:W-:Y:S01]  /*d1c0*/  FFMA.FTZ R24, R5, R61, -R4 ;  /* 0x0000003d05187223 */ /* 0x000fe20000010804 */
[----:B------:R-:W-:Y:S01]  /*d1d0*/  FMUL.FTZ R36, R32, R25 ;  /* 0x0000001920247220 */ /* 0x000fe20000410000 */
[----:B------:R-:W-:Y:S02]  /*d1e0*/  IMAD.U32 R4, R63, 0x10000, RZ ;  /* 0x000100003f047824 */ /* 0x000fe400078e00ff */
[----:B------:R-:W-:Y:S01]  /*d1f0*/  FMUL.FTZ R26, R26, R61 ;  /* 0x0000003d1a1a7220 */ /* 0x000fe20000410000 */
[C---:B------:R-:W-:Y:S01]  /*d200*/  FFMA.FTZ R32, R28.reuse, R25, -R33 ;  /* 0x000000191c207223 */ /* 0x040fe20000010821 */
[----:B------:R-:W-:Y:S01]  /*d210*/  FFMA.FTZ R36, R28, R27, R36 ;  /* 0x0000001b1c247223 */ /* 0x000fe20000010024 */
[C---:B------:R-:W-:Y:S01]  /*d220*/  FMUL.FTZ R44, R29.reuse, R6 ;  /* 0x000000061d2c7220 */ /* 0x040fe20000410000 */
[----:B------:R-:W-:Y:S01]  /*d230*/  FMUL.FTZ R28, R29, R4 ;  /* 0x000000041d1c7220 */ /* 0x000fe20000410000 */
[----:B------:R-:W-:Y:S01]  /*d240*/  LOP3.LUT R59, R59, 0xffff0000, RZ, 0xc0, !PT ;  /* 0xffff00003b3b7812 */ /* 0x000fe200078ec0ff */
[----:B------:R-:W-:Y:S01]  /*d250*/  FFMA.FTZ R26, R5, R56, R26 ;  /* 0x00000038051a7223 */ /* 0x000fe2000001001a */
[----:B------:R-:W-:Y:S01]  /*d260*/  LOP3.LUT R63, R63, 0xffff0000, RZ, 0xc0, !PT ;  /* 0xffff00003f3f7812 */ /* 0x000fe200078ec0ff */
[C---:B------:R-:W-:Y:S01]  /*d270*/  FFMA.FTZ R44, R7.reuse, R4, -R44 ;  /* 0x00000004072c7223 */ /* 0x040fe2000001082c */
[----:B------:R-:W-:Y:S01]  /*d280*/  LOP3.LUT R25, R60, 0xffff0000, RZ, 0xc0, !PT ;  /* 0xffff00003c197812 */ /* 0x000fe200078ec0ff */
[----:B------:R-:W-:Y:S01]  /*d290*/  FFMA.FTZ R28, R7, R6, R28 ;  /* 0x00000006071c7223 */ /* 0x000fe2000001001c */
[----:B------:R-:W-:Y:S01]  /*d2a0*/  LOP3.LUT R5, R64, 0xffff0000, RZ, 0xc0, !PT ;  /* 0xffff000040057812 */ /* 0x000fe200078ec0ff */
[C---:B------:R-:W-:Y:S01]  /*d2b0*/  FMUL.FTZ R7, R31.reuse, R59 ;  /* 0x0000003b1f077220 */ /* 0x040fe20000410000 */
[----:B------:R-:W-:Y:S01]  /*d2c0*/  FMUL.FTZ R4, R31, R63 ;  /* 0x0000003f1f047220 */ /* 0x000fe20000410000 */
[----:B------:R-:W-:-:S02]  /*d2d0*/  FMUL.FTZ R27, R34, R25 ;  /* 0x00000019221b7220 */ /* 0x000fc40000410000 */
[----:B------:R-:W-:Y:S01]  /*d2e0*/  FMUL.FTZ R34, R34, R5 ;  /* 0x0000000522227220 */ /* 0x000fe20000410000 */
[C---:B------:R-:W-:Y:S01]  /*d2f0*/  FFMA.FTZ R7, R20.reuse, R63, -R7 ;  /* 0x0000003f14077223 */ /* 0x040fe20000010807 */
[----:B------:R-:W-:Y:S01]  /*d300*/  FFMA.FTZ R59, R20, R59, R4 ;  /* 0x0000003b143b7223 */ /* 0x000fe20000010004 */
[C---:B------:R-:W-:Y:S01]  /*d310*/  FFMA.FTZ R20, R30.reuse, R5, -R27 ;  /* 0x000000051e147223 */ /* 0x040fe2000001081b */
[----:B------:R-:W-:Y:S01]  /*d320*/  FFMA.FTZ R27, R30, R25, R34 ;  /* 0x000000191e1b7223 */ /* 0x000fe20000010022 */
[----:B------:R-:W-:Y:S02]  /*d330*/  F2FP.BF16.F32.PACK_AB R4, R24, R43 ;  /* 0x0000002b1804723e */ /* 0x000fe400000010ff */
[----:B------:R-:W-:Y:S02]  /*d340*/  F2FP.BF16.F32.PACK_AB R6, R7, R44 ;  /* 0x0000002c0706723e */ /* 0x000fe400000010ff */
[----:B------:R-:W-:Y:S02]  /*d350*/  F2FP.BF16.F32.PACK_AB R24, R26, R49 ;  /* 0x000000311a18723e */ /* 0x000fe400000010ff */
[----:B------:R-:W-:-:S02]  /*d360*/  F2FP.BF16.F32.PACK_AB R5, R32, R51 ;  /* 0x000000332005723e */ /* 0x000fc400000010ff */
[----:B------:R-:W-:Y:S02]  /*d370*/  F2FP.BF16.F32.PACK_AB R7, R20, R37 ;  /* 0x000000251407723e */ /* 0x000fe400000010ff */
[----:B------:R-:W-:Y:S02]  /*d380*/  F2FP.BF16.F32.PACK_AB R25, R36, R35 ;  /* 0x000000232419723e */ /* 0x000fe400000010ff */
[----:B------:R-:W-:Y:S01]  /*d390*/  F2FP.BF16.F32.PACK_AB R26, R59, R28 ;  /* 0x0000001c3b1a723e */ /* 0x000fe200000010ff */
[----:B------:R2:W-:Y:S01]  /*d3a0*/  STS.128 [R216], R4 ;  /* 0x00000004d8007388 */ /* 0x0005e20000000c00 */
[----:B------:R-:W-:-:S05]  /*d3b0*/  F2FP.BF16.F32.PACK_AB R27, R27, R48 ;  /* 0x000000301b1b723e */ /* 0x000fca00000010ff */
[----:B------:R2:W-:Y:S02]  /*d3c0*/  STS.128 [R21+0x10400], R24 ;  /* 0x0104001815007388 */ /* 0x0005e40000000c00 */
.L_x_3037:
[----:B------:R-:W-:Y:S05]  /*d3d0*/  BSYNC B1 ;  /* 0x0000000000017941 */ /* 0x000fea0003800000 */
.L_x_3036:
        /* <DEDUP_REMOVED lines=20> */
[----:B------:R-:W-:Y:S01]  /*d520*/  SHF.R.U64 R20, R54, 0x10, R55 ;  /* 0x0000001036147819 */ /* 0x000fe20000001237 */
[----:B------:R-:W-:Y:S01]  /*d530*/  IMAD R21, R21, 0x2, R18 ;  /* 0x0000000215157824 */ /* 0x000fe200078e0212 */
[--C-:B0-----:R-:W-:Y:S02]  /*d540*/  SHF.R.U64 R29, R40, 0x10, R41.reuse ;  /* 0x00000010281d7819 */ /* 0x101fe40000001229 */
[----:B------:R-:W-:Y:S02]  /*d550*/  PRMT R73, R73, 0x5410, R38 ;  /* 0x0000541049497816 */ /* 0x000fe40000000026 */
[----:B------:R-:W0:Y:S01]  /*d560*/  LDS.128 R24, [R21+0x10400] ;  /* 0x0104000015187984 */ /* 0x000e220000000c00 */
[----:B------:R-:W-:-:S02]  /*d570*/  SHF.R.U32.HI R40, RZ, 0x10, R41 ;  /* 0x00000010ff287819 */ /* 0x000fc40000011629 */
[----:B------:R-:W-:Y:S01]  /*d580*/  PRMT R66, R66, 0x5410, R53 ;  /* 0x0000541042427816 */ /* 0x000fe20000000035 */
[----:B------:R-:W-:Y:S01]  /*d590*/  IMAD.U32 R37, R73, 0x10000, RZ ;  /* 0x0001000049257824 */ /* 0x000fe200078e00ff */
[----:B------:R-:W-:Y:S02]  /*d5a0*/  PRMT R45, R45, 0x5410, R20 ;  /* 0x000054102d2d7816 */ /* 0x000fe40000000014 */
[----:B------:R-:W-:Y:S02]  /*d5b0*/  SHF.R.U32.HI R55, RZ, 0x10, R55 ;  /* 0x00000010ff377819 */ /* 0x000fe40000011637 */
[----:B------:R-:W-:Y:S02]  /*d5c0*/  PRMT R75, R75, 0x5410, R40 ;  /* 0x000054104b4b7816 */ /* 0x000fe40000000028 */
[----:B------:R-:W-:Y:S02]  /*d5d0*/  PRMT R46, R46, 0x5410, R55 ;  /* 0x000054102e2e7816 */ /* 0x000fe40000000037 */
[----:B------:R-:W-:-:S02]  /*d5e0*/  LOP3.LUT R65, R65, 0xffff0000, RZ, 0xc0, !PT ;  /* 0xffff000041417812 */ /* 0x000fc400078ec0ff */
[----:B------:R-:W-:Y:S01]  /*d5f0*/  PRMT R74, R74, 0x5410, R29 ;  /* 0x000054104a4a7816 */ /* 0x000fe2000000001d */
[C---:B-1----:R-:W-:Y:S01]  /*d600*/  IMAD.U32 R20, R4.reuse, 0x10000, RZ ;  /* 0x0001000004147824 */ /* 0x042fe200078e00ff */
[----:B------:R-:W-:Y:S01]  /*d610*/  SHF.L.U32 R28, R5, 0x10, RZ ;  /* 0x00000010051c7819 */ /* 0x000fe200000006ff */
[----:B------:R-:W-:Y:S01]  /*d620*/  IMAD.U32 R30, R7, 0x10000, RZ ;  /* 0x00010000071e7824 */ /* 0x000fe200078e00ff */
[----:B------:R-:W-:Y:S01]  /*d630*/  LOP3.LUT R4, R4, 0xffff0000, RZ, 0xc0, !PT ;  /* 0xffff000004047812 */ /* 0x000fe200078ec0ff */
[C---:B------:R-:W-:Y:S01]  /*d640*/  IMAD.U32 R29, R6.reuse, 0x10000, RZ ;  /* 0x00010000061d7824 */ /* 0x040fe200078e00ff */
[----:B------:R-:W-:Y:S02]  /*d650*/  LOP3.LUT R5, R5, 0xffff0000, RZ, 0xc0, !PT ;  /* 0xffff000005057812 */ /* 0x000fe400078ec0ff */
        /* <DEDUP_REMOVED lines=8> */
[----:B------:R-:W-:Y:S01]  /*d6e0*/  FMUL.FTZ R43, R32, R37 ;  /* 0x00000025202b7220 */ /* 0x000fe20000410000 */
[----:B------:R-:W-:Y:S01]  /*d6f0*/  FFMA.FTZ R38, R20, R35, -R39 ;  /* 0x0000002314267223 */ /* 0x000fe20000010827 */
[----:B------:R-:W-:Y:S01]  /*d700*/  SHF.L.U32 R39, R75, 0x10, RZ ;  /* 0x000000104b277819 */ /* 0x000fe200000006ff */
[----:B------:R-:W-:Y:S02]  /*d710*/  IMAD.U32 R34, R27, 0x10000, RZ ;  /* 0x000100001b227824 */ /* 0x000fe400078e00ff */
[-C--:B------:R-:W-:Y:S01]  /*d720*/  FMUL.FTZ R49, R32, R31.reuse ;  /* 0x0000001f20317220 */ /* 0x080fe20000410000 */
[----:B------:R-:W-:Y:S01]  /*d730*/  FFMA.FTZ R43, R28, R31, -R43 ;  /* 0x0000001f1c2b7223 */ /* 0x000fe2000001082b */
[----:B------:R-:W-:Y:S02]  /*d740*/  IMAD.U32 R35, R46, 0x10000, RZ ;  /* 0x000100002e237824 */ /* 0x000fe400078e00ff */
[----:B------:R-:W-:Y:S01]  /*d750*/  FMUL.FTZ R51, R34, R39 ;  /* 0x0000002722337220 */ /* 0x000fe20000410000 */
[----:B------:R-:W-:Y:S01]  /*d760*/  LOP3.LUT R31, R72, 0xffff0000, RZ, 0xc0, !PT ;  /* 0xffff0000481f7812 */ /* 0x000fe200078ec0ff */
[----:B------:R-:W-:Y:S01]  /*d770*/  FFMA.FTZ R49, R28, R37, R49 ;  /* 0x000000251c317223 */ /* 0x000fe20000010031 */
[----:B------:R-:W-:Y:S01]  /*d780*/  LOP3.LUT R28, R73, 0xffff0000, RZ, 0xc0, !PT ;  /* 0xffff0000491c7812 */ /* 0x000fe200078ec0ff */
[-C--:B------:R-:W-:Y:S01]  /*d790*/  FMUL.FTZ R34, R34, R35.reuse ;  /* 0x0000002322227220 */ /* 0x080fe20000410000 */
[----:B------:R-:W-:Y:S01]  /*d7a0*/  FFMA.FTZ R51, R30, R35, -R51 ;  /* 0x000000231e337223 */ /* 0x000fe20000010833 */
[----:B------:R-:W-:Y:S01]  /*d7b0*/  LOP3.LUT R66, R66, 0xffff0000, RZ, 0xc0, !PT ;  /* 0xffff000042427812 */ /* 0x000fe200078ec0ff */
[C---:B------:R-:W-:Y:S01]  /*d7c0*/  FMUL.FTZ R35, R24.reuse, R31 ;  /* 0x0000001f18237220 */ /* 0x040fe20000410000 */
[----:B------:R-:W-:Y:S01]  /*d7d0*/  FMUL.FTZ R37, R24, R65 ;  /* 0x0000004118257220 */ /* 0x000fe20000410000 */
[----:B------:R-:W-:-:S02]  /*d7e0*/  IMAD.U32 R33, R26, 0x10000, RZ ;  /* 0x000100001a217824 */ /* 0x000fc400078e00ff */
[----:B------:R-:W-:Y:S01]  /*d7f0*/  FFMA.FTZ R41, R20, R36, R41 ;  /* 0x0000002414297223 */ /* 0x000fe20000010029 */
[----:B------:R-:W-:Y:S02]  /*d800*/  IMAD.U32 R24, R74, 0x10000, RZ ;  /* 0x000100004a187824 */ /* 0x000fe400078e00ff */
[----:B------:R-:W-:Y:S01]  /*d810*/  FFMA.FTZ R39, R30, R39, R34 ;  /* 0x000000271e277223 */ /* 0x000fe20000010022 */
[----:B------:R-:W-:Y:S01]  /*d820*/  FMUL.FTZ R32, R25, R28 ;  /* 0x0000001c19207220 */ /* 0x000fe20000410000 */
[C---:B------:R-:W-:Y:S01]  /*d830*/  FFMA.FTZ R35, R4.reuse, R65, -R35 ;  /* 0x0000004104237223 */ /* 0x040fe20000010823 */
[----:B------:R-:W-:Y:S02]  /*d840*/  IMAD.U32 R20, R45, 0x10000, RZ ;  /* 0x000100002d147824 */ /* 0x000fe400078e00ff */
[----:B------:R-:W-:Y:S01]  /*d850*/  FMUL.FTZ R25, R25, R66 ;  /* 0x0000004219197220 */ /* 0x000fe20000410000 */
[----:B------:R-:W-:Y:S01]  /*d860*/  FFMA.FTZ R30, R4, R31, R37 ;  /* 0x0000001f041e7223 */ /* 0x000fe20000010025 */
[----:B------:R-:W-:Y:S01]  /*d870*/  FMUL.FTZ R4, R33, R24 ;  /* 0x0000001821047220 */ /* 0x000fe20000410000 */
[C---:B------:R-:W-:Y:S01]  /*d880*/  FFMA.FTZ R32, R5.reuse, R66, -R32 ;  /* 0x0000004205207223 */ /* 0x040fe20000010820 */
[----:B------:R-:W-:Y:S01]  /*d890*/  FFMA.FTZ R28, R5, R28, R25 ;  /* 0x0000001c051c7223 */ /* 0x000fe20000010019 */
        /* <DEDUP_REMOVED lines=8> */
[----:B------:R-:W-:Y:S02]  /*d920*/  LOP3.LUT R4, R75, 0xffff0000, RZ, 0xc0, !PT ;  /* 0xffff00004b047812 */ /* 0x000fe400078ec0ff */
[----:B------:R-:W-:Y:S01]  /*d930*/  LOP3.LUT R46, R46, 0xffff0000, RZ, 0xc0, !PT ;  /* 0xffff00002e2e7812 */ /* 0x000fe200078ec0ff */
[-C--:B------:R-:W-:Y:S01]  /*d940*/  FMUL.FTZ R26, R26, R45.reuse ;  /* 0x0000002d1a1a7220 */ /* 0x080fe20000410000 */
[----:B------:R-:W-:Y:S01]  /*d950*/  LOP3.LUT R7, R7, 0xffff0000, RZ, 0xc0, !PT ;  /* 0xffff000007077812 */ /* 0x000fe200078ec0ff */
        /* <DEDUP_REMOVED lines=16> */
.L_x_3039:
[----:B------:R-:W-:Y:S05]  /*da60*/  BSYNC B1 ;  /* 0x0000000000017941 */ /* 0x000fea0003800000 */
.L_x_3038:
[----:B------:R-:W-:Y:S01]  /*da70*/  PRMT R20, R3, 0x5410, R0 ;  /* 0x0000541003147816 */ /* 0x000fe20000000000 */
[----:B------:R-:W-:Y:S06]  /*da80*/  @P0 BRA `(.L_x_3023) ;  /* 0x0000000400980947 */ /* 0x000fec0003800000 */
[----:B------:R-:W-:Y:S01]  /*da90*/  LEA.HI R47, R47, R206, RZ, 0x1d ;  /* 0x000000ce2f2f7211 */ /* 0x000fe200078fe8ff */
[----:B--23--:R-:W2:Y:S01]  /*daa0*/  LDS.128 R4, [R214] ;  /* 0x00000000d6047984 */ /* 0x00cea20000000c00 */
[----:B------:R-:W-:Y:S02]  /*dab0*/  SHF.R.U64 R21, R12, 0x10, R13 ;  /* 0x000000100c157819 */ /* 0x000fe4000000120d */
[----:B------:R-:W-:Y:S01]  /*dac0*/  SHF.R.S32.HI R0, RZ, 0x1f, R47 ;  /* 0x0000001fff007819 */ /* 0x000fe2000001142f */
[----:B------:R-:W-:Y:S01]  /*dad0*/  IMAD.SHL.U32 R3, R47, 0x8, RZ ;  /* 0x000000082f037824 */ /* 0x000fe200078e00ff */
[----:B------:R-:W-:Y:S02]  /*dae0*/  SHF.R.U32.HI R12, RZ, 0x10, R13 ;  /* 0x00000010ff0c7819 */ /* 0x000fe4000001160d */
[----:B------:R-:W-:Y:S02]  /*daf0*/  LEA.HI R47, R0, R47, RZ, 0x3 ;  /* 0x0000002f002f7211 */ /* 0x000fe400078f18ff */
[----:B------:R-:W-:-:S02]  /*db00*/  LOP3.LUT R0, R194, 0x38, R3, 0xf8, !PT ;  /* 0x00000038c2007812 */ /* 0x000fc400078ef803 */
[----:B------:R-:W-:Y:S01]  /*db10*/  PRMT R71, R71, 0x5410, R12 ;  /* 0x0000541047477816 */ /* 0x000fe2000000000c */
[----:B------:R-:W-:Y:S01]  /*db20*/  IMAD.SHL.U32 R47, R47, 0x400, RZ ;  /* 0x000004002f2f7824 */ /* 0x000fe200078e00ff */
[----:B------:R-:W-:Y:S02]  /*db30*/  LOP3.LUT R0, R0, R225, RZ, 0x3c, !PT ;  /* 0x000000e100007212 */ /* 0x000fe400078e3cff */
[--C-:B-1----:R-:W-:Y:S02]  /*db40*/  SHF.R.U64 R28, R14, 0x10, R15.reuse ;  /* 0x000000100e1c7819 */ /* 0x102fe4000000120f */
[----:B------:R-:W-:Y:S02]  /*db50*/  LOP3.LUT R3, R47, 0x7fffe000, RZ, 0xc0, !PT ;  /* 0x7fffe0002f037812 */ /* 0x000fe400078ec0ff */
[----:B0-----:R-:W-:Y:S02]  /*db60*/  SHF.R.U32.HI R29, RZ, 0x10, R15 ;  /* 0x00000010ff1d7819 */ /* 0x001fe4000001160f */
[----:B------:R-:W-:-:S02]  /*db70*/  IADD3 R3, R0, R3, R197 ;  /* 0x0000000300037210 */ /* 0x000fc40007ffe0c5 */
[--C-:B------:R-:W-:Y:S02]  /*db80*/  SHF.R.U64 R0, R8, 0x10, R9.reuse ;  /* 0x0000001008007819 */ /* 0x100fe40000001209 */
[----:B------:R-:W-:Y:S01]  /*db90*/  SHF.R.U32.HI R8, RZ, 0x10, R9 ;  /* 0x00000010ff087819 */ /* 0x000fe20000011609 */
[----:B------:R-:W-:Y:S01]  /*dba0*/  IMAD R3, R3, 0x2, R18 ;  /* 0x0000000203037824 */ /* 0x000fe200078e0212 */
[----:B------:R-:W-:Y:S02]  /*dbb0*/  PRMT R57, R57, 0x5410, R0 ;  /* 0x0000541039397816 */ /* 0x000fe40000000000 */
[--C-:B------:R-:W-:Y:S02]  /*dbc0*/  SHF.R.U64 R9, R10, 0x10, R11.reuse ;  /* 0x000000100a097819 */ /* 0x100fe4000000120b */
[----:B------:R-:W0:Y:S01]  /*dbd0*/  LDS.128 R24, [R3+0x10400] ;  /* 0x0104000003187984 */ /* 0x000e220000000c00 */
[----:B------:R-:W-:Y:S02]  /*dbe0*/  SHF.R.U32.HI R10, RZ, 0x10, R11 ;  /* 0x00000010ff0a7819 */ /* 0x000fe4000001160b */
[----:B------:R-:W-:-:S02]  /*dbf0*/  PRMT R70, R70, 0x5410, R21 ;  /* 0x0000541046467816 */ /* 0x000fc40000000015 */
[----:B------:R-:W-:Y:S02]  /*dc00*/  PRMT R67, R67, 0x5410, R8 ;  /* 0x0000541043437816 */ /* 0x000fe40000000008 */
[----:B------:R-:W-:Y:S01]  /*dc10*/  PRMT R28, R20, 0x5432, R28 ;  /* 0x00005432141c7816 */ /* 0x000fe2000000001c */
[----:B------:R-:W-:Y:S01]  /*dc20*/  IMAD.U32 R21, R70, 0x10000, RZ ;  /* 0x0001000046157824 */ /* 0x000fe200078e00ff */
[----:B------:R-:W-:Y:S01]  /*dc30*/  PRMT R29, R20, 0x5410, R29 ;  /* 0x00005410141d7816 */ /* 0x000fe2000000001d */
[----:B--2---:R-:W-:Y:S01]  /*dc40*/  IMAD.U32 R0, R4, 0x10000, RZ ;  /* 0x0001000004007824 */ /* 0x004fe200078e00ff */
[----:B------:R-:W-:Y:S01]  /*dc50*/  PRMT R69, R69, 0x5410, R10 ;  /* 0x0000541045457816 */ /* 0x000fe2000000000a */
[----:B------:R-:W-:Y:S01]  /*dc60*/  IMAD.U32 R8, R5, 0x10000, RZ ;  /* 0x0001000005087824 */ /* 0x000fe200078e00ff */
[----:B------:R-:W-:Y:S01]  /*dc70*/  PRMT R68, R68, 0x5410, R9 ;  /* 0x0000541044447816 */ /* 0x000fe20000000009 */
[----:B------:R-:W-:Y:S01]  /*dc80*/  IMAD.U32 R10, R7, 0x10000, RZ ;  /* 0x00010000070a7824 */ /* 0x000fe200078e00ff */
[----:B------:R-:W-:Y:S01]  /*dc90*/  LOP3.LUT R4, R4, 0xffff0000, RZ, 0xc0, !PT ;  /* 0xffff000004047812 */ /* 0x000fe200078ec0ff */
[----:B------:R-:W-:Y:S01]  /*dca0*/  IMAD.U32 R9, R6, 0x10000, RZ ;  /* 0x0001000006097824 */ /* 0x000fe200078e00ff */
[----:B------:R-:W-:-:S02]  /*dcb0*/  LOP3.LUT R5, R5, 0xffff0000, RZ, 0xc0, !PT ;  /* 0xffff000005057812 */ /* 0x000fc400078ec0ff */
[----:B------:R-:W-:Y:S02]  /*dcc0*/  LOP3.LUT R6, R6, 0xffff0000, RZ, 0xc0, !PT ;  /* 0xffff000006067812 */ /* 0x000fe400078ec0ff */
        /* <DEDUP_REMOVED lines=8> */
[C---:B------:R-:W-:Y:S01]  /*dd50*/  IMAD.U32 R20, R27.reuse, 0x10000, RZ ;  /* 0x000100001b147824 */ /* 0x040fe200078e00ff */
[----:B------:R-:W-:Y:S01]  /*dd60*/  LOP3.LUT R26, R27, 0xffff0000, RZ, 0xc0, !PT ;  /* 0xffff00001b1a7812 */ /* 0x000fe200078ec0ff */
[----:B------:R-:W-:Y:S01]  /*dd70*/  FMUL.FTZ R31, R11, R25 ;  /* 0x000000190b1f7220 */ /* 0x000fe20000410000 */
[----:B------:R-:W-:-:S02]  /*dd80*/  IMAD.U32 R27, R67, 0x10000, RZ ;  /* 0x00010000431b7824 */ /* 0x000fc400078e00ff */
[-C--:B------:R-:W-:Y:S01]  /*dd90*/  FMUL.FTZ R33, R11, R21.reuse ;  /* 0x000000150b217220 */ /* 0x080fe20000410000 */
[----:B------:R-:W-:Y:S02]  /*dda0*/  IMAD.U32 R11, R71, 0x10000, RZ ;  /* 0x00010000470b7824 */ /* 0x000fe400078e00ff */
[----:B------:R-:W-:Y:S01]  /*ddb0*/  FFMA.FTZ R30, R0, R21, -R31 ;  /* 0x00000015001e7223 */ /* 0x000fe2000001081f */
[----:B------:R-:W-:Y:S01]  /*ddc0*/  FMUL.FTZ R35, R13, R27 ;  /* 0x0000001b0d237220 */ /* 0x000fe20000410000 */
[----:B------:R-:W-:Y:S02]  /*ddd0*/  IMAD.U32 R31, R69, 0x10000, RZ ;  /* 0x00010000451f7824 */ /* 0x000fe400078e00ff */
[-C--:B------:R-:W-:Y:S01]  /*dde0*/  FMUL.FTZ R13, R13, R11.reuse ;  /* 0x0000000b0d0d7220 */ /* 0x080fe20000410000 */
[----:B------:R-:W-:Y:S02]  /*ddf0*/  IMAD.U32 R21, R29, 0x10000, RZ ;  /* 0x000100001d157824 */ /* 0x000fe400078e00ff */
[----:B------:R-:W-:Y:S01]  /*de00*/  FFMA.FTZ R35, R8, R11, -R35 ;  /* 0x0000000b08237223 */ /* 0x000fe20000010823 */
[----:B------:R-:W-:Y:S01]  /*de10*/  FMUL.FTZ R11, R20, R31 ;  /* 0x0000001f140b7220 */ /* 0x000fe20000410000 */
[----:B------:R-:W-:Y:S01]  /*de20*/  FFMA.FTZ R33, R0, R25, R33 ;  /* 0x0000001900217223 */ /* 0x000fe20000010021 */
[-C--:B------:R-:W-:Y:S01]  /*de30*/  FMUL.FTZ R0, R20, R21.reuse ;  /* 0x0000001514007220 */ /* 0x080fe20000410000 */
[----:B------:R-:W-:Y:S01]  /*de40*/  LOP3.LUT R57, R57, 0xffff0000, RZ, 0xc0, !PT ;  /* 0xffff000039397812 */ /* 0x000fe200078ec0ff */
[----:B------:R-:W-:Y:S01]  /*de50*/  FFMA.FTZ R20, R10, R21, -R11 ;  /* 0x000000150a147223 */ /* 0x000fe2000001080b */
[----:B------:R-:W-:Y:S01]  /*de60*/  LOP3.LUT R11, R70, 0xffff0000, RZ, 0xc0, !PT ;  /* 0xffff0000460b7812 */ /* 0x000fe200078ec0ff */
[----:B------:R-:W-:Y:S01]  /*de70*/  FFMA.FTZ R27, R8, R27, R13 ;  /* 0x0000001b081b7223 */ /* 0x000fe2000001000d */
[----:B------:R-:W-:Y:S01]  /*de80*/  LOP3.LUT R67, R67, 0xffff0000, RZ, 0xc0, !PT ;  /* 0xffff000043437812 */ /* 0x000fe200078ec0ff */
[C---:B------:R-:W-:Y:S01]  /*de90*/  FMUL.FTZ R13, R12.reuse, R57 ;  /* 0x000000390c0d7220 */ /* 0x040fe20000410000 */
[----:B------:R-:W-:Y:S01]  /*dea0*/  LOP3.LUT R71, R71, 0xffff0000, RZ, 0xc0, !PT ;  /* 0xffff000047477812 */ /* 0x000fe200078ec0ff */
[----:B------:R-:W-:Y:S01]  /*deb0*/  FMUL.FTZ R21, R12, R11 ;  /* 0x0000000b0c157220 */ /* 0x000fe20000410000 */
[----:B------:R-:W-:-:S02]  /*dec0*/  IMAD.U32 R8, R68, 0x10000, RZ ;  /* 0x0001000044087824 */ /* 0x000fc400078e00ff */
[----:B------:R-:W-:Y:S01]  /*ded0*/  FFMA.FTZ R31, R10, R31, R0 ;  /* 0x0000001f0a1f7223 */ /* 0x000fe20000010000 */
[----:B------:R-:W-:Y:S01]  /*dee0*/  SHF.L.U32 R0, R28, 0x10, RZ ;  /* 0x000000101c007819 */ /* 0x000fe200000006ff */
[----:B------:R-:W-:Y:S01]  /*def0*/  FFMA.FTZ R13, R4, R11, -R13 ;  /* 0x0000000b040d7223 */ /* 0x000fe2000001080d */
[----:B------:R-:W-:Y:S01]  /*df00*/  FMUL.FTZ R12, R24, R67 ;  /* 0x00000043180c7220 */ /* 0x000fe20000410000 */
[----:B------:R-:W-:Y:S01]  /*df10*/  FFMA.FTZ R10, R4, R57, R21 ;  /* 0x00000039040a7223 */ /* 0x000fe20000010015 */
[-C--:B------:R-:W-:Y:S01]  /*df20*/  FMUL.FTZ R24, R24, R71.reuse ;  /* 0x0000004718187220 */ /* 0x080fe20000410000 */
[----:B------:R-:W-:Y:S01]  /*df30*/  FMUL.FTZ R4, R14, R8 ;  /* 0x000000080e047220 */ /* 0x000fe20000410000 */
[----:B------:R-:W-:Y:S01]  /*df40*/  LOP3.LUT R68, R68, 0xffff0000, RZ, 0xc0, !PT ;  /* 0xffff000044447812 */ /* 0x000fe200078ec0ff */
[-C--:B------:R-:W-:Y:S01]  /*df50*/  FMUL.FTZ R14, R14, R0.reuse ;  /* 0x000000000e0e7220 */ /* 0x080fe20000410000 */
[----:B------:R-:W-:Y:S01]  /*df60*/  LOP3.LUT R69, R69, 0xffff0000, RZ, 0xc0, !PT ;  /* 0xffff000045457812 */ /* 0x000fe200078ec0ff */
[C---:B------:R-:W-:Y:S01]  /*df70*/  FFMA.FTZ R12, R5.reuse, R71, -R12 ;  /* 0x00000047050c7223 */ /* 0x040fe2000001080c */
        /* <DEDUP_REMOVED lines=9> */
[----:B------:R-:W-:Y:S01]  /*e010*/  FFMA.FTZ R29, R7, R29, -R4 ;  /* 0x0000001d071d7223 */ /* 0x000fe20000010804 */
[----:B------:R-:W-:Y:S01]  /*e020*/  FFMA.FTZ R14, R9, R8, R14 ;  /* 0x00000008090e7223 */ /* 0x000fe2000001000e */
        /* <DEDUP_REMOVED lines=12> */
.L_x_3023:
[----:B------:R-:W-:Y:S05]  /*e0f0*/  BSYNC B0 ;  /* 0x0000000000007941 */ /* 0x000fea0003800000 */
.L_x_2995:
        /* <DEDUP_REMOVED lines=8> */
.L_x_2993:
[----:B------:R-:W-:-:S05]  /*e180*/  IMAD.U32 R0, RZ, RZ, UR39 ;  /* 0x00000027ff007e24 */ /* 0x000fca000f8e00ff */
[----:B------:R-:W-:-:S13]  /*e190*/  ISETP.NE.AND P0, PT, R0, 0x3, PT ;  /* 0x000000030000780c */ /* 0x000fda0003f05270 */
[----:B------:R-:W-:Y:S05]  /*e1a0*/  @!P0 BRA `(.L_x_3040) ;  /* 0x0000000000048947 */ /* 0x000fea0003800000 */
[----:B------:R-:W-:Y:S01]  /*e1b0*/  BPT.TRAP 0x1 ;  /* 0x000000040000795c */ /* 0x000fe20000300000 */
.L_x_3040:
[----:B------:R-:W-:Y:S01]  /*e1c0*/  IMAD R0, R186, 0x8, R18 ;  /* 0x00000008ba007824 */ /* 0x000fe200078e0212 */
[----:B-1-34-:R-:W-:-:S04]  /*e1d0*/  SHF.L.U32 R3, R188, 0x1f, RZ ;  /* 0x0000001fbc037819 */ /* 0x01afc800000006ff */
[----:B------:R1:W3:Y:S01]  /*e1e0*/  SYNCS.PHASECHK.TRANS64.TRYWAIT P1, [R0+URZ+0x28830], R3 ;  /* 0x02883003000075a7 */ /* 0x0002e2000802017f */
[----:B------:R-:W-:Y:S05]  /*e1f0*/  @!P0 BRA `(.L_x_3041) ;  /* 0x0000000000048947 */ /* 0x000fea0003800000 */
[----:B------:R-:W-:Y:S01]  /*e200*/  BPT.TRAP 0x1 ;  /* 0x000000040000795c */ /* 0x000fe20000300000 */
.L_x_3041:
[----:B---3--:R-:W-:Y:S05]  /*e210*/  @P1 BRA `(.L_x_3042) ;  /* 0x0000000000081947 */ /* 0x008fea0003800000 */
[----:B------:R-:W3:Y:S02]  /*e220*/  SYNCS.PHASECHK.TRANS64.TRYWAIT P1, [R0+URZ+0x28830], R3 ;  /* 0x02883003000075a7 */ /* 0x000ee4000802017f */
[----:B---3--:R-:W-:Y:S05]  /*e230*/  @!P1 BRA `(.L_x_3043) ;  /* 0x0000014400749947 */ /* 0x008fea0003800000 */
.L_x_3042:
[----:B------:R-:W-:Y:S05]  /*e240*/  WARPSYNC.ALL ;  /* 0x0000000000007948 */ /* 0x000fea0003800000 */
[----:B-1-3--:R-:W-:Y:S01]  /*e250*/  VIADD R3, R18, 0x18400 ;  /* 0x0001840012037836 */ /* 0x00afe20000000000 */
[----:B------:R-:W-:Y:S01]  /*e260*/  R2UR UR32, R42 ;  /* 0x000000002a2072ca */ /* 0x000fe200000e0000 */
[----:B0-2---:R-:W-:Y:S01]  /*e270*/  IMAD.MOV.U32 R7, RZ, RZ, 0x40000040 ;  /* 0x40000040ff077424 */ /* 0x005fe200078e00ff */
        /* <DEDUP_REMOVED lines=17> */
[----:B------:R-:W-:Y:S01]  /*e390*/  MOV R9, 0x40000040 ;  /* 0x4000004000097802 */ /* 0x000fe20000000f00 */
        /* <DEDUP_REMOVED lines=58> */
.L_x_3044:
[----:B------:R-:W0:Y:S01]  /*e740*/  LDC R6, c[0x0][0x448] ;  /* 0x00011200ff067b82 */ /* 0x000e220000000800 */
[----:B------:R-:W-:Y:S01]  /*e750*/  ULDC UR6, c[0x0][0x9d8] ;  /* 0x0002760000067ab9 */ /* 0x000fe20000000800 */
[----:B------:R-:W-:Y:S01]  /*e760*/  ULDC UR48, c[0x0][0x988] ;  /* 0x0002620000307ab9 */ /* 0x000fe20000000800 */
[----:B------:R-:W-:Y:S01]  /*e770*/  FMUL.FTZ R27, R27, UR6 ;  /* 0x000000061b1b7c20 */ /* 0x000fe20008410000 */
[----:B------:R-:W-:Y:S01]  /*e780*/  FMUL.FTZ R8, R28, UR6 ;  /* 0x000000061c087c20 */ /* 0x000fe20008410000 */
[----:B------:R-:W-:Y:S01]  /*e790*/  FMUL.FTZ R31, R31, UR6 ;  /* 0x000000061f1f7c20 */ /* 0x000fe20008410000 */
        /* <DEDUP_REMOVED lines=12> */
[----:B------:R-:W-:Y:S01]  /*e860*/  FMUL.FTZ R59, R59, UR6 ;  /* 0x000000063b3b7c20 */ /* 0x000fe20008410000 */
[----:B------:R-:W-:Y:S01]  /*e870*/  FMUL.FTZ R46, R46, UR6 ;  /* 0x000000062e2e7c20 */ /* 0x000fe20008410000 */
[----:B------:R-:W-:Y:S01]  /*e880*/  FMUL.FTZ R13, R41, UR6 ;  /* 0x00000006290d7c20 */ /* 0x000fe20008410000 */
[----:B------:R-:W-:Y:S01]  /*e890*/  FMUL.FTZ R63, R63, UR6 ;  /* 0x000000063f3f7c20 */ /* 0x000fe20008410000 */
[----:B------:R-:W-:Y:S01]  /*e8a0*/  FMUL.FTZ R47, R47, UR6 ;  /* 0x000000062f2f7c20 */ /* 0x000fe20008410000 */
[----:B------:R-:W-:Y:S01]  /*e8b0*/  MUFU.TANH R93, R30 ;  /* 0x0000001e005d7308 */ /* 0x000fe20000002400 */
[----:B0-----:R-:W-:Y:S01]  /*e8c0*/  ISETP.NE.AND P1, PT, R6, 0x1, PT ;  /* 0x000000010600780c */ /* 0x001fe20003f25270 */
[----:B------:R-:W-:Y:S01]  /*e8d0*/  FMUL.FTZ R6, R54, UR6 ;  /* 0x0000000636067c20 */ /* 0x000fe20008410000 */
[----:B------:R-:W-:-:S02]  /*e8e0*/  IMAD.IADD R54, R204, 0x1, R191 ;  /* 0x00000001cc367824 */ /* 0x000fc400078e02bf */
[----:B------:R-:W-:Y:S01]  /*e8f0*/  FMUL.FTZ R15, R44, UR6 ;  /* 0x000000062c0f7c20 */ /* 0x000fe20008410000 */
[----:B-1----:R-:W-:Y:S02]  /*e900*/  IMAD.MOV.U32 R31, RZ, RZ, -0x80 ;  /* 0xffffff80ff1f7424 */ /* 0x002fe400078e00ff */
        /* <DEDUP_REMOVED lines=8> */
[----:B------:R-:W1:Y:S01]  /*e990*/  @P1 LDC R27, c[0x0][0x44c] ;  /* 0x00011300ff1b1b82 */ /* 0x000e620000000800 */
[----:B------:R-:W-:Y:S01]  /*e9a0*/  FMUL.FTZ R3, R24, UR6 ;  /* 0x0000000618037c20 */ /* 0x000fe20008410000 */
[----:B------:R2:W3:Y:S01]  /*e9b0*/  MUFU.TANH R97, R26 ;  /* 0x0000001a00617308 */ /* 0x0004e20000002400 */
[----:B0-----:R-:W-:-:S02]  /*e9c0*/  IMAD R6, R96, R31, 0x80 ;  /* 0x0000008060067424 */ /* 0x001fc400078e021f */
[----:B------:R-:W-:Y:S01]  /*e9d0*/  FMUL.FTZ R24, R48, UR6 ;  /* 0x0000000630187c20 */ /* 0x000fe20008410000 */
[----:B------:R-:W-:Y:S01]  /*e9e0*/  FMUL.FTZ R62, R62, UR6 ;  /* 0x000000063e3e7c20 */ /* 0x000fe20008410000 */
[----:B------:R-:W-:Y:S01]  /*e9f0*/  FMUL.FTZ R66, R66, UR6 ;  /* 0x0000000642427c20 */ /* 0x000fe20008410000 */
[----:B------:R-:W-:Y:S01]  /*ea00*/  FMUL.FTZ R12, R37, UR6 ;  /* 0x00000006250c7c20 */ /* 0x000fe20008410000 */
[----:B------:R-:W0:Y:S01]  /*ea10*/  @P1 LDC R28, c[0x0][0x450] ;  /* 0x00011400ff1c1b82 */ /* 0x000e220000000800 */
[----:B------:R-:W-:Y:S01]  /*ea20*/  IADD3 R30, R6, 0x1, RZ ;  /* 0x00000001061e7810 */ /* 0x000fe20007ffe0ff */
[----:B------:R-:W4:Y:S01]  /*ea30*/  MUFU.TANH R34, R34 ;  /* 0x0000002200227308 */ /* 0x000f220000002400 */
[----:B--2---:R-:W-:Y:S01]  /*ea40*/  FMUL.FTZ R26, R53, UR6 ;  /* 0x00000006351a7c20 */ /* 0x004fe20008410000 */
[----:B------:R-:W-:Y:S01]  /*ea50*/  FMUL.FTZ R67, R67, UR6 ;  /* 0x0000000643437c20 */ /* 0x000fe20008410000 */
[----:B------:R-:W-:Y:S01]  /*ea60*/  FMUL.FTZ R70, R70, UR6 ;  /* 0x0000000646467c20 */ /* 0x000fe20008410000 */
[----:B------:R-:W-:-:S02]  /*ea70*/  IMAD R30, R203, -0x2, R30 ;  /* 0xfffffffecb1e7824 */ /* 0x000fc400078e021e */
        /* <DEDUP_REMOVED lines=9> */
[----:B-1----:R-:W-:-:S04]  /*eb10*/  @P1 IMAD.HI.U32 R27, R54, R27, RZ ;  /* 0x0000001b361b1227 */ /* 0x002fc800078e00ff */
[----:B------:R-:W-:Y:S01]  /*eb20*/  FMUL.FTZ R86, R86, UR6 ;  /* 0x0000000656567c20 */ /* 0x000fe20008410000 */
[----:B------:R-:W1:Y:S01]  /*eb30*/  MUFU.TANH R38, R38 ;  /* 0x0000002600267308 */ /* 0x000e620000002400 */
[----:B------:R-:W-:Y:S01]  /*eb40*/  FMUL.FTZ R87, R87, UR6 ;  /* 0x0000000657577c20 */ /* 0x000fe20008410000 */
[----:B------:R-:W-:Y:S01]  /*eb50*/  FMUL.FTZ R21, R49, UR6 ;  /* 0x0000000631157c20 */ /* 0x000fe20008410000 */
[----:B------:R-:W-:Y:S01]  /*eb60*/  FMUL.FTZ R5, R25, UR6 ;  /* 0x0000000619057c20 */ /* 0x000fe20008410000 */
[----:B------:R-:W-:Y:S01]  /*eb70*/  FMUL.FTZ R25, R52, UR6 ;  /* 0x0000000634197c20 */ /* 0x000fe20008410000 */
[----:B------:R-:W-:Y:S01]  /*eb80*/  FMUL.FTZ R61, R61, UR6 ;  /* 0x000000063d3d7c20 */ /* 0x000fe20008410000 */
[----:B0-----:R-:W-:Y:S01]  /*eb90*/  @P1 SHF.R.U32.HI R54, RZ, R28, R27 ;  /* 0x0000001cff361219 */ /* 0x001fe2000001161b */
[----:B------:R-:W-:Y:S01]  /*eba0*/  FMUL.FTZ R28, R56, UR6 ;  /* 0x00000006381c7c20 */ /* 0x000fe20008410000 */
[----:B------:R-:W-:Y:S02]  /*ebb0*/  IMAD.IADD R56, R193, 0x1, R6 ;  /* 0x00000001c1387824 */ /* 0x000fe400078e0206 */
[----:B------:R-:W-:Y:S01]  /*ebc0*/  FMUL.FTZ R27, R57, UR6 ;  /* 0x00000006391b7c20 */ /* 0x000fe20008410000 */
[----:B------:R-:W-:Y:S01]  /*ebd0*/  IADD3 R57, -R192, R30, R193 ;  /* 0x0000001ec0397210 */ /* 0x000fe20007ffe1c1 */
[----:B------:R-:W0:Y:S01]  /*ebe0*/  SHFL.IDX PT, R29, R54, 0x1, 0x1c1f ;  /* 0x003c1f00361d7f89 */ /* 0x000e2200000e0000 */
[----:B------:R-:W-:Y:S01]  /*ebf0*/  IMAD R56, R203, -0x2, R56 ;  /* 0xfffffffecb387824 */ /* 0x000fe200078e0238 */
[----:B------:R-:W5:Y:S01]  /*ec00*/  MUFU.TANH R39, R39 ;  /* 0x0000002700277308 */ /* 0x000f620000002400 */
[----:B------:R-:W-:Y:S01]  /*ec10*/  FMUL.FTZ R60, R60, UR6 ;  /* 0x000000063c3c7c20 */ /* 0x000fe20008410000 */
[----:B------:R-:W5:Y:S01]  /*ec20*/  SHFL.IDX PT, R54, R54, RZ, 0x1c1f ;  /* 0x001c1fff36367589 */ /* 0x000f6200000e0000 */
[----:B------:R-:W-:Y:S01]  /*ec30*/  FMUL.FTZ R64, R64, UR6 ;  /* 0x0000000640407c20 */ /* 0x000fe20008410000 */
[----:B------:R-:W-:Y:S01]  /*ec40*/  FMUL.FTZ R65, R65, UR6 ;  /* 0x0000000641417c20 */ /* 0x000fe20008410000 */
        /* <DEDUP_REMOVED lines=8> */
[----:B------:R-:W-:Y:S01]  /*ecd0*/  FMUL.FTZ R81, R81, UR6 ;  /* 0x0000000651517c20 */ /* 0x000fe20008410000 */
[----:B------:R-:W-:Y:S01]  /*ece0*/  FMUL.FTZ R84, R84, UR6 ;  /* 0x0000000654547c20 */ /* 0x000fe20008410000 */
[----:B------:R-:W-:Y:S01]  /*ecf0*/  FMUL.FTZ R85, R85, UR6 ;  /* 0x0000000655557c20 */ /* 0x000fe20008410000 */
[----:B------:R-:W5:Y:S01]  /*ed00*/  MUFU.TANH R43, R43 ;  /* 0x0000002b002b7308 */ /* 0x000f620000002400 */
[----:B------:R-:W-:Y:S01]  /*ed10*/  VIADD R0, R0, 0x28840 ;  /* 0x0002884000007836 */ /* 0x000fe20000000000 */
[----:B------:R-:W-:Y:S01]  /*ed20*/  ULDC UR46, c[0x0][0x9d8] ;  /* 0x00027600002e7ab9 */ /* 0x000fe20000000800 */
[----:B------:R-:W-:Y:S01]  /*ed30*/  ULDC UR47, c[0x0][0x9d8] ;  /* 0x00027600002f7ab9 */ /* 0x000fe20000000800 */
[----:B------:R-:W-:Y:S01]  /*ed40*/  ULDC UR44, c[0x0][0x988] ;  /* 0x00026200002c7ab9 */ /* 0x000fe20000000800 */
[----:B------:R-:W-:Y:S01]  /*ed50*/  ULDC UR45, c[0x0][0x988] ;  /* 0x00026200002d7ab9 */ /* 0x000fe20000000800 */
[----:B0-----:R-:W-:-:S02]  /*ed60*/  VIADDMNMX R29, R29, R57, R56, PT ;  /* 0x000000391d1d7246 */ /* 0x001fc40003800138 */
[----:B------:R-:W-:Y:S01]  /*ed70*/  CS2R R150, SRZ ;  /* 0x0000000000967805 */ /* 0x000fe2000001ff00 */
[----:B------:R2:W-:Y:S01]  /*ed80*/  MUFU.TANH R41, R59 ;  /* 0x0000003b00297308 */ /* 0x0005e20000002400 */
[----:B------:R-:W-:Y:S02]  /*ed90*/  CS2R R148, SRZ ;  /* 0x0000000000947805 */ /* 0x000fe4000001ff00 */
[C---:B------:R-:W-:Y:S02]  /*eda0*/  ISETP.GT.AND P2, PT, R29.reuse, RZ, PT ;  /* 0x000000ff1d00720c */ /* 0x040fe40003f44270 */
[----:B------:R-:W-:Y:S02]  /*edb0*/  CS2R R146, SRZ ;  /* 0x0000000000927805 */ /* 0x000fe4000001ff00 */
[----:B------:R-:W-:Y:S02]  /*edc0*/  ISETP.GT.AND P3, PT, R29, 0x1, PT ;  /* 0x000000011d00780c */ /* 0x000fe40003f64270 */
[----:B------:R-:W-:-:S02]  /*edd0*/  CS2R R144, SRZ ;  /* 0x0000000000907805 */ /* 0x000fc4000001ff00 */
[----:B------:R-:W-:Y:S02]  /*ede0*/  ISETP.GT.AND P4, PT, R29, 0x8, PT ;  /* 0x000000081d00780c */ /* 0x000fe40003f84270 */
[----:B------:R-:W-:Y:S02]  /*edf0*/  CS2R R142, SRZ ;  /* 0x00000000008e7805 */ /* 0x000fe4000001ff00 */
[----:B---3--:R-:W-:Y:S01]  /*ee00*/  FSEL R97, R97, -INF , P2 ;  /* 0xff80000061617808 */ /* 0x008fe20001000000 */
[----:B------:R-:W0:Y:S01]  /*ee10*/  MUFU.TANH R46, R46 ;  /* 0x0000002e002e7308 */ /* 0x000e220000002400 */
[----:B------:R-:W-:Y:S02]  /*ee20*/  FSEL R95, R95, -INF , P3 ;  /* 0xff8000005f5f7808 */ /* 0x000fe40001800000 */
[----:B------:R-:W-:Y:S02]  /*ee30*/  CS2R R140, SRZ ;  /* 0x00000000008c7805 */ /* 0x000fe4000001ff00 */
[----:B------:R-:W-:-:S02]  /*ee40*/  ISETP.GT.AND P2, PT, R29, 0x9, PT ;  /* 0x000000091d00780c */ /* 0x000fc40003f44270 */
[----:B------:R-:W-:Y:S02]  /*ee50*/  CS2R R138, SRZ ;  /* 0x00000000008a7805 */ /* 0x000fe4000001ff00 */
[----:B------:R-:W-:Y:S02]  /*ee60*/  FSEL R93, R93, -INF , P4 ;  /* 0xff8000005d5d7808 */ /* 0x000fe40002000000 */
[----:B------:R-:W-:Y:S02]  /*ee70*/  CS2R R136, SRZ ;  /* 0x0000000000887805 */ /* 0x000fe4000001ff00 */
[----:B------:R-:W-:Y:S01]  /*ee80*/  FMNMX.FTZ R6, R97, R95, !PT ;  /* 0x0000005f61067209 */ /* 0x000fe20007810000 */
[----:B------:R1:W-:Y:S01]  /*ee90*/  MUFU.TANH R44, R63 ;  /* 0x0000003f002c7308 */ /* 0x0003e20000002400 */
[----:B------:R-:W-:Y:S02]  /*eea0*/  ISETP.GT.AND P3, PT, R29, 0x10, PT ;  /* 0x000000101d00780c */ /* 0x000fe40003f64270 */
[----:B------:R-:W-:-:S02]  /*eeb0*/  CS2R R134, SRZ ;  /* 0x0000000000867805 */ /* 0x000fc4000001ff00 */
[----:B------:R-:W-:Y:S02]  /*eec0*/  FSEL R91, R91, -INF , P2 ;  /* 0xff8000005b5b7808 */ /* 0x000fe40001000000 */
[----:B------:R-:W-:Y:S02]  /*eed0*/  CS2R R132, SRZ ;  /* 0x0000000000847805 */ /* 0x000fe4000001ff00 */
[----:B------:R-:W-:Y:S02]  /*eee0*/  FMNMX.FTZ R6, R93, R6, !PT ;  /* 0x000000065d067209 */ /* 0x000fe40007810000 */
[----:B------:R-:W-:Y:S02]  /*eef0*/  CS2R R130, SRZ ;  /* 0x0000000000827805 */ /* 0x000fe4000001ff00 */
[----:B------:R-:W-:Y:S01]  /*ef00*/  ISETP.GT.AND P2, PT, R29, 0x11, PT ;  /* 0x000000111d00780c */ /* 0x000fe20003f44270 */
[----:B------:R-:W3:Y:S01]  /*ef10*/  MUFU.TANH R47, R47 ;  /* 0x0000002f002f7308 */ /* 0x000ee20000002400 */
[----:B----4-:R-:W-:-:S02]  /*ef20*/  FSEL R89, R34, -INF , P3 ;  /* 0xff80000022597808 */ /* 0x010fc40001800000 */
[----:B------:R-:W-:Y:S02]  /*ef30*/  CS2R R128, SRZ ;  /* 0x0000000000807805 */ /* 0x000fe4000001ff00 */
[----:B------:R-:W-:Y:S02]  /*ef40*/  FMNMX.FTZ R6, R91, R6, !PT ;  /* 0x000000065b067209 */ /* 0x000fe40007810000 */
[----:B------:R-:W-:Y:S02]  /*ef50*/  CS2R R126, SRZ ;  /* 0x00000000007e7805 */ /* 0x000fe4000001ff00 */
[----:B------:R-:W-:Y:S02]  /*ef60*/  ISETP.GT.AND P3, PT, R29, 0x18, PT ;  /* 0x000000181d00780c */ /* 0x000fe40003f64270 */
[----:B------:R-:W-:Y:S02]  /*ef70*/  CS2R R124, SRZ ;  /* 0x00000000007c7805 */ /* 0x000fe4000001ff00 */
[----:B--2---:R-:W-:Y:S01]  /*ef80*/  FSEL R59, R35, -INF , P2 ;  /* 0xff800000233b7808 */ /* 0x004fe20001000000 */
[----:B------:R5:W-:Y:S01]  /*ef90*/  MUFU.TANH R36, R55 ;  /* 0x0000003700247308 */ /* 0x000be20000002400 */
[----:B------:R-:W-:-:S02]  /*efa0*/  FMNMX.FTZ R6, R89, R6, !PT ;  /* 0x0000000659067209 */ /* 0x000fc40007810000 */
[----:B------:R-:W-:Y:S02]  /*efb0*/  CS2R R122, SRZ ;  /* 0x00000000007a7805 */ /* 0x000fe4000001ff00 */
[----:B------:R-:W-:Y:S02]  /*efc0*/  ISETP.GT.AND P2, PT, R29, 0x19, PT ;  /* 0x000000191d00780c */ /* 0x000fe40003f44270 */
[----:B------:R-:W-:Y:S02]  /*efd0*/  CS2R R120, SRZ ;  /* 0x0000000000787805 */ /* 0x000fe4000001ff00 */
[----:B-1----:R-:W-:Y:S02]  /*efe0*/  FSEL R63, R38, -INF , P3 ;  /* 0xff800000263f7808 */ /* 0x002fe40001800000 */
[----:B------:R-:W-:Y:S02]  /*eff0*/  CS2R R118, SRZ ;  /* 0x0000000000767805 */ /* 0x000fe4000001ff00 */
[----:B------:R-:W-:Y:S01]  /*f000*/  FMNMX.FTZ R6, R59, R6, !PT ;  /* 0x000000063b067209 */ /* 0x000fe20007810000 */
[----:B------:R-:W1:Y:S01]  /*f010*/  MUFU.TANH R40, R50 ;  /* 0x0000003200287308 */ /* 0x000e620000002400 */
[----:B------:R-:W-:-:S02]  /*f020*/  ISETP.GT.AND P3, PT, R29, 0x20, PT ;  /* 0x000000201d00780c */ /* 0x000fc40003f64270 */
[----:B------:R-:W-:Y:S02]  /*f030*/  CS2R R116, SRZ ;  /* 0x0000000000747805 */ /* 0x000fe4000001ff00 */
[----:B-----5:R-:W-:Y:S02]  /*f040*/  FSEL R55, R39, -INF , P2 ;  /* 0xff80000027377808 */ /* 0x020fe40001000000 */
[----:B------:R-:W-:Y:S02]  /*f050*/  CS2R R114, SRZ ;  /* 0x0000000000727805 */ /* 0x000fe4000001ff00 */
[----:B------:R-:W-:Y:S02]  /*f060*/  FMNMX.FTZ R6, R63, R6, !PT ;  /* 0x000000063f067209 */ /* 0x000fe40007810000 */
[----:B------:R-:W-:Y:S02]  /*f070*/  CS2R R112, SRZ ;  /* 0x0000000000707805 */ /* 0x000fe4000001ff00 */
[----:B------:R-:W-:Y:S01]  /*f080*/  ISETP.GT.AND P2, PT, R29, 0x21, PT ;  /* 0x000000211d00780c */ /* 0x000fe20003f44270 */
[----:B------:R2:W4:Y:S01]  /*f090*/  MUFU.TANH R32, R51 ;  /* 0x0000003300207308 */ /* 0x0005220000002400 */
[----:B------:R-:W-:-:S02]  /*f0a0*/  FSEL R53, R42, -INF , P3 ;  /* 0xff8000002a357808 */ /* 0x000fc40001800000 */
[----:B------:R-:W-:Y:S02]  /*f0b0*/  CS2R R110, SRZ ;  /* 0x00000000006e7805 */ /* 0x000fe4000001ff00 */
[----:B------:R-:W-:Y:S02]  /*f0c0*/  FMNMX.FTZ R6, R55, R6, !PT ;  /* 0x0000000637067209 */ /* 0x000fe40007810000 */
[----:B------:R-:W-:Y:S02]  /*f0d0*/  CS2R R108, SRZ ;  /* 0x00000000006c7805 */ /* 0x000fe4000001ff00 */
[----:B------:R-:W-:Y:S02]  /*f0e0*/  ISETP.GT.AND P3, PT, R29, 0x28, PT ;  /* 0x000000281d00780c */ /* 0x000fe40003f64270 */
[----:B------:R-:W-:Y:S02]  /*f0f0*/  CS2R R106, SRZ ;  /* 0x00000000006a7805 */ /* 0x000fe4000001ff00 */
[----:B------:R-:W-:Y:S01]  /*f100*/  FMNMX.FTZ R6, R53, R6, !PT ;  /* 0x0000000635067209 */ /* 0x000fe20007810000 */
[----:B------:R-:W5:Y:S01]  /*f110*/  MUFU.TANH R58, R58 ;  /* 0x0000003a003a7308 */ /* 0x000f620000002400 */
[----:B--2---:R-:W-:-:S02]  /*f120*/  FSEL R51, R43, -INF , P2 ;  /* 0xff8000002b337808 */ /* 0x004fc40001000000 */
[----:B------:R-:W-:Y:S02]  /*f130*/  CS2R R104, SRZ ;  /* 0x0000000000687805 */ /* 0x000fe4000001ff00 */
        /* <DEDUP_REMOVED lines=8> */
[----:B---3--:R-:W-:Y:S02]  /*f1c0*/  FSEL R48, R47, -INF , P2 ;  /* 0xff8000002f307808 */ /* 0x008fe40001000000 */
[----:B------:R-:W-:Y:S02]  /*f1d0*/  FMNMX.FTZ R31, R50, R31, !PT ;  /* 0x0000001f321f7209 */ /* 0x000fe40007810000 */
[----:B------:R-:W-:Y:S01]  /*f1e0*/  ISETP.GT.AND P2, PT, R29, 0x31, PT ;  /* 0x000000311d00780c */ /* 0x000fe20003f44270 */
[----:B------:R-:W2:Y:S01]  /*f1f0*/  MUFU.TANH R66, R66 ;  /* 0x0000004200427308 */ /* 0x000ea20000002400 */
[----:B-1----:R-:W-:Y:S02]  /*f200*/  FSEL R40, R40, -INF , P3 ;  /* 0xff80000028287808 */ /* 0x002fe40001800000 */
[----:B------:R-:W-:-:S02]  /*f210*/  FMNMX.FTZ R31, R48, R31, !PT ;  /* 0x0000001f301f7209 */ /* 0x000fc40007810000 */
[C---:B------:R-:W-:Y:S02]  /*f220*/  ISETP.GT.AND P3, PT, R29.reuse, 0x38, PT ;  /* 0x000000381d00780c */ /* 0x040fe40003f64270 */
[----:B----4-:R-:W-:Y:S01]  /*f230*/  FSEL R35, R32, -INF , P2 ;  /* 0xff80000020237808 */ /* 0x010fe20001000000 */
[----:B------:R-:W1:Y:S01]  /*f240*/  MUFU.TANH R38, R67 ;  /* 0x0000004300267308 */ /* 0x000e620000002400 */
[----:B------:R-:W-:Y:S02]  /*f250*/  FMNMX.FTZ R6, R40, R31, !PT ;  /* 0x0000001f28067209 */ /* 0x000fe40007810000 */
[----:B------:R-:W-:Y:S02]  /*f260*/  ISETP.GT.AND P2, PT, R29, 0x39, PT ;  /* 0x000000391d00780c */ /* 0x000fe40003f44270 */
[----:B------:R-:W-:Y:S02]  /*f270*/  FSEL R33, R33, -INF , P3 ;  /* 0xff80000021217808 */ /* 0x000fe40001800000 */
[----:B------:R-:W-:Y:S01]  /*f280*/  FMNMX.FTZ R6, R35, R6, !PT ;  /* 0x0000000623067209 */ /* 0x000fe20007810000 */
[----:B------:R-:W3:Y:S01]  /*f290*/  MUFU.TANH R70, R70 ;  /* 0x0000004600467308 */ /* 0x000ee20000002400 */
[----:B------:R-:W-:-:S02]  /*f2a0*/  ISETP.GT.AND P3, PT, R29, 0x40, PT ;  /* 0x000000401d00780c */ /* 0x000fc40003f64270 */
[----:B------:R-:W-:Y:S02]  /*f2b0*/  FSEL R32, R36, -INF , P2 ;  /* 0xff80000024207808 */ /* 0x000fe40001000000 */
[----:B------:R-:W-:Y:S02]  /*f2c0*/  FMNMX.FTZ R31, R33, R6, !PT ;  /* 0x00000006211f7209 */ /* 0x000fe40007810000 */
[C---:B------:R-:W-:Y:S01]  /*f2d0*/  ISETP.GT.AND P2, PT, R29.reuse, 0x41, PT ;  /* 0x000000411d00780c */ /* 0x040fe20003f44270 */
[----:B------:R-:W4:Y:S01]  /*f2e0*/  MUFU.TANH R71, R71 ;  /* 0x0000004700477308 */ /* 0x000f220000002400 */
[----:B-----5:R-:W-:Y:S02]  /*f2f0*/  FSEL R30, R58, -INF , P3 ;  /* 0xff8000003a1e7808 */ /* 0x020fe40001800000 */
[----:B------:R-:W-:Y:S02]  /*f300*/  FMNMX.FTZ R37, R32, R31, !PT ;  /* 0x0000001f20257209 */ /* 0x000fe40007810000 */
[----:B------:R-:W-:-:S02]  /*f310*/  ISETP.GT.AND P3, PT, R29, 0x48, PT ;  /* 0x000000481d00780c */ /* 0x000fc40003f64270 */
[----:B------:R-:W-:Y:S01]  /*f320*/  FSEL R31, R41, -INF , P2 ;  /* 0xff800000291f7808 */ /* 0x000fe20001000000 */
[----:B------:R-:W5:Y:S01]  /*f330*/  MUFU.TANH R42, R74 ;  /* 0x0000004a002a7308 */ /* 0x000f620000002400 */
[----:B------:R-:W-:Y:S02]  /*f340*/  FMNMX.FTZ R6, R30, R37, !PT ;  /* 0x000000251e067209 */ /* 0x000fe40007810000 */
[----:B------:R-:W-:Y:S02]  /*f350*/  ISETP.GT.AND P2, PT, R29, 0x49, PT ;  /* 0x000000491d00780c */ /* 0x000fe40003f44270 */
[----:B0-----:R-:W-:Y:S02]  /*f360*/  FSEL R34, R62, -INF , P3 ;  /* 0xff8000003e227808 */ /* 0x001fe40001800000 */
[----:B------:R-:W-:Y:S01]  /*f370*/  FMNMX.FTZ R37, R31, R6, !PT ;  /* 0x000000061f257209 */ /* 0x000fe20007810000 */
[----:B------:R-:W0:Y:S01]  /*f380*/  MUFU.TANH R43, R75 ;  /* 0x0000004b002b7308 */ /* 0x000e220000002400 */
[----:B------:R-:W-:-:S02]  /*f390*/  ISETP.GT.AND P3, PT, R29, 0x50, PT ;  /* 0x000000501d00780c */ /* 0x000fc40003f64270 */
[----:B------:R-:W-:Y:S02]  /*f3a0*/  FSEL R36, R44, -INF , P2 ;  /* 0xff8000002c247808 */ /* 0x000fe40001000000 */
[----:B------:R-:W-:Y:S02]  /*f3b0*/  FMNMX.FTZ R39, R34, R37, !PT ;  /* 0x0000002522277209 */ /* 0x000fe40007810000 */
[C---:B------:R-:W-:Y:S01]  /*f3c0*/  ISETP.GT.AND P2, PT, R29.reuse, 0x51, PT ;  /* 0x000000511d00780c */ /* 0x040fe20003f44270 */
[----:B------:R-:W0:Y:S01]  /*f3d0*/  MUFU.TANH R78, R78 ;  /* 0x0000004e004e7308 */ /* 0x000e220000002400 */
[----:B--2---:R-:W-:Y:S02]  /*f3e0*/  FSEL R37, R66, -INF , P3 ;  /* 0xff80000042257808 */ /* 0x004fe40001800000 */
[----:B------:R-:W-:Y:S02]  /*f3f0*/  FMNMX.FTZ R6, R36, R39, !PT ;  /* 0x0000002724067209 */ /* 0x000fe40007810000 */
[----:B------:R-:W-:-:S02]  /*f400*/  ISETP.GT.AND P3, PT, R29, 0x58, PT ;  /* 0x000000581d00780c */ /* 0x000fc40003f64270 */
[----:B-1----:R-:W-:Y:S01]  /*f410*/  FSEL R38, R38, -INF , P2 ;  /* 0xff80000026267808 */ /* 0x002fe20001000000 */
[----:B------:R-:W1:Y:S01]  /*f420*/  MUFU.TANH R79, R79 ;  /* 0x0000004f004f7308 */ /* 0x000e620000002400 */
[----:B------:R-:W-:Y:S02]  /*f430*/  FMNMX.FTZ R41, R37, R6, !PT ;  /* 0x0000000625297209 */ /* 0x000fe40007810000 */
[C---:B------:R-:W-:Y:S02]  /*f440*/  ISETP.GT.AND P2, PT, R29.reuse, 0x59, PT ;  /* 0x000000591d00780c */ /* 0x040fe40003f44270 */
[----:B---3--:R-:W-:Y:S02]  /*f450*/  FSEL R39, R70, -INF , P3 ;  /* 0xff80000046277808 */ /* 0x008fe40001800000 */
[----:B------:R-:W-:Y:S01]  /*f460*/  FMNMX.FTZ R6, R38, R41, !PT ;  /* 0x0000002926067209 */ /* 0x000fe20007810000 */
[----:B------:R-:W2:Y:S01]  /*f470*/  MUFU.TANH R46, R82 ;  /* 0x00000052002e7308 */ /* 0x000ea20000002400 */
[----:B------:R-:W-:-:S02]  /*f480*/  ISETP.GT.AND P3, PT, R29, 0x60, PT ;  /* 0x000000601d00780c */ /* 0x000fc40003f64270 */
[----:B----4-:R-:W-:Y:S02]  /*f490*/  FSEL R41, R71, -INF , P2 ;  /* 0xff80000047297808 */ /* 0x010fe40001000000 */
[----:B------:R-:W-:Y:S02]  /*f4a0*/  FMNMX.FTZ R6, R39, R6, !PT ;  /* 0x0000000627067209 */ /* 0x000fe40007810000 */
[----:B------:R-:W-:Y:S01]  /*f4b0*/  ISETP.GT.AND P2, PT, R29, 0x61, PT ;  /* 0x000000611d00780c */ /* 0x000fe20003f44270 */
[----:B------:R-:W3:Y:S01]  /*f4c0*/  MUFU.TANH R83, R83 ;  /* 0x0000005300537308 */ /* 0x000ee20000002400 */
[----:B-----5:R-:W-:Y:S02]  /*f4d0*/  FSEL R42, R42, -INF , P3 ;  /* 0xff8000002a2a7808 */ /* 0x020fe40001800000 */
[----:B------:R-:W-:Y:S02]  /*f4e0*/  FMNMX.FTZ R45, R41, R6, !PT ;  /* 0x00000006292d7209 */ /* 0x000fe40007810000 */
[----:B------:R-:W-:-:S02]  /*f4f0*/  ISETP.GT.AND P3, PT, R29, 0x68, PT ;  /* 0x000000681d00780c */ /* 0x000fc40003f64270 */
[----:B0-----:R-:W-:Y:S01]  /*f500*/  FSEL R43, R43, -INF , P2 ;  /* 0xff8000002b2b7808 */ /* 0x001fe20001000000 */
[----:B------:R-:W0:Y:S01]  /*f510*/  MUFU.TANH R86, R86 ;  /* 0x0000005600567308 */ /* 0x000e220000002400 */
[----:B------:R-:W-:Y:S02]  /*f520*/  FMNMX.FTZ R6, R42, R45, !PT ;  /* 0x0000002d2a067209 */ /* 0x000fe40007810000 */
[----:B------:R-:W-:Y:S02]  /*f530*/  ISETP.GT.AND P2, PT, R29, 0x69, PT ;  /* 0x000000691d00780c */ /* 0x000fe40003f44270 */
[----:B------:R-:W-:Y:S02]  /*f540*/  FSEL R44, R78, -INF , P3 ;  /* 0xff8000004e2c7808 */ /* 0x000fe40001800000 */
[----:B------:R-:W-:Y:S01]  /*f550*/  FMNMX.FTZ R47, R43, R6, !PT ;  /* 0x000000062b2f7209 */ /* 0x000fe20007810000 */
[----:B------:R-:W4:Y:S01]  /*f560*/  MUFU.TANH R87, R87 ;  /* 0x0000005700577308 */ /* 0x000f220000002400 */
[----:B------:R-:W-:-:S02]  /*f570*/  ISETP.GT.AND P3, PT, R29, 0x70, PT ;  /* 0x000000701d00780c */ /* 0x000fc40003f64270 */
[----:B-1----:R-:W-:Y:S02]  /*f580*/  FSEL R45, R79, -INF , P2 ;  /* 0xff8000004f2d7808 */ /* 0x002fe40001000000 */
[----:B------:R-:W-:Y:S02]  /*f590*/  FMNMX.FTZ R6, R44, R47, !PT ;  /* 0x0000002f2c067209 */ /* 0x000fe40007810000 */
[----:B------:R-:W-:Y:S01]  /*f5a0*/  ISETP.GT.AND P2, PT, R29, 0x71, PT ;  /* 0x000000711d00780c */ /* 0x000fe20003f44270 */
[----:B------:R-:W-:Y:S01]  /*f5b0*/  MUFU.TANH R3, R3 ;  /* 0x0000000300037308 */ /* 0x000fe20000002400 */
[----:B--2---:R-:W-:Y:S02]  /*f5c0*/  FSEL R46, R46, -INF , P3 ;  /* 0xff8000002e2e7808 */ /* 0x004fe40001800000 */
[----:B------:R-:W-:Y:S02]  /*f5d0*/  FMNMX.FTZ R49, R45, R6, !PT ;  /* 0x000000062d317209 */ /* 0x000fe40007810000 */
[----:B------:R-:W-:-:S02]  /*f5e0*/  ISETP.GT.AND P3, PT, R29, 0x78, PT ;  /* 0x000000781d00780c */ /* 0x000fc40003f64270 */
[----:B---3--:R-:W-:Y:S01]  /*f5f0*/  FSEL R47, R83, -INF , P2 ;  /* 0xff800000532f7808 */ /* 0x008fe20001000000 */
[----:B------:R-:W1:Y:S01]  /*f600*/  MUFU.TANH R5, R5 ;  /* 0x0000000500057308 */ /* 0x000e620000002400 */
[----:B------:R-:W-:Y:S02]  /*f610*/  FMNMX.FTZ R6, R46, R49, !PT ;  /* 0x000000312e067209 */ /* 0x000fe40007810000 */
[----:B------:R-:W-:Y:S02]  /*f620*/  ISETP.GT.AND P2, PT, R29, 0x79, PT ;  /* 0x000000791d00780c */ /* 0x000fe40003f44270 */
[----:B0-----:R-:W-:Y:S02]  /*f630*/  FSEL R49, R86, -INF , P3 ;  /* 0xff80000056317808 */ /* 0x001fe40001800000 */
[----:B------:R-:W-:Y:S01]  /*f640*/  FMNMX.FTZ R6, R47, R6, !PT ;  /* 0x000000062f067209 */ /* 0x000fe20007810000 */
[----:B------:R-:W-:Y:S01]  /*f650*/  MUFU.TANH R8, R8 ;  /* 0x0000000800087308 */ /* 0x000fe20000002400 */
[----:B----4-:R-:W-:-:S02]  /*f660*/  FSEL R29, R87, -INF , P2 ;  /* 0xff800000571d7808 */ /* 0x010fc40001000000 */
[----:B------:R-:W-:Y:S02]  /*f670*/  FMNMX.FTZ R6, R49, R6, !PT ;  /* 0x0000000631067209 */ /* 0x000fe40007810000 */
[----:B------:R-:W-:Y:S02]  /*f680*/  VIADDMNMX R62, R54, R57, R56, PT ;  /* 0x00000039363e7246 */ /* 0x000fe40003800138 */
[----:B------:R-:W-:Y:S01]  /*f690*/  FMNMX.FTZ R6, R29, R6, !PT ;  /* 0x000000061d067209 */ /* 0x000fe20007810000 */
[----:B------:R-:W-:Y:S01]  /*f6a0*/  MUFU.TANH R7, R7 ;  /* 0x0000000700077308 */ /* 0x000fe20000002400 */
[C---:B------:R-:W-:Y:S02]  /*f6b0*/  ISETP.GT.AND P3, PT, R62.reuse, 0x1, PT ;  /* 0x000000013e00780c */ /* 0x040fe40003f64270 */
[----:B------:R-:W-:Y:S01]  /*f6c0*/  ISETP.GT.AND P4, PT, R62, 0x8, PT ;  /* 0x000000083e00780c */ /* 0x000fe20003f84270 */
[----:B------:R-:W0:Y:S01]  /*f6d0*/  SHFL.BFLY PT, R67, R6, 0x2, 0x1f ;  /* 0x0c401f0006437f89 */ /* 0x000e2200000e0000 */
[----:B-1----:R-:W-:-:S02]  /*f6e0*/  FSEL R57, R5, -INF , P3 ;  /* 0xff80000005397808 */ /* 0x002fc40001800000 */
[----:B------:R-:W-:Y:S01]  /*f6f0*/  ISETP.GT.AND P3, PT, R62, 0x10, PT ;  /* 0x000000103e00780c */ /* 0x000fe20003f64270 */
[----:B------:R-:W1:Y:S08]  /*f700*/  MUFU.TANH R10, R10 ;  /* 0x0000000a000a7308 */ /* 0x000e700000002400 */
[----:B------:R-:W-:Y:S08]  /*f710*/  MUFU.TANH R9, R9 ;  /* 0x0000000900097308 */ /* 0x000ff00000002400 */
[----:B------:R-:W2:Y:S01]  /*f720*/  MUFU.TANH R11, R11 ;  /* 0x0000000b000b7308 */ /* 0x000ea20000002400 */
[----:B-1----:R-:W-:-:S02]  /*f730*/  FSEL R5, R10, -INF , P3 ;  /* 0xff8000000a057808 */ /* 0x002fc40001800000 */
[----:B------:R-:W-:Y:S02]  /*f740*/  ISETP.GT.AND P3, PT, R62, 0x18, PT ;  /* 0x000000183e00780c */ /* 0x000fe40003f64270 */
[----:B0-----:R-:W-:-:S03]  /*f750*/  FMNMX.FTZ R67, R6, R67, !PT ;  /* 0x0000004306437209 */ /* 0x001fc60007810000 */
[----:B------:R-:W0:Y:S02]  /*f760*/  MUFU.TANH R12, R12 ;  /* 0x0000000c000c7308 */ /* 0x000e240000002400 */
[----:B------:R-:W1:Y:S06]  /*f770*/  SHFL.BFLY PT, R6, R67, 0x1, 0x1f ;  /* 0x0c201f0043067f89 */ /* 0x000e6c00000e0000 */
[----:B------:R-:W3:Y:S01]  /*f780*/  MUFU.TANH R14, R14 ;  /* 0x0000000e000e7308 */ /* 0x000ee20000002400 */
[----:B--2---:R-:W-:Y:S02]  /*f790*/  FSEL R11, R11, -INF , P3 ;  /* 0xff8000000b0b7808 */ /* 0x004fe40001800000 */
[----:B------:R-:W-:-:S05]  /*f7a0*/  ISETP.GT.AND P3, PT, R62, 0x20, PT ;  /* 0x000000203e00780c */ /* 0x000fca0003f64270 */
[----:B------:R-:W2:Y:S08]  /*f7b0*/  MUFU.TANH R13, R13 ;  /* 0x0000000d000d7308 */ /* 0x000eb00000002400 */
[----:B------:R-:W4:Y:S01]  /*f7c0*/  MUFU.TANH R15, R15 ;  /* 0x0000000f000f7308 */ /* 0x000f220000002400 */
[----:B-1----:R-:W-:-:S04]  /*f7d0*/  FMNMX.FTZ R6, R67, R6, !PT ;  /* 0x0000000643067209 */ /* 0x002fc80007810000 */
[C---:B------:R-:W-:Y:S01]  /*f7e0*/  FSETP.NEU.FTZ.AND P2, PT, R6.reuse, -INF , PT ;  /* 0xff8000000600780b */ /* 0x040fe20003f5d000 */
[----:B------:R-:W-:Y:S02]  /*f7f0*/  FMUL.FTZ R52, R6, UR48 ;  /* 0x0000003006347c20 */ /* 0x000fe40008410000 */
[----:B------:R-:W1:Y:S03]  /*f800*/  MUFU.TANH R20, R20 ;  /* 0x0000001400147308 */ /* 0x000e660000002400 */
[----:B------:R-:W-:Y:S02]  /*f810*/  FSEL R52, R52, RZ, P2 ;  /* 0x000000ff34347208 */ /* 0x000fe40001000000 */
[----:B------:R-:W-:-:S03]  /*f820*/  ISETP.GT.AND P2, PT, R62, RZ, PT ;  /* 0x000000ff3e00720c */ /* 0x000fc60003f44270 */
[----:B------:R5:W-:Y:S01]  /*f830*/  MUFU.TANH R71, R61 ;  /* 0x0000003d00477308 */ /* 0x000be20000002400 */
[--C-:B------:R-:W-:Y:S01]  /*f840*/  FFMA.FTZ R51, R51, UR48, -R52.reuse ;  /* 0x0000003033337c23 */ /* 0x100fe20008010834 */
[----:B------:R-:W-:Y:S01]  /*f850*/  FSEL R54, R3, -INF , P2 ;  /* 0xff80000003367808 */ /* 0x000fe20001000000 */
[--C-:B------:R-:W-:Y:S01]  /*f860*/  FFMA.FTZ R175, R50, UR48, -R52.reuse ;  /* 0x0000003032af7c23 */ /* 0x100fe20008010834 */
[----:B------:R-:W-:Y:S01]  /*f870*/  ISETP.GT.AND P2, PT, R62, 0x9, PT ;  /* 0x000000093e00780c */ /* 0x000fe20003f44270 */
[--C-:B------:R-:W-:Y:S01]  /*f880*/  FFMA.FTZ R173, R53, UR48, -R52.reuse ;  /* 0x0000003035ad7c23 */ /* 0x100fe20008010834 */
[----:B------:R-:W-:Y:S01]  /*f890*/  FSEL R3, R8, -INF , P4 ;  /* 0xff80000008037808 */ /* 0x000fe20002000000 */
[--C-:B------:R-:W-:Y:S01]  /*f8a0*/  FFMA.FTZ R171, R33, UR48, -R52.reuse ;  /* 0x0000003021ab7c23 */ /* 0x100fe20008010834 */
[----:B------:R-:W-:Y:S01]  /*f8b0*/  FMNMX.FTZ R56, R54, R57, !PT ;  /* 0x0000003936387209 */ /* 0x000fe20007810000 */
[----:B------:R-:W1:Y:S01]  /*f8c0*/  MUFU.TANH R24, R24 ;  /* 0x0000001800187308 */ /* 0x000e620000002400 */
[----:B------:R-:W-:Y:S01]  /*f8d0*/  FSEL R7, R7, -INF , P2 ;  /* 0xff80000007077808 */ /* 0x000fe20001000000 */
[--C-:B------:R-:W-:Y:S01]  /*f8e0*/  FFMA.FTZ R179, R63, UR48, -R52.reuse ;  /* 0x000000303fb37c23 */ /* 0x100fe20008010834 */
[----:B------:R-:W-:Y:S01]  /*f8f0*/  FMNMX.FTZ R56, R3, R56, !PT ;  /* 0x0000003803387209 */ /* 0x000fe20007810000 */
[--C-:B------:R-:W-:Y:S01]  /*f900*/  FFMA.FTZ R165, R30, UR48, -R52.reuse ;  /* 0x000000301ea57c23 */ /* 0x100fe20008010834 */
[----:B------:R-:W-:Y:S01]  /*f910*/  ISETP.GT.AND P2, PT, R62, 0x11, PT ;  /* 0x000000113e00780c */ /* 0x000fe20003f44270 */
        /* <DEDUP_REMOVED lines=8> */
[----:B------:R-:W1:Y:S01]  /*f9a0*/  @P1 LDC R46, c[0x0][0x44c] ;  /* 0x00011300ff2e1b82 */ /* 0x000e620000000800 */
[----:B------:R-:W-:Y:S01]  /*f9b0*/  FMNMX.FTZ R58, R9, R56, !PT ;  /* 0x00000038093a7209 */ /* 0x000fe20007810000 */
[----:B------:R-:W-:Y:S01]  /*f9c0*/  MUFU.TANH R25, R25 ;  /* 0x0000001900197308 */ /* 0x000fe20000002400 */
[----:B0-----:R-:W-:Y:S01]  /*f9d0*/  FSEL R56, R12, -INF , P2 ;  /* 0xff8000000c387808 */ /* 0x001fe20001000000 */
[--C-:B------:R-:W-:Y:S01]  /*f9e0*/  FFMA.FTZ R12, R59, UR48, -R52.reuse ;  /* 0x000000303b0c7c23 */ /* 0x100fe20008010834 */
[----:B-----5:R-:W-:Y:S01]  /*f9f0*/  FMNMX.FTZ R61, R11, R58, !PT ;  /* 0x0000003a0b3d7209 */ /* 0x020fe20007810000 */
[--C-:B------:R-:W-:Y:S01]  /*fa00*/  FFMA.FTZ R181, R97, UR48, -R52.reuse ;  /* 0x0000003061b57c23 */ /* 0x100fe20008010834 */
[----:B------:R-:W-:Y:S01]  /*fa10*/  ISETP.GT.AND P2, PT, R62, 0x21, PT ;  /* 0x000000213e00780c */ /* 0x000fe20003f44270 */
[--C-:B------:R-:W-:Y:S01]  /*fa20*/  FFMA.FTZ R95, R95, UR48, -R52.reuse ;  /* 0x000000305f5f7c23 */ /* 0x100fe20008010834 */
[----:B---3--:R-:W-:Y:S01]  /*fa30*/  FSEL R58, R14, -INF , P3 ;  /* 0xff8000000e3a7808 */ /* 0x008fe20001800000 */
[----:B------:R-:W0:Y:S01]  /*fa40*/  MUFU.TANH R26, R26 ;  /* 0x0000001a001a7308 */ /* 0x000e220000002400 */
[----:B------:R-:W-:Y:S01]  /*fa50*/  FMNMX.FTZ R61, R56, R61, !PT ;  /* 0x0000003d383d7209 */ /* 0x000fe20007810000 */
[--C-:B------:R-:W-:Y:S01]  /*fa60*/  FFMA.FTZ R183, R93, UR48, -R52.reuse ;  /* 0x000000305db77c23 */ /* 0x100fe20008010834 */
[----:B------:R-:W-:Y:S01]  /*fa70*/  ISETP.GT.AND P3, PT, R62, 0x28, PT ;  /* 0x000000283e00780c */ /* 0x000fe20003f64270 */
[--C-:B------:R-:W-:Y:S01]  /*fa80*/  FFMA.FTZ R10, R91, UR48, -R52.reuse ;  /* 0x000000305b0a7c23 */ /* 0x100fe20008010834 */
[----:B--2---:R-:W-:Y:S01]  /*fa90*/  FSEL R13, R13, -INF , P2 ;  /* 0xff8000000d0d7808 */ /* 0x004fe20001000000 */
[--C-:B------:R-:W-:Y:S01]  /*faa0*/  FFMA.FTZ R177, R89, UR48, -R52.reuse ;  /* 0x0000003059b17c23 */ /* 0x100fe20008010834 */
[----:B------:R-:W-:Y:S01]  /*fab0*/  FMNMX.FTZ R14, R58, R61, !PT ;  /* 0x0000003d3a0e7209 */ /* 0x000fe20007810000 */
[----:B------:R-:W2:Y:S01]  /*fac0*/  MUFU.TANH R28, R28 ;  /* 0x0000001c001c7308 */ /* 0x000ea20000002400 */
[----:B------:R-:W-:Y:S01]  /*fad0*/  ISETP.GT.AND P2, PT, R62, 0x29, PT ;  /* 0x000000293e00780c */ /* 0x000fe20003f44270 */
[--C-:B------:R-:W-:Y:S01]  /*fae0*/  FFMA.FTZ R163, R39, UR48, -R52.reuse ;  /* 0x0000003027a37c23 */ /* 0x100fe20008010834 */
[----:B----4-:R-:W-:Y:S01]  /*faf0*/  FSEL R15, R15, -INF , P3 ;  /* 0xff8000000f0f7808 */ /* 0x010fe20001800000 */
[----:B------:R-:W-:Y:S01]  /*fb00*/  IMAD.MOV.U32 R39, RZ, RZ, R191 ;  /* 0x000000ffff277224 */ /* 0x000fe200078e00bf */
[----:B------:R-:W-:Y:S01]  /*fb10*/  FMNMX.FTZ R14, R13, R14, !PT ;  /* 0x0000000e0d0e7209 */ /* 0x000fe20007810000 */
[--C-:B------:R-:W-:Y:S01]  /*fb20*/  FFMA.FTZ R167, R34, UR48, -R52.reuse ;  /* 0x0000003022a77c23 */ /* 0x100fe20008010834 */
[----:B------:R-:W-:Y:S01]  /*fb30*/  ISETP.GT.AND P3, PT, R62, 0x30, PT ;  /* 0x000000303e00780c */ /* 0x000fe20003f64270 */
[----:B------:R3:W-:Y:S01]  /*fb40*/  MUFU.TANH R70, R60 ;  /* 0x0000003c00467308 */ /* 0x0007e20000002400 */
[----:B-1----:R-:W-:Y:S01]  /*fb50*/  FSEL R59, R20, -INF , P2 ;  /* 0xff800000143b7808 */ /* 0x002fe20001000000 */
[--C-:B------:R-:W-:Y:S01]  /*fb60*/  FFMA.FTZ R161, R37, UR48, -R52.reuse ;  /* 0x0000003025a17c23 */ /* 0x100fe20008010834 */
[----:B------:R-:W-:Y:S01]  /*fb70*/  FMNMX.FTZ R14, R15, R14, !PT ;  /* 0x0000000e0f0e7209 */ /* 0x000fe20007810000 */
[--C-:B------:R-:W-:Y:S01]  /*fb80*/  FFMA.FTZ R34, R38, UR48, -R52.reuse ;  /* 0x0000003026227c23 */ /* 0x100fe20008010834 */
[----:B------:R-:W-:Y:S01]  /*fb90*/  ISETP.GT.AND P2, PT, R62, 0x31, PT ;  /* 0x000000313e00780c */ /* 0x000fe20003f44270 */
[--C-:B------:R-:W-:Y:S01]  /*fba0*/  FFMA.FTZ R157, R42, UR48, -R52.reuse ;  /* 0x000000302a9d7c23 */ /* 0x100fe20008010834 */
[----:B------:R-:W-:Y:S01]  /*fbb0*/  FMNMX.FTZ R61, R59, R14, !PT ;  /* 0x0000000e3b3d7209 */ /* 0x000fe20007810000 */
[----:B------:R-:W1:Y:S01]  /*fbc0*/  MUFU.TANH R27, R27 ;  /* 0x0000001b001b7308 */ /* 0x000e620000002400 */
[----:B---3--:R-:W-:Y:S01]  /*fbd0*/  FSEL R60, R24, -INF , P3 ;  /* 0xff800000183c7808 */ /* 0x008fe20001800000 */
[--C-:B------:R-:W-:Y:S01]  /*fbe0*/  FFMA.FTZ R14, R55, UR48, -R52.reuse ;  /* 0x00000030370e7c23 */ /* 0x100fe20008010834 */
[----:B------:R-:W-:Y:S01]  /*fbf0*/  ISETP.GT.AND P3, PT, R62, 0x38, PT ;  /* 0x000000383e00780c */ /* 0x000fe20003f64270 */
[--C-:B------:R-:W-:Y:S01]  /*fc00*/  FFMA.FTZ R38, R43, UR48, -R52.reuse ;  /* 0x000000302b267c23 */ /* 0x100fe20008010834 */
[----:B------:R-:W-:Y:S01]  /*fc10*/  FMNMX.FTZ R61, R60, R61, !PT ;  /* 0x0000003d3c3d7209 */ /* 0x000fe20007810000 */
[--C-:B------:R-:W-:Y:S01]  /*fc20*/  FFMA.FTZ R42, R47, UR48, -R52.reuse ;  /* 0x000000302f2a7c23 */ /* 0x100fe20008010834 */
[--C-:B------:R-:W-:Y:S01]  /*fc30*/  FFMA.FTZ R155, R49, UR48, -R52.reuse ;  /* 0x00000030319b7c23 */ /* 0x100fe20008010834 */
[----:B------:R3:W4:Y:S01]  /*fc40*/  MUFU.TANH R74, R64 ;  /* 0x00000040004a7308 */ /* 0x0007220000002400 */
[----:B------:R-:W-:Y:S01]  /*fc50*/  FFMA.FTZ R29, R29, UR48, -R52 ;  /* 0x000000301d1d7c23 */ /* 0x000fe20008010834 */
[----:B------:R-:W-:-:S02]  /*fc60*/  CS2R R92, SRZ ;  /* 0x00000000005c7805 */ /* 0x000fc4000001ff00 */
[----:B------:R-:W-:Y:S02]  /*fc70*/  CS2R R90, SRZ ;  /* 0x00000000005a7805 */ /* 0x000fe4000001ff00 */
[----:B------:R-:W-:Y:S02]  /*fc80*/  CS2R R88, SRZ ;  /* 0x0000000000587805 */ /* 0x000fe4000001ff00 */
[----:B------:R5:W4:Y:S01]  /*fc90*/  MUFU.TANH R75, R65 ;  /* 0x00000041004b7308 */ /* 0x000b220000002400 */
[----:B---3--:R-:W-:Y:S02]  /*fca0*/  FSEL R64, R21, -INF , P2 ;  /* 0xff80000015407808 */ /* 0x008fe40001000000 */
[----:B------:R-:W-:Y:S02]  /*fcb0*/  ISETP.GT.AND P2, PT, R62, 0x39, PT ;  /* 0x000000393e00780c */ /* 0x000fe40003f44270 */
[----:B------:R-:W-:Y:S02]  /*fcc0*/  FMNMX.FTZ R20, R64, R61, !PT ;  /* 0x0000003d40147209 */ /* 0x000fe40007810000 */
[----:B0-----:R-:W-:Y:S01]  /*fcd0*/  FSEL R66, R26, -INF , P2 ;  /* 0xff8000001a427808 */ /* 0x001fe20001000000 */
[----:B------:R1:W-:Y:S01]  /*fce0*/  MUFU.TANH R79, R69 ;  /* 0x00000045004f7308 */ /* 0x0003e20000002400 */
[----:B-----5:R-:W-:-:S02]  /*fcf0*/  FSEL R65, R25, -INF , P3 ;  /* 0xff80000019417808 */ /* 0x020fc40001800000 */
[C---:B------:R-:W-:Y:S02]  /*fd00*/  ISETP.GT.AND P3, PT, R62.reuse, 0x40, PT ;  /* 0x000000403e00780c */ /* 0x040fe40003f64270 */
[----:B------:R-:W-:Y:S02]  /*fd10*/  FMNMX.FTZ R21, R65, R20, !PT ;  /* 0x0000001441157209 */ /* 0x000fe40007810000 */
[----:B------:R-:W-:Y:S01]  /*fd20*/  ISETP.GT.AND P2, PT, R62, 0x41, PT ;  /* 0x000000413e00780c */ /* 0x000fe20003f44270 */
[----:B------:R0:W3:Y:S01]  /*fd30*/  MUFU.TANH R78, R68 ;  /* 0x00000044004e7308 */ /* 0x0000e20000002400 */
[----:B--2---:R-:W-:Y:S01]  /*fd40*/  FSEL R67, R28, -INF , P3 ;  /* 0xff8000001c437808 */ /* 0x004fe20001800000 */
[----:B------:R-:W-:Y:S01]  /*fd50*/  FFMA.FTZ R28, R48, UR48, -R52 ;  /* 0x00000030301c7c23 */ /* 0x000fe20008010834 */
[----:B------:R-:W-:Y:S02]  /*fd60*/  FMNMX.FTZ R20, R66, R21, !PT ;  /* 0x0000001542147209 */ /* 0x000fe40007810000 */
[----:B------:R-:W-:-:S02]  /*fd70*/  ISETP.GT.AND P3, PT, R62, 0x48, PT ;  /* 0x000000483e00780c */ /* 0x000fc40003f64270 */
[----:B-1----:R-:W-:Y:S01]  /*fd80*/  FSEL R69, R27, -INF , P2 ;  /* 0xff8000001b457808 */ /* 0x002fe20001000000 */
[----:B------:R-:W1:Y:S01]  /*fd90*/  MUFU.TANH R72, R72 ;  /* 0x0000004800487308 */ /* 0x000e620000002400 */
[----:B------:R-:W-:Y:S02]  /*fda0*/  FMNMX.FTZ R24, R67, R20, !PT ;  /* 0x0000001443187209 */ /* 0x000fe40007810000 */
[----:B------:R-:W-:Y:S02]  /*fdb0*/  ISETP.GT.AND P2, PT, R62, 0x49, PT ;  /* 0x000000493e00780c */ /* 0x000fe40003f44270 */
[----:B------:R-:W-:Y:S02]  /*fdc0*/  FSEL R70, R70, -INF , P3 ;  /* 0xff80000046467808 */ /* 0x000fe40001800000 */
[----:B------:R-:W-:Y:S01]  /*fdd0*/  FMNMX.FTZ R21, R69, R24, !PT ;  /* 0x0000001845157209 */ /* 0x000fe20007810000 */
[----:B------:R-:W2:Y:S01]  /*fde0*/  MUFU.TANH R73, R73 ;  /* 0x0000004900497308 */ /* 0x000ea20000002400 */
[----:B------:R-:W-:-:S02]  /*fdf0*/  ISETP.GT.AND P3, PT, R62, 0x50, PT ;  /* 0x000000503e00780c */ /* 0x000fc40003f64270 */
[----:B0-----:R-:W-:Y:S01]  /*fe00*/  FSEL R68, R71, -INF , P2 ;  /* 0xff80000047447808 */ /* 0x001fe20001000000 */
[----:B------:R-:W-:Y:S01]  /*fe10*/  FFMA.FTZ R71, R32, UR48, -R52 ;  /* 0x0000003020477c23 */ /* 0x000fe20008010834 */
[----:B------:R-:W-:Y:S02]  /*fe20*/  FMNMX.FTZ R21, R70, R21, !PT ;  /* 0x0000001546157209 */ /* 0x000fe40007810000 */
[----:B------:R-:W-:Y:S01]  /*fe30*/  ISETP.GT.AND P2, PT, R62, 0x51, PT ;  /* 0x000000513e00780c */ /* 0x000fe20003f44270 */
[----:B------:R-:W0:Y:S01]  /*fe40*/  MUFU.TANH R76, R76 ;  /* 0x0000004c004c7308 */ /* 0x000e220000002400 */
[----:B----4-:R-:W-:Y:S02]  /*fe50*/  FSEL R25, R74, -INF , P3 ;  /* 0xff8000004a197808 */ /* 0x010fe40001800000 */
[----:B------:R-:W-:Y:S02]  /*fe60*/  FMNMX.FTZ R24, R68, R21, !PT ;  /* 0x0000001544187209 */ /* 0x000fe40007810000 */
[----:B------:R-:W-:-:S02]  /*fe70*/  ISETP.GT.AND P3, PT, R62, 0x58, PT ;  /* 0x000000583e00780c */ /* 0x000fc40003f64270 */
[----:B------:R-:W-:Y:S01]  /*fe80*/  FSEL R27, R75, -INF , P2 ;  /* 0xff8000004b1b7808 */ /* 0x000fe20001000000 */
[----:B------:R-:W-:Y:S01]  /*fe90*/  MUFU.TANH R77, R77 ;  /* 0x0000004d004d7308 */ /* 0x000fe20000002400 */
[----:B------:R-:W-:Y:S02]  /*fea0*/  FMNMX.FTZ R26, R25, R24, !PT ;  /* 0x00000018191a7209 */ /* 0x000fe40007810000 */
[----:B------:R-:W-:Y:S02]  /*feb0*/  ISETP.GT.AND P2, PT, R62, 0x59, PT ;  /* 0x000000593e00780c */ /* 0x000fe40003f44270 */
[----:B---3--:R-:W-:Y:S02]  /*fec0*/  FSEL R48, R78, -INF , P3 ;  /* 0xff8000004e307808 */ /* 0x008fe40001800000 */
[----:B------:R-:W-:Y:S01]  /*fed0*/  FMNMX.FTZ R21, R27, R26, !PT ;  /* 0x0000001a1b157209 */ /* 0x000fe20007810000 */
[----:B------:R3:W-:Y:S01]  /*fee0*/  MUFU.EX2 R20, R51 ;  /* 0x0000003300147308 */ /* 0x0007e20000000800 */
[----:B------:R-:W-:-:S02]  /*fef0*/  ISETP.GT.AND P3, PT, R62, 0x60, PT ;  /* 0x000000603e00780c */ /* 0x000fc40003f64270 */
[----:B------:R-:W-:Y:S02]  /*ff00*/  FMNMX.FTZ R26, R48, R21, !PT ;  /* 0x00000015301a7209 */ /* 0x000fe40007810000 */
[----:B-1----:R-:W-:Y:S02]  /*ff10*/  FSEL R50, R72, -INF , P3 ;  /* 0xff80000048327808 */ /* 0x002fe40001800000 */
[C---:B------:R-:W-:Y:S01]  /*ff20*/  ISETP.GT.AND P3, PT, R62.reuse, 0x68, PT ;  /* 0x000000683e00780c */ /* 0x040fe20003f64270 */
[----:B------:R-:W1:Y:S01]  /*ff30*/  MUFU.TANH R80, R80 ;  /* 0x0000005000507308 */ /* 0x000e620000002400 */
[----:B---3--:R-:W-:Y:S02]  /*ff40*/  FSEL R51, R79, -INF , P2 ;  /* 0xff8000004f337808 */ /* 0x008fe40001000000 */
[----:B------:R-:W-:Y:S02]  /*ff50*/  ISETP.GT.AND P2, PT, R62, 0x61, PT ;  /* 0x000000613e00780c */ /* 0x000fe40003f44270 */
[----:B------:R-:W-:-:S02]  /*ff60*/  FMNMX.FTZ R21, R51, R26, !PT ;  /* 0x0000001a33157209 */ /* 0x000fc40007810000 */
[----:B--2---:R-:W-:Y:S01]  /*ff70*/  FSEL R53, R73, -INF , P2 ;  /* 0xff80000049357808 */ /* 0x004fe20001000000 */
[----:B------:R-:W2:Y:S01]  /*ff80*/  MUFU.TANH R81, R81 ;  /* 0x0000005100517308 */ /* 0x000ea20000002400 */
[----:B------:R-:W-:Y:S02]  /*ff90*/  FMNMX.FTZ R26, R50, R21, !PT ;  /* 0x00000015321a7209 */ /* 0x000fe40007810000 */
[----:B------:R-:W-:Y:S02]  /*ffa0*/  ISETP.GT.AND P2, PT, R62, 0x69, PT ;  /* 0x000000693e00780c */ /* 0x000fe40003f44270 */
[----:B0-----:R-:W-:Y:S02]  /*ffb0*/  FSEL R55, R76, -INF , P3 ;  /* 0xff8000004c377808 */ /* 0x001fe40001800000 */
[----:B------:R-:W-:Y:S01]  /*ffc0*/  FMNMX.FTZ R26, R53, R26, !PT ;  /* 0x0000001a351a7209 */ /* 0x000fe20007810000 */
[----:B------:R-:W0:Y:S01]  /*ffd0*/  MUFU.TANH R84, R84 ;  /* 0x0000005400547308 */ /* 0x000e220000002400 */
[----:B------:R-:W-:-:S02]  /*ffe0*/  ISETP.GT.AND P3, PT, R62, 0x70, PT ;  /* 0x000000703e00780c */ /* 0x000fc40003f64270 */
[----:B------:R-:W-:Y:S02]  /*fff0*/  FMNMX.FTZ R26, R55, R26, !PT ;  /* 0x0000001a371a7209 */ /* 0x000fe40007810000 */
[----:B-1----:R-:W-:Y:S02]  /*10000*/  FSEL R33, R80, -INF , P3 ;  /* 0xff80000050217808 */ /* 0x002fe40001800000 */
[----:B------:R-:W-:Y:S01]  /*10010*/  ISETP.GT.AND P3, PT, R62, 0x78, PT ;  /* 0x000000783e00780c */ /* 0x000fe20003f64270 */
[----:B------:R1:W-:Y:S08]  /*10020*/  MUFU.EX2 R24, R28 ;  /* 0x0000001c00187308 */ /* 0x0003f00000000800 */
[----:B------:R-:W3:Y:S01]  /*10030*/  MUFU.TANH R85, R85 ;  /* 0x0000005500557308 */ /* 0x000ee20000002400 */
[----:B-1----:R-:W-:Y:S01]  /*10040*/  FFMA.FTZ R28, R35, UR48, -R52 ;  /* 0x00000030231c7c23 */ /* 0x002fe20008010834 */
[----:B------:R-:W-:-:S02]  /*10050*/  FSEL R35, R77, -INF , P2 ;  /* 0xff8000004d237808 */ /* 0x000fc40001000000 */
[C---:B------:R-:W-:Y:S02]  /*10060*/  ISETP.GT.AND P2, PT, R62.reuse, 0x71, PT ;  /* 0x000000713e00780c */ /* 0x040fe40003f44270 */
[----:B------:R-:W-:Y:S02]  /*10070*/  FMNMX.FTZ R26, R35, R26, !PT ;  /* 0x0000001a231a7209 */ /* 0x000fe40007810000 */
[----:B--2---:R-:W-:Y:S01]  /*10080*/  FSEL R61, R81, -INF , P2 ;  /* 0xff800000513d7808 */ /* 0x004fe20001000000 */
[----:B------:R-:W-:Y:S01]  /*10090*/  MUFU.EX2 R181, R181 ;  /* 0x000000b500b57308 */ /* 0x000fe20000000800 */
[----:B------:R-:W-:Y:S02]  /*100a0*/  FMNMX.FTZ R32, R33, R26, !PT ;  /* 0x0000001a21207209 */ /* 0x000fe40007810000 */
[----:B------:R-:W-:Y:S02]  /*100b0*/  ISETP.GT.AND P2, PT, R62, 0x79, PT ;  /* 0x000000793e00780c */ /* 0x000fe40003f44270 */
[----:B0-----:R-:W-:-:S02]  /*100c0*/  FSEL R62, R84, -INF , P3 ;  /* 0xff800000543e7808 */ /* 0x001fc40001800000 */
[----:B------:R-:W-:Y:S01]  /*100d0*/  FMNMX.FTZ R21, R61, R32, !PT ;  /* 0x000000203d157209 */ /* 0x000fe20007810000 */
[----:B------:R0:W1:Y:S01]  /*100e0*/  MUFU.EX2 R8, R95 ;  /* 0x0000005f00087308 */ /* 0x0000620000000800 */
[----:B---3--:R-:W-:Y:S01]  /*100f0*/  FSEL R63, R85, -INF , P2 ;  /* 0xff800000553f7808 */ /* 0x008fe20001000000 */
[--C-:B------:R-:W-:Y:S01]  /*10100*/  FFMA.FTZ R32, R36, UR48, -R52.reuse ;  /* 0x0000003024207c23 */ /* 0x100fe20008010834 */
[----:B------:R-:W-:Y:S01]  /*10110*/  FMNMX.FTZ R30, R62, R21, !PT ;  /* 0x000000153e1e7209 */ /* 0x000fe20007810000 */
[--C-:B------:R-:W-:Y:S01]  /*10120*/  FFMA.FTZ R36, R41, UR48, -R52.reuse ;  /* 0x0000003029247c23 */ /* 0x100fe20008010834 */
[----:B------:R-:W-:Y:S02]  /*10130*/  @P1 IMAD.HI.U32 R41, R191, R46, RZ ;  /* 0x0000002ebf291227 */ /* 0x000fe400078e00ff */
[----:B------:R-:W-:Y:S02]  /*10140*/  FMNMX.FTZ R21, R63, R30, !PT ;  /* 0x0000001e3f157209 */ /* 0x000fe40007810000 */
[--C-:B------:R-:W-:Y:S01]  /*10150*/  FFMA.FTZ R30, R31, UR48, -R52.reuse ;  /* 0x000000301f1e7c23 */ /* 0x100fe20008010834 */
[----:B------:R-:W-:Y:S01]  /*10160*/  MUFU.EX2 R183, R183 ;  /* 0x000000b700b77308 */ /* 0x000fe20000000800 */
[----:B0-----:R-:W-:Y:S01]  /*10170*/  CS2R R94, SRZ ;  /* 0x00000000005e7805 */ /* 0x001fe2000001ff00 */
[----:B------:R-:W0:Y:S06]  /*10180*/  SHFL.BFLY PT, R40, R21, 0x2, 0x1f ;  /* 0x0c401f0015287f89 */ /* 0x000e2c00000e0000 */
[----:B------:R-:W-:Y:S08]  /*10190*/  MUFU.EX2 R10, R10 ;  /* 0x0000000a000a7308 */ /* 0x000ff00000000800 */
[----:B------:R-:W-:Y:S08]  /*101a0*/  MUFU.EX2 R177, R177 ;  /* 0x000000b100b17308 */ /* 0x000ff00000000800 */
[----:B------:R-:W-:Y:S01]  /*101b0*/  MUFU.EX2 R12, R12 ;  /* 0x0000000c000c7308 */ /* 0x000fe20000000800 */
[----:B0-----:R-:W-:Y:S01]  /*101c0*/  FMNMX.FTZ R31, R21, R40, !PT ;  /* 0x00000028151f7209 */ /* 0x001fe20007810000 */
[----:B------:R-:W-:-:S04]  /*101d0*/  FFMA.FTZ R40, R45, UR48, -R52 ;  /* 0x000000302d287c23 */ /* 0x000fc80008010834 */
[----:B------:R-:W0:Y:S02]  /*101e0*/  SHFL.BFLY PT, R72, R31, 0x1, 0x1f ;  /* 0x0c201f001f487f89 */ /* 0x000e2400000e0000 */
[----:B------:R-:W-:Y:S08]  /*101f0*/  MUFU.EX2 R179, R179 ;  /* 0x000000b300b37308 */ /* 0x000ff00000000800 */
[----:B------:R-:W-:Y:S08]  /*10200*/  MUFU.EX2 R14, R14 ;  /* 0x0000000e000e7308 */ /* 0x000ff00000000800 */
[----:B------:R-:W-:Y:S01]  /*10210*/  MUFU.EX2 R173, R173 ;  /* 0x000000ad00ad7308 */ /* 0x000fe20000000800 */
[----:B0-----:R-:W-:-:S07]  /*10220*/  FMNMX.FTZ R21, R31, R72, !PT ;  /* 0x000000481f157209 */ /* 0x001fce0007810000 */
[----:B------:R-:W-:Y:S01]  /*10230*/  MUFU.EX2 R175, R175 ;  /* 0x000000af00af7308 */ /* 0x000fe20000000800 */
[C---:B------:R-:W-:Y:S01]  /*10240*/  FSETP.NEU.FTZ.AND P2, PT, R21.reuse, -INF , PT ;  /* 0xff8000001500780b */ /* 0x040fe20003f5d000 */
[----:B------:R-:W-:-:S06]  /*10250*/  FMUL.FTZ R31, R21, UR48 ;  /* 0x00000030151f7c20 */ /* 0x000fcc0008410000 */
[----:B------:R-:W-:Y:S01]  /*10260*/  MUFU.EX2 R169, R169 ;  /* 0x000000a900a97308 */ /* 0x000fe20000000800 */
[----:B------:R-:W-:-:S05]  /*10270*/  FSEL R44, R31, RZ, P2 ;  /* 0x000000ff1f2c7208 */ /* 0x000fca0001000000 */
[--C-:B------:R-:W-:Y:S01]  /*10280*/  FFMA.FTZ R180, R54, UR48, -R44.reuse ;  /* 0x0000003036b47c23 */ /* 0x100fe2000801082c */
[--C-:B------:R-:W-:Y:S01]  /*10290*/  FFMA.FTZ R31, R57, UR48, -R44.reuse ;  /* 0x00000030391f7c23 */ /* 0x100fe2000801082c */
[----:B------:R-:W0:Y:S01]  /*102a0*/  @P1 LDC R54, c[0x0][0x450] ;  /* 0x00011400ff361b82 */ /* 0x000e220000000800 */
[--C-:B------:R-:W-:Y:S01]  /*102b0*/  FFMA.FTZ R182, R3, UR48, -R44.reuse ;  /* 0x0000003003b67c23 */ /* 0x100fe2000801082c */
[--C-:B------:R-:W-:Y:S01]  /*102c0*/  FFMA.FTZ R3, R7, UR48, -R44.reuse ;  /* 0x0000003007037c23 */ /* 0x100fe2000801082c */
[--C-:B------:R-:W-:Y:S01]  /*102d0*/  FFMA.FTZ R176, R5, UR48, -R44.reuse ;  /* 0x0000003005b07c23 */ /* 0x100fe2000801082c */
[----:B------:R-:W-:Y:S01]  /*102e0*/  MUFU.EX2 R180, R180 ;  /* 0x000000b400b47308 */ /* 0x000fe20000000800 */
[----:B------:R-:W-:Y:S02]  /*102f0*/  IMAD.U32 R5, RZ, RZ, UR38 ;  /* 0x00000026ff057e24 */ /* 0x000fe4000f8e00ff */
[--C-:B------:R-:W-:Y:S01]  /*10300*/  FFMA.FTZ R9, R9, UR48, -R44.reuse ;  /* 0x0000003009097c23 */ /* 0x100fe2000801082c */
[--C-:B------:R-:W-:Y:S01]  /*10310*/  FFMA.FTZ R11, R11, UR48, -R44.reuse ;  /* 0x000000300b0b7c23 */ /* 0x100fe2000801082c */
[--C-:B------:R-:W-:Y:S01]  /*10320*/  FFMA.FTZ R56, R56, UR48, -R44.reuse ;  /* 0x0000003038387c23 */ /* 0x100fe2000801082c */
[----:B------:R-:W-:Y:S01]  /*10330*/  FFMA.FTZ R58, R58, UR48, -R44 ;  /* 0x000000303a3a7c23 */ /* 0x000fe2000801082c */
[----:B------:R-:W-:Y:S01]  /*10340*/  PRMT R0, R5, 0x654, R0 ;  /* 0x0000065405007816 */ /* 0x000fe20000000000 */
[--C-:B------:R-:W-:Y:S01]  /*10350*/  FFMA.FTZ R13, R13, UR48, -R44.reuse ;  /* 0x000000300d0d7c23 */ /* 0x100fe2000801082c */
[----:B------:R-:W2:Y:S01]  /*10360*/  MUFU.EX2 R31, R31 ;  /* 0x0000001f001f7308 */ /* 0x000ea20000000800 */
[--C-:B------:R-:W-:Y:S01]  /*10370*/  FFMA.FTZ R15, R15, UR48, -R44.reuse ;  /* 0x000000300f0f7c23 */ /* 0x100fe2000801082c */
[----:B------:R1:W-:Y:S01]  /*10380*/  SYNCS.ARRIVE.TRANS64.RED.A1T0 RZ, [R0+URZ], RZ ;  /* 0x000000ff00ff79a7 */ /* 0x0003e2000810043f */
[--C-:B------:R-:W-:Y:S01]  /*10390*/  FFMA.FTZ R59, R59, UR48, -R44.reuse ;  /* 0x000000303b3b7c23 */ /* 0x100fe2000801082c */
[--C-:B------:R-:W-:Y:S01]  /*103a0*/  FFMA.FTZ R60, R60, UR48, -R44.reuse ;  /* 0x000000303c3c7c23 */ /* 0x100fe2000801082c */
[--C-:B------:R-:W-:Y:S01]  /*103b0*/  FFMA.FTZ R64, R64, UR48, -R44.reuse ;  /* 0x0000003040407c23 */ /* 0x100fe2000801082c */
[--C-:B------:R-:W-:Y:S01]  /*103c0*/  FFMA.FTZ R65, R65, UR48, -R44.reuse ;  /* 0x0000003041417c23 */ /* 0x100fe2000801082c */
[--C-:B------:R-:W-:Y:S01]  /*103d0*/  FFMA.FTZ R27, R27, UR48, -R44.reuse ;  /* 0x000000301b1b7c23 */ /* 0x100fe2000801082c */
[----:B------:R-:W3:Y:S01]  /*103e0*/  MUFU.EX2 R182, R182 ;  /* 0x000000b600b67308 */ /* 0x000ee20000000800 */
[----:B------:R-:W-:Y:S01]  /*103f0*/  FFMA.FTZ R66, R66, UR48, -R44 ;  /* 0x0000003042427c23 */ /* 0x000fe2000801082c */
[----:B-1----:R-:W-:Y:S01]  /*10400*/  FADD.FTZ R0, R181, R8 ;  /* 0x00000008b5007221 */ /* 0x002fe20000010000 */
[--C-:B------:R-:W-:Y:S01]  /*10410*/  FFMA.FTZ R67, R67, UR48, -R44.reuse ;  /* 0x0000003043437c23 */ /* 0x100fe2000801082c */
[----:B0-----:R-:W-:Y:S01]  /*10420*/  @P1 SHF.R.U32.HI R39, RZ, R54, R41 ;  /* 0x00000036ff271219 */ /* 0x001fe20000011629 */
[--C-:B------:R-:W-:Y:S01]  /*10430*/  FFMA.FTZ R69, R69, UR48, -R44.reuse ;  /* 0x0000003045457c23 */ /* 0x100fe2000801082c */
[--C-:B------:R-:W-:Y:S01]  /*10440*/  FFMA.FTZ R70, R70, UR48, -R44.reuse ;  /* 0x0000003046467c23 */ /* 0x100fe2000801082c */
[----:B------:R-:W-:Y:S01]  /*10450*/  FFMA.FTZ R68, R68, UR48, -R44 ;  /* 0x0000003044447c23 */ /* 0x000fe2000801082c */
[----:B------:R-:W0:Y:S01]  /*10460*/  MUFU.EX2 R3, R3 ;  /* 0x0000000300037308 */ /* 0x000e220000000800 */
[----:B--2---:R-:W-:Y:S01]  /*10470*/  FADD.FTZ R5, R180, R31 ;  /* 0x0000001fb4057221 */ /* 0x004fe20000010000 */
[----:B------:R-:W-:Y:S01]  /*10480*/  IADD3 R41, R39, R193, -R192 ;  /* 0x000000c127297210 */ /* 0x000fe20007ffe8c0 */
[--C-:B------:R-:W-:Y:S01]  /*10490*/  FFMA.FTZ R25, R25, UR48, -R44.reuse ;  /* 0x0000003019197c23 */ /* 0x100fe2000801082c */
[----:B------:R-:W-:Y:S01]  /*104a0*/  F2FP.BF16.F32.PACK_AB R181, R8, R181 ;  /* 0x000000b508b5723e */ /* 0x000fe200000010ff */
[--C-:B------:R-:W-:Y:S01]  /*104b0*/  FFMA.FTZ R48, R48, UR48, -R44.reuse ;  /* 0x0000003030307c23 */ /* 0x100fe2000801082c */
[--C-:B------:R-:W-:Y:S01]  /*104c0*/  FFMA.FTZ R51, R51, UR48, -R44.reuse ;  /* 0x0000003033337c23 */ /* 0x100fe2000801082c */
[----:B------:R-:W-:Y:S01]  /*104d0*/  FFMA.FTZ R50, R50, UR48, -R44 ;  /* 0x0000003032327c23 */ /* 0x000fe2000801082c */
[----:B------:R-:W1:Y:S01]  /*104e0*/  MUFU.EX2 R176, R176 ;  /* 0x000000b000b07308 */ /* 0x000e620000000800 */
[----:B---3--:R-:W-:Y:S01]  /*104f0*/  FADD.FTZ R46, R182, R5 ;  /* 0x00000005b62e7221 */ /* 0x008fe20000010000 */
[----:B------:R-:W-:Y:S01]  /*10500*/  FADD.FTZ R5, R183, R0 ;  /* 0x00000000b7057221 */ /* 0x000fe20000010000 */
[--C-:B------:R-:W-:Y:S01]  /*10510*/  FFMA.FTZ R53, R53, UR48, -R44.reuse ;  /* 0x0000003035357c23 */ /* 0x100fe2000801082c */
[--C-:B------:R-:W-:Y:S01]  /*10520*/  FFMA.FTZ R55, R55, UR48, -R44.reuse ;  /* 0x0000003037377c23 */ /* 0x100fe2000801082c */
[--C-:B------:R-:W-:Y:S01]  /*10530*/  FFMA.FTZ R35, R35, UR48, -R44.reuse ;  /* 0x0000003023237c23 */ /* 0x100fe2000801082c */
[----:B------:R-:W-:Y:S01]  /*10540*/  FADD.FTZ R0, R10, R5 ;  /* 0x000000050a007221 */ /* 0x000fe20000010000 */
[----:B------:R-:W-:Y:S01]  /*10550*/  FFMA.FTZ R33, R33, UR48, -R44 ;  /* 0x0000003021217c23 */ /* 0x000fe2000801082c */
[----:B------:R-:W2:Y:S01]  /*10560*/  MUFU.EX2 R9, R9 ;  /* 0x0000000900097308 */ /* 0x000ea20000000800 */
[----:B0-----:R-:W-:Y:S01]  /*10570*/  FADD.FTZ R39, R3, R46 ;  /* 0x0000002e03277221 */ /* 0x001fe20000010000 */
[----:B------:R-:W-:Y:S01]  /*10580*/  FADD.FTZ R5, R177, R0 ;  /* 0x00000000b1057221 */ /* 0x000fe20000010000 */
[----:B------:R-:W-:Y:S01]  /*10590*/  F2FP.BF16.F32.PACK_AB R182, R3, R182 ;  /* 0x000000b603b6723e */ /* 0x000fe200000010ff */
[--C-:B------:R-:W-:Y:S01]  /*105a0*/  FFMA.FTZ R61, R61, UR48, -R44.reuse ;  /* 0x000000303d3d7c23 */ /* 0x100fe2000801082c */
[--C-:B------:R-:W-:Y:S01]  /*105b0*/  FFMA.FTZ R62, R62, UR48, -R44.reuse ;  /* 0x000000303e3e7c23 */ /* 0x100fe2000801082c */
[----:B------:R-:W-:Y:S01]  /*105c0*/  FADD.FTZ R0, R12, R5 ;  /* 0x000000050c007221 */ /* 0x000fe20000010000 */
[----:B------:R-:W-:Y:S01]  /*105d0*/  FFMA.FTZ R44, R63, UR48, -R44 ;  /* 0x000000303f2c7c23 */ /* 0x000fe2000801082c */
[----:B------:R-:W0:Y:S01]  /*105e0*/  MUFU.EX2 R11, R11 ;  /* 0x0000000b000b7308 */ /* 0x000e220000000800 */
[----:B-1----:R-:W-:Y:S01]  /*105f0*/  FADD.FTZ R46, R176, R39 ;  /* 0x00000027b02e7221 */ /* 0x002fe20000010000 */
[----:B------:R-:W-:Y:S01]  /*10600*/  FADD.FTZ R39, R179, R0 ;  /* 0x00000000b3277221 */ /* 0x000fe20000010000 */
[----:B------:R-:W-:Y:S01]  /*10610*/  F2FP.BF16.F32.PACK_AB R177, R12, R177 ;  /* 0x000000b10cb1723e */ /* 0x000fe200000010ff */
[----:B------:R-:W-:Y:S01]  /*10620*/  VIADD R12, R96, 0xfffffffe ;  /* 0xfffffffe600c7836 */ /* 0x000fe20000000000 */
[----:B------:R-:W-:Y:S01]  /*10630*/  F2FP.BF16.F32.PACK_AB R183, R10, R183 ;  /* 0x000000b70ab7723e */ /* 0x000fe200000010ff */
[C---:B------:R-:W-:Y:S01]  /*10640*/  FADD.FTZ R0, R14.reuse, R39 ;  /* 0x000000270e007221 */ /* 0x040fe20000010000 */
[----:B------:R-:W-:Y:S01]  /*10650*/  F2FP.BF16.F32.PACK_AB R179, R14, R179 ;  /* 0x000000b30eb3723e */ /* 0x000fe200000010ff */
[----:B------:R-:W1:Y:S01]  /*10660*/  MUFU.EX2 R56, R56 ;  /* 0x0000003800387308 */ /* 0x000e620000000800 */
[C---:B--2---:R-:W-:Y:S01]  /*10670*/  FADD.FTZ R46, R9.reuse, R46 ;  /* 0x0000002e092e7221 */ /* 0x044fe20000010000 */
[----:B------:R-:W-:-:S02]  /*10680*/  F2FP.BF16.F32.PACK_AB R176, R9, R176 ;  /* 0x000000b009b0723e */ /* 0x000fc400000010ff */
[----:B------:R-:W-:Y:S02]  /*10690*/  CS2R R96, SRZ ;  /* 0x0000000000607805 */ /* 0x000fe4000001ff00 */
[----:B------:R-:W-:Y:S02]  /*106a0*/  F2FP.BF16.F32.PACK_AB R180, R31, R180 ;  /* 0x000000b41fb4723e */ /* 0x000fe400000010ff */
[----:B------:R-:W2:Y:S01]  /*106b0*/  MUFU.EX2 R58, R58 ;  /* 0x0000003a003a7308 */ /* 0x000ea20000000800 */
[----:B0-----:R-:W-:-:S07]  /*106c0*/  FADD.FTZ R5, R11, R46 ;  /* 0x0000002e0b057221 */ /* 0x001fce0000010000 */
[----:B------:R-:W0:Y:S01]  /*106d0*/  MUFU.EX2 R13, R13 ;  /* 0x0000000d000d7308 */ /* 0x000e220000000800 */
[C---:B-1----:R-:W-:Y:S01]  /*106e0*/  FADD.FTZ R5, R56.reuse, R5 ;  /* 0x0000000538057221 */ /* 0x042fe20000010000 */
[----:B------:R-:W-:-:S06]  /*106f0*/  F2FP.BF16.F32.PACK_AB R178, R56, R11 ;  /* 0x0000000b38b2723e */ /* 0x000fcc00000010ff */
[----:B------:R-:W1:Y:S01]  /*10700*/  MUFU.EX2 R15, R15 ;  /* 0x0000000f000f7308 */ /* 0x000e620000000800 */
[----:B--2---:R-:W-:Y:S01]  /*10710*/  FADD.FTZ R46, R58, R5 ;  /* 0x000000053a2e7221 */ /* 0x004fe20000010000 */
[----:B------:R-:W-:Y:S01]  /*10720*/  FADD.FTZ R5, R173, R0 ;  /* 0x00000000ad057221 */ /* 0x000fe20000010000 */
[----:B------:R-:W-:-:S03]  /*10730*/  F2FP.BF16.F32.PACK_AB R173, R20, R173 ;  /* 0x000000ad14ad723e */ /* 0x000fc600000010ff */
[----:B------:R-:W-:Y:S02]  /*10740*/  FADD.FTZ R0, R20, R5 ;  /* 0x0000000514007221 */ /* 0x000fe40000010000 */
[----:B------:R-:W2:Y:S01]  /*10750*/  MUFU.EX2 R174, R59 ;  /* 0x0000003b00ae7308 */ /* 0x000ea20000000800 */
[C---:B0-----:R-:W-:Y:S01]  /*10760*/  FADD.FTZ R46, R13.reuse, R46 ;  /* 0x0000002e0d2e7221 */ /* 0x041fe20000010000 */
[----:B------:R-:W-:-:S06]  /*10770*/  F2FP.BF16.F32.PACK_AB R172, R13, R58 ;  /* 0x0000003a0dac723e */ /* 0x000fcc00000010ff */
[----:B------:R-:W0:Y:S01]  /*10780*/  MUFU.EX2 R60, R60 ;  /* 0x0000003c003c7308 */ /* 0x000e220000000800 */
[----:B-1----:R-:W-:Y:S01]  /*10790*/  FADD.FTZ R5, R15, R46 ;  /* 0x0000002e0f057221 */ /* 0x002fe20000010000 */
[----:B------:R-:W-:-:S06]  /*107a0*/  SHF.R.S32.HI R46, RZ, 0x1f, R41 ;  /* 0x0000001fff2e7819 */ /* 0x000fcc0000011429 */
[----:B------:R-:W1:Y:S01]  /*107b0*/  MUFU.EX2 R7, R64 ;  /* 0x0000004000077308 */ /* 0x000e620000000800 */
[----:B--2---:R-:W-:Y:S01]  /*107c0*/  FADD.FTZ R39, R174, R5 ;  /* 0x00000005ae277221 */ /* 0x004fe20000010000 */
[----:B------:R-:W-:Y:S02]  /*107d0*/  LEA.HI R5, R46, R41, RZ, 0x7 ;  /* 0x000000292e057211 */ /* 0x000fe400078f38ff */
[----:B------:R-:W-:Y:S02]  /*107e0*/  F2FP.BF16.F32.PACK_AB R174, R174, R15 ;  /* 0x0000000faeae723e */ /* 0x000fe400000010ff */
[----:B------:R-:W-:Y:S02]  /*107f0*/  SHF.R.S32.HI R5, RZ, 0x7, R5 ;  /* 0x00000007ff057819 */ /* 0x000fe40000011405 */
[----:B------:R-:W2:Y:S01]  /*10800*/  MUFU.EX2 R28, R28 ;  /* 0x0000001c001c7308 */ /* 0x000ea20000000800 */
[----:B0-----:R-:W-:Y:S01]  /*10810*/  FADD.FTZ R46, R60, R39 ;  /* 0x000000273c2e7221 */ /* 0x001fe20000010000 */
[----:B------:R-:W-:-:S04]  /*10820*/  VIMNMX R5, RZ, R5, !PT ;  /* 0x00000005ff057248 */ /* 0x000fc80007fe0100 */
[----:B------:R-:W-:Y:S02]  /*10830*/  ISETP.GE.AND P2, PT, R12, R5, PT ;  /* 0x000000050c00720c */ /* 0x000fe40003f46270 */
[----:B------:R-:W0:Y:S01]  /*10840*/  MUFU.EX2 R65, R65 ;  /* 0x0000004100417308 */ /* 0x000e220000000800 */
[C---:B-1----:R-:W-:Y:S01]  /*10850*/  FADD.FTZ R46, R7.reuse, R46 ;  /* 0x0000002e072e7221 */ /* 0x042fe20000010000 */
[----:B------:R-:W-:-:S06]  /*10860*/  F2FP.BF16.F32.PACK_AB R168, R7, R60 ;  /* 0x0000003c07a8723e */ /* 0x000fcc00000010ff */
[----:B------:R-:W1:Y:S08]  /*10870*/  MUFU.EX2 R171, R171 ;  /* 0x000000ab00ab7308 */ /* 0x000e700000000800 */
[----:B------:R3:W-:Y:S08]  /*10880*/  MUFU.EX2 R160, R27 ;  /* 0x0000001b00a07308 */ /* 0x0007f00000000800 */
[----:B------:R-:W4:Y:S01]  /*10890*/  MUFU.EX2 R66, R66 ;  /* 0x0000004200427308 */ /* 0x000f220000000800 */
[----:B---3--:R-:W-:Y:S01]  /*108a0*/  FADD.FTZ R27, R175, R0 ;  /* 0x00000000af1b7221 */ /* 0x008fe20000010000 */
[----:B------:R-:W-:-:S03]  /*108b0*/  F2FP.BF16.F32.PACK_AB R175, R24, R175 ;  /* 0x000000af18af723e */ /* 0x000fc600000010ff */
[----:B------:R-:W-:-:S03]  /*108c0*/  FADD.FTZ R0, R24, R27 ;  /* 0x0000001b18007221 */ /* 0x000fc60000010000 */
[----:B------:R-:W3:Y:S01]  /*108d0*/  MUFU.EX2 R26, R71 ;  /* 0x00000047001a7308 */ /* 0x000ee20000000800 */
[----:B------:R-:W-:Y:S01]  /*108e0*/  FADD.FTZ R27, R169, R0 ;  /* 0x00000000a91b7221 */ /* 0x000fe20000010000 */
[----:B--2---:R-:W-:-:S03]  /*108f0*/  F2FP.BF16.F32.PACK_AB R169, R28, R169 ;  /* 0x000000a91ca9723e */ /* 0x004fc600000010ff */
[----:B------:R-:W-:Y:S01]  /*10900*/  FADD.FTZ R0, R28, R27 ;  /* 0x0000001b1c007221 */ /* 0x000fe20000010000 */
[----:B0-----:R-:W-:Y:S02]  /*10910*/  FADD.FTZ R27, R65, R46 ;  /* 0x0000002e411b7221 */ /* 0x001fe40000010000 */
[----:B------:R-:W0:Y:S01]  /*10920*/  MUFU.EX2 R67, R67 ;  /* 0x0000004300437308 */ /* 0x000e220000000800 */
[----:B-1----:R-:W-:Y:S01]  /*10930*/  FADD.FTZ R39, R171, R0 ;  /* 0x00000000ab277221 */ /* 0x002fe20000010000 */
[C---:B----4-:R-:W-:Y:S01]  /*10940*/  FADD.FTZ R0, R66.reuse, R27 ;  /* 0x0000001b42007221 */ /* 0x050fe20000010000 */
[----:B------:R-:W-:-:S05]  /*10950*/  F2FP.BF16.F32.PACK_AB R170, R66, R65 ;  /* 0x0000004142aa723e */ /* 0x000fca00000010ff */
[----:B------:R-:W1:Y:S01]  /*10960*/  MUFU.EX2 R165, R165 ;  /* 0x000000a500a57308 */ /* 0x000e620000000800 */
[C---:B---3--:R-:W-:Y:S01]  /*10970*/  FADD.FTZ R8, R26.reuse, R39 ;  /* 0x000000271a087221 */ /* 0x048fe20000010000 */
        /* <DEDUP_REMOVED lines=22> */
[----:B--2---:R-:W-:-:S04]  /*10ae0*/  FADD.FTZ R3, R25, R8 ;  /* 0x0000000819037221 */ /* 0x004fc80000010000 */
[C---:B------:R-:W-:Y:S01]  /*10af0*/  FADD.FTZ R3, R160.reuse, R3 ;  /* 0x00000003a0037221 */ /* 0x040fe20000010000 */
[----:B------:R-:W-:Y:S02]  /*10b00*/  F2FP.BF16.F32.PACK_AB R160, R160, R25 ;  /* 0x00000019a0a0723e */ /* 0x000fe400000010ff */
        /* <DEDUP_REMOVED lines=48> */
[----:B-1----:R-:W-:-:S04]  /*10e10*/  FADD.FTZ R10, R62, R3 ;  /* 0x000000033e0a7221 */ /* 0x002fc80000010000 */
[C---:B--2---:R-:W-:Y:S01]  /*10e20*/  FADD.FTZ R3, R7.reuse, R10 ;  /* 0x0000000a07037221 */ /* 0x044fe20000010000 */
[----:B------:R-:W-:Y:S01]  /*10e30*/  F2FP.BF16.F32.PACK_AB R154, R7, R62 ;  /* 0x0000003e079a723e */ /* 0x000fe200000010ff */
[C---:B0-----:R-:W-:Y:S01]  /*10e40*/  FADD.FTZ R0, R8.reuse, R9 ;  /* 0x0000000908007221 */ /* 0x041fe20000010000 */
[----:B------:R-:W-:Y:S01]  /*10e50*/  F2FP.BF16.F32.PACK_AB R155, R8, R155 ;  /* 0x0000009b089b723e */ /* 0x000fe200000010ff */
[----:B------:R-:W-:Y:S06]  /*10e60*/  @!P2 BRA `(.L_x_3045) ;  /* 0x0000003000fca947 */ /* 0x000fec0003800000 */
[----:B------:R-:W-:Y:S02]  /*10e70*/  IMAD.MOV.U32 R10, RZ, RZ, R6 ;  /* 0x000000ffff0a7224 */ /* 0x000fe400078e0006 */
[----:B------:R-:W-:Y:S02]  /*10e80*/  IMAD.MOV.U32 R11, RZ, RZ, R21 ;  /* 0x000000ffff0b7224 */ /* 0x000fe400078e0015 */
[----:B------:R-:W-:Y:S02]  /*10e90*/  IMAD.MOV.U32 R14, RZ, RZ, R188 ;  /* 0x000000ffff0e7224 */ /* 0x000fe400078e00bc */
[----:B------:R-:W-:Y:S02]  /*10ea0*/  IMAD.MOV.U32 R13, RZ, RZ, R186 ;  /* 0x000000ffff0d7224 */ /* 0x000fe400078e00ba */
[----:B------:R-:W-:-:S07]  /*10eb0*/  IMAD.MOV.U32 R151, RZ, RZ, RZ ;  /* 0x000000ffff977224 */ /* 0x000fce00078e00ff */
.L_x_3057:
        /* <DEDUP_REMOVED lines=8> */
.L_x_3047:
[----:B------:R-:W-:-:S04]  /*10f40*/  IADD3 R6, R13, 0x1, RZ ;  /* 0x000000010d067810 */ /* 0x000fc80007ffe0ff */
[----:B------:R-:W-:-:S04]  /*10f50*/  ISETP.NE.AND P3, PT, R6, 0x2, PT ;  /* 0x000000020600780c */ /* 0x000fc80003f65270 */
[----:B------:R-:W-:Y:S02]  /*10f60*/  SEL R7, R6, RZ, P3 ;  /* 0x000000ff06077207 */ /* 0x000fe40001800000 */
[----:B------:R-:W-:-:S03]  /*10f70*/  SHF.L.U32 R6, R188, 0x1f, RZ ;  /* 0x0000001fbc067819 */ /* 0x000fc600000006ff */
[----:B------:R-:W-:-:S04]  /*10f80*/  IMAD R7, R7, 0x8, R18 ;  /* 0x0000000807077824 */ /* 0x000fc800078e0212 */
[----:B------:R0:W1:Y:S01]  /*10f90*/  SYNCS.PHASECHK.TRANS64.TRYWAIT P3, [R7+URZ+0x28830], R6 ;  /* 0x02883006070075a7 */ /* 0x000062000806017f */
[----:B------:R-:W-:Y:S05]  /*10fa0*/  @!P0 BRA `(.L_x_3048) ;  /* 0x0000000000048947 */ /* 0x000fea0003800000 */
[----:B------:R-:W-:Y:S01]  /*10fb0*/  BPT.TRAP 0x1 ;  /* 0x000000040000795c */ /* 0x000fe20000300000 */
.L_x_3048:
[----:B------:R-:W-:Y:S04]  /*10fc0*/  BSSY B0, `(.L_x_3046) ;  /* 0x0000004000007945 */ /* 0x000fe80003800000 */
[----:B-1----:R-:W-:Y:S05]  /*10fd0*/  @P3 BRA `(.L_x_3049) ;  /* 0x0000000000083947 */ /* 0x002fea0003800000 */
[----:B------:R-:W1:Y:S02]  /*10fe0*/  SYNCS.PHASECHK.TRANS64.TRYWAIT P3, [R7+URZ+0x28830], R6 ;  /* 0x02883006070075a7 */ /* 0x000e64000806017f */
[----:B-1----:R-:W-:Y:S05]  /*10ff0*/  @!P3 BRA `(.L_x_3050) ;  /* 0x000001180018b947 */ /* 0x002fea0003800000 */
.L_x_3049:
[----:B------:R-:W-:Y:S05]  /*11000*/  BSYNC B0 ;  /* 0x0000000000007941 */ /* 0x000fea0003800000 */
.L_x_3046:
        /* <DEDUP_REMOVED lines=11> */
[----:B------:R-:W-:Y:S01]  /*110c0*/  IMAD R6, R186, 0x800, R4 ;  /* 0x00000800ba067824 */ /* 0x000fe200078e0204 */
[----:B------:R-:W-:-:S04]  /*110d0*/  MOV R9, 0x40000040 ;  /* 0x4000004000097802 */ /* 0x000fc80000000f00 */
        /* <DEDUP_REMOVED lines=54> */
.L_x_3052:
[----:B------:R-:W-:Y:S01]  /*11440*/  SHF.L.U32 R6, R14, 0x1f, RZ ;  /* 0x0000001f0e067819 */ /* 0x000fe200000006ff */
[----:B------:R-:W-:-:S04]  /*11450*/  IMAD R7, R13, 0x8, R18 ;  /* 0x000000080d077824 */ /* 0x000fc800078e0212 */
[----:B------:R0:W1:Y:S01]  /*11460*/  SYNCS.PHASECHK.TRANS64.TRYWAIT P2, [R7+URZ+0x28850], R6 ;  /* 0x02885006070075a7 */ /* 0x000062000804017f */
[----:B------:R-:W-:Y:S05]  /*11470*/  @!P0 BRA `(.L_x_3053) ;  /* 0x0000000000048947 */ /* 0x000fea0003800000 */
[----:B------:R-:W-:Y:S01]  /*11480*/  BPT.TRAP 0x1 ;  /* 0x000000040000795c */ /* 0x000fe20000300000 */
.L_x_3053:
[----:B-1----:R-:W-:Y:S05]  /*11490*/  @P2 BRA `(.L_x_3051) ;  /* 0x0000000000082947 */ /* 0x002fea0003800000 */
[----:B------:R-:W1:Y:S02]  /*114a0*/  SYNCS.PHASECHK.TRANS64.TRYWAIT P2, [R7+URZ+0x28850], R6 ;  /* 0x02885006070075a7 */ /* 0x000e64000804017f */
[----:B-1----:R-:W-:Y:S05]  /*114b0*/  @!P2 BRA `(.L_x_3054) ;  /* 0x0000011000fca947 */ /* 0x002fea0003800000 */
.L_x_3051:
        /* <DEDUP_REMOVED lines=10> */
[----:B------:R-:W-:-:S04]  /*11560*/  LOP3.LUT R6, R6, 0x4000000, RZ, 0xfc, !PT ;  /* 0x0400000006067812 */ /* 0x000fc800078efcff */
[----:B------:R-:W-:-:S04]  /*11570*/  LEA R6, R13, R6, 0xb ;  /* 0x000000060d067211 */ /* 0x000fc800078e58ff */
[C---:B------:R-:W-:Y:S01]  /*11580*/  R2UR UR6, R6.reuse ;  /* 0x00000000060672ca */ /* 0x040fe200000e0000 */
[----:B------:R-:W-:-:S12]  /*11590*/  VIADD R8, R6, 0x80 ;  /* 0x0000008006087836 */ /* 0x000fd80000000000 */
        /* <DEDUP_REMOVED lines=53> */
.L_x_3055:
[----:B------:R-:W1:Y:S01]  /*118f0*/  @P1 LDC R21, c[0x0][0x44c] ;  /* 0x00011300ff151b82 */ /* 0x000e620000000800 */
[----:B------:R-:W-:Y:S01]  /*11900*/  FMUL.FTZ R14, R34, UR47 ;  /* 0x0000002f220e7c20 */ /* 0x000fe20008410000 */
[----:B------:R-:W-:Y:S02]  /*11910*/  IMAD.IADD R156, R204, 0x1, R191 ;  /* 0x00000001cc9c7824 */ /* 0x000fe400078e02bf */
[----:B------:R-:W-:Y:S01]  /*11920*/  FMUL.FTZ R153, R33, UR47 ;  /* 0x0000002f21997c20 */ /* 0x000fe20008410000 */
[----:B------:R-:W-:Y:S02]  /*11930*/  IMAD.MOV.U32 R33, RZ, RZ, -0x80 ;  /* 0xffffff80ff217424 */ /* 0x000fe400078e00ff */
[----:B------:R-:W-:Y:S01]  /*11940*/  FMUL.FTZ R159, R24, UR47 ;  /* 0x0000002f189f7c20 */ /* 0x000fe20008410000 */
[----:B------:R-:W-:Y:S01]  /*11950*/  FMUL.FTZ R161, R25, UR47 ;  /* 0x0000002f19a17c20 */ /* 0x000fe20008410000 */
[----:B------:R-:W-:Y:S01]  /*11960*/  FMUL.FTZ R163, R28, UR47 ;  /* 0x0000002f1ca37c20 */ /* 0x000fe20008410000 */
[----:B------:R-:W2:Y:S01]  /*11970*/  @P1 LDC R34, c[0x0][0x450] ;  /* 0x00011400ff221b82 */ /* 0x000ea20000000800 */
[----:B------:R-:W-:Y:S01]  /*11980*/  FMUL.FTZ R157, R29, UR47 ;  /* 0x0000002f1d9d7c20 */ /* 0x000fe20008410000 */
[----:B------:R-:W-:Y:S01]  /*11990*/  FMUL.FTZ R155, R32, UR47 ;  /* 0x0000002f209b7c20 */ /* 0x000fe20008410000 */
[----:B------:R-:W3:Y:S01]  /*119a0*/  MUFU.TANH R159, R159 ;  /* 0x0000009f009f7308 */ /* 0x000ee20000002400 */
[----:B------:R-:W-:Y:S01]  /*119b0*/  FMUL.FTZ R152, R36, UR47 ;  /* 0x0000002f24987c20 */ /* 0x000fe20008410000 */
[----:B------:R-:W-:Y:S01]  /*119c0*/  FMUL.FTZ R29, R50, UR47 ;  /* 0x0000002f321d7c20 */ /* 0x000fe20008410000 */
[----:B------:R-:W-:Y:S01]  /*119d0*/  FMUL.FTZ R15, R35, UR47 ;  /* 0x0000002f230f7c20 */ /* 0x000fe20008410000 */
[----:B------:R-:W-:Y:S01]  /*119e0*/  FMUL.FTZ R35, R37, UR47 ;  /* 0x0000002f25237c20 */ /* 0x000fe20008410000 */
[----:B------:R-:W-:Y:S01]  /*119f0*/  FMUL.FTZ R20, R38, UR47 ;  /* 0x0000002f26147c20 */ /* 0x000fe20008410000 */
[----:B------:R-:W-:Y:S01]  /*11a00*/  FMUL.FTZ R38, R40, UR47 ;  /* 0x0000002f28267c20 */ /* 0x000fe20008410000 */
[----:B------:R-:W-:Y:S01]  /*11a10*/  FMUL.FTZ R36, R41, UR47 ;  /* 0x0000002f29247c20 */ /* 0x000fe20008410000 */
[----:B------:R-:W4:Y:S01]  /*11a20*/  MUFU.TANH R161, R161 ;  /* 0x000000a100a17308 */ /* 0x000f220000002400 */
[----:B0-----:R-:W-:Y:S01]  /*11a30*/  FMUL.FTZ R6, R26, UR47 ;  /* 0x0000002f1a067c20 */ /* 0x001fe20008410000 */
[----:B------:R-:W-:Y:S01]  /*11a40*/  FMUL.FTZ R37, R44, UR47 ;  /* 0x0000002f2c257c20 */ /* 0x000fe20008410000 */
[----:B------:R-:W-:Y:S01]  /*11a50*/  FMUL.FTZ R26, R43, UR47 ;  /* 0x0000002f2b1a7c20 */ /* 0x000fe20008410000 */
[----:B------:R-:W-:Y:S01]  /*11a60*/  FMUL.FTZ R43, R52, UR47 ;  /* 0x0000002f342b7c20 */ /* 0x000fe20008410000 */
[----:B-1----:R-:W-:-:S04]  /*11a70*/  @P1 IMAD.HI.U32 R21, R156, R21, RZ ;  /* 0x000000159c151227 */ /* 0x002fc800078e00ff */
[----:B------:R-:W-:Y:S01]  /*11a80*/  FMUL.FTZ R24, R39, UR47 ;  /* 0x0000002f27187c20 */ /* 0x000fe20008410000 */
[----:B------:R-:W-:Y:S01]  /*11a90*/  FMUL.FTZ R39, R45, UR47 ;  /* 0x0000002f2d277c20 */ /* 0x000fe20008410000 */
[----:B------:R-:W0:Y:S01]  /*11aa0*/  MUFU.TANH R163, R163 ;  /* 0x000000a300a37308 */ /* 0x000e220000002400 */
[----:B------:R-:W-:Y:S01]  /*11ab0*/  FMUL.FTZ R8, R30, UR47 ;  /* 0x0000002f1e087c20 */ /* 0x000fe20008410000 */
[----:B------:R-:W-:Y:S01]  /*11ac0*/  FMUL.FTZ R30, R51, UR47 ;  /* 0x0000002f331e7c20 */ /* 0x000fe20008410000 */
[----:B------:R-:W-:Y:S01]  /*11ad0*/  FMUL.FTZ R40, R48, UR47 ;  /* 0x0000002f30287c20 */ /* 0x000fe20008410000 */
[----:B------:R-:W-:Y:S01]  /*11ae0*/  FMUL.FTZ R25, R42, UR47 ;  /* 0x0000002f2a197c20 */ /* 0x000fe20008410000 */
[----:B--2---:R-:W-:Y:S01]  /*11af0*/  @P1 SHF.R.U32.HI R156, RZ, R34, R21 ;  /* 0x00000022ff9c1219 */ /* 0x004fe20000011615 */
[----:B------:R-:W-:Y:S02]  /*11b00*/  IMAD R34, R12, R33, 0x1 ;  /* 0x000000010c227424 */ /* 0x000fe400078e0221 */
[----:B------:R-:W-:Y:S01]  /*11b10*/  FMUL.FTZ R42, R49, UR47 ;  /* 0x0000002f312a7c20 */ /* 0x000fe20008410000 */
[----:B------:R-:W1:Y:S01]  /*11b20*/  MUFU.TANH R157, R157 ;  /* 0x0000009d009d7308 */ /* 0x000e620000002400 */
[----:B------:R-:W-:Y:S01]  /*11b30*/  FMUL.FTZ R44, R53, UR47 ;  /* 0x0000002f352c7c20 */ /* 0x000fe20008410000 */
[----:B------:R-:W2:Y:S01]  /*11b40*/  SHFL.IDX PT, R21, R156, RZ, 0x1c1f ;  /* 0x001c1fff9c157589 */ /* 0x000ea200000e0000 */
[----:B------:R-:W-:-:S02]  /*11b50*/  IMAD R34, R203, -0x2, R34 ;  /* 0xfffffffecb227824 */ /* 0x000fc400078e0222 */
[----:B------:R-:W-:Y:S01]  /*11b60*/  FMUL.FTZ R9, R31, UR47 ;  /* 0x0000002f1f097c20 */ /* 0x000fe20008410000 */
[----:B------:R-:W-:Y:S01]  /*11b70*/  FMUL.FTZ R31, R54, UR47 ;  /* 0x0000002f361f7c20 */ /* 0x000fe20008410000 */
[----:B------:R-:W-:Y:S01]  /*11b80*/  FMUL.FTZ R45, R56, UR47 ;  /* 0x0000002f382d7c20 */ /* 0x000fe20008410000 */
[----:B------:R-:W-:Y:S01]  /*11b90*/  FMUL.FTZ R7, R27, UR47 ;  /* 0x0000002f1b077c20 */ /* 0x000fe20008410000 */
[----:B------:R-:W-:Y:S01]  /*11ba0*/  IADD3 R154, -R192, R34, R193 ;  /* 0x00000022c09a7210 */ /* 0x000fe20007ffe1c1 */
        /* <DEDUP_REMOVED lines=17> */
[----:B--2---:R-:W-:-:S02]  /*11cc0*/  IMAD.IADD R21, R154, 0x1, R21 ;  /* 0x000000019a157824 */ /* 0x004fc400078e0215 */
[----:B------:R-:W-:Y:S01]  /*11cd0*/  FMUL.FTZ R85, R85, UR47 ;  /* 0x0000002f55557c20 */ /* 0x000fe20008410000 */
[----:B------:R-:W-:Y:S01]  /*11ce0*/  FMUL.FTZ R33, R58, UR47 ;  /* 0x0000002f3a217c20 */ /* 0x000fe20008410000 */
[----:B------:R-:W-:Y:S01]  /*11cf0*/  FMUL.FTZ R34, R59, UR47 ;  /* 0x0000002f3b227c20 */ /* 0x000fe20008410000 */
[----:B------:R-:W-:Y:S01]  /*11d00*/  FMUL.FTZ R61, R63, UR47 ;  /* 0x0000002f3f3d7c20 */ /* 0x000fe20008410000 */
[----:B------:R-:W-:Y:S01]  /*11d10*/  ISETP.GT.AND P2, PT, R21, RZ, PT ;  /* 0x000000ff1500720c */ /* 0x000fe20003f44270 */
[----:B------:R-:W-:Y:S01]  /*11d20*/  FMUL.FTZ R63, R67, UR47 ;  /* 0x0000002f433f7c20 */ /* 0x000fe20008410000 */
[----:B------:R-:W-:Y:S01]  /*11d30*/  ISETP.GT.AND P3, PT, R21, 0x1, PT ;  /* 0x000000011500780c */ /* 0x000fe20003f64270 */
[----:B------:R-:W2:Y:S01]  /*11d40*/  MUFU.TANH R35, R35 ;  /* 0x0000002300237308 */ /* 0x000ea20000002400 */
[----:B---3--:R-:W-:Y:S01]  /*11d50*/  FSEL R159, R159, -INF , P2 ;  /* 0xff8000009f9f7808 */ /* 0x008fe20001000000 */
[----:B------:R-:W-:Y:S01]  /*11d60*/  FMUL.FTZ R67, R75, UR47 ;  /* 0x0000002f4b437c20 */ /* 0x000fe20008410000 */
[----:B------:R-:W-:Y:S01]  /*11d70*/  ISETP.GT.AND P2, PT, R21, 0x8, PT ;  /* 0x000000081500780c */ /* 0x000fe20003f44270 */
[----:B------:R-:W3:Y:S01]  /*11d80*/  SHFL.IDX PT, R75, R156, 0x1, 0x1c1f ;  /* 0x003c1f009c4b7f89 */ /* 0x000ee200000e0000 */
[----:B----4-:R-:W-:Y:S01]  /*11d90*/  FSEL R161, R161, -INF , P3 ;  /* 0xff800000a1a17808 */ /* 0x010fe20001800000 */
[----:B------:R-:W-:Y:S01]  /*11da0*/  FMUL.FTZ R60, R62, UR47 ;  /* 0x0000002f3e3c7c20 */ /* 0x000fe20008410000 */
[----:B------:R-:W-:Y:S01]  /*11db0*/  FMNMX.FTZ R50, R159, R11, !PT ;  /* 0x0000000b9f327209 */ /* 0x000fe20007810000 */
[----:B------:R-:W4:Y:S01]  /*11dc0*/  MUFU.TANH R38, R38 ;  /* 0x0000002600267308 */ /* 0x000f220000002400 */
[----:B------:R-:W-:Y:S01]  /*11dd0*/  ISETP.GT.AND P3, PT, R21, 0x9, PT ;  /* 0x000000091500780c */ /* 0x000fe20003f64270 */
[----:B------:R-:W-:Y:S01]  /*11de0*/  UMOV UR48, UR45 ;  /* 0x0000002d00307c82 */ /* 0x000fe20008000000 */
[----:B0-----:R-:W-:-:S02]  /*11df0*/  FSEL R163, R163, -INF , P2 ;  /* 0xff800000a3a37808 */ /* 0x001fc40001000000 */
[----:B------:R-:W-:Y:S02]  /*11e00*/  FMNMX.FTZ R50, R161, R50, !PT ;  /* 0x00000032a1327209 */ /* 0x000fe40007810000 */
[----:B------:R-:W-:Y:S01]  /*11e10*/  ISETP.GT.AND P2, PT, R21, 0x10, PT ;  /* 0x000000101500780c */ /* 0x000fe20003f44270 */
[----:B------:R-:W0:Y:S01]  /*11e20*/  MUFU.TANH R36, R36 ;  /* 0x0000002400247308 */ /* 0x000e220000002400 */
[----:B-1----:R-:W-:Y:S02]  /*11e30*/  FSEL R157, R157, -INF , P3 ;  /* 0xff8000009d9d7808 */ /* 0x002fe40001800000 */
[----:B------:R-:W-:Y:S02]  /*11e40*/  FMNMX.FTZ R50, R163, R50, !PT ;  /* 0x00000032a3327209 */ /* 0x000fe40007810000 */
[----:B------:R-:W-:Y:S02]  /*11e50*/  ISETP.GT.AND P3, PT, R21, 0x11, PT ;  /* 0x000000111500780c */ /* 0x000fe40003f64270 */
[----:B-----5:R-:W-:Y:S01]  /*11e60*/  FSEL R155, R155, -INF , P2 ;  /* 0xff8000009b9b7808 */ /* 0x020fe20001000000 */
[----:B------:R-:W1:Y:S01]  /*11e70*/  MUFU.TANH R37, R37 ;  /* 0x0000002500257308 */ /* 0x000e620000002400 */
[----:B------:R-:W-:-:S02]  /*11e80*/  FMNMX.FTZ R50, R157, R50, !PT ;  /* 0x000000329d327209 */ /* 0x000fc40007810000 */
[----:B------:R-:W-:Y:S02]  /*11e90*/  ISETP.GT.AND P2, PT, R21, 0x18, PT ;  /* 0x000000181500780c */ /* 0x000fe40003f44270 */
[----:B------:R-:W-:Y:S02]  /*11ea0*/  FSEL R153, R153, -INF , P3 ;  /* 0xff80000099997808 */ /* 0x000fe40001800000 */
[----:B------:R-:W-:Y:S01]  /*11eb0*/  FMNMX.FTZ R52, R155, R50, !PT ;  /* 0x000000329b347209 */ /* 0x000fe20007810000 */
[----:B------:R-:W5:Y:S01]  /*11ec0*/  MUFU.TANH R39, R39 ;  /* 0x0000002700277308 */ /* 0x000f620000002400 */
        /* <DEDUP_REMOVED lines=8> */
[----:B--2---:R-:W-:-:S02]  /*11f50*/  FSEL R41, R35, -INF , P3 ;  /* 0xff80000023297808 */ /* 0x004fc40001800000 */
[----:B------:R-:W-:Y:S01]  /*11f60*/  FMNMX.FTZ R52, R152, R51, !PT ;  /* 0x0000003398347209 */ /* 0x000fe20007810000 */
[----:B------:R-:W-:Y:S01]  /*11f70*/  FMUL.FTZ R51, R68, UR47 ;  /* 0x0000002f44337c20 */ /* 0x000fe20008410000 */
[----:B------:R-:W-:Y:S02]  /*11f80*/  ISETP.GT.AND P3, PT, R21, 0x21, PT ;  /* 0x000000211500780c */ /* 0x000fe40003f64270 */
[----:B----4-:R-:W-:Y:S01]  /*11f90*/  FSEL R38, R38, -INF , P2 ;  /* 0xff80000026267808 */ /* 0x010fe20001000000 */
[----:B------:R-:W2:Y:S01]  /*11fa0*/  MUFU.TANH R42, R42 ;  /* 0x0000002a002a7308 */ /* 0x000ea20000002400 */
[----:B------:R-:W-:Y:S01]  /*11fb0*/  FMNMX.FTZ R53, R41, R52, !PT ;  /* 0x0000003429357209 */ /* 0x000fe20007810000 */
[----:B------:R-:W-:Y:S01]  /*11fc0*/  FMUL.FTZ R52, R69, UR47 ;  /* 0x0000002f45347c20 */ /* 0x000fe20008410000 */
[----:B------:R-:W-:Y:S01]  /*11fd0*/  ISETP.GT.AND P2, PT, R21, 0x28, PT ;  /* 0x000000281500780c */ /* 0x000fe20003f44270 */
[----:B------:R-:W-:Y:S01]  /*11fe0*/  FMUL.FTZ R69, R79, UR47 ;  /* 0x0000002f4f457c20 */ /* 0x000fe20008410000 */
[----:B0-----:R-:W-:-:S02]  /*11ff0*/  FSEL R35, R36, -INF , P3 ;  /* 0xff80000024237808 */ /* 0x001fc40001800000 */
[----:B------:R-:W-:Y:S01]  /*12000*/  FMNMX.FTZ R54, R38, R53, !PT ;  /* 0x0000003526367209 */ /* 0x000fe20007810000 */
[----:B------:R-:W0:Y:S01]  /*12010*/  MUFU.TANH R43, R43 ;  /* 0x0000002b002b7308 */ /* 0x000e220000002400 */
[----:B------:R-:W-:Y:S02]  /*12020*/  ISETP.GT.AND P3, PT, R21, 0x29, PT ;  /* 0x000000291500780c */ /* 0x000fe40003f64270 */
[----:B-1----:R-:W-:Y:S02]  /*12030*/  FSEL R36, R37, -INF , P2 ;  /* 0xff80000025247808 */ /* 0x002fe40001000000 */
[----:B------:R-:W-:Y:S02]  /*12040*/  FMNMX.FTZ R53, R35, R54, !PT ;  /* 0x0000003623357209 */ /* 0x000fe40007810000 */
[----:B------:R-:W-:Y:S01]  /*12050*/  ISETP.GT.AND P2, PT, R21, 0x30, PT ;  /* 0x000000301500780c */ /* 0x000fe20003f44270 */
[----:B------:R-:W1:Y:S01]  /*12060*/  MUFU.TANH R44, R44 ;  /* 0x0000002c002c7308 */ /* 0x000e620000002400 */
[----:B-----5:R-:W-:-:S02]  /*12070*/  FSEL R37, R39, -INF , P3 ;  /* 0xff80000027257808 */ /* 0x020fc40001800000 */
[----:B------:R-:W-:Y:S02]  /*12080*/  FMNMX.FTZ R54, R36, R53, !PT ;  /* 0x0000003524367209 */ /* 0x000fe40007810000 */
[----:B------:R-:W-:Y:S02]  /*12090*/  ISETP.GT.AND P3, PT, R21, 0x31, PT ;  /* 0x000000311500780c */ /* 0x000fe40003f64270 */
[----:B---3--:R-:W-:Y:S01]  /*120a0*/  FSEL R39, R40, -INF , P2 ;  /* 0xff80000028277808 */ /* 0x008fe20001000000 */
[----:B------:R-:W3:Y:S01]  /*120b0*/  MUFU.TANH R45, R45 ;  /* 0x0000002d002d7308 */ /* 0x000ee20000002400 */
[----:B------:R-:W-:Y:S02]  /*120c0*/  FMNMX.FTZ R54, R37, R54, !PT ;  /* 0x0000003625367209 */ /* 0x000fe40007810000 */
[----:B------:R-:W-:Y:S02]  /*120d0*/  ISETP.GT.AND P2, PT, R21, 0x38, PT ;  /* 0x000000381500780c */ /* 0x000fe40003f44270 */
[----:B--2---:R-:W-:-:S02]  /*120e0*/  FSEL R40, R42, -INF , P3 ;  /* 0xff8000002a287808 */ /* 0x004fc40001800000 */
[----:B------:R-:W-:Y:S01]  /*120f0*/  FMNMX.FTZ R53, R39, R54, !PT ;  /* 0x0000003627357209 */ /* 0x000fe20007810000 */
[----:B------:R-:W2:Y:S01]  /*12100*/  MUFU.TANH R46, R46 ;  /* 0x0000002e002e7308 */ /* 0x000ea20000002400 */
[----:B------:R-:W-:Y:S02]  /*12110*/  ISETP.GT.AND P3, PT, R21, 0x39, PT ;  /* 0x000000391500780c */ /* 0x000fe40003f64270 */
[----:B0-----:R-:W-:Y:S02]  /*12120*/  FSEL R42, R43, -INF , P2 ;  /* 0xff8000002b2a7808 */ /* 0x001fe40001000000 */
[----:B------:R-:W-:Y:S02]  /*12130*/  FMNMX.FTZ R53, R40, R53, !PT ;  /* 0x0000003528357209 */ /* 0x000fe40007810000 */
[----:B------:R-:W-:Y:S01]  /*12140*/  ISETP.GT.AND P2, PT, R21, 0x40, PT ;  /* 0x000000401500780c */ /* 0x000fe20003f44270 */
[----:B------:R-:W0:Y:S01]  /*12150*/  MUFU.TANH R47, R47 ;  /* 0x0000002f002f7308 */ /* 0x000e220000002400 */
[----:B-1----:R-:W-:-:S02]  /*12160*/  FSEL R43, R44, -INF , P3 ;  /* 0xff8000002c2b7808 */ /* 0x002fc40001800000 */
[----:B------:R-:W-:Y:S02]  /*12170*/  FMNMX.FTZ R54, R42, R53, !PT ;  /* 0x000000352a367209 */ /* 0x000fe40007810000 */
[----:B------:R-:W-:Y:S02]  /*12180*/  ISETP.GT.AND P3, PT, R21, 0x41, PT ;  /* 0x000000411500780c */ /* 0x000fe40003f64270 */
[----:B---3--:R-:W-:Y:S01]  /*12190*/  FSEL R44, R45, -INF , P2 ;  /* 0xff8000002d2c7808 */ /* 0x008fe20001000000 */
[----:B------:R-:W1:Y:S01]  /*121a0*/  MUFU.TANH R48, R48 ;  /* 0x0000003000307308 */ /* 0x000e620000002400 */
[----:B------:R-:W-:Y:S02]  /*121b0*/  FMNMX.FTZ R53, R43, R54, !PT ;  /* 0x000000362b357209 */ /* 0x000fe40007810000 */
[----:B--2---:R-:W-:Y:S02]  /*121c0*/  FSEL R45, R46, -INF , P3 ;  /* 0xff8000002e2d7808 */ /* 0x004fe40001800000 */
[----:B------:R-:W-:-:S02]  /*121d0*/  ISETP.GT.AND P2, PT, R21, 0x48, PT ;  /* 0x000000481500780c */ /* 0x000fc40003f44270 */
        /* <DEDUP_REMOVED lines=10> */
[----:B------:R-:W-:Y:S01]  /*12280*/  FMNMX.FTZ R53, R46, R53, !PT ;  /* 0x000000352e357209 */ /* 0x000fe20007810000 */
        /* <DEDUP_REMOVED lines=10> */
[----:B------:R-:W-:-:S05]  /*12330*/  ISETP.GT.AND P2, PT, R21, 0x60, PT ;  /* 0x000000601500780c */ /* 0x000fca0003f44270 */
[----:B------:R-:W1:Y:S01]  /*12340*/  MUFU.TANH R73, R73 ;  /* 0x0000004900497308 */ /* 0x000e620000002400 */
[----:B--2---:R-:W-:Y:S02]  /*12350*/  FSEL R51, R52, -INF , P3 ;  /* 0xff80000034337808 */ /* 0x004fe40001800000 */
[----:B------:R-:W-:Y:S02]  /*12360*/  FMNMX.FTZ R52, R50, R53, !PT ;  /* 0x0000003532347209 */ /* 0x000fe40007810000 */
[----:B------:R-:W-:Y:S02]  /*12370*/  ISETP.GT.AND P3, PT, R21, 0x61, PT ;  /* 0x000000611500780c */ /* 0x000fe40003f64270 */
[----:B------:R-:W-:Y:S01]  /*12380*/  FMNMX.FTZ R54, R51, R52, !PT ;  /* 0x0000003433367209 */ /* 0x000fe20007810000 */
[----:B------:R-:W2:Y:S01]  /*12390*/  MUFU.TANH R76, R76 ;  /* 0x0000004c004c7308 */ /* 0x000ea20000002400 */
[----:B0-----:R-:W-:Y:S02]  /*123a0*/  FSEL R53, R72, -INF , P2 ;  /* 0xff80000048357808 */ /* 0x001fe40001000000 */
[----:B------:R-:W-:-:S02]  /*123b0*/  ISETP.GT.AND P2, PT, R21, 0x68, PT ;  /* 0x000000681500780c */ /* 0x000fc40003f44270 */
[----:B------:R-:W-:-:S03]  /*123c0*/  FMNMX.FTZ R55, R53, R54, !PT ;  /* 0x0000003635377209 */ /* 0x000fc60007810000 */
[----:B------:R-:W0:Y:S01]  /*123d0*/  MUFU.TANH R77, R77 ;  /* 0x0000004d004d7308 */ /* 0x000e220000002400 */
[----:B-1----:R-:W-:Y:S01]  /*123e0*/  FSEL R52, R73, -INF , P3 ;  /* 0xff80000049347808 */ /* 0x002fe20001800000 */
[----:B------:R-:W-:Y:S01]  /*123f0*/  FMUL.FTZ R73, R87, UR47 ;  /* 0x0000002f57497c20 */ /* 0x000fe20008410000 */
[----:B------:R-:W-:Y:S02]  /*12400*/  ISETP.GT.AND P3, PT, R21, 0x69, PT ;  /* 0x000000691500780c */ /* 0x000fe40003f64270 */
[----:B------:R-:W-:-:S03]  /*12410*/  FMNMX.FTZ R57, R52, R55, !PT ;  /* 0x0000003734397209 */ /* 0x000fc60007810000 */
[----:B------:R1:W3:Y:S01]  /*12420*/  MUFU.TANH R56, R80 ;  /* 0x0000005000387308 */ /* 0x0002e20000002400 */
[----:B--2---:R-:W-:Y:S02]  /*12430*/  FSEL R54, R76, -INF , P2 ;  /* 0xff8000004c367808 */ /* 0x004fe40001000000 */
[----:B------:R-:W-:Y:S02]  /*12440*/  ISETP.GT.AND P2, PT, R21, 0x70, PT ;  /* 0x000000701500780c */ /* 0x000fe40003f44270 */
[----:B------:R-:W-:-:S03]  /*12450*/  FMNMX.FTZ R58, R54, R57, !PT ;  /* 0x00000039363a7209 */ /* 0x000fc60007810000 */
[----:B------:R-:W2:Y:S01]  /*12460*/  MUFU.TANH R81, R81 ;  /* 0x0000005100517308 */ /* 0x000ea20000002400 */
[----:B0-----:R-:W-:Y:S01]  /*12470*/  FSEL R55, R77, -INF , P3 ;  /* 0xff8000004d377808 */ /* 0x001fe20001800000 */
[----:B-1----:R-:W-:Y:S01]  /*12480*/  IMAD.IADD R80, R154, 0x1, R75 ;  /* 0x000000019a507824 */ /* 0x002fe200078e024b */
[----:B------:R-:W-:Y:S02]  /*12490*/  ISETP.GT.AND P3, PT, R21, 0x71, PT ;  /* 0x000000711500780c */ /* 0x000fe40003f64270 */
[----:B------:R-:W-:Y:S02]  /*124a0*/  FMNMX.FTZ R59, R55, R58, !PT ;  /* 0x0000003a373b7209 */ /* 0x000fe40007810000 */
[----:B------:R-:W-:Y:S01]  /*124b0*/  ISETP.GT.AND P4, PT, R80, 0x1, PT ;  /* 0x000000015000780c */ /* 0x000fe20003f84270 */
[----:B------:R-:W0:Y:S01]  /*124c0*/  MUFU.TANH R84, R84 ;  /* 0x0000005400547308 */ /* 0x000e220000002400 */
[----:B---3--:R-:W-:Y:S02]  /*124d0*/  FSEL R56, R56, -INF , P2 ;  /* 0xff80000038387808 */ /* 0x008fe40001000000 */
[----:B------:R-:W-:-:S02]  /*124e0*/  ISETP.GT.AND P2, PT, R21, 0x78, PT ;  /* 0x000000781500780c */ /* 0x000fc40003f44270 */
[----:B------:R-:W-:-:S03]  /*124f0*/  FMNMX.FTZ R62, R56, R59, !PT ;  /* 0x0000003b383e7209 */ /* 0x000fc60007810000 */
[----:B------:R-:W1:Y:S01]  /*12500*/  MUFU.TANH R85, R85 ;  /* 0x0000005500557308 */ /* 0x000e620000002400 */
[----:B--2---:R-:W-:Y:S02]  /*12510*/  FSEL R57, R81, -INF , P3 ;  /* 0xff80000051397808 */ /* 0x004fe40001800000 */
[----:B------:R-:W-:Y:S02]  /*12520*/  ISETP.GT.AND P3, PT, R21, 0x79, PT ;  /* 0x000000791500780c */ /* 0x000fe40003f64270 */
[----:B------:R-:W-:Y:S01]  /*12530*/  FMNMX.FTZ R21, R57, R62, !PT ;  /* 0x0000003e39157209 */ /* 0x000fe20007810000 */
[----:B------:R-:W-:Y:S01]  /*12540*/  FMUL.FTZ R62, R66, UR47 ;  /* 0x0000002f423e7c20 */ /* 0x000fe20008410000 */
[----:B------:R-:W-:Y:S01]  /*12550*/  FMUL.FTZ R66, R74, UR47 ;  /* 0x0000002f4a427c20 */ /* 0x000fe20008410000 */
[----:B------:R-:W2:Y:S01]  /*12560*/  MUFU.TANH R6, R6 ;  /* 0x0000000600067308 */ /* 0x000ea20000002400 */
[----:B0-----:R-:W-:-:S04]  /*12570*/  FSEL R58, R84, -INF , P2 ;  /* 0xff800000543a7808 */ /* 0x001fc80001000000 */
[----:B------:R-:W-:-:S03]  /*12580*/  FMNMX.FTZ R64, R58, R21, !PT ;  /* 0x000000153a407209 */ /* 0x000fc60007810000 */
[----:B------:R-:W0:Y:S01]  /*12590*/  MUFU.TANH R7, R7 ;  /* 0x0000000700077308 */ /* 0x000e220000002400 */
[----:B-1----:R-:W-:Y:S02]  /*125a0*/  FSEL R59, R85, -INF , P3 ;  /* 0xff800000553b7808 */ /* 0x002fe40001800000 */
[----:B------:R-:W-:Y:S02]  /*125b0*/  ISETP.GT.AND P3, PT, R80, RZ, PT ;  /* 0x000000ff5000720c */ /* 0x000fe40003f64270 */
[----:B------:R-:W-:Y:S01]  /*125c0*/  FMNMX.FTZ R21, R59, R64, !PT ;  /* 0x000000403b157209 */ /* 0x000fe20007810000 */
[----:B------:R-:W-:Y:S01]  /*125d0*/  FMUL.FTZ R64, R70, UR47 ;  /* 0x0000002f46407c20 */ /* 0x000fe20008410000 */
[----:B------:R-:W-:Y:S01]  /*125e0*/  FMUL.FTZ R70, R82, UR47 ;  /* 0x0000002f52467c20 */ /* 0x000fe20008410000 */
[----:B------:R-:W1:Y:S01]  /*125f0*/  MUFU.TANH R8, R8 ;  /* 0x0000000800087308 */ /* 0x000e620000002400 */
[----:B--2---:R-:W-:Y:S01]  /*12600*/  FSEL R77, R6, -INF , P3 ;  /* 0xff800000064d7808 */ /* 0x004fe20001800000 */
[----:B------:R-:W2:Y:S01]  /*12610*/  SHFL.BFLY PT, R68, R21, 0x2, 0x1f ;  /* 0x0c401f0015447f89 */ /* 0x000ea200000e0000 */
[----:B------:R-:W-:-:S02]  /*12620*/  ISETP.GT.AND P3, PT, R80, 0x8, PT ;  /* 0x000000085000780c */ /* 0x000fc40003f64270 */
[----:B------:R-:W-:-:S03]  /*12630*/  FMNMX.FTZ R6, R77, R10, !PT ;  /* 0x0000000a4d067209 */ /* 0x000fc60007810000 */
[----:B------:R-:W3:Y:S01]  /*12640*/  MUFU.TANH R9, R9 ;  /* 0x0000000900097308 */ /* 0x000ee20000002400 */
        /* <DEDUP_REMOVED lines=8> */
[----:B---3--:R-:W-:Y:S02]  /*126d0*/  FSEL R76, R9, -INF , P4 ;  /* 0xff800000094c7808 */ /* 0x008fe40002000000 */
[----:B--2---:R-:W-:Y:S01]  /*126e0*/  FMNMX.FTZ R72, R21, R68, !PT ;  /* 0x0000004415487209 */ /* 0x004fe20007810000 */
[----:B------:R-:W-:Y:S01]  /*126f0*/  FMUL.FTZ R68, R78, UR47 ;  /* 0x0000002f4e447c20 */ /* 0x000fe20008410000 */
[----:B------:R-:W-:Y:S02]  /*12700*/  ISETP.GT.AND P4, PT, R80, 0x11, PT ;  /* 0x000000115000780c */ /* 0x000fe40003f84270 */
[----:B------:R-:W-:Y:S01]  /*12710*/  FMNMX.FTZ R79, R76, R79, !PT ;  /* 0x0000004f4c4f7209 */ /* 0x000fe20007810000 */
[----:B------:R-:W2:Y:S01]  /*12720*/  MUFU.TANH R20, R20 ;  /* 0x0000001400147308 */ /* 0x000ea20000002400 */
[----:B------:R-:W3:Y:S01]  /*12730*/  SHFL.BFLY PT, R21, R72, 0x1, 0x1f ;  /* 0x0c201f0048157f89 */ /* 0x000ee200000e0000 */
[----:B0-----:R-:W-:-:S02]  /*12740*/  FSEL R14, R14, -INF , P3 ;  /* 0xff8000000e0e7808 */ /* 0x001fc40001800000 */
[----:B------:R-:W-:Y:S02]  /*12750*/  ISETP.GT.AND P3, PT, R80, 0x18, PT ;  /* 0x000000185000780c */ /* 0x000fe40003f64270 */
[----:B------:R-:W-:Y:S02]  /*12760*/  FMNMX.FTZ R79, R14, R79, !PT ;  /* 0x0000004f0e4f7209 */ /* 0x000fe40007810000 */
        /* <DEDUP_REMOVED lines=11> */
[----:B------:R-:W-:Y:S02]  /*12820*/  FMNMX.FTZ R6, R24, R81, !PT ;  /* 0x0000005118067209 */ /* 0x000fe40007810000 */
[----:B---3--:R-:W-:Y:S01]  /*12830*/  FMNMX.FTZ R21, R72, R21, !PT ;  /* 0x0000001548157209 */ /* 0x008fe20007810000 */
[----:B------:R-:W0:Y:S01]  /*12840*/  MUFU.TANH R27, R27 ;  /* 0x0000001b001b7308 */ /* 0x000e220000002400 */
[----:B-1----:R-:W-:Y:S01]  /*12850*/  FSEL R79, R25, -INF , P3 ;  /* 0xff800000194f7808 */ /* 0x002fe20001800000 */
[----:B------:R-:W-:Y:S01]  /*12860*/  FMUL.FTZ R72, R86, UR47 ;  /* 0x0000002f56487c20 */ /* 0x000fe20008410000 */
[----:B------:R-:W-:Y:S01]  /*12870*/  ISETP.GT.AND P3, PT, R80, 0x28, PT ;  /* 0x000000285000780c */ /* 0x000fe20003f64270 */
[----:B------:R-:W-:Y:S01]  /*12880*/  FMUL.FTZ R74, R21, UR48 ;  /* 0x00000030154a7c20 */ /* 0x000fe20008410000 */
        /* <DEDUP_REMOVED lines=10> */
[--C-:B------:R-:W-:Y:S01]  /*12930*/  FFMA.FTZ R172, R38, UR48, -R74.reuse ;  /* 0x0000003026ac7c23 */ /* 0x100fe2000801084a */
[----:B------:R-:W-:Y:S01]  /*12940*/  FMNMX.FTZ R27, R81, R6, !PT ;  /* 0x00000006511b7209 */ /* 0x000fe20007810000 */
[--C-:B------:R-:W-:Y:S01]  /*12950*/  FFMA.FTZ R41, R41, UR48, -R74.reuse ;  /* 0x0000003029297c23 */ /* 0x100fe2000801084a */
[--C-:B------:R-:W-:Y:S01]  /*12960*/  FFMA.FTZ R174, R36, UR48, -R74.reuse ;  /* 0x0000003024ae7c23 */ /* 0x100fe2000801084a */
[----:B------:R-:W0:Y:S01]  /*12970*/  MUFU.TANH R30, R30 ;  /* 0x0000001e001e7308 */ /* 0x000e220000002400 */
[----:B-1----:R-:W-:Y:S01]  /*12980*/  FSEL R28, R28, -INF , P4 ;  /* 0xff8000001c1c7808 */ /* 0x002fe20002000000 */
[--C-:B------:R-:W-:Y:S01]  /*12990*/  FFMA.FTZ R37, R37, UR48, -R74.reuse ;  /* 0x0000003025257c23 */ /* 0x100fe2000801084a */
[----:B------:R-:W-:Y:S01]  /*129a0*/  ISETP.GT.AND P4, PT, R80, 0x31, PT ;  /* 0x000000315000780c */ /* 0x000fe20003f84270 */
[--C-:B------:R-:W-:Y:S01]  /*129b0*/  FFMA.FTZ R168, R39, UR48, -R74.reuse ;  /* 0x0000003027a87c23 */ /* 0x100fe2000801084a */
[----:B------:R-:W-:Y:S01]  /*129c0*/  FMNMX.FTZ R6, R28, R27, !PT ;  /* 0x0000001b1c067209 */ /* 0x000fe20007810000 */
[--C-:B------:R-:W-:Y:S01]  /*129d0*/  FFMA.FTZ R39, R40, UR48, -R74.reuse ;  /* 0x0000003028277c23 */ /* 0x100fe2000801084a */
[--C-:B------:R-:W-:Y:S01]  /*129e0*/  FFMA.FTZ R164, R44, UR48, -R74.reuse ;  /* 0x000000302ca47c23 */ /* 0x100fe2000801084a */
[----:B------:R-:W1:Y:S01]  /*129f0*/  MUFU.TANH R31, R31 ;  /* 0x0000001f001f7308 */ /* 0x000e620000002400 */
[----:B--2---:R-:W-:Y:S01]  /*12a00*/  FSEL R29, R29, -INF , P3 ;  /* 0xff8000001d1d7808 */ /* 0x004fe20001800000 */
[--C-:B------:R-:W-:Y:S01]  /*12a10*/  FFMA.FTZ R180, R159, UR48, -R74.reuse ;  /* 0x000000309fb47c23 */ /* 0x100fe2000801084a */
[----:B------:R-:W-:Y:S01]  /*12a20*/  ISETP.GT.AND P3, PT, R80, 0x38, PT ;  /* 0x000000385000780c */ /* 0x000fe20003f64270 */
[--C-:B------:R-:W-:Y:S01]  /*12a30*/  FFMA.FTZ R170, R42, UR48, -R74.reuse ;  /* 0x000000302aaa7c23 */ /* 0x100fe2000801084a */
[----:B------:R-:W-:Y:S01]  /*12a40*/  FMNMX.FTZ R27, R29, R6, !PT ;  /* 0x000000061d1b7209 */ /* 0x000fe20007810000 */
[--C-:B------:R-:W-:Y:S01]  /*12a50*/  FFMA.FTZ R161, R161, UR48, -R74.reuse ;  /* 0x00000030a1a17c23 */ /* 0x100fe2000801084a */
[----:B------:R-:W-:Y:S01]  /*12a60*/  FSEL R44, R21, RZ, P2 ;  /* 0x000000ff152c7208 */ /* 0x000fe20001000000 */
[----:B------:R-:W2:Y:S01]  /*12a70*/  MUFU.TANH R32, R32 ;  /* 0x0000002000207308 */ /* 0x000ea20000002400 */
[----:B0-----:R-:W-:Y:S01]  /*12a80*/  FSEL R30, R30, -INF , P4 ;  /* 0xff8000001e1e7808 */ /* 0x001fe20002000000 */
[--C-:B------:R-:W-:Y:S01]  /*12a90*/  FFMA.FTZ R182, R163, UR48, -R74.reuse ;  /* 0x00000030a3b67c23 */ /* 0x100fe2000801084a */
[----:B------:R-:W-:Y:S01]  /*12aa0*/  ISETP.GT.AND P4, PT, R80, 0x39, PT ;  /* 0x000000395000780c */ /* 0x000fe20003f84270 */
[----:B------:R-:W-:Y:S01]  /*12ab0*/  FADD.FTZ R44, -R44, R11 ;  /* 0x0000000b2c2c7221 */ /* 0x000fe20000010100 */
[--C-:B------:R-:W-:Y:S01]  /*12ac0*/  FFMA.FTZ R157, R157, UR48, -R74.reuse ;  /* 0x000000309d9d7c23 */ /* 0x100fe2000801084a */
[--C-:B------:R-:W-:Y:S01]  /*12ad0*/  FFMA.FTZ R176, R155, UR48, -R74.reuse ;  /* 0x000000309bb07c23 */ /* 0x100fe2000801084a */
[--C-:B------:R-:W-:Y:S01]  /*12ae0*/  FFMA.FTZ R15, R153, UR48, -R74.reuse ;  /* 0x00000030990f7c23 */ /* 0x100fe2000801084a */
[----:B------:R-:W-:Y:S01]  /*12af0*/  MUFU.TANH R33, R33 ;  /* 0x0000002100217308 */ /* 0x000fe20000002400 */
[----:B-1----:R-:W-:Y:S01]  /*12b00*/  FSEL R38, R31, -INF , P3 ;  /* 0xff8000001f267808 */ /* 0x002fe20001800000 */
[----:B------:R-:W-:Y:S01]  /*12b10*/  FMUL.FTZ R11, R44, UR48 ;  /* 0x000000302c0b7c20 */ /* 0x000fe20008410000 */
[----:B------:R-:W-:Y:S01]  /*12b20*/  FMNMX.FTZ R31, R30, R27, !PT ;  /* 0x0000001b1e1f7209 */ /* 0x000fe20007810000 */
[--C-:B------:R-:W-:Y:S01]  /*12b30*/  FFMA.FTZ R178, R152, UR48, -R74.reuse ;  /* 0x0000003098b27c23 */ /* 0x100fe2000801084a */
[----:B------:R-:W-:Y:S01]  /*12b40*/  ISETP.GT.AND P3, PT, R80, 0x40, PT ;  /* 0x000000405000780c */ /* 0x000fe20003f64270 */
[--C-:B------:R-:W-:Y:S01]  /*12b50*/  FFMA.FTZ R166, R47, UR48, -R74.reuse ;  /* 0x000000302fa67c23 */ /* 0x100fe2000801084a */
[----:B------:R-:W-:Y:S01]  /*12b60*/  FMNMX.FTZ R31, R38, R31, !PT ;  /* 0x0000001f261f7209 */ /* 0x000fe20007810000 */
[----:B------:R-:W0:Y:S01]  /*12b70*/  MUFU.TANH R34, R34 ;  /* 0x0000002200227308 */ /* 0x000e220000002400 */
[----:B--2---:R-:W-:Y:S01]  /*12b80*/  FSEL R32, R32, -INF , P4 ;  /* 0xff80000020207808 */ /* 0x004fe20002000000 */
[--C-:B------:R-:W-:Y:S01]  /*12b90*/  FFMA.FTZ R160, R48, UR48, -R74.reuse ;  /* 0x0000003030a07c23 */ /* 0x100fe2000801084a */
[----:B------:R-:W-:Y:S01]  /*12ba0*/  ISETP.GT.AND P4, PT, R80, 0x41, PT ;  /* 0x000000415000780c */ /* 0x000fe20003f84270 */
[--C-:B------:R-:W-:Y:S01]  /*12bb0*/  FFMA.FTZ R47, R49, UR48, -R74.reuse ;  /* 0x00000030312f7c23 */ /* 0x100fe2000801084a */
[----:B------:R-:W-:Y:S01]  /*12bc0*/  FMNMX.FTZ R6, R32, R31, !PT ;  /* 0x0000001f20067209 */ /* 0x000fe20007810000 */
[--C-:B------:R-:W-:Y:S01]  /*12bd0*/  FFMA.FTZ R162, R50, UR48, -R74.reuse ;  /* 0x0000003032a27c23 */ /* 0x100fe2000801084a */
[--C-:B------:R-:W-:Y:S01]  /*12be0*/  FFMA.FTZ R156, R53, UR48, -R74.reuse ;  /* 0x00000030359c7c23 */ /* 0x100fe2000801084a */
[----:B------:R-:W1:Y:S01]  /*12bf0*/  MUFU.TANH R60, R60 ;  /* 0x0000003c003c7308 */ /* 0x000e620000002400 */
[--C-:B------:R-:W-:Y:S01]  /*12c00*/  FFMA.FTZ R158, R54, UR48, -R74.reuse ;  /* 0x00000030369e7c23 */ /* 0x100fe2000801084a */
[--C-:B------:R-:W-:Y:S01]  /*12c10*/  FFMA.FTZ R152, R56, UR48, -R74.reuse ;  /* 0x0000003038987c23 */ /* 0x100fe2000801084a */
[--C-:B------:R-:W-:Y:S01]  /*12c20*/  FFMA.FTZ R57, R57, UR48, -R74.reuse ;  /* 0x0000003039397c23 */ /* 0x100fe2000801084a */
[----:B------:R-:W-:Y:S01]  /*12c30*/  FFMA.FTZ R154, R58, UR48, -R74 ;  /* 0x000000303a9a7c23 */ /* 0x000fe2000801084a */
[----:B------:R-:W-:-:S02]  /*12c40*/  IMAD.U32 R53, RZ, RZ, UR38 ;  /* 0x00000026ff357e24 */ /* 0x000fc4000f8e00ff */
[----:B------:R-:W-:Y:S01]  /*12c50*/  FFMA.FTZ R49, R59, UR48, -R74 ;  /* 0x000000303b317c23 */ /* 0x000fe2000801084a */
[----:B------:R-:W2:Y:S01]  /*12c60*/  MUFU.TANH R61, R61 ;  /* 0x0000003d003d7308 */ /* 0x000ea20000002400 */
[----:B0-----:R-:W-:Y:S02]  /*12c70*/  FSEL R34, R34, -INF , P4 ;  /* 0xff80000022227808 */ /* 0x001fe40002000000 */
[----:B------:R-:W-:-:S05]  /*12c80*/  ISETP.GT.AND P4, PT, R80, 0x49, PT ;  /* 0x000000495000780c */ /* 0x000fca0003f84270 */
[----:B------:R0:W-:Y:S08]  /*12c90*/  MUFU.EX2 R25, R41 ;  /* 0x0000002900197308 */ /* 0x0001f00000000800 */
[----:B------:R-:W3:Y:S01]  /*12ca0*/  MUFU.TANH R62, R62 ;  /* 0x0000003e003e7308 */ /* 0x000ee20000002400 */
[----:B0-----:R-:W-:Y:S01]  /*12cb0*/  FFMA.FTZ R41, R35, UR48, -R74 ;  /* 0x0000003023297c23 */ /* 0x001fe2000801084a */
[----:B------:R-:W-:-:S02]  /*12cc0*/  FSEL R35, R33, -INF , P3 ;  /* 0xff80000021237808 */ /* 0x000fc40001800000 */
[----:B------:R-:W-:Y:S02]  /*12cd0*/  ISETP.GT.AND P3, PT, R80, 0x48, PT ;  /* 0x000000485000780c */ /* 0x000fe40003f64270 */
[----:B------:R-:W-:Y:S02]  /*12ce0*/  FMNMX.FTZ R31, R35, R6, !PT ;  /* 0x00000006231f7209 */ /* 0x000fe40007810000 */
[----:B------:R-:W0:Y:S01]  /*12cf0*/  MUFU.TANH R63, R63 ;  /* 0x0000003f003f7308 */ /* 0x000e220000002400 */
[----:B-1----:R-:W-:Y:S02]  /*12d00*/  FSEL R60, R60, -INF , P3 ;  /* 0xff8000003c3c7808 */ /* 0x002fe40001800000 */
[----:B------:R-:W-:Y:S02]  /*12d10*/  FMNMX.FTZ R33, R34, R31, !PT ;  /* 0x0000001f22217209 */ /* 0x000fe40007810000 */
[----:B------:R-:W-:Y:S02]  /*12d20*/  ISETP.GT.AND P3, PT, R80, 0x50, PT ;  /* 0x000000505000780c */ /* 0x000fe40003f64270 */
[----:B--2---:R-:W-:Y:S01]  /*12d30*/  FSEL R61, R61, -INF , P4 ;  /* 0xff8000003d3d7808 */ /* 0x004fe20002000000 */
[----:B------:R-:W1:Y:S01]  /*12d40*/  MUFU.TANH R64, R64 ;  /* 0x0000004000407308 */ /* 0x000e620000002400 */
[----:B------:R-:W-:-:S02]  /*12d50*/  FMNMX.FTZ R6, R60, R33, !PT ;  /* 0x000000213c067209 */ /* 0x000fc40007810000 */
[----:B------:R-:W-:Y:S02]  /*12d60*/  ISETP.GT.AND P4, PT, R80, 0x51, PT ;  /* 0x000000515000780c */ /* 0x000fe40003f84270 */
[----:B---3--:R-:W-:Y:S02]  /*12d70*/  FSEL R62, R62, -INF , P3 ;  /* 0xff8000003e3e7808 */ /* 0x008fe40001800000 */
[----:B------:R-:W-:Y:S01]  /*12d80*/  FMNMX.FTZ R33, R61, R6, !PT ;  /* 0x000000063d217209 */ /* 0x000fe20007810000 */
[----:B------:R-:W2:Y:S01]  /*12d90*/  MUFU.TANH R65, R65 ;  /* 0x0000004100417308 */ /* 0x000ea20000002400 */
[----:B------:R-:W-:Y:S02]  /*12da0*/  ISETP.GT.AND P3, PT, R80, 0x58, PT ;  /* 0x000000585000780c */ /* 0x000fe40003f64270 */
[----:B0-----:R-:W-:Y:S01]  /*12db0*/  FSEL R36, R63, -INF , P4 ;  /* 0xff8000003f247808 */ /* 0x001fe20002000000 */
[----:B------:R-:W-:Y:S01]  /*12dc0*/  FFMA.FTZ R63, R46, UR48, -R74 ;  /* 0x000000302e3f7c23 */ /* 0x000fe2000801084a */
[----:B------:R-:W-:-:S02]  /*12dd0*/  FMNMX.FTZ R33, R62, R33, !PT ;  /* 0x000000213e217209 */ /* 0x000fc40007810000 */
[----:B------:R-:W-:Y:S01]  /*12de0*/  ISETP.GT.AND P4, PT, R80, 0x59, PT ;  /* 0x000000595000780c */ /* 0x000fe20003f84270 */
[----:B------:R-:W0:Y:S01]  /*12df0*/  MUFU.TANH R66, R66 ;  /* 0x0000004200427308 */ /* 0x000e220000002400 */
[----:B-1----:R-:W-:Y:S02]  /*12e00*/  FSEL R64, R64, -INF , P3 ;  /* 0xff80000040407808 */ /* 0x002fe40001800000 */
[----:B------:R-:W-:-:S05]  /*12e10*/  ISETP.GT.AND P3, PT, R80, 0x60, PT ;  /* 0x000000605000780c */ /* 0x000fca0003f64270 */
[----:B------:R-:W1:Y:S01]  /*12e20*/  MUFU.TANH R67, R67 ;  /* 0x0000004300437308 */ /* 0x000e620000002400 */
[----:B--2---:R-:W-:Y:S01]  /*12e30*/  FSEL R40, R65, -INF , P4 ;  /* 0xff80000041287808 */ /* 0x004fe20002000000 */
[--C-:B------:R-:W-:Y:S01]  /*12e40*/  FFMA.FTZ R65, R45, UR48, -R74.reuse ;  /* 0x000000302d417c23 */ /* 0x100fe2000801084a */
[----:B------:R-:W-:Y:S01]  /*12e50*/  ISETP.GT.AND P4, PT, R80, 0x61, PT ;  /* 0x000000615000780c */ /* 0x000fe20003f84270 */
[----:B------:R-:W-:-:S04]  /*12e60*/  FFMA.FTZ R45, R51, UR48, -R74 ;  /* 0x00000030332d7c23 */ /* 0x000fc8000801084a */
[----:B------:R-:W2:Y:S01]  /*12e70*/  MUFU.TANH R68, R68 ;  /* 0x0000004400447308 */ /* 0x000ea20000002400 */
[----:B0-----:R-:W-:Y:S02]  /*12e80*/  FSEL R66, R66, -INF , P3 ;  /* 0xff80000042427808 */ /* 0x001fe40001800000 */
[----:B------:R-:W-:-:S05]  /*12e90*/  ISETP.GT.AND P3, PT, R80, 0x68, PT ;  /* 0x000000685000780c */ /* 0x000fca0003f64270 */
[----:B------:R0:W-:Y:S01]  /*12ea0*/  MUFU.EX2 R31, R37 ;  /* 0x00000025001f7308 */ /* 0x0001e20000000800 */
[----:B-1----:R-:W-:Y:S02]  /*12eb0*/  FSEL R67, R67, -INF , P4 ;  /* 0xff80000043437808 */ /* 0x002fe40002000000 */
[----:B------:R-:W-:-:S05]  /*12ec0*/  ISETP.GT.AND P4, PT, R80, 0x69, PT ;  /* 0x000000695000780c */ /* 0x000fca0003f84270 */
[----:B------:R-:W1:Y:S01]  /*12ed0*/  MUFU.TANH R69, R69 ;  /* 0x0000004500457308 */ /* 0x000e620000002400 */
[----:B0-----:R-:W-:Y:S02]  /*12ee0*/  FMNMX.FTZ R37, R36, R33, !PT ;  /* 0x0000002124257209 */ /* 0x001fe40007810000 */
[----:B--2---:R-:W-:Y:S02]  /*12ef0*/  FSEL R68, R68, -INF , P3 ;  /* 0xff80000044447808 */ /* 0x004fe40001800000 */
[----:B------:R-:W-:Y:S02]  /*12f00*/  FMNMX.FTZ R37, R64, R37, !PT ;  /* 0x0000002540257209 */ /* 0x000fe40007810000 */
[----:B------:R-:W-:Y:S01]  /*12f10*/  ISETP.GT.AND P3, PT, R80, 0x70, PT ;  /* 0x000000705000780c */ /* 0x000fe20003f64270 */
[----:B------:R-:W0:Y:S01]  /*12f20*/  MUFU.TANH R70, R70 ;  /* 0x0000004600467308 */ /* 0x000e220000002400 */
[----:B------:R-:W-:-:S04]  /*12f30*/  FMNMX.FTZ R37, R40, R37, !PT ;  /* 0x0000002528257209 */ /* 0x000fc80007810000 */
[----:B------:R-:W-:Y:S01]  /*12f40*/  FMNMX.FTZ R6, R66, R37, !PT ;  /* 0x0000002542067209 */ /* 0x000fe20007810000 */
[--C-:B------:R-:W-:Y:S01]  /*12f50*/  FFMA.FTZ R37, R43, UR48, -R74.reuse ;  /* 0x000000302b257c23 */ /* 0x100fe2000801084a */
[----:B------:R-:W-:Y:S01]  /*12f60*/  FFMA.FTZ R43, R52, UR48, -R74 ;  /* 0x00000030342b7c23 */ /* 0x000fe2000801084a */
[----:B------:R-:W2:Y:S01]  /*12f70*/  MUFU.TANH R71, R71 ;  /* 0x0000004700477308 */ /* 0x000ea20000002400 */
[----:B-1----:R-:W-:Y:S02]  /*12f80*/  FSEL R69, R69, -INF , P4 ;  /* 0xff80000045457808 */ /* 0x002fe40002000000 */
[----:B------:R-:W-:-:S05]  /*12f90*/  ISETP.GT.AND P4, PT, R80, 0x71, PT ;  /* 0x000000715000780c */ /* 0x000fca0003f84270 */
[----:B------:R-:W1:Y:S01]  /*12fa0*/  MUFU.TANH R72, R72 ;  /* 0x0000004800487308 */ /* 0x000e620000002400 */
[----:B0-----:R-:W-:Y:S02]  /*12fb0*/  FSEL R70, R70, -INF , P3 ;  /* 0xff80000046467808 */ /* 0x001fe40001800000 */
[----:B------:R-:W-:-:S05]  /*12fc0*/  ISETP.GT.AND P3, PT, R80, 0x78, PT ;  /* 0x000000785000780c */ /* 0x000fca0003f64270 */
[----:B------:R0:W-:Y:S01]  /*12fd0*/  MUFU.EX2 R33, R39 ;  /* 0x0000002700217308 */ /* 0x0001e20000000800 */
[----:B--2---:R-:W-:Y:S02]  /*12fe0*/  FSEL R71, R71, -INF , P4 ;  /* 0xff80000047477808 */ /* 0x004fe40002000000 */
[----:B------:R-:W-:-:S05]  /*12ff0*/  ISETP.GT.AND P4, PT, R80, 0x79, PT ;  /* 0x000000795000780c */ /* 0x000fca0003f84270 */
[----:B------:R-:W2:Y:S01]  /*13000*/  MUFU.TANH R73, R73 ;  /* 0x0000004900497308 */ /* 0x000ea20000002400 */
[----:B0-----:R-:W-:Y:S02]  /*13010*/  FMNMX.FTZ R39, R67, R6, !PT ;  /* 0x0000000643277209 */ /* 0x001fe40007810000 */
[----:B-1----:R-:W-:Y:S02]  /*13020*/  FSEL R72, R72, -INF , P3 ;  /* 0xff80000048487808 */ /* 0x002fe40001800000 */
[----:B------:R-:W-:-:S03]  /*13030*/  FMNMX.FTZ R6, R68, R39, !PT ;  /* 0x0000002744067209 */ /* 0x000fc60007810000 */
[----:B------:R-:W-:Y:S01]  /*13040*/  MUFU.EX2 R180, R180 ;  /* 0x000000b400b47308 */ /* 0x000fe20000000800 */
[----:B------:R-:W-:-:S04]  /*13050*/  FMNMX.FTZ R39, R69, R6, !PT ;  /* 0x0000000645277209 */ /* 0x000fc80007810000 */
[----:B------:R-:W-:-:S03]  /*13060*/  FMNMX.FTZ R6, R70, R39, !PT ;  /* 0x0000002746067209 */ /* 0x000fc60007810000 */
[----:B------:R-:W0:Y:S01]  /*13070*/  MUFU.EX2 R11, R11 ;  /* 0x0000000b000b7308 */ /* 0x000e220000000800 */
[----:B------:R-:W-:Y:S02]  /*13080*/  FMNMX.FTZ R39, R71, R6, !PT ;  /* 0x0000000647277209 */ /* 0x000fe40007810000 */
[----:B--2---:R-:W-:Y:S02]  /*13090*/  FSEL R73, R73, -INF , P4 ;  /* 0xff80000049497808 */ /* 0x004fe40002000000 */
[----:B------:R-:W-:-:S03]  /*130a0*/  FMNMX.FTZ R6, R72, R39, !PT ;  /* 0x0000002748067209 */ /* 0x000fc60007810000 */
[----:B------:R-:W1:Y:S01]  /*130b0*/  MUFU.EX2 R75, R161 ;  /* 0x000000a1004b7308 */ /* 0x000e620000000800 */
[----:B------:R-:W-:-:S05]  /*130c0*/  FMNMX.FTZ R6, R73, R6, !PT ;  /* 0x0000000649067209 */ /* 0x000fca0007810000 */
[----:B------:R-:W2:Y:S02]  /*130d0*/  SHFL.BFLY PT, R39, R6, 0x2, 0x1f ;  /* 0x0c401f0006277f89 */ /* 0x000ea400000e0000 */
[----:B------:R-:W3:Y:S08]  /*130e0*/  MUFU.EX2 R182, R182 ;  /* 0x000000b600b67308 */ /* 0x000ef00000000800 */
[----:B------:R-:W4:Y:S08]  /*130f0*/  MUFU.EX2 R9, R157 ;  /* 0x0000009d00097308 */ /* 0x000f300000000800 */
[----:B------:R-:W5:Y:S01]  /*13100*/  MUFU.EX2 R176, R176 ;  /* 0x000000b000b07308 */ /* 0x000f620000000800 */
[----:B--2---:R-:W-:-:S07]  /*13110*/  FMNMX.FTZ R39, R6, R39, !PT ;  /* 0x0000002706277209 */ /* 0x004fce0007810000 */
[----:B------:R-:W2:Y:S01]  /*13120*/  MUFU.EX2 R15, R15 ;  /* 0x0000000f000f7308 */ /* 0x000ea20000000800 */
[----:B------:R-:W0:Y:S07]  /*13130*/  SHFL.BFLY PT, R6, R39, 0x1, 0x1f ;  /* 0x0c201f0027067f89 */ /* 0x000e2e00000e0000 */
[----:B------:R-:W2:Y:S08]  /*13140*/  MUFU.EX2 R178, R178 ;  /* 0x000000b200b27308 */ /* 0x000eb00000000800 */
[----:B------:R-:W-:Y:S08]  /*13150*/  MUFU.EX2 R172, R172 ;  /* 0x000000ac00ac7308 */ /* 0x000ff00000000800 */
[----:B------:R1:W-:Y:S01]  /*13160*/  MUFU.EX2 R27, R41 ;  /* 0x00000029001b7308 */ /* 0x0003e20000000800 */
[----:B0-----:R-:W-:-:S04]  /*13170*/  FMNMX.FTZ R6, R39, R6, !PT ;  /* 0x0000000627067209 */ /* 0x001fc80007810000 */
[C---:B------:R-:W-:Y:S01]  /*13180*/  FSETP.NEU.FTZ.AND P3, PT, R6.reuse, -INF , PT ;  /* 0xff8000000600780b */ /* 0x040fe20003f7d000 */
[----:B------:R-:W-:Y:S02]  /*13190*/  FMUL.FTZ R51, R6, UR48 ;  /* 0x0000003006337c20 */ /* 0x000fe40008410000 */
[----:B------:R-:W-:Y:S01]  /*131a0*/  MUFU.EX2 R174, R174 ;  /* 0x000000ae00ae7308 */ /* 0x000fe20000000800 */
[----:B-1----:R-:W-:Y:S02]  /*131b0*/  FFMA.FTZ R41, R55, UR48, -R74 ;  /* 0x0000003037297c23 */ /* 0x002fe4000801084a */
[----:B------:R-:W-:-:S05]  /*131c0*/  FSEL R51, R51, RZ, P3 ;  /* 0x000000ff33337208 */ /* 0x000fca0001800000 */
[----:B------:R-:W-:Y:S01]  /*131d0*/  MUFU.EX2 R168, R168 ;  /* 0x000000a800a87308 */ /* 0x000fe20000000800 */
        /* <DEDUP_REMOVED lines=8> */
[--C-:B------:R-:W-:Y:S01]  /*13260*/  FFMA.FTZ R14, R78, UR48, -R51.reuse ;  /* 0x000000304e0e7c23 */ /* 0x100fe20008010833 */
[--C-:B------:R-:W-:Y:S01]  /*13270*/  FFMA.FTZ R10, R32, UR48, -R51.reuse ;  /* 0x00000030200a7c23 */ /* 0x100fe20008010833 */
[----:B------:R-:W-:Y:S01]  /*13280*/  FMUL.FTZ R7, R7, UR48 ;  /* 0x0000003007077c20 */ /* 0x000fe20008410000 */
[----:B------:R-:W-:Y:S01]  /*13290*/  FFMA.FTZ R32, R11, R3, R180 ;  /* 0x000000030b207223 */ /* 0x000fe200000100b4 */
[--C-:B------:R-:W-:Y:S01]  /*132a0*/  FFMA.FTZ R179, R20, UR48, -R51.reuse ;  /* 0x0000003014b37c23 */ /* 0x100fe20008010833 */
[--C-:B------:R-:W-:Y:S01]  /*132b0*/  FFMA.FTZ R20, R24, UR48, -R51.reuse ;  /* 0x0000003018147c23 */ /* 0x100fe20008010833 */
[--C-:B------:R-:W-:Y:S01]  /*132c0*/  FFMA.FTZ R24, R26, UR48, -R51.reuse ;  /* 0x000000301a187c23 */ /* 0x100fe20008010833 */
[----:B------:R-:W-:Y:S01]  /*132d0*/  MUFU.EX2 R42, R42 ;  /* 0x0000002a002a7308 */ /* 0x000fe20000000800 */
[----:B------:R-:W-:Y:S01]  /*132e0*/  FADD.FTZ R3, R75, R32 ;  /* 0x000000204b037221 */ /* 0x000fe20000010000 */
[--C-:B------:R-:W-:Y:S01]  /*132f0*/  FFMA.FTZ R26, R28, UR48, -R51.reuse ;  /* 0x000000301c1a7c23 */ /* 0x100fe20008010833 */
[--C-:B------:R-:W-:Y:S01]  /*13300*/  FFMA.FTZ R28, R30, UR48, -R51.reuse ;  /* 0x000000301e1c7c23 */ /* 0x100fe20008010833 */
[----:B------:R-:W-:Y:S01]  /*13310*/  FFMA.FTZ R30, R34, UR48, -R51 ;  /* 0x00000030221e7c23 */ /* 0x000fe20008010833 */
[----:B---3--:R-:W-:Y:S01]  /*13320*/  FADD.FTZ R34, R182, R3 ;  /* 0x00000003b6227221 */ /* 0x008fe20000010000 */
[--C-:B------:R-:W-:Y:S01]  /*13330*/  FFMA.FTZ R173, R79, UR48, -R51.reuse ;  /* 0x000000304fad7c23 */ /* 0x100fe20008010833 */
[--C-:B------:R-:W-:Y:S01]  /*13340*/  FFMA.FTZ R169, R29, UR48, -R51.reuse ;  /* 0x000000301da97c23 */ /* 0x100fe20008010833 */
[----:B------:R-:W0:Y:S01]  /*13350*/  MUFU.EX2 R7, R7 ;  /* 0x0000000700077308 */ /* 0x000e220000000800 */
[----:B----4-:R-:W-:Y:S01]  /*13360*/  FADD.FTZ R29, R9, R34 ;  /* 0x00000022091d7221 */ /* 0x010fe20000010000 */
[--C-:B------:R-:W-:Y:S01]  /*13370*/  FFMA.FTZ R175, R81, UR48, -R51.reuse ;  /* 0x0000003051af7c23 */ /* 0x100fe20008010833 */
[--C-:B------:R-:W-:Y:S01]  /*13380*/  FFMA.FTZ R171, R38, UR48, -R51.reuse ;  /* 0x0000003026ab7c23 */ /* 0x100fe20008010833 */
[----:B------:R-:W-:Y:S01]  /*13390*/  FFMA.FTZ R165, R35, UR48, -R51 ;  /* 0x0000003023a57c23 */ /* 0x000fe20008010833 */
[----:B-----5:R-:W-:Y:S01]  /*133a0*/  FADD.FTZ R34, R176, R29 ;  /* 0x0000001db0227221 */ /* 0x020fe20000010000 */
[--C-:B------:R-:W-:Y:S01]  /*133b0*/  FFMA.FTZ R167, R60, UR48, -R51.reuse ;  /* 0x000000303ca77c23 */ /* 0x100fe20008010833 */
[--C-:B------:R-:W-:Y:S01]  /*133c0*/  FFMA.FTZ R32, R61, UR48, -R51.reuse ;  /* 0x000000303d207c23 */ /* 0x100fe20008010833 */
[----:B------:R-:W1:Y:S01]  /*133d0*/  MUFU.EX2 R183, R183 ;  /* 0x000000b700b77308 */ /* 0x000e620000000800 */
[----:B--2---:R-:W-:Y:S01]  /*133e0*/  FADD.FTZ R29, R15, R34 ;  /* 0x000000220f1d7221 */ /* 0x004fe20000010000 */
[--C-:B------:R-:W-:Y:S01]  /*133f0*/  FFMA.FTZ R34, R36, UR48, -R51.reuse ;  /* 0x0000003024227c23 */ /* 0x100fe20008010833 */
[--C-:B------:R-:W-:Y:S01]  /*13400*/  FFMA.FTZ R161, R62, UR48, -R51.reuse ;  /* 0x000000303ea17c23 */ /* 0x100fe20008010833 */
[----:B------:R-:W-:Y:S01]  /*13410*/  FFMA.FTZ R163, R64, UR48, -R51 ;  /* 0x0000003040a37c23 */ /* 0x000fe20008010833 */
[----:B------:R-:W-:Y:S01]  /*13420*/  FADD.FTZ R36, R178, R29 ;  /* 0x0000001db2247221 */ /* 0x000fe20000010000 */
[--C-:B------:R-:W-:Y:S01]  /*13430*/  FFMA.FTZ R157, R66, UR48, -R51.reuse ;  /* 0x00000030429d7c23 */ /* 0x100fe20008010833 */
[--C-:B------:R-:W-:Y:S01]  /*13440*/  FFMA.FTZ R159, R68, UR48, -R51.reuse ;  /* 0x00000030449f7c23 */ /* 0x100fe20008010833 */
[----:B------:R-:W2:Y:S01]  /*13450*/  MUFU.EX2 R8, R8 ;  /* 0x0000000800087308 */ /* 0x000ea20000000800 */
[----:B0-----:R-:W-:Y:S01]  /*13460*/  FFMA.FTZ R0, R7, R0, R42 ;  /* 0x0000000007007223 */ /* 0x001fe2000001002a */
[----:B------:R-:W-:Y:S01]  /*13470*/  FADD.FTZ R29, R25, R36 ;  /* 0x00000024191d7221 */ /* 0x000fe20000010000 */
[----:B------:R-:W-:Y:S01]  /*13480*/  FFMA.FTZ R153, R70, UR48, -R51 ;  /* 0x0000003046997c23 */ /* 0x000fe20008010833 */
[----:B------:R-:W-:-:S02]  /*13490*/  IMAD R35, R186, 0x8, R18 ;  /* 0x00000008ba237824 */ /* 0x000fc400078e0212 */
[----:B------:R-:W-:Y:S01]  /*134a0*/  FADD.FTZ R0, R181, R0 ;  /* 0x00000000b5007221 */ /* 0x000fe20000010000 */
[----:B------:R-:W-:Y:S01]  /*134b0*/  FADD.FTZ R36, R172, R29 ;  /* 0x0000001dac247221 */ /* 0x000fe20000010000 */
[--C-:B------:R-:W-:Y:S01]  /*134c0*/  FFMA.FTZ R155, R72, UR48, -R51.reuse ;  /* 0x00000030489b7c23 */ /* 0x100fe20008010833 */
        /* <DEDUP_REMOVED lines=12> */
[----:B------:R-:W-:-:S05]  /*13590*/  FFMA.FTZ R38, R67, UR48, -R51 ;  /* 0x0000003043267c23 */ /* 0x000fca0008010833 */
        /* <DEDUP_REMOVED lines=64> */
[----:B------:R-:W-:-:S04]  /*139a0*/  IADD3 R0, R35, 0x28840, RZ ;  /* 0x0002884023007810 */ /* 0x000fc80007ffe0ff */
[----:B------:R-:W-:Y:S02]  /*139b0*/  PRMT R0, R53, 0x654, R0 ;  /* 0x0000065435007816 */ /* 0x000fe40000000000 */
[----:B------:R-:W1:Y:S01]  /*139c0*/  MUFU.EX2 R158, R158 ;  /* 0x0000009e009e7308 */ /* 0x000e620000000800 */
[----:B--2---:R-:W-:Y:S01]  /*139d0*/  FADD.FTZ R29, R43, R46 ;  /* 0x0000002e2b1d7221 */ /* 0x004fe20000010000 */
[----:B------:R-:W-:Y:S01]  /*139e0*/  FFMA.FTZ R46, R73, UR48, -R51 ;  /* 0x00000030492e7c23 */ /* 0x000fe20008010833 */
[----:B------:R2:W-:Y:S05]  /*139f0*/  SYNCS.ARRIVE.TRANS64.RED.A1T0 RZ, [R0+URZ], RZ ;  /* 0x000000ff00ff79a7 */ /* 0x0005ea000810043f */
[----:B------:R-:W3:Y:S01]  /*13a00*/  MUFU.EX2 R159, R159 ;  /* 0x0000009f009f7308 */ /* 0x000ee20000000800 */
[----:B0-----:R-:W-:-:S07]  /*13a10*/  FADD.FTZ R48, R38, R3 ;  /* 0x0000000326307221 */ /* 0x001fce0000010000 */
[----:B------:R-:W0:Y:S01]  /*13a20*/  MUFU.EX2 R41, R41 ;  /* 0x0000002900297308 */ /* 0x000e220000000800 */
[----:B-1----:R-:W-:-:S07]  /*13a30*/  FADD.FTZ R50, R158, R29 ;  /* 0x0000001d9e327221 */ /* 0x002fce0000010000 */
[----:B------:R-:W2:Y:S01]  /*13a40*/  MUFU.EX2 R40, R40 ;  /* 0x0000002800287308 */ /* 0x000ea20000000800 */
[----:B---3--:R-:W-:-:S07]  /*13a50*/  FADD.FTZ R3, R159, R48 ;  /* 0x000000309f037221 */ /* 0x008fce0000010000 */
        /* <DEDUP_REMOVED lines=20> */
.L_x_3056:
        /* <DEDUP_REMOVED lines=100> */
[-C--:B------:R-:W-:Y:S01]  /*141e0*/  FMUL.FTZ R150, R150, R7.reuse ;  /* 0x0000000796967220 */ /* 0x080fe20000410000 */
[----:B------:R-:W-:Y:S01]  /*141f0*/  FMUL.FTZ R151, R151, R7 ;  /* 0x0000000797977220 */ /* 0x000fe20000410000 */
[----:B------:R-:W-:-:S02]  /*14200*/  VIADD R12, R12, 0xffffffff ;  /* 0xffffffff0c0c7836 */ /* 0x000fc40000000000 */
[----:B------:R-:W-:Y:S02]  /*14210*/  IMAD.MOV.U32 R10, RZ, RZ, R6 ;  /* 0x000000ffff0a7224 */ /* 0x000fe400078e0006 */
[----:B------:R-:W-:Y:S02]  /*14220*/  IMAD.MOV.U32 R11, RZ, RZ, R21 ;  /* 0x000000ffff0b7224 */ /* 0x000fe400078e0015 */
[----:B------:R-:W-:Y:S02]  /*14230*/  IMAD.MOV.U32 R14, RZ, RZ, R188 ;  /* 0x000000ffff0e7224 */ /* 0x000fe400078e00bc */
[----:B0-----:R-:W-:Y:S01]  /*14240*/  IMAD.MOV.U32 R13, RZ, RZ, R186 ;  /* 0x000000ffff0d7224 */ /* 0x001fe200078e00ba */
[----:B------:R-:W-:Y:S06]  /*14250*/  @P2 BRA `(.L_x_3057) ;  /* 0xffffffcc00182947 */ /* 0x000fec000383ffff */
.L_x_3045:
[----:B------:R-:W-:-:S13]  /*14260*/  ISETP.GE.AND P1, PT, R12, RZ, PT ;  /* 0x000000ff0c00720c */ /* 0x000fda0003f26270 */
[----:B------:R-:W-:Y:S05]  /*14270*/  @!P1 BRA `(.L_x_3058) ;  /* 0x00000028009c9947 */ /* 0x000fea0003800000 */
[----:B------:R-:W-:Y:S01]  /*14280*/  IMAD.MOV.U32 R5, RZ, RZ, R6 ;  /* 0x000000ffff057224 */ /* 0x000fe200078e0006 */
[----:B------:R-:W-:Y:S01]  /*14290*/  MOV R13, R188 ;  /* 0x000000bc000d7202 */ /* 0x000fe20000000f00 */
[----:B------:R-:W-:Y:S02]  /*142a0*/  IMAD.MOV.U32 R10, RZ, RZ, R21 ;  /* 0x000000ffff0a7224 */ /* 0x000fe400078e0015 */
[----:B------:R-:W-:-:S07]  /*142b0*/  IMAD.MOV.U32 R11, RZ, RZ, R186 ;  /* 0x000000ffff0b7224 */ /* 0x000fce00078e00ba */
.L_x_3070:
        /* <DEDUP_REMOVED lines=10> */
.L_x_3060:
[----:B------:R-:W-:Y:S01]  /*14360*/  IMAD R6, R186, 0x8, R18 ;  /* 0x00000008ba067824 */ /* 0x000fe200078e0212 */
[----:B------:R-:W-:-:S04]  /*14370*/  SHF.L.U32 R7, R188, 0x1f, RZ ;  /* 0x0000001fbc077819 */ /* 0x000fc800000006ff */
[----:B------:R0:W1:Y:S01]  /*14380*/  SYNCS.PHASECHK.TRANS64.TRYWAIT P1, [R6+URZ+0x28830], R7 ;  /* 0x02883007060075a7 */ /* 0x000062000802017f */
[----:B------:R-:W-:Y:S05]  /*14390*/  @!P0 BRA `(.L_x_3061) ;  /* 0x0000000000048947 */ /* 0x000fea0003800000 */
[----:B------:R-:W-:Y:S01]  /*143a0*/  BPT.TRAP 0x1 ;  /* 0x000000040000795c */ /* 0x000fe20000300000 */
.L_x_3061:
[----:B------:R-:W-:Y:S04]  /*143b0*/  BSSY B0, `(.L_x_3059) ;  /* 0x0000004000007945 */ /* 0x000fe80003800000 */
[----:B-1----:R-:W-:Y:S05]  /*143c0*/  @P1 BRA `(.L_x_3062) ;  /* 0x0000000000081947 */ /* 0x002fea0003800000 */
[----:B------:R-:W1:Y:S02]  /*143d0*/  SYNCS.PHASECHK.TRANS64.TRYWAIT P1, [R6+URZ+0x28830], R7 ;  /* 0x02883007060075a7 */ /* 0x000e64000802017f */
[----:B-1----:R-:W-:Y:S05]  /*143e0*/  @!P1 BRA `(.L_x_3063) ;  /* 0x000000e400449947 */ /* 0x002fea0003800000 */
.L_x_3062:
[----:B------:R-:W-:Y:S05]  /*143f0*/  BSYNC B0 ;  /* 0x0000000000007941 */ /* 0x000fea0003800000 */
.L_x_3059:
        /* <DEDUP_REMOVED lines=25> */
[----:B0-----:R-:W-:Y:S01]  /*14590*/  IMAD.MOV.U32 R7, RZ, RZ, 0x40000040 ;  /* 0x40000040ff077424 */ /* 0x001fe200078e00ff */
[----:B------:R-:W-:-:S04]  /*145a0*/  IADD3 R8, R6, 0x6, RZ ;  /* 0x0000000606087810 */ /* 0x000fc80007ffe0ff */
        /* <DEDUP_REMOVED lines=37> */
.L_x_3065:
[----:B------:R-:W-:Y:S01]  /*14800*/  SHF.L.U32 R6, R13, 0x1f, RZ ;  /* 0x0000001f0d067819 */ /* 0x000fe200000006ff */
[----:B------:R-:W-:-:S04]  /*14810*/  IMAD R7, R11, 0x8, R18 ;  /* 0x000000080b077824 */ /* 0x000fc800078e0212 */
[----:B------:R0:W1:Y:S01]  /*14820*/  SYNCS.PHASECHK.TRANS64.TRYWAIT P1, [R7+URZ+0x28850], R6 ;  /* 0x02885006070075a7 */ /* 0x000062000802017f */
[----:B------:R-:W-:Y:S05]  /*14830*/  @!P0 BRA `(.L_x_3066) ;  /* 0x0000000000048947 */ /* 0x000fea0003800000 */
[----:B------:R-:W-:Y:S01]  /*14840*/  BPT.TRAP 0x1 ;  /* 0x000000040000795c */ /* 0x000fe20000300000 */
.L_x_3066:
[----:B-1----:R-:W-:Y:S05]  /*14850*/  @P1 BRA `(.L_x_3064) ;  /* 0x0000000000081947 */ /* 0x002fea0003800000 */
[----:B------:R-:W1:Y:S02]  /*14860*/  SYNCS.PHASECHK.TRANS64.TRYWAIT P1, [R7+URZ+0x28850], R6 ;  /* 0x02885006070075a7 */ /* 0x000e64000802017f */
[----:B-1----:R-:W-:Y:S05]  /*14870*/  @!P1 BRA `(.L_x_3067) ;  /* 0x000000e000349947 */ /* 0x002fea0003800000 */
.L_x_3064:
[----:B01----:R-:W-:Y:S01]  /*14880*/  IADD3 R6, R18, 0x400, RZ ;  /* 0x0000040012067810 */ /* 0x003fe20007ffe0ff */
[----:B------:R-:W-:Y:S01]  /*14890*/  IMAD.MOV.U32 R7, RZ, RZ, 0x40000040 ;  /* 0x40000040ff077424 */ /* 0x000fe200078e00ff */
[----:B------:R-:W-:Y:S05]  /*148a0*/  WARPSYNC.ALL ;  /* 0x0000000000007948 */ /* 0x000fea0003800000 */
[----:B------:R-:W-:Y:S01]  /*148b0*/  SHF.R.U32.HI R6, RZ, 0x4, R6 ;  /* 0x00000004ff067819 */ /* 0x000fe20000011606 */
[----:B------:R-:W-:Y:S01]  /*148c0*/  WARPGROUP.ARRIVE ;  /* 0x00000000000079c5 */ /* 0x000fe20000000000 */
[----:B------:R-:W-:Y:S01]  /*148d0*/  R2UR UR7, R7 ;  /* 0x00000000070772ca */ /* 0x000fe200000e0000 */
[----:B------:R-:W-:Y:S01]  /*148e0*/  IMAD.MOV.U32 R9, RZ, RZ, 0x40000040 ;  /* 0x40000040ff097424 */ /* 0x000fe200078e00ff */
[----:B------:R-:W-:Y:S01]  /*148f0*/  LOP3.LUT R6, R6, 0x3fff, RZ, 0xc0, !PT ;  /* 0x00003fff06067812 */ /* 0x000fe200078ec0ff */
[----:B------:R-:W-:-:S02]  /*14900*/  IMAD.MOV.U32 R7, RZ, RZ, 0x40000040 ;  /* 0x40000040ff077424 */ /* 0x000fc400078e00ff */
[----:B------:R-:W0:Y:S01]  /*14910*/  S2R R13, SR_TID.X ;  /* 0x00000000000d7919 */ /* 0x000e220000002100 */
        /* <DEDUP_REMOVED lines=30> */
[----:B------:R-:W-:Y:S01]  /*14b00*/  IADD3 R8, R6, 0x280, RZ ;  /* 0x0000028006087810 */ /* 0x000fe20007ffe0ff */
        /* <DEDUP_REMOVED lines=26> */
.L_x_3068:
        /* <DEDUP_REMOVED lines=68> */
[----:B------:R-:W-:-:S02]  /*150f0*/  UMOV UR48, UR44 ;  /* 0x0000002c00307c82 */ /* 0x000fc40008000000 */
        /* <DEDUP_REMOVED lines=15> */
[----:B0-----:R-:W-:Y:S01]  /*151f0*/  FMNMX.FTZ R67, R31, R66, !PT ;  /* 0x000000421f437209 */ /* 0x001fe20007810000 */
[----:B------:R-:W-:Y:S01]  /*15200*/  FMUL.FTZ R66, R78, UR46 ;  /* 0x0000002e4e427c20 */ /* 0x000fe20008410000 */
[----:B------:R-:W-:Y:S01]  /*15210*/  FMUL.FTZ R78, R80, UR46 ;  /* 0x0000002e504e7c20 */ /* 0x000fe20008410000 */
[----:B------:R-:W-:-:S04]  /*15220*/  FMUL.FTZ R80, R81, UR46 ;  /* 0x0000002e51507c20 */ /* 0x000fc80008410000 */
        /* <DEDUP_REMOVED lines=12> */
[----:B------:R-:W-:-:S06]  /*152f0*/  FMUL.FTZ R67, R79, UR46 ;  /* 0x0000002e4f437c20 */ /* 0x000fcc0008410000 */
        /* <DEDUP_REMOVED lines=25> */
[----:B--2---:R-:W-:Y:S01]  /*15490*/  FMNMX.FTZ R21, R55, R70, !PT ;  /* 0x0000004637157209 */ /* 0x004fe20007810000 */
[----:B------:R-:W-:Y:S01]  /*154a0*/  FMUL.FTZ R70, R82, UR46 ;  /* 0x0000002e52467c20 */ /* 0x000fe20008410000 */
[----:B------:R-:W-:Y:S01]  /*154b0*/  FMUL.FTZ R82, R84, UR46 ;  /* 0x0000002e54527c20 */ /* 0x000fe20008410000 */
[----:B------:R-:W-:-:S04]  /*154c0*/  FMUL.FTZ R84, R85, UR46 ;  /* 0x0000002e55547c20 */ /* 0x000fc80008410000 */
[----:B------:R-:W2:Y:S01]  /*154d0*/  MUFU.TANH R48, R48 ;  /* 0x0000003000307308 */ /* 0x000ea20000002400 */
[----:B-1----:R-:W-:-:S07]  /*154e0*/  FMNMX.FTZ R71, R47, R6, !PT ;  /* 0x000000062f477209 */ /* 0x002fce0007810000 */
[----:B------:R-:W1:Y:S01]  /*154f0*/  MUFU.TANH R58, R58 ;  /* 0x0000003a003a7308 */ /* 0x000e620000002400 */
[----:B0-----:R-:W-:-:S07]  /*15500*/  FMNMX.FTZ R21, R56, R21, !PT ;  /* 0x0000001538157209 */ /* 0x001fce0007810000 */
[----:B------:R-:W0:Y:S01]  /*15510*/  MUFU.TANH R49, R49 ;  /* 0x0000003100317308 */ /* 0x000e220000002400 */
[----:B--2---:R-:W-:Y:S01]  /*15520*/  FMNMX.FTZ R6, R48, R71, !PT ;  /* 0x0000004730067209 */ /* 0x004fe20007810000 */
[----:B------:R-:W-:-:S06]  /*15530*/  FMUL.FTZ R71, R83, UR46 ;  /* 0x0000002e53477c20 */ /* 0x000fcc0008410000 */
        /* <DEDUP_REMOVED lines=54> */
[----:B--2---:R-:W-:Y:S02]  /*158a0*/  FMNMX.FTZ R75, R84, R21, !PT ;  /* 0x00000015544b7209 */ /* 0x004fe40007810000 */
[----:B-1----:R-:W-:-:S03]  /*158b0*/  FMNMX.FTZ R77, R73, R6, !PT ;  /* 0x00000006494d7209 */ /* 0x002fc60007810000 */
[----:B------:R-:W0:Y:S04]  /*158c0*/  SHFL.BFLY PT, R6, R75, 0x2, 0x1f ;  /* 0x0c401f004b067f89 */ /* 0x000e2800000e0000 */
[----:B------:R-:W1:Y:S01]  /*158d0*/  SHFL.BFLY PT, R86, R77, 0x2, 0x1f ;  /* 0x0c401f004d567f89 */ /* 0x000e6200000e0000 */
[----:B0-----:R-:W-:Y:S02]  /*158e0*/  FMNMX.FTZ R79, R75, R6, !PT ;  /* 0x000000064b4f7209 */ /* 0x001fe40007810000 */
[----:B-1----:R-:W-:-:S03]  /*158f0*/  FMNMX.FTZ R86, R77, R86, !PT ;  /* 0x000000564d567209 */ /* 0x002fc60007810000 */
[----:B------:R-:W0:Y:S04]  /*15900*/  SHFL.BFLY PT, R6, R79, 0x1, 0x1f ;  /* 0x0c201f004f067f89 */ /* 0x000e2800000e0000 */
[----:B------:R-:W1:Y:S01]  /*15910*/  SHFL.BFLY PT, R81, R86, 0x1, 0x1f ;  /* 0x0c201f0056517f89 */ /* 0x000e6200000e0000 */
[----:B0-----:R-:W-:Y:S02]  /*15920*/  FMNMX.FTZ R21, R79, R6, !PT ;  /* 0x000000064f157209 */ /* 0x001fe40007810000 */
[----:B-1----:R-:W-:-:S03]  /*15930*/  FMNMX.FTZ R6, R86, R81, !PT ;  /* 0x0000005156067209 */ /* 0x002fc60007810000 */
[C---:B------:R-:W-:Y:S01]  /*15940*/  FMUL.FTZ R87, R21.reuse, UR48 ;  /* 0x0000003015577c20 */ /* 0x040fe20008410000 */
[----:B------:R-:W-:-:S03]  /*15950*/  FADD.FTZ R10, -R21, R10 ;  /* 0x0000000a150a7221 */ /* 0x000fc60000010100 */
[--C-:B------:R-:W-:Y:S01]  /*15960*/  FFMA.FTZ R77, R43, UR48, -R87.reuse ;  /* 0x000000302b4d7c23 */ /* 0x100fe20008010857 */
[----:B------:R-:W-:Y:S01]  /*15970*/  FFMA.FTZ R43, R59, UR48, -R87 ;  /* 0x000000303b2b7c23 */ /* 0x000fe20008010857 */
[C---:B------:R-:W-:Y:S01]  /*15980*/  FADD.FTZ R5, -R6.reuse, R5 ;  /* 0x0000000506057221 */ /* 0x040fe20000010100 */
[----:B------:R-:W-:Y:S01]  /*15990*/  FMUL.FTZ R59, R6, UR48 ;  /* 0x00000030063b7c20 */ /* 0x000fe20008410000 */
[----:B------:R-:W-:Y:S01]  /*159a0*/  FMUL.FTZ R10, R10, UR48 ;  /* 0x000000300a0a7c20 */ /* 0x000fe20008410000 */
[--C-:B------:R-:W-:Y:S01]  /*159b0*/  FFMA.FTZ R7, R7, UR48, -R87.reuse ;  /* 0x0000003007077c23 */ /* 0x100fe20008010857 */
[----:B------:R-:W-:Y:S01]  /*159c0*/  FFMA.FTZ R180, R8, UR48, -R87 ;  /* 0x0000003008b47c23 */ /* 0x000fe20008010857 */
[----:B------:R-:W-:Y:S01]  /*159d0*/  FMUL.FTZ R5, R5, UR48 ;  /* 0x0000003005057c20 */ /* 0x000fe20008410000 */
[--C-:B------:R-:W-:Y:S01]  /*159e0*/  FFMA.FTZ R8, R14, UR48, -R59.reuse ;  /* 0x000000300e087c23 */ /* 0x100fe2000801083b */
[----:B------:R-:W-:Y:S01]  /*159f0*/  FFMA.FTZ R181, R9, UR48, -R59 ;  /* 0x0000003009b57c23 */ /* 0x000fe2000801083b */
[----:B------:R-:W-:Y:S01]  /*15a00*/  MUFU.EX2 R10, R10 ;  /* 0x0000000a000a7308 */ /* 0x000fe20000000800 */
[----:B------:R-:W-:Y:S01]  /*15a10*/  FFMA.FTZ R182, R13, UR48, -R87 ;  /* 0x000000300db67c23 */ /* 0x000fe20008010857 */
[----:B------:R-:W-:Y:S01]  /*15a20*/  FFMA.FTZ R183, R20, UR48, -R59 ;  /* 0x0000003014b77c23 */ /* 0x000fe2000801083b */
[----:B------:R-:W-:Y:S01]  /*15a30*/  FFMA.FTZ R85, R15, UR48, -R87 ;  /* 0x000000300f557c23 */ /* 0x000fe20008010857 */
[----:B------:R-:W-:Y:S01]  /*15a40*/  FFMA.FTZ R14, R24, UR48, -R59 ;  /* 0x00000030180e7c23 */ /* 0x000fe2000801083b */
[----:B------:R-:W-:Y:S01]  /*15a50*/  FFMA.FTZ R176, R25, UR48, -R87 ;  /* 0x0000003019b07c23 */ /* 0x000fe20008010857 */
[----:B------:R-:W-:Y:S01]  /*15a60*/  FFMA.FTZ R177, R27, UR48, -R59 ;  /* 0x000000301bb17c23 */ /* 0x000fe2000801083b */
[----:B------:R-:W-:Y:S01]  /*15a70*/  FFMA.FTZ R83, R26, UR48, -R87 ;  /* 0x000000301a537c23 */ /* 0x000fe20008010857 */
[----:B------:R-:W0:Y:S01]  /*15a80*/  MUFU.EX2 R7, R7 ;  /* 0x0000000700077308 */ /* 0x000e220000000800 */
[----:B------:R-:W-:Y:S01]  /*15a90*/  FFMA.FTZ R20, R28, UR48, -R59 ;  /* 0x000000301c147c23 */ /* 0x000fe2000801083b */
[----:B------:R-:W-:Y:S01]  /*15aa0*/  FFMA.FTZ R178, R29, UR48, -R87 ;  /* 0x000000301db27c23 */ /* 0x000fe20008010857 */
[----:B------:R-:W-:Y:S01]  /*15ab0*/  FFMA.FTZ R179, R31, UR48, -R59 ;  /* 0x000000301fb37c23 */ /* 0x000fe2000801083b */
[----:B------:R-:W-:Y:S01]  /*15ac0*/  FFMA.FTZ R81, R30, UR48, -R87 ;  /* 0x000000301e517c23 */ /* 0x000fe20008010857 */
[--C-:B------:R-:W-:Y:S01]  /*15ad0*/  FFMA.FTZ R24, R32, UR48, -R59.reuse ;  /* 0x0000003020187c23 */ /* 0x100fe2000801083b */
[----:B------:R-:W-:Y:S01]  /*15ae0*/  FFMA.FTZ R28, R38, UR48, -R59 ;  /* 0x00000030261c7c23 */ /* 0x000fe2000801083b */
[----:B------:R-:W-:Y:S01]  /*15af0*/  FFMA.FTZ R172, R33, UR48, -R87 ;  /* 0x0000003021ac7c23 */ /* 0x000fe20008010857 */
[----:B------:R-:W-:Y:S01]  /*15b00*/  MUFU.EX2 R5, R5 ;  /* 0x0000000500057308 */ /* 0x000fe20000000800 */
[----:B------:R-:W-:Y:S01]  /*15b10*/  FFMA.FTZ R173, R35, UR48, -R59 ;  /* 0x0000003023ad7c23 */ /* 0x000fe2000801083b */
[----:B------:R-:W-:Y:S01]  /*15b20*/  FFMA.FTZ R79, R34, UR48, -R87 ;  /* 0x00000030224f7c23 */ /* 0x000fe20008010857 */
[----:B------:R-:W-:Y:S01]  /*15b30*/  FFMA.FTZ R26, R36, UR48, -R59 ;  /* 0x00000030241a7c23 */ /* 0x000fe2000801083b */
[----:B------:R-:W-:Y:S01]  /*15b40*/  FFMA.FTZ R174, R42, UR48, -R87 ;  /* 0x000000302aae7c23 */ /* 0x000fe20008010857 */
[--C-:B------:R-:W-:Y:S01]  /*15b50*/  FFMA.FTZ R175, R37, UR48, -R59.reuse ;  /* 0x0000003025af7c23 */ /* 0x100fe2000801083b */
[----:B------:R-:W-:Y:S01]  /*15b60*/  FFMA.FTZ R30, R40, UR48, -R59 ;  /* 0x00000030281e7c23 */ /* 0x000fe2000801083b */
[----:B------:R-:W-:Y:S01]  /*15b70*/  FFMA.FTZ R168, R45, UR48, -R87 ;  /* 0x000000302da87c23 */ /* 0x000fe20008010857 */
[----:B------:R-:W1:Y:S01]  /*15b80*/  MUFU.EX2 R8, R8 ;  /* 0x0000000800087308 */ /* 0x000e620000000800 */
[----:B0-----:R-:W-:Y:S01]  /*15b90*/  FFMA.FTZ R3, R10, R3, R7 ;  /* 0x000000030a037223 */ /* 0x001fe20000010007 */
[----:B------:R-:W-:Y:S01]  /*15ba0*/  FFMA.FTZ R169, R39, UR48, -R59 ;  /* 0x0000003027a97c23 */ /* 0x000fe2000801083b */
[--C-:B------:R-:W-:Y:S01]  /*15bb0*/  FFMA.FTZ R75, R46, UR48, -R87.reuse ;  /* 0x000000302e4b7c23 */ /* 0x100fe20008010857 */
        /* <DEDUP_REMOVED lines=13> */
[----:B-1----:R-:W-:Y:S01]  /*15c90*/  FFMA.FTZ R0, R5, R0, R8 ;  /* 0x0000000005007223 */ /* 0x002fe20000010008 */
[----:B------:R-:W-:Y:S01]  /*15ca0*/  FFMA.FTZ R160, R62, UR48, -R87 ;  /* 0x000000303ea07c23 */ /* 0x000fe20008010857 */
[----:B------:R-:W-:Y:S01]  /*15cb0*/  FFMA.FTZ R161, R51, UR48, -R59 ;  /* 0x0000003033a17c23 */ /* 0x000fe2000801083b */
[--C-:B------:R-:W-:Y:S01]  /*15cc0*/  FFMA.FTZ R33, R63, UR48, -R87.reuse ;  /* 0x000000303f217c23 */ /* 0x100fe20008010857 */
[----:B------:R-:W-:Y:S01]  /*15cd0*/  FFMA.FTZ R162, R64, UR48, -R87 ;  /* 0x0000003040a27c23 */ /* 0x000fe20008010857 */
[----:B------:R-:W-:Y:S01]  /*15ce0*/  FFMA.FTZ R163, R54, UR48, -R59 ;  /* 0x0000003036a37c23 */ /* 0x000fe2000801083b */
[----:B------:R-:W-:Y:S01]  /*15cf0*/  FFMA.FTZ R29, R65, UR48, -R87 ;  /* 0x00000030411d7c23 */ /* 0x000fe20008010857 */
[----:B------:R-:W1:Y:S01]  /*15d00*/  MUFU.EX2 R182, R182 ;  /* 0x000000b600b67308 */ /* 0x000e620000000800 */
[----:B0-----:R-:W-:Y:S01]  /*15d10*/  FADD.FTZ R3, R180, R3 ;  /* 0x00000003b4037221 */ /* 0x001fe20000010000 */
[----:B------:R-:W-:Y:S01]  /*15d20*/  FFMA.FTZ R156, R68, UR48, -R87 ;  /* 0x00000030449c7c23 */ /* 0x000fe20008010857 */
[----:B------:R-:W-:Y:S01]  /*15d30*/  FFMA.FTZ R157, R60, UR48, -R59 ;  /* 0x000000303c9d7c23 */ /* 0x000fe2000801083b */
[--C-:B------:R-:W-:Y:S01]  /*15d40*/  FFMA.FTZ R25, R69, UR48, -R87.reuse ;  /* 0x0000003045197c23 */ /* 0x100fe20008010857 */
[----:B------:R-:W-:Y:S01]  /*15d50*/  FFMA.FTZ R158, R74, UR48, -R87 ;  /* 0x000000304a9e7c23 */ /* 0x000fe20008010857 */
[----:B------:R-:W-:Y:S01]  /*15d60*/  FFMA.FTZ R159, R66, UR48, -R59 ;  /* 0x00000030429f7c23 */ /* 0x000fe2000801083b */
[--C-:B------:R-:W-:Y:S01]  /*15d70*/  FFMA.FTZ R15, R76, UR48, -R87.reuse ;  /* 0x000000304c0f7c23 */ /* 0x100fe20008010857 */
[----:B------:R-:W0:Y:S01]  /*15d80*/  MUFU.EX2 R183, R183 ;  /* 0x000000b700b77308 */ /* 0x000e220000000800 */
[----:B--2---:R-:W-:Y:S01]  /*15d90*/  FADD.FTZ R0, R181, R0 ;  /* 0x00000000b5007221 */ /* 0x004fe20000010000 */
[----:B------:R-:W-:Y:S01]  /*15da0*/  FFMA.FTZ R152, R78, UR48, -R87 ;  /* 0x000000304e987c23 */ /* 0x000fe20008010857 */
[----:B------:R-:W-:Y:S01]  /*15db0*/  FFMA.FTZ R153, R70, UR48, -R59 ;  /* 0x0000003046997c23 */ /* 0x000fe2000801083b */
[----:B------:R-:W-:Y:S01]  /*15dc0*/  FFMA.FTZ R13, R80, UR48, -R87 ;  /* 0x00000030500d7c23 */ /* 0x000fe20008010857 */
[----:B------:R-:W-:-:S02]  /*15dd0*/  IMAD R27, R186, 0x8, R18 ;  /* 0x00000008ba1b7824 */ /* 0x000fc400078e0212 */
[----:B------:R-:W-:Y:S01]  /*15de0*/  FFMA.FTZ R154, R82, UR48, -R87 ;  /* 0x00000030529a7c23 */ /* 0x000fe20008010857 */
[----:B------:R-:W-:Y:S01]  /*15df0*/  IMAD.U32 R50, RZ, RZ, UR38 ;  /* 0x00000026ff327e24 */ /* 0x000fe2000f8e00ff */
[----:B------:R-:W2:Y:S01]  /*15e00*/  MUFU.EX2 R85, R85 ;  /* 0x0000005500557308 */ /* 0x000ea20000000800 */
[----:B-1----:R-:W-:Y:S01]  /*15e10*/  FADD.FTZ R38, R182, R3 ;  /* 0x00000003b6267221 */ /* 0x002fe20000010000 */
[----:B------:R-:W-:Y:S01]  /*15e20*/  FFMA.FTZ R155, R72, UR48, -R59 ;  /* 0x00000030489b7c23 */ /* 0x000fe2000801083b */
[----:B------:R-:W-:Y:S02]  /*15e30*/  VIADD R27, R27, 0x28840 ;  /* 0x000288401b1b7836 */ /* 0x000fe40000000000 */
[----:B------:R-:W-:-:S03]  /*15e40*/  FFMA.FTZ R55, R84, UR48, -R87 ;  /* 0x0000003054377c23 */ /* 0x000fc60008010857 */
[----:B------:R-:W1:Y:S01]  /*15e50*/  MUFU.EX2 R14, R14 ;  /* 0x0000000e000e7308 */ /* 0x000e620000000800 */
[----:B0-----:R-:W-:Y:S01]  /*15e60*/  FADD.FTZ R3, R183, R0 ;  /* 0x00000000b7037221 */ /* 0x001fe20000010000 */
[----:B------:R-:W-:-:S04]  /*15e70*/  PRMT R27, R50, 0x654, R27 ;  /* 0x00000654321b7816 */ /* 0x000fc8000000001b */
[----:B------:R0:W-:Y:S02]  /*15e80*/  SYNCS.ARRIVE.TRANS64.RED.A1T0 RZ, [R27+URZ], RZ ;  /* 0x000000ff1bff79a7 */ /* 0x0001e4000810043f */
[----:B------:R-:W3:Y:S01]  /*15e90*/  MUFU.EX2 R176, R176 ;  /* 0x000000b000b07308 */ /* 0x000ee20000000800 */
[----:B--2---:R-:W-:-:S07]  /*15ea0*/  FADD.FTZ R9, R85, R38 ;  /* 0x0000002655097221 */ /* 0x004fce0000010000 */
[----:B------:R-:W2:Y:S01]  /*15eb0*/  MUFU.EX2 R177, R177 ;  /* 0x000000b100b17308 */ /* 0x000ea20000000800 */
[----:B-1----:R-:W-:-:S07]  /*15ec0*/  FADD.FTZ R0, R14, R3 ;  /* 0x000000030e007221 */ /* 0x002fce0000010000 */
[----:B------:R-:W1:Y:S01]  /*15ed0*/  MUFU.EX2 R83, R83 ;  /* 0x0000005300537308 */ /* 0x000e620000000800 */
[----:B---3--:R-:W-:-:S07]  /*15ee0*/  FADD.FTZ R38, R176, R9 ;  /* 0x00000009b0267221 */ /* 0x008fce0000010000 */
[----:B------:R-:W3:Y:S01]  /*15ef0*/  MUFU.EX2 R20, R20 ;  /* 0x0000001400147308 */ /* 0x000ee20000000800 */
[----:B--2---:R-:W-:-:S07]  /*15f00*/  FADD.FTZ R3, R177, R0 ;  /* 0x00000000b1037221 */ /* 0x004fce0000010000 */
[----:B------:R-:W2:Y:S01]  /*15f10*/  MUFU.EX2 R178, R178 ;  /* 0x000000b200b27308 */ /* 0x000ea20000000800 */
[----:B-1----:R-:W-:Y:S01]  /*15f20*/  FADD.FTZ R9, R83, R38 ;  /* 0x0000002653097221 */ /* 0x002fe20000010000 */
[----:B------:R-:W-:-:S06]  /*15f30*/  FFMA.FTZ R38, R52, UR48, -R59 ;  /* 0x0000003034267c23 */ /* 0x000fcc000801083b */
[----:B------:R-:W1:Y:S01]  /*15f40*/  MUFU.EX2 R179, R179 ;  /* 0x000000b300b37308 */ /* 0x000e620000000800 */
[----:B---3--:R-:W-:-:S07]  /*15f50*/  FADD.FTZ R0, R20, R3 ;  /* 0x0000000314007221 */ /* 0x008fce0000010000 */
        /* <DEDUP_REMOVED lines=13> */
[----:B--2---:R-:W-:Y:S01]  /*16030*/  FADD.FTZ R9, R79, R40 ;  /* 0x000000284f097221 */ /* 0x004fe20000010000 */
[----:B------:R-:W-:-:S06]  /*16040*/  FFMA.FTZ R40, R57, UR48, -R59 ;  /* 0x0000003039287c23 */ /* 0x000fcc000801083b */
        /* <DEDUP_REMOVED lines=15> */
[----:B---3--:R-:W-:Y:S01]  /*16140*/  FADD.FTZ R9, R75, R42 ;  /* 0x0000002a4b097221 */ /* 0x008fe20000010000 */
[----:B------:R-:W-:-:S06]  /*16150*/  FFMA.FTZ R42, R61, UR48, -R59 ;  /* 0x000000303d2a7c23 */ /* 0x000fcc000801083b */
        /* <DEDUP_REMOVED lines=73> */
[----:B---3--:R-:W-:-:S03]  /*165f0*/  FADD.FTZ R3, R55, R50 ;  /* 0x0000003237037221 */ /* 0x008fc60000010000 */
[----:B--2---:R-:W-:Y:S01]  /*16600*/  FADD.FTZ R0, R48, R9 ;  /* 0x0000000930007221 */ /* 0x004fe20000010000 */
[----:B0-----:R-:W-:Y:S06]  /*16610*/  @!P0 BRA `(.L_x_3069) ;  /* 0x0000000000048947 */ /* 0x001fec0003800000 */
[----:B------:R-:W-:Y:S01]  /*16620*/  BPT.TRAP 0x1 ;  /* 0x000000040000795c */ /* 0x000fe20000300000 */
.L_x_3069:
[----:B------:R-:W-:Y:S01]  /*16630*/  IMAD R9, R11, 0x8, R18 ;  /* 0x000000080b097824 */ /* 0x000fe200078e0212 */
[----:B------:R-:W-:Y:S01]  /*16640*/  ISETP.GT.AND P1, PT, R12, RZ, PT ;  /* 0x000000ff0c00720c */ /* 0x000fe20003f24270 */
[----:B------:R-:W-:Y:S01]  /*16650*/  IMAD.U32 R50, RZ, RZ, UR38 ;  /* 0x00000026ff327e24 */ /* 0x000fe2000f8e00ff */
[----:B------:R-:W-:Y:S01]  /*16660*/  F2FP.BF16.F32.PACK_AB R152, R13, R152 ;  /* 0x000000980d98723e */ /* 0x000fe200000010ff */
[-C--:B------:R-:W-:Y:S01]  /*16670*/  FMUL.FTZ R88, R88, R10.reuse ;  /* 0x0000000a58587220 */ /* 0x080fe20000410000 */
[----:B------:R-:W-:Y:S01]  /*16680*/  IADD3 R9, R9, 0x28860, RZ ;  /* 0x0002886009097810 */ /* 0x000fe20007ffe0ff */
        /* <DEDUP_REMOVED lines=100> */
[----:B------:R-:W-:Y:S01]  /*16cd0*/  F2FP.BF16.F32.PACK_AB R155, R48, R155 ;  /* 0x0000009b309b723e */ /* 0x000fe200000010ff */
[----:B0-----:R-:W-:Y:S06]  /*16ce0*/  @P1 BRA `(.L_x_3070) ;  /* 0xffffffd400741947 */ /* 0x001fec000383ffff */
.L_x_3058:
[----:B------:R-:W-:Y:S05]  /*16cf0*/  WARPSYNC.ALL ;  /* 0x0000000000007948 */ /* 0x000fea0003800000 */
[----:B------:R-:W-:Y:S06]  /*16d00*/  BAR.ARV 0x8, 0x180 ;  /* 0x0206000000007b1d */ /* 0x000fec0000002000 */
[----:B------:R-:W-:Y:S05]  /*16d10*/  @!P0 BRA `(.L_x_3071) ;  /* 0x0000000000048947 */ /* 0x000fea0003800000 */
[----:B------:R-:W-:Y:S01]  /*16d20*/  BPT.TRAP 0x1 ;  /* 0x000000040000795c */ /* 0x000fe20000300000 */
.L_x_3071:
[----:B------:R-:W-:Y:S01]  /*16d30*/  IMAD R13, R186, 0x8, R18 ;  /* 0x00000008ba0d7824 */ /* 0x000fe200078e0212 */
[----:B------:R-:W-:-:S04]  /*16d40*/  SHF.L.U32 R4, R188, 0x1f, RZ ;  /* 0x0000001fbc047819 */ /* 0x000fc800000006ff */
[----:B------:R0:W1:Y:S01]  /*16d50*/  SYNCS.PHASECHK.TRANS64.TRYWAIT P1, [R13+URZ+0x28850], R4 ;  /* 0x028850040d0075a7 */ /* 0x000062000802017f */
[----:B------:R-:W-:Y:S05]  /*16d60*/  @!P0 BRA `(.L_x_3072) ;  /* 0x0000000000048947 */ /* 0x000fea0003800000 */
[----:B------:R-:W-:Y:S01]  /*16d70*/  BPT.TRAP 0x1 ;  /* 0x000000040000795c */ /* 0x000fe20000300000 */
.L_x_3072:
[----:B------:R-:W-:-:S05]  /*16d80*/  VIADD R18, R18, 0x400 ;  /* 0x0000040012127836 */ /* 0x000fca0000000000 */
[----:B------:R-:W-:-:S04]  /*16d90*/  SHF.R.U32.HI R18, RZ, 0x4, R18 ;  /* 0x00000004ff127819 */ /* 0x000fc80000011612 */
[----:B------:R-:W-:-:S04]  /*16da0*/  LOP3.LUT R18, R18, 0x3fff, RZ, 0xc0, !PT ;  /* 0x00003fff12127812 */ /* 0x000fc800078ec0ff */
[----:B------:R-:W-:Y:S01]  /*16db0*/  LOP3.LUT R5, R18, 0x4000000, RZ, 0xfc, !PT ;  /* 0x0400000012057812 */ /* 0x000fe200078efcff */
[----:B-1----:R-:W-:Y:S06]  /*16dc0*/  @P1 BRA `(.L_x_3073) ;  /* 0x0000000000081947 */ /* 0x002fec0003800000 */
[----:B------:R-:W1:Y:S02]  /*16dd0*/  SYNCS.PHASECHK.TRANS64.TRYWAIT P1, [R13+URZ+0x28850], R4 ;  /* 0x028850040d0075a7 */ /* 0x000e64000802017f */
[----:B-1----:R-:W-:Y:S05]  /*16de0*/  @!P1 BRA `(.L_x_3074) ;  /* 0x000000b800ec9947 */ /* 0x002fea0003800000 */
.L_x_3073:
[----:B01----:R-:W-:Y:S01]  /*16df0*/  IMAD R4, R186, 0x800, R5 ;  /* 0x00000800ba047824 */ /* 0x003fe200078e0205 */
[----:B------:R-:W-:Y:S05]  /*16e00*/  WARPSYNC.ALL ;  /* 0x0000000000007948 */ /* 0x000fea0003800000 */
[----:B------:R-:W-:Y:S01]  /*16e10*/  IMAD.MOV.U32 R5, RZ, RZ, 0x40000040 ;  /* 0x40000040ff057424 */ /* 0x000fe200078e00ff */
[C---:B------:R-:W-:Y:S01]  /*16e20*/  R2UR UR6, R4.reuse ;  /* 0x00000000040672ca */ /* 0x040fe200000e0000 */
[----:B------:R-:W-:Y:S01]  /*16e30*/  WARPGROUP.ARRIVE ;  /* 0x00000000000079c5 */ /* 0x000fe20000000000 */
[----:B------:R-:W-:Y:S01]  /*16e40*/  VIADD R8, R4, 0x80 ;  /* 0x0000008004087836 */ /* 0x000fe20000000000 */
[----:B------:R-:W-:Y:S01]  /*16e50*/  MOV R9, 0x40000040 ;  /* 0x4000004000097802 */ /* 0x000fe20000000f00 */
[----:B------:R-:W-:Y:S01]  /*16e60*/  IMAD.U32 R18, RZ, RZ, UR48 ;  /* 0x00000030ff127e24 */ /* 0x000fe2000f8e00ff */
[----:B------:R-:W-:Y:S01]  /*16e70*/  R2UR UR7, R5 ;  /* 0x00000000050772ca */ /* 0x000fe200000e0000 */
[----:B------:R-:W-:-:S12]  /*16e80*/  IMAD.MOV.U32 R5, RZ, RZ, 0x40000040 ;  /* 0x40000040ff057424 */ /* 0x000fd800078e00ff */
        /* <DEDUP_REMOVED lines=32> */
[----:B------:R-:W-:Y:S01]  /*17090*/  IMAD.MOV.U32 R9, RZ, RZ, 0x40000040 ;  /* 0x40000040ff097424 */ /* 0x000fe200078e00ff */
[----:B------:R-:W-:Y:S01]  /*170a0*/  IADD3 R4, R4, 0x380, RZ ;  /* 0x0000038004047810 */ /* 0x000fe20007ffe0ff */
[----:B------:R-:W-:Y:S02]  /*170b0*/  WARPGROUP.DEPBAR.LE gsb0, 0x0 ;  /* 0x00008000000079c5 */ /* 0x000fe40000010000 */
[----:B------:R-:W-:-:S08]  /*170c0*/  WARPGROUP.ARRIVE ;  /* 0x00000000000079c5 */ /* 0x000fd00000000000 */
[----:B------:R-:W-:Y:S01]  /*170d0*/  HGMMA.64x128x16.F32.BF16 R88, R160, gdesc[UR4].tnspB, R88, gsb0 ;  /* 0x41e00004a0587df0 */ /* 0x000fe20008001858 */
[----:B------:R-:W-:Y:S02]  /*170e0*/  R2UR UR6, R8 ;  /* 0x00000000080672ca */ /* 0x000fe400000e0000 */
[----:B------:R-:W-:Y:S01]  /*170f0*/  R2UR UR7, R9 ;  /* 0x00000000090772ca */ /* 0x000fe200000e0000 */
[----:B------:R-:W-:Y:S01]  /*17100*/  IMAD.MOV.U32 R9, RZ, RZ, RZ ;  /* 0x000000ffff097224 */ /* 0x000fe200078e00ff */
[----:B------:R-:W-:Y:S02]  /*17110*/  WARPGROUP.DEPBAR.LE gsb0, 0x0 ;  /* 0x00008000000079c5 */ /* 0x000fe40000010000 */
[----:B------:R-:W-:-:S09]  /*17120*/  WARPGROUP.ARRIVE ;  /* 0x00000000000079c5 */ /* 0x000fd20000000000 */
[----:B------:R-:W-:Y:S01]  /*17130*/  HGMMA.64x128x16.F32.BF16 R88, R156, gdesc[UR4].tnspB, R88, gsb0 ;  /* 0x41e000049c587df0 */ /* 0x000fe20008001858 */
[----:B------:R-:W-:Y:S02]  /*17140*/  R2UR UR6, R4 ;  /* 0x00000000040672ca */ /* 0x000fe400000e0000 */
[----:B------:R-:W-:Y:S01]  /*17150*/  R2UR UR7, R5 ;  /* 0x00000000050772ca */ /* 0x000fe200000e0000 */
[----:B------:R-:W0:Y:S04]  /*17160*/  SHFL.BFLY PT, R4, R3, 0x2, 0x1f ;  /* 0x0c401f0003047f89 */ /* 0x000e2800000e0000 */
[----:B------:R-:W1:Y:S01]  /*17170*/  SHFL.BFLY PT, R5, R0, 0x2, 0x1f ;  /* 0x0c401f0000057f89 */ /* 0x000e6200000e0000 */
[----:B0-----:R-:W-:Y:S01]  /*17180*/  FADD.FTZ R4, R4, R3 ;  /* 0x0000000304047221 */ /* 0x001fe20000010000 */
[----:B------:R-:W-:-:S02]  /*17190*/  IMAD.MOV.U32 R3, RZ, RZ, -0x800000 ;  /* 0xff800000ff037424 */ /* 0x000fc400078e00ff */
[----:B-1----:R-:W-:Y:S01]  /*171a0*/  FADD.FTZ R7, R5, R0 ;  /* 0x0000000005077221 */ /* 0x002fe20000010000 */
[----:B------:R-:W-:Y:S01]  /*171b0*/  IMAD.MOV.U32 R0, RZ, RZ, -0x800000 ;  /* 0xff800000ff007424 */ /* 0x000fe200078e00ff */
[----:B------:R-:W0:Y:S04]  /*171c0*/  SHFL.BFLY PT, R5, R4, 0x1, 0x1f ;  /* 0x0c201f0004057f89 */ /* 0x000e2800000e0000 */
[----:B------:R-:W1:Y:S01]  /*171d0*/  SHFL.BFLY PT, R8, R7, 0x1, 0x1f ;  /* 0x0c201f0007087f89 */ /* 0x000e6200000e0000 */
[----:B0-----:R-:W-:Y:S01]  /*171e0*/  FADD.FTZ R12, R4, R5 ;  /* 0x00000005040c7221 */ /* 0x001fe20000010000 */
[----:B------:R-:W-:Y:S02]  /*171f0*/  IMAD.MOV.U32 R5, RZ, RZ, RZ ;  /* 0x000000ffff057224 */ /* 0x000fe400078e00ff */
[----:B------:R-:W-:-:S02]  /*17200*/  IMAD.U32 R4, RZ, RZ, UR48 ;  /* 0x00000030ff047e24 */ /* 0x000fc4000f8e00ff */
        /* <DEDUP_REMOVED lines=19> */
.L_x_3075:
        /* <DEDUP_REMOVED lines=74> */
[----:B-1----:R-:W-:-:S11]  /*177e0*/  SEL R186, R186, RZ, P0 ;  /* 0x000000ffbaba7207 */ /* 0x002fd60000000000 */
.L_x_2986:
[----:B------:R-:W-:Y:S05]  /*177f0*/  WARPSYNC.ALL ;  /* 0x0000000000007948 */ /* 0x000fea0003800000 */
[----:B------:R-:W0:Y:S08]  /*17800*/  S2UR UR38, SR_CgaCtaId ;  /* 0x00000000002679c3 */ /* 0x000e300000008800 */
[----:B------:R-:W-:Y:S06]  /*17810*/  BAR.SYNC.DEFER_BLOCKING 0x5, 0x180 ;  /* 0x0146000000007b1d */ /* 0x000fec0000010000 */
[----:B------:R-:W-:Y:S01]  /*17820*/  UMOV UR4, 0x400 ;  /* 0x0000040000047882 */ /* 0x000fe20000000000 */
[----:B------:R-:W-:Y:S01]  /*17830*/  BSSY B0, `(.L_x_3076) ;  /* 0x00001f9000007945 */ /* 0x000fe20003800000 */
[----:B0-----:R-:W-:-:S06]  /*17840*/  ULEA UR4, UR38, UR4, 0x18 ;  /* 0x0000000426047291 */ /* 0x001fcc000f8ec03f */
[----:B------:R-:W-:-:S05]  /*17850*/  MOV R18, UR4 ;  /* 0x0000000400127c02 */ /* 0x000fca0008000f00 */
[----:B------:R0:W1:Y:S01]  /*17860*/  LDS.128 R40, [R18+0x288d0] ;  /* 0x0288d00012287984 */ /* 0x0000620000000c00 */
[----:B------:R-:W-:Y:S06]  /*17870*/  BAR.ARV 0x4, 0x180 ;  /* 0x0106000000007b1d */ /* 0x000fec0000002000 */
[----:B------:R-:W-:Y:S05]  /*17880*/  @P1 BRA `(.L_x_3077) ;  /* 0x0000001400001947 */ /* 0x000fea0003800000 */
[----:B------:R-:W3:Y:S01]  /*17890*/  S2R R5, SR_SWINHI ;  /* 0x0000000000057919 */ /* 0x000ee20000002f00 */
[----:B------:R-:W-:Y:S05]  /*178a0*/  WARPSYNC.ALL ;  /* 0x0000000000007948 */ /* 0x000fea0003800000 */
[----:B------:R-:W-:Y:S01]  /*178b0*/  BAR.SYNC.DEFER_BLOCKING 0x1, 0x100 ;  /* 0x0044000000007b1d */ /* 0x000fe20000010000 */
[----:B------:R-:W-:Y:S01]  /*178c0*/  F2FP.BF16.F32.PACK_AB R10, R93, R10 ;  /* 0x0000000a5d0a723e */ /* 0x000fe200000010ff */
[----:B------:R-:W-:Y:S01]  /*178d0*/  IMAD.MOV.U32 R48, RZ, RZ, RZ ;  /* 0x000000ffff307224 */ /* 0x000fe200078e00ff */
[----:B------:R-:W-:Y:S02]  /*178e0*/  F2FP.BF16.F32.PACK_AB R11, R11, R94 ;  /* 0x0000005e0b0b723e */ /* 0x000fe400000010ff */
[----:B------:R-:W-:Y:S01]  /*178f0*/  F2FP.BF16.F32.PACK_AB R30, R133, R30 ;  /* 0x0000001e851e723e */ /* 0x000fe200000010ff */
[----:B------:R-:W-:Y:S01]  /*17900*/  ULDC.64 UR4, c[0x0][0xc00] ;  /* 0x0003000000047ab9 */ /* 0x000fe20000000a00 */
[----:B------:R-:W-:Y:S01]  /*17910*/  F2FP.BF16.F32.PACK_AB R32, R137, R32 ;  /* 0x000000208920723e */ /* 0x000fe200000010ff */
[----:B------:R-:W0:Y:S01]  /*17920*/  LDC R55, c[0x0][0xbe8] ;  /* 0x0002fa00ff377b82 */ /* 0x000e220000000800 */
[----:B------:R-:W-:-:S02]  /*17930*/  F2FP.BF16.F32.PACK_AB R33, R33, R138 ;  /* 0x0000008a2121723e */ /* 0x000fc400000010ff */
[----:B------:R-:W-:Y:S02]  /*17940*/  F2FP.BF16.F32.PACK_AB R34, R141, R34 ;  /* 0x000000228d22723e */ /* 0x000fe400000010ff */
[----:B------:R-:W-:Y:S02]  /*17950*/  F2FP.BF16.F32.PACK_AB R35, R35, R142 ;  /* 0x0000008e2323723e */ /* 0x000fe400000010ff */
[----:B------:R-:W-:Y:S02]  /*17960*/  MOV R20, R18 ;  /* 0x0000001200147202 */ /* 0x000fe40000000f00 */
[----:B---3--:R-:W-:-:S03]  /*17970*/  MOV R21, R5 ;  /* 0x0000000500157202 */ /* 0x008fc60000000f00 */
[----:B------:R-:W-:-:S03]  /*17980*/  IMAD.WIDE R8, R222, 0x2, R20 ;  /* 0x00000002de087825 */ /* 0x000fc600078e0214 */
[C---:B------:R-:W-:Y:S02]  /*17990*/  LOP3.LUT R29, R8.reuse, 0x380, RZ, 0xc0, !PT ;  /* 0x00000380081d7812 */ /* 0x040fe400078ec0ff */
[C---:B------:R-:W-:Y:S02]  /*179a0*/  IADD3 R37, P5, R8.reuse, 0x20, RZ ;  /* 0x0000002008257810 */ /* 0x040fe40007fbe0ff */
[C---:B------:R-:W-:Y:S02]  /*179b0*/  IADD3 R39, P0, R8.reuse, 0x40, RZ ;  /* 0x0000004008277810 */ /* 0x040fe40007f1e0ff */
[----:B------:R-:W-:Y:S01]  /*179c0*/  IADD3 R45, P1, R8, 0x60, RZ ;  /* 0x00000060082d7810 */ /* 0x000fe20007f3e0ff */
[--C-:B------:R-:W-:Y:S01]  /*179d0*/  IMAD.X R5, RZ, RZ, R9.reuse, P5 ;  /* 0x000000ffff057224 */ /* 0x100fe200028e0609 */
[----:B------:R-:W-:Y:S01]  /*179e0*/  SHF.R.U64 R29, R29, 0x3, RZ ;  /* 0x000000031d1d7819 */ /* 0x000fe200000012ff */
[--C-:B------:R-:W-:Y:S01]  /*179f0*/  IMAD.X R7, RZ, RZ, R9.reuse, P0 ;  /* 0x000000ffff077224 */ /* 0x100fe200000e0609 */
[----:B------:R-:W-:Y:S01]  /*17a00*/  LOP3.LUT R4, R37, 0x380, RZ, 0xc0, !PT ;  /* 0x0000038025047812 */ /* 0x000fe200078ec0ff */
[----:B----4-:R-:W-:Y:S01]  /*17a10*/  IMAD.X R13, RZ, RZ, R9, P1 ;  /* 0x000000ffff0d7224 */ /* 0x010fe200008e0609 */
[----:B------:R-:W-:-:S02]  /*17a20*/  LOP3.LUT R6, R39, 0x380, RZ, 0xc0, !PT ;  /* 0x0000038027067812 */ /* 0x000fc400078ec0ff */
[C---:B--2---:R-:W-:Y:S02]  /*17a30*/  IADD3 R47, P2, R8.reuse, 0x4000, RZ ;  /* 0x00004000082f7810 */ /* 0x044fe40007f5e0ff */
[C---:B------:R-:W-:Y:S02]  /*17a40*/  IADD3 R49, P3, R8.reuse, 0x4020, RZ ;  /* 0x0000402008317810 */ /* 0x040fe40007f7e0ff */
[C---:B------:R-:W-:Y:S01]  /*17a50*/  IADD3 R51, P4, R8.reuse, 0x4040, RZ ;  /* 0x0000404008337810 */ /* 0x040fe20007f9e0ff */
[--C-:B------:R-:W-:Y:S01]  /*17a60*/  IMAD.X R15, RZ, RZ, R9.reuse, P2 ;  /* 0x000000ffff0f7224 */ /* 0x100fe200010e0609 */
[----:B------:R-:W-:Y:S01]  /*17a70*/  IADD3 R53, P5, R8, 0x4060, RZ ;  /* 0x0000406008357810 */ /* 0x000fe20007fbe0ff */
[--C-:B------:R-:W-:Y:S01]  /*17a80*/  IMAD.X R25, RZ, RZ, R9.reuse, P3 ;  /* 0x000000ffff197224 */ /* 0x100fe200018e0609 */
[----:B------:R-:W-:Y:S01]  /*17a90*/  LOP3.LUT R12, R45, 0x380, RZ, 0xc0, !PT ;  /* 0x000003802d0c7812 */ /* 0x000fe200078ec0ff */
[--C-:B------:R-:W-:Y:S01]  /*17aa0*/  IMAD.X R27, RZ, RZ, R9.reuse, P4 ;  /* 0x000000ffff1b7224 */ /* 0x100fe200020e0609 */
[----:B------:R-:W-:Y:S01]  /*17ab0*/  LOP3.LUT R8, R29, R8, RZ, 0x3c, !PT ;  /* 0x000000081d087212 */ /* 0x000fe200078e3cff */
[----:B------:R-:W-:Y:S01]  /*17ac0*/  IMAD.X R29, RZ, RZ, R9, P5 ;  /* 0x000000ffff1d7224 */ /* 0x000fe200028e0609 */
[----:B------:R-:W-:-:S02]  /*17ad0*/  SHF.R.U64 R4, R4, 0x3, RZ ;  /* 0x0000000304047819 */ /* 0x000fc400000012ff */
[----:B------:R-:W-:Y:S02]  /*17ae0*/  SHF.R.U64 R6, R6, 0x3, RZ ;  /* 0x0000000306067819 */ /* 0x000fe400000012ff */
[----:B------:R-:W-:Y:S02]  /*17af0*/  LOP3.LUT R14, R47, 0x380, RZ, 0xc0, !PT ;  /* 0x000003802f0e7812 */ /* 0x000fe400078ec0ff */
[----:B------:R-:W-:Y:S02]  /*17b00*/  SHF.R.U64 R12, R12, 0x3, RZ ;  /* 0x000000030c0c7819 */ /* 0x000fe400000012ff */
[----:B-----5:R-:W-:Y:S02]  /*17b10*/  LOP3.LUT R24, R49, 0x380, RZ, 0xc0, !PT ;  /* 0x0000038031187812 */ /* 0x020fe400078ec0ff */
[----:B------:R-:W-:Y:S02]  /*17b20*/  LOP3.LUT R26, R51, 0x380, RZ, 0xc0, !PT ;  /* 0x00000380331a7812 */ /* 0x000fe400078ec0ff */
[----:B------:R-:W-:-:S02]  /*17b30*/  MOV R46, R8 ;  /* 0x00000008002e7202 */ /* 0x000fc40000000f00 */
[----:B------:R-:W-:Y:S02]  /*17b40*/  LOP3.LUT R4, R4, R37, RZ, 0x3c, !PT ;  /* 0x0000002504047212 */ /* 0x000fe400078e3cff */
[----:B------:R-:W-:Y:S02]  /*17b50*/  LOP3.LUT R6, R6, R39, RZ, 0x3c, !PT ;  /* 0x0000002706067212 */ /* 0x000fe400078e3cff */
[----:B------:R-:W-:Y:S02]  /*17b60*/  LOP3.LUT R28, R53, 0x380, RZ, 0xc0, !PT ;  /* 0x00000380351c7812 */ /* 0x000fe400078ec0ff */
[----:B------:R-:W-:Y:S02]  /*17b70*/  F2FP.BF16.F32.PACK_AB R8, R89, R88 ;  /* 0x000000585908723e */ /* 0x000fe400000010ff */
[----:B------:R-:W-:Y:S02]  /*17b80*/  F2FP.BF16.F32.PACK_AB R9, R91, R90 ;  /* 0x0000005a5b09723e */ /* 0x000fe400000010ff */
[----:B------:R-:W-:-:S02]  /*17b90*/  SHF.R.U64 R14, R14, 0x3, RZ ;  /* 0x000000030e0e7819 */ /* 0x000fc400000012ff */
[----:B------:R-:W-:Y:S01]  /*17ba0*/  LOP3.LUT R12, R12, R45, RZ, 0x3c, !PT ;  /* 0x0000002d0c0c7212 */ /* 0x000fe200078e3cff */
[----:B------:R2:W-:Y:S01]  /*17bb0*/  STSM.16.M88.4 [R46], R8 ;  /* 0x000000082e007844 */ /* 0x0005e20000000200 */
[----:B------:R-:W-:Y:S02]  /*17bc0*/  SHF.R.U64 R24, R24, 0x3, RZ ;  /* 0x0000000318187819 */ /* 0x000fe400000012ff */
[----:B------:R-:W-:Y:S02]  /*17bd0*/  SHF.R.U64 R26, R26, 0x3, RZ ;  /* 0x000000031a1a7819 */ /* 0x000fe400000012ff */
[----:B------:R-:W-:Y:S02]  /*17be0*/  SHF.R.U64 R28, R28, 0x3, RZ ;  /* 0x000000031c1c7819 */ /* 0x000fe400000012ff */
[----:B------:R-:W-:Y:S02]  /*17bf0*/  MOV R45, R4 ;  /* 0x00000004002d7202 */ /* 0x000fe40000000f00 */
[----:B------:R-:W-:-:S02]  /*17c00*/  MOV R44, R6 ;  /* 0x00000006002c7202 */ /* 0x000fc40000000f00 */
[----:B------:R-:W-:Y:S02]  /*17c10*/  F2FP.BF16.F32.PACK_AB R4, R36, R31 ;  /* 0x0000001f2404723e */ /* 0x000fe400000010ff */
[----:B------:R-:W-:Y:S02]  /*17c20*/  F2FP.BF16.F32.PACK_AB R5, R99, R98 ;  /* 0x000000626305723e */ /* 0x000fe400000010ff */
[----:B------:R-:W-:Y:S02]  /*17c30*/  F2FP.BF16.F32.PACK_AB R6, R101, R100 ;  /* 0x000000646506723e */ /* 0x000fe400000010ff */
[----:B------:R-:W-:Y:S02]  /*17c40*/  F2FP.BF16.F32.PACK_AB R7, R103, R102 ;  /* 0x000000666707723e */ /* 0x000fe400000010ff */
[----:B------:R-:W-:Y:S02]  /*17c50*/  LOP3.LUT R14, R14, R47, RZ, 0x3c, !PT ;  /* 0x0000002f0e0e7212 */ /* 0x000fe400078e3cff */
[----:B--2---:R-:W-:Y:S01]  /*17c60*/  F2FP.BF16.F32.PACK_AB R8, R105, R104 ;  /* 0x000000686908723e */ /* 0x004fe200000010ff */
[----:B------:R-:W-:Y:S01]  /*17c70*/  STSM.16.M88.4 [R45], R4 ;  /* 0x000000042d007844 */ /* 0x000fe20000000200 */
[----:B------:R-:W-:-:S02]  /*17c80*/  F2FP.BF16.F32.PACK_AB R9, R107, R106 ;  /* 0x0000006a6b09723e */ /* 0x000fc400000010ff */
[----:B------:R-:W-:Y:S02]  /*17c90*/  F2FP.BF16.F32.PACK_AB R10, R109, R108 ;  /* 0x0000006c6d0a723e */ /* 0x000fe400000010ff */
[----:B------:R-:W-:Y:S02]  /*17ca0*/  F2FP.BF16.F32.PACK_AB R11, R111, R110 ;  /* 0x0000006e6f0b723e */ /* 0x000fe400000010ff */
[----:B------:R-:W-:Y:S02]  /*17cb0*/  LOP3.LUT R24, R24, R49, RZ, 0x3c, !PT ;  /* 0x0000003118187212 */ /* 0x000fe400078e3cff */
[----:B------:R-:W-:Y:S01]  /*17cc0*/  LOP3.LUT R26, R26, R51, RZ, 0x3c, !PT ;  /* 0x000000331a1a7212 */ /* 0x000fe200078e3cff */
[----:B------:R2:W-:Y:S01]  /*17cd0*/  STSM.16.M88.4 [R44], R8 ;  /* 0x000000082c007844 */ /* 0x0005e20000000200 */
[----:B------:R-:W-:Y:S02]  /*17ce0*/  LOP3.LUT R28, R28, R53, RZ, 0x3c, !PT ;  /* 0x000000351c1c7212 */ /* 0x000fe400078e3cff */
[----:B-1----:R-:W-:-:S02]  /*17cf0*/  MOV R40, R12 ;  /* 0x0000000c00287202 */ /* 0x002fc40000000f00 */
[----:B------:R-:W-:Y:S02]  /*17d00*/  MOV R39, R14 ;  /* 0x0000000e00277202 */ /* 0x000fe40000000f00 */
[----:B------:R-:W-:Y:S02]  /*17d10*/  MOV R38, R24 ;  /* 0x0000001800267202 */ /* 0x000fe40000000f00 */
[----:B------:R-:W-:Y:S02]  /*17d20*/  MOV R37, R26 ;  /* 0x0000001a00257202 */ /* 0x000fe40000000f00 */
[----:B------:R-:W-:Y:S02]  /*17d30*/  F2FP.BF16.F32.PACK_AB R12, R113, R112 ;  /* 0x00000070710c723e */ /* 0x000fe400000010ff */
[----:B------:R-:W-:Y:S02]  /*17d40*/  F2FP.BF16.F32.PACK_AB R13, R115, R114 ;  /* 0x00000072730d723e */ /* 0x000fe400000010ff */
[----:B------:R-:W-:-:S02]  /*17d50*/  F2FP.BF16.F32.PACK_AB R14, R117, R116 ;  /* 0x00000074750e723e */ /* 0x000fc400000010ff */
[----:B------:R-:W-:Y:S02]  /*17d60*/  F2FP.BF16.F32.PACK_AB R15, R119, R118 ;  /* 0x00000076770f723e */ /* 0x000fe400000010ff */
[----:B------:R-:W-:Y:S02]  /*17d70*/  F2FP.BF16.F32.PACK_AB R24, R121, R120 ;  /* 0x000000787918723e */ /* 0x000fe400000010ff */
[----:B------:R-:W-:Y:S01]  /*17d80*/  F2FP.BF16.F32.PACK_AB R25, R123, R122 ;  /* 0x0000007a7b19723e */ /* 0x000fe200000010ff */
[----:B------:R-:W-:Y:S01]  /*17d90*/  STSM.16.M88.4 [R40], R12 ;  /* 0x0000000c28007844 */ /* 0x000fe20000000200 */
[----:B------:R-:W-:Y:S02]  /*17da0*/  F2FP.BF16.F32.PACK_AB R26, R125, R124 ;  /* 0x0000007c7d1a723e */ /* 0x000fe400000010ff */
[----:B------:R-:W-:Y:S02]  /*17db0*/  F2FP.BF16.F32.PACK_AB R27, R127, R126 ;  /* 0x0000007e7f1b723e */ /* 0x000fe400000010ff */
[----:B------:R-:W-:-:S02]  /*17dc0*/  MOV R36, R28 ;  /* 0x0000001c00247202 */ /* 0x000fc40000000f00 */
[----:B------:R-:W-:Y:S01]  /*17dd0*/  ISETP.NE.U32.AND P0, PT, RZ, UR4, PT ;  /* 0x00000004ff007c0c */ /* 0x000fe2000bf05070 */
[----:B------:R-:W-:Y:S01]  /*17de0*/  STSM.16.M88.4 [R39], R24 ;  /* 0x0000001827007844 */ /* 0x000fe20000000200 */
[----:B--2---:R-:W-:Y:S02]  /*17df0*/  IADD3 R8, P1, R208, UR4, RZ ;  /* 0x00000004d0087c10 */ /* 0x004fe4000ff3e0ff */
[----:B------:R-:W-:Y:S02]  /*17e00*/  F2FP.BF16.F32.PACK_AB R28, R129, R128 ;  /* 0x00000080811c723e */ /* 0x000fe400000010ff */
[----:B------:R-:W-:Y:S02]  /*17e10*/  F2FP.BF16.F32.PACK_AB R29, R131, R130 ;  /* 0x00000082831d723e */ /* 0x000fe400000010ff */
[----:B------:R-:W-:Y:S02]  /*17e20*/  F2FP.BF16.F32.PACK_AB R31, R135, R134 ;  /* 0x00000086871f723e */ /* 0x000fe400000010ff */
[----:B------:R-:W-:-:S02]  /*17e30*/  F2FP.BF16.F32.PACK_AB R4, R145, R144 ;  /* 0x000000909104723e */ /* 0x000fc400000010ff */
[----:B------:R-:W-:Y:S01]  /*17e40*/  F2FP.BF16.F32.PACK_AB R5, R147, R146 ;  /* 0x000000929305723e */ /* 0x000fe200000010ff */
[----:B------:R-:W-:Y:S01]  /*17e50*/  STSM.16.M88.4 [R38], R28 ;  /* 0x0000001c26007844 */ /* 0x000fe20000000200 */
[----:B------:R-:W-:Y:S02]  /*17e60*/  F2FP.BF16.F32.PACK_AB R6, R149, R148 ;  /* 0x000000949506723e */ /* 0x000fe400000010ff */
[----:B------:R-:W-:Y:S01]  /*17e70*/  F2FP.BF16.F32.PACK_AB R7, R151, R150 ;  /* 0x000000969707723e */ /* 0x000fe200000010ff */
[----:B------:R-:W-:Y:S01]  /*17e80*/  STSM.16.M88.4 [R37], R32 ;  /* 0x0000002025007844 */ /* 0x000fe20000000200 */
[----:B------:R-:W-:Y:S02]  /*17e90*/  ISETP.NE.AND.EX P0, PT, RZ, UR5, PT, P0 ;  /* 0x00000005ff007c0c */ /* 0x000fe4000bf05300 */
        /* <DEDUP_REMOVED lines=11> */
[----:B0-----:R-:W-:Y:S01]  /*17f50*/  ISETP.NE.AND P1, PT, R55, 0x1, PT ;  /* 0x000000013700780c */ /* 0x001fe20003f25270 */
[----:B------:R-:W-:Y:S02]  /*17f60*/  IMAD.IADD R13, R204, 0x1, R191 ;  /* 0x00000001cc0d7824 */ /* 0x000fe400078e02bf */
[----:B------:R1:W5:Y:S10]  /*17f70*/  @P2 LDG.E R6, desc[UR42][R208.64] ;  /* 0x0000002ad0062981 */ /* 0x000374000c1e1900 */
[----:B------:R-:W0:Y:S08]  /*17f80*/  @P1 LDC R10, c[0x0][0xbec] ;  /* 0x0002fb00ff0a1b82 */ /* 0x000e300000000800 */
[----:B------:R-:W2:Y:S01]  /*17f90*/  @P1 LDC R11, c[0x0][0xbf0] ;  /* 0x0002fc00ff0b1b82 */ /* 0x000ea20000000800 */
[----:B-1----:R-:W-:Y:S05]  /*17fa0*/  @P2 BRA `(.L_x_3078) ;  /* 0x0000000000102947 */ /* 0x002fea0003800000 */
[----:B------:R-:W-:Y:S05]  /*17fb0*/  @!P0 BRA `(.L_x_3078) ;  /* 0x00000000000c8947 */ /* 0x000fea0003800000 */
[----:B------:R-:W3:Y:S04]  /*17fc0*/  LDG.E R5, desc[UR42][R8.64] ;  /* 0x0000002a08057981 */ /* 0x000ee8000c1e1900 */
[----:B-----5:R-:W3:Y:S02]  /*17fd0*/  LDG.E R6, desc[UR42][R8.64+0x4] ;  /* 0x0000042a08067981 */ /* 0x020ee4000c1e1900 */
[----:B---3--:R-:W-:-:S07]  /*17fe0*/  IADD3 R6, -R5, R6, RZ ;  /* 0x0000000605067210 */ /* 0x008fce0007ffe1ff */
.L_x_3078:
[----:B------:R-:W-:Y:S01]  /*17ff0*/  SHF.R.S32.HI R54, RZ, 0x1f, R207 ;  /* 0x0000001fff367819 */ /* 0x000fe200000114cf */
[----:B0-----:R-:W-:Y:S01]  /*18000*/  @P1 IMAD.HI.U32 R4, R13, R10, RZ ;  /* 0x0000000a0d041227 */ /* 0x001fe200078e00ff */
[----:B------:R-:W-:Y:S01]  /*18010*/  ULDC.64 UR4, c[0x0][0xb90] ;  /* 0x0002e40000047ab9 */ /* 0x000fe20000000a00 */
[----:B-----5:R-:W-:Y:S02]  /*18020*/  SHF.R.S32.HI R49, RZ, 0x1f, R48 ;  /* 0x0000001fff317819 */ /* 0x020fe40000011430 */
[----:B------:R-:W-:Y:S01]  /*18030*/  IMAD R8, R54, UR4, RZ ;  /* 0x0000000436087c24 */ /* 0x000fe2000f8e02ff */
[----:B------:R-:W-:Y:S01]  /*18040*/  SEL R40, R211, RZ, !P0 ;  /* 0x000000ffd3287207 */ /* 0x000fe20004000000 */
[----:B------:R-:W-:Y:S01]  /*18050*/  IMAD.MOV.U32 R7, RZ, RZ, R13 ;  /* 0x000000ffff077224 */ /* 0x000fe200078e000d */
[----:B--2---:R-:W-:Y:S01]  /*18060*/  @P1 SHF.R.U32.HI R7, RZ, R11, R4 ;  /* 0x0000000bff071219 */ /* 0x004fe20000011604 */
        /* <DEDUP_REMOVED lines=36> */
[----:B------:R-:W0:Y:S01]  /*182b0*/  SHFL.IDX PT, R51, R11, RZ, 0x1c1f ;  /* 0x001c1fff0b337589 */ /* 0x000e2200000e0000 */
[----:B------:R-:W-:Y:S01]  /*182c0*/  LOP3.LUT R24, R25, 0x380, RZ, 0xc0, !PT ;  /* 0x0000038019187812 */ /* 0x000fe200078ec0ff */
[----:B------:R-:W-:Y:S01]  /*182d0*/  ULDC.64 UR4, c[0x0][0xaa0] ;  /* 0x0002a80000047ab9 */ /* 0x000fe20000000a00 */
[----:B------:R-:W-:Y:S01]  /*182e0*/  SHF.R.U64 R28, R28, 0x3, RZ ;  /* 0x000000031c1c7819 */ /* 0x000fe200000012ff */
[----:B------:R-:W-:Y:S01]  /*182f0*/  SHFL.IDX PT, R52, R10, 0x1, 0x1c1f ;  /* 0x003c1f000a347f89 */ /* 0x000fe200000e0000 */
[----:B------:R-:W-:-:S02]  /*18300*/  SHF.R.U64 R24, R24, 0x3, RZ ;  /* 0x0000000318187819 */ /* 0x000fc400000012ff */
[----:B------:R-:W-:Y:S01]  /*18310*/  SHF.R.U64 R12, R12, 0x3, RZ ;  /* 0x000000030c0c7819 */ /* 0x000fe200000012ff */
[----:B------:R-:W1:Y:S01]  /*18320*/  SHFL.IDX PT, R53, R11, 0x1, 0x1c1f ;  /* 0x003c1f000b357f89 */ /* 0x000e6200000e0000 */
[----:B------:R-:W-:Y:S01]  /*18330*/  LOP3.LUT R24, R24, R25, RZ, 0x3c, !PT ;  /* 0x0000001918187212 */ /* 0x000fe200078e3cff */
[--C-:B------:R-:W-:Y:S01]  /*18340*/  IMAD.X R25, RZ, RZ, R21.reuse, P2 ;  /* 0x000000ffff197224 */ /* 0x100fe200010e0615 */
[C---:B------:R-:W-:Y:S01]  /*18350*/  ISETP.GE.OR P2, PT, R4.reuse, R59, P0 ;  /* 0x0000003b0400720c */ /* 0x040fe20000746670 */
[----:B------:R-:W-:Y:S01]  /*18360*/  VIADD R4, R4, 0x8 ;  /* 0x0000000804047836 */ /* 0x000fe20000000000 */
[----:B------:R-:W-:Y:S02]  /*18370*/  SHF.R.U64 R8, R8, 0x3, RZ ;  /* 0x0000000308087819 */ /* 0x000fe400000012ff */
[----:B------:R-:W-:Y:S02]  /*18380*/  LOP3.LUT R28, R28, R29, RZ, 0x3c, !PT ;  /* 0x0000001d1c1c7212 */ /* 0x000fe400078e3cff */
[----:B------:R-:W-:Y:S01]  /*18390*/  LOP3.LUT R12, R12, R13, RZ, 0x3c, !PT ;  /* 0x0000000d0c0c7212 */ /* 0x000fe200078e3cff */
[----:B------:R-:W-:Y:S01]  /*183a0*/  IMAD.X R13, RZ, RZ, R21, P4 ;  /* 0x000000ffff0d7224 */ /* 0x000fe200020e0615 */
[----:B------:R-:W-:-:S02]  /*183b0*/  IADD3.X R29, RZ, R21, RZ, P3, !PT ;  /* 0x00000015ff1d7210 */ /* 0x000fc40001ffe4ff */
[----:B------:R-:W-:Y:S02]  /*183c0*/  LOP3.LUT R8, R8, R7, RZ, 0x3c, !PT ;  /* 0x0000000708087212 */ /* 0x000fe400078e3cff */
[----:B------:R-:W-:Y:S01]  /*183d0*/  IADD3 R5, P3, R20, 0x7000, RZ ;  /* 0x0000700014057810 */ /* 0x000fe20007f7e0ff */
[----:B0-----:R0:W-:Y:S01]  /*183e0*/  @!P2 ST.E desc[UR42][R50.64], R3 ;  /* 0x000000033200a985 */ /* 0x0011e2000c10192a */
[----:B------:R-:W-:Y:S02]  /*183f0*/  ISETP.GE.OR P0, PT, R4, R59, P0 ;  /* 0x0000003b0400720c */ /* 0x000fe40000706670 */
[C---:B------:R-:W-:Y:S01]  /*18400*/  IADD3 R33, P5, R20.reuse, 0x5000, RZ ;  /* 0x0000500014217810 */ /* 0x040fe20007fbe0ff */
[----:B------:R-:W-:Y:S01]  /*18410*/  IMAD.X R45, RZ, RZ, R21, P3 ;  /* 0x000000ffff2d7224 */ /* 0x000fe200018e0615 */
[C---:B------:R-:W-:Y:S02]  /*18420*/  IADD3 R37, P4, R20.reuse, 0x6000, RZ ;  /* 0x0000600014257810 */ /* 0x040fe40007f9e0ff */
[----:B------:R-:W-:-:S02]  /*18430*/  LOP3.LUT R7, R20, 0x380, RZ, 0xc0, !PT ;  /* 0x0000038014077812 */ /* 0x000fc400078ec0ff */
[----:B------:R-:W-:Y:S02]  /*18440*/  LOP3.LUT R4, R5, 0x380, RZ, 0xc0, !PT ;  /* 0x0000038005047812 */ /* 0x000fe400078ec0ff */
[----:B------:R-:W-:Y:S01]  /*18450*/  LOP3.LUT R32, R33, 0x380, RZ, 0xc0, !PT ;  /* 0x0000038021207812 */ /* 0x000fe200078ec0ff */
[----:B0-----:R-:W0:Y:S01]  /*18460*/  @P1 LDC R51, c[0x0][0xbec] ;  /* 0x0002fb00ff331b82 */ /* 0x001e220000000800 */
[----:B------:R-:W-:Y:S01]  /*18470*/  IMAD R3, R49, UR4, RZ ;  /* 0x0000000431037c24 */ /* 0x000fe2000f8e02ff */
[----:B------:R-:W-:Y:S01]  /*18480*/  LOP3.LUT R36, R37, 0x380, RZ, 0xc0, !PT ;  /* 0x0000038025247812 */ /* 0x000fe200078ec0ff */
[----:B-1----:R1:W-:Y:S01]  /*18490*/  @!P0 ST.E desc[UR42][R52.64], R0 ;  /* 0x0000000034008985 */ /* 0x0023e2000c10192a */
[----:B------:R-:W-:Y:S02]  /*184a0*/  SHF.R.U64 R7, R7, 0x3, RZ ;  /* 0x0000000307077819 */ /* 0x000fe400000012ff */
[----:B------:R-:W-:Y:S02]  /*184b0*/  SHF.R.U64 R4, R4, 0x3, RZ ;  /* 0x0000000304047819 */ /* 0x000fe400000012ff */
[----:B------:R-:W2:Y:S01]  /*184c0*/  @P1 LDC R49, c[0x0][0xbf0] ;  /* 0x0002fc00ff311b82 */ /* 0x000ea20000000800 */
[----:B------:R-:W-:Y:S01]  /*184d0*/  SHF.R.U64 R32, R32, 0x3, RZ ;  /* 0x0000000320207819 */ /* 0x000fe200000012ff */
[----:B------:R-:W-:Y:S01]  /*184e0*/  IMAD R3, R48, UR5, R3 ;  /* 0x0000000530037c24 */ /* 0x000fe2000f8e0203 */
[----:B------:R-:W-:Y:S01]  /*184f0*/  SHF.R.U64 R36, R36, 0x3, RZ ;  /* 0x0000000324247819 */ /* 0x000fe200000012ff */
[----:B------:R-:W5:Y:S01]  /*18500*/  LD.E.128 R8, desc[UR42][R8.64] ;  /* 0x0000002a08087980 */ /* 0x000f62000c101d00 */
[----:B------:R-:W-:-:S02]  /*18510*/  LOP3.LUT R20, R7, R20, RZ, 0x3c, !PT ;  /* 0x0000001407147212 */ /* 0x000fc400078e3cff */
[----:B------:R-:W-:Y:S01]  /*18520*/  LOP3.LUT R32, R32, R33, RZ, 0x3c, !PT ;  /* 0x0000002120207212 */ /* 0x000fe200078e3cff */
[--C-:B------:R-:W-:Y:S01]  /*18530*/  IMAD.X R33, RZ, RZ, R21.reuse, P5 ;  /* 0x000000ffff217224 */ /* 0x100fe200028e0615 */
[----:B------:R-:W-:Y:S01]  /*18540*/  LOP3.LUT R36, R36, R37, RZ, 0x3c, !PT ;  /* 0x0000002524247212 */ /* 0x000fe200078e3cff */
[----:B------:R-:W-:Y:S01]  /*18550*/  IMAD.X R37, RZ, RZ, R21, P4 ;  /* 0x000000ffff257224 */ /* 0x000fe200020e0615 */
[----:B------:R-:W-:Y:S01]  /*18560*/  LOP3.LUT R44, R4, R5, RZ, 0x3c, !PT ;  /* 0x00000005042c7212 */ /* 0x000fe200078e3cff */
[----:B------:R-:W5:Y:S04]  /*18570*/  LD.E.128 R12, desc[UR42][R12.64] ;  /* 0x0000002a0c0c7980 */ /* 0x000f68000c101d00 */
        /* <DEDUP_REMOVED lines=9> */
[----:B-1----:R-:W-:Y:S02]  /*18610*/  IMAD R0, R54, UR4, RZ ;  /* 0x0000000436007c24 */ /* 0x002fe4000f8e02ff */
        /* <DEDUP_REMOVED lines=10> */
[----:B-1----:R-:W1:Y:S01]  /*186c0*/  FENCE.VIEW.ASYNC.S ;  /* 0x00000000000073c6 */ /* 0x002e620000000000 */
[----:B0-----:R-:W-:-:S04]  /*186d0*/  @P1 IMAD.HI.U32 R0, R48, R51, RZ ;  /* 0x0000003330001227 */ /* 0x001fc800078e00ff */
        /* <DEDUP_REMOVED lines=15> */
[----:B------:R-:W-:Y:S01]  /*187d0*/  ULDC.64 UR4, c[0x0][0xad8] ;  /* 0x0002b60000047ab9 */ /* 0x000fe20000000a00 */
[----:B------:R-:W-:Y:S01]  /*187e0*/  IADD3 R50, R187, R191, RZ ;  /* 0x000000bfbb327210 */ /* 0x000fe20007ffe0ff */
[----:B------:R-:W-:Y:S02]  /*187f0*/  IMAD.IADD R21, R21, 0x1, R51 ;  /* 0x0000000115157824 */ /* 0x000fe400078e0233 */
        /* <DEDUP_REMOVED lines=14> */
[----:B-1----:R0:W1:Y:S01]  /*188e0*/  SHFL.IDX PT, R21, R40, RZ, 0x181f ;  /* 0x00181fff28157589 */ /* 0x00206200000e0000 */
[----:B------:R-:W-:Y:S02]  /*188f0*/  BSSY B1, `(.L_x_3079) ;  /* 0x000000d000017945 */ /* 0x000fe40003800000 */
[----:B------:R0:W-:Y:S01]  /*18900*/  SYNCS.ARRIVE.TRANS64.RED.A1T0 RZ, [R0+URZ], RZ ;  /* 0x000000ff00ff79a7 */ /* 0x0001e2000810043f */
[----:B------:R0:W2:Y:S01]  /*18910*/  SHFL.IDX PT, R49, R3, RZ, 0x181f ;  /* 0x00181fff03317589 */ /* 0x0000a200000e0000 */
[----:B------:R-:W-:Y:S05]  /*18920*/  @P2 BRA `(.L_x_3080) ;  /* 0x0000000000242947 */ /* 0x000fea0003800000 */
        /* <DEDUP_REMOVED lines=9> */
.L_x_3080:
[----:B------:R-:W-:Y:S05]  /*189c0*/  BSYNC B1 ;  /* 0x0000000000017941 */ /* 0x000fea0003800000 */
.L_x_3079:
[----:B---3-5:R3:W4:Y:S01]  /*189d0*/  SHFL.IDX PT, R7, R3, 0x1, 0x181f ;  /* 0x00381f0003077f89 */ /* 0x02872200000e0000 */
        /* <DEDUP_REMOVED lines=8> */
[-C--:B----4-:R-:W-:Y:S02]  /*18a60*/  @!P3 LEA.HI.X R5, R16, R7.reuse, R17, 0x1, P0 ;  /* 0x000000071005b211 */ /* 0x090fe400000f0c11 */
[----:B------:R-:W-:-:S03]  /*18a70*/  @!P4 LEA.HI.X R7, R2, R7, R184, 0x1, P2 ;  /* 0x000000070207c211 */ /* 0x000fc600010f0cb8 */
[----:B------:R0:W-:Y:S04]  /*18a80*/  @!P3 ST.E.128 desc[UR42][R4.64], R8 ;  /* 0x000000080400b985 */ /* 0x0001e8000c101d2a */
[----:B------:R0:W-:Y:S02]  /*18a90*/  @!P4 ST.E.128 desc[UR42][R6.64], R32 ;  /* 0x000000200600c985 */ /* 0x0001e4000c101d2a */
.L_x_3082:
[----:B------:R-:W-:Y:S05]  /*18aa0*/  BSYNC B1 ;  /* 0x0000000000017941 */ /* 0x000fea0003800000 */
.L_x_3081:
[----:B0---4-:R0:W4:Y:S01]  /*18ab0*/  SHFL.IDX PT, R7, R3, 0x2, 0x181f ;  /* 0x00581f0003077f89 */ /* 0x01112200000e0000 */
        /* <DEDUP_REMOVED lines=12> */
.L_x_3084:
[----:B------:R-:W-:Y:S05]  /*18b80*/  BSYNC B1 ;  /* 0x0000000000017941 */ /* 0x000fea0003800000 */
.L_x_3083:
[----:B------:R-:W-:Y:S01]  /*18b90*/  VIADD R0, R50, 0x60 ;  /* 0x0000006032007836 */ /* 0x000fe20000000000 */
[----:B0--3--:R-:W3:Y:S04]  /*18ba0*/  SHFL.IDX PT, R3, R3, 0x3, 0x181f ;  /* 0x00781f0003037f89 */ /* 0x009ee800000e0000 */
[----:B------:R-:W-:Y:S01]  /*18bb0*/  ISETP.GE.AND P0, PT, R0, R59, PT ;  /* 0x0000003b0000720c */ /* 0x000fe20003f06270 */
[----:B----4-:R4:W0:-:S12]  /*18bc0*/  SHFL.IDX PT, R7, R40, 0x3, 0x181f ;  /* 0x00781f0028077f89 */ /* 0x01081800000e0000 */
[----:B----4-:R-:W-:Y:S05]  /*18bd0*/  @P0 BRA `(.L_x_3085) ;  /* 0x0000000800f80947 */ /* 0x010fea0003800000 */
[----:B------:R-:W-:Y:S02]  /*18be0*/  ULDC UR4, c[0x0][0xac8] ;  /* 0x0002b20000047ab9 */ /* 0x000fe40000000800 */
[----:B------:R-:W-:-:S13]  /*18bf0*/  ISETP.GE.AND P1, PT, R16, UR4, PT ;  /* 0x0000000410007c0c */ /* 0x000fda000bf26270 */
[----:B0-----:R-:W-:-:S04]  /*18c00*/  @!P1 LEA R4, P0, R16, R7, 0x1 ;  /* 0x0000000710049211 */ /* 0x001fc800078008ff */
[----:B---3--:R-:W-:Y:S02]  /*18c10*/  @!P1 LEA.HI.X R5, R16, R3, R17, 0x1, P0 ;  /* 0x0000000310059211 */ /* 0x008fe400000f0c11 */
[----:B------:R-:W-:-:S03]  /*18c20*/  ISETP.GE.AND P0, PT, R2, UR4, PT ;  /* 0x0000000402007c0c */ /* 0x000fc6000bf06270 */
[----:B------:R4:W-:Y:S10]  /*18c30*/  @!P1 ST.E.128 desc[UR42][R4.64], R24 ;  /* 0x0000001804009985 */ /* 0x0009f4000c101d2a */
[----:B------:R-:W-:Y:S05]  /*18c40*/  @P0 BRA `(.L_x_3085) ;  /* 0x0000000800dc0947 */ /* 0x000fea0003800000 */
[----:B----4-:R-:W-:-:S04]  /*18c50*/  LEA R4, P0, R2, R7, 0x1 ;  /* 0x0000000702047211 */ /* 0x010fc800078008ff */
[----:B------:R-:W-:-:S05]  /*18c60*/  LEA.HI.X R5, R2, R3, R184, 0x1, P0 ;  /* 0x0000000302057211 */ /* 0x000fca00000f0cb8 */
[----:B------:R0:W-:Y:S01]  /*18c70*/  ST.E.128 desc[UR42][R4.64], R44 ;  /* 0x0000002c04007985 */ /* 0x0001e2000c101d2a */
[----:B------:R-:W-:Y:S05]  /*18c80*/  BRA `(.L_x_3085) ;  /* 0x0000000800cc7947 */ /* 0x000fea0003800000 */
.L_x_3077:
[----:B------:R-:W-:Y:S01]  /*18c90*/  ULDC.64 UR4, c[0x0][0xc00] ;  /* 0x0003000000047ab9 */ /* 0x000fe20000000a00 */
[----:B------:R-:W-:Y:S01]  /*18ca0*/  IMAD.MOV.U32 R0, RZ, RZ, RZ ;  /* 0x000000ffff007224 */ /* 0x000fe200078e00ff */
[----:B------:R-:W-:Y:S01]  /*18cb0*/  ISETP.NE.U32.AND P0, PT, RZ, UR4, PT ;  /* 0x00000004ff007c0c */ /* 0x000fe2000bf05070 */
[----:B------:R-:W3:Y:S01]  /*18cc0*/  LDC R25, c[0x0][0xbe8] ;  /* 0x0002fa00ff197b82 */ /* 0x000ee20000000800 */
        /* <DEDUP_REMOVED lines=12> */
[----:B---3--:R-:W-:Y:S02]  /*18d90*/  ISETP.NE.AND P2, PT, R25, 0x1, PT ;  /* 0x000000011900780c */ /* 0x008fe40003f45270 */
[----:B------:R-:W-:-:S11]  /*18da0*/  ISETP.GE.AND P3, PT, R228, 0x80, PT ;  /* 0x00000080e400780c */ /* 0x000fd60003f66270 */
[----:B------:R-:W3:Y:S08]  /*18db0*/  @P2 LDC R14, c[0x0][0xbec] ;  /* 0x0002fb00ff0e2b82 */ /* 0x000ef00000000800 */
[----:B------:R-:W0:Y:S01]  /*18dc0*/  @P2 LDC R27, c[0x0][0xbf0] ;  /* 0x0002fc00ff1b2b82 */ /* 0x000e220000000800 */
[----:B------:R-:W-:Y:S05]  /*18dd0*/  @P1 BRA `(.L_x_3086) ;  /* 0x0000000000101947 */ /* 0x000fea0003800000 */
[----:B------:R-:W-:Y:S05]  /*18de0*/  @!P0 BRA `(.L_x_3086) ;  /* 0x00000000000c8947 */ /* 0x000fea0003800000 */
[----:B------:R-:W2:Y:S04]  /*18df0*/  LDG.E R3, desc[UR42][R4.64] ;  /* 0x0000002a04037981 */ /* 0x000ea8000c1e1900 */
[----:B-----5:R-:W2:Y:S02]  /*18e00*/  LDG.E R8, desc[UR42][R4.64+0x4] ;  /* 0x0000042a04087981 */ /* 0x020ea4000c1e1900 */
[----:B--2---:R-:W-:-:S07]  /*18e10*/  IMAD.IADD R8, R8, 0x1, -R3 ;  /* 0x0000000108087824 */ /* 0x004fce00078e0a03 */
.L_x_3086:
[----:B------:R-:W-:Y:S01]  /*18e20*/  BSSY B1, `(.L_x_3087) ;  /* 0x000002d000017945 */ /* 0x000fe20003800000 */
[----:B----4-:R-:W-:Y:S02]  /*18e30*/  SHF.R.S32.HI R13, RZ, 0x1f, R207 ;  /* 0x0000001fff0d7819 */ /* 0x010fe400000114cf */
[----:B------:R-:W-:Y:S02]  /*18e40*/  SEL R15, R210, RZ, !P0 ;  /* 0x000000ffd20f7207 */ /* 0x000fe40004000000 */
[----:B------:R-:W-:Y:S02]  /*18e50*/  SEL R211, R211, RZ, !P0 ;  /* 0x000000ffd3d37207 */ /* 0x000fe40004000000 */
[----:B-----5:R-:W-:Y:S01]  /*18e60*/  SHF.R.S32.HI R11, RZ, 0x1f, R0 ;  /* 0x0000001fff0b7819 */ /* 0x020fe20000011400 */
[----:B------:R-:W-:Y:S06]  /*18e70*/  @P3 BRA `(.L_x_3088) ;  /* 0x00000000009c3947 */ /* 0x000fec0003800000 */
[----:B------:R-:W4:Y:S01]  /*18e80*/  S2R R12, SR_TID.X ;  /* 0x00000000000c7919 */ /* 0x000f220000002100 */
[----:B------:R-:W5:Y:S02]  /*18e90*/  LDC R9, c[0x0][0xbe8] ;  /* 0x0002fa00ff097b82 */ /* 0x000f640000000800 */
[----:B-----5:R-:W-:Y:S01]  /*18ea0*/  IMAD R3, R8, R9, RZ ;  /* 0x0000000908037224 */ /* 0x020fe200078e02ff */
[----:B----4-:R-:W-:-:S04]  /*18eb0*/  IADD3 R12, R191, -0x80, R12 ;  /* 0xffffff80bf0c7810 */ /* 0x010fc80007ffe00c */
[----:B------:R-:W-:-:S13]  /*18ec0*/  ISETP.GE.AND P0, PT, R12, R3, PT ;  /* 0x000000030c00720c */ /* 0x000fda0003f06270 */
[----:B------:R-:W-:Y:S05]  /*18ed0*/  @P0 BRA `(.L_x_3088) ;  /* 0x0000000000840947 */ /* 0x000fea0003800000 */
[----:B------:R-:W-:Y:S01]  /*18ee0*/  ISETP.NE.AND P0, PT, R9, 0x1, PT ;  /* 0x000000010900780c */ /* 0x000fe20003f05270 */
[----:B------:R-:W-:Y:S01]  /*18ef0*/  ULDC.64 UR4, c[0x0][0xb90] ;  /* 0x0002e40000047ab9 */ /* 0x000fe20000000a00 */
[----:B0-----:R-:W-:Y:S01]  /*18f00*/  MOV R4, R0 ;  /* 0x0000000000047202 */ /* 0x001fe20000000f00 */
[----:B------:R-:W-:Y:S02]  /*18f10*/  IMAD R10, R13, UR4, RZ ;  /* 0x000000040d0a7c24 */ /* 0x000fe4000f8e02ff */
[----:B------:R-:W-:Y:S02]  /*18f20*/  IMAD.MOV.U32 R5, RZ, RZ, R11 ;  /* 0x000000ffff057224 */ /* 0x000fe400078e000b */
[----:B------:R-:W-:Y:S02]  /*18f30*/  IMAD.MOV.U32 R3, RZ, RZ, R12 ;  /* 0x000000ffff037224 */ /* 0x000fe400078e000c */
[----:B------:R-:W-:-:S04]  /*18f40*/  IMAD.WIDE.U32 R4, R207, UR4, R4 ;  /* 0x00000004cf047c25 */ /* 0x000fc8000f8e0004 */
[----:B------:R-:W0:Y:S08]  /*18f50*/  @P0 LDC R7, c[0x0][0xbec] ;  /* 0x0002fb00ff070b82 */ /* 0x000e300000000800 */
[----:B------:R-:W4:Y:S01]  /*18f60*/  @P0 LDC R21, c[0x0][0xbf0] ;  /* 0x0002fc00ff150b82 */ /* 0x000f220000000800 */
[----:B0-----:R-:W-:-:S04]  /*18f70*/  @P0 IMAD.HI.U32 R6, R12, R7, RZ ;  /* 0x000000070c060227 */ /* 0x001fc800078e00ff */
[----:B------:R-:W-:Y:S01]  /*18f80*/  IMAD R7, R207, UR5, R10 ;  /* 0x00000005cf077c24 */ /* 0x000fe2000f8e020a */
[----:B------:R-:W-:Y:S01]  /*18f90*/  ULDC.64 UR4, c[0x0][0xb98] ;  /* 0x0002e60000047ab9 */ /* 0x000fe20000000a00 */
[----:B----4-:R-:W-:Y:S02]  /*18fa0*/  @P0 SHF.R.U32.HI R3, RZ, R21, R6 ;  /* 0x00000015ff030219 */ /* 0x010fe40000011606 */
[----:B------:R-:W-:Y:S02]  /*18fb0*/  IMAD.IADD R5, R5, 0x1, R7 ;  /* 0x0000000105057824 */ /* 0x000fe400078e0207 */
[----:B------:R-:W-:Y:S02]  /*18fc0*/  IMAD R6, R211, UR4, RZ ;  /* 0x00000004d3067c24 */ /* 0x000fe4000f8e02ff */
[----:B------:R-:W-:Y:S02]  /*18fd0*/  IMAD.MOV R7, RZ, RZ, -R3 ;  /* 0x000000ffff077224 */ /* 0x000fe400078e0a03 */
[----:B------:R-:W-:-:S04]  /*18fe0*/  IMAD.WIDE.U32 R4, R15, UR4, R4 ;  /* 0x000000040f047c25 */ /* 0x000fc8000f8e0004 */
[----:B------:R-:W-:Y:S01]  /*18ff0*/  IMAD R7, R9, R7, R12 ;  /* 0x0000000709077224 */ /* 0x000fe200078e020c */
[----:B------:R-:W-:Y:S01]  /*19000*/  SHF.R.S32.HI R9, RZ, 0x1f, R3 ;  /* 0x0000001fff097819 */ /* 0x000fe20000011403 */
[----:B------:R-:W-:Y:S01]  /*19010*/  IMAD R6, R15, UR5, R6 ;  /* 0x000000050f067c24 */ /* 0x000fe2000f8e0206 */
[----:B------:R-:W-:Y:S01]  /*19020*/  IADD3 R4, P0, R3, R4, RZ ;  /* 0x0000000403047210 */ /* 0x000fe20007f1e0ff */
[----:B------:R-:W-:Y:S01]  /*19030*/  ULDC.64 UR4, c[0x0][0xb88] ;  /* 0x0002e20000047ab9 */ /* 0x000fe20000000a00 */
        /* <DEDUP_REMOVED lines=11> */
.L_x_3088:
[----:B------:R-:W-:Y:S05]  /*190f0*/  BSYNC B1 ;  /* 0x0000000000017941 */ /* 0x000fea0003800000 */
.L_x_3087:
[----:B------:R-:W-:Y:S02]  /*19100*/  ULDC.64 UR4, c[0x0][0xaa0] ;  /* 0x0002a80000047ab9 */ /* 0x000fe40000000a00 */
[----:B----4-:R-:W-:Y:S02]  /*19110*/  IMAD R3, R11, UR4, RZ ;  /* 0x000000040b037c24 */ /* 0x010fe4000f8e02ff */
[----:B0-----:R-:W-:-:S04]  /*19120*/  IMAD.WIDE.U32 R4, R0, UR4, RZ ;  /* 0x0000000400047c25 */ /* 0x001fc8000f8e00ff */
[----:B------:R-:W-:Y:S01]  /*19130*/  IMAD R3, R0, UR5, R3 ;  /* 0x0000000500037c24 */ /* 0x000fe2000f8e0203 */
[----:B------:R-:W-:Y:S01]  /*19140*/  ULDC.64 UR4, c[0x0][0xae8] ;  /* 0x0002ba0000047ab9 */ /* 0x000fe20000000a00 */
[----:B------:R-:W-:Y:S02]  /*19150*/  IMAD R0, R206, 0x20, R187 ;  /* 0x00000020ce007824 */ /* 0x000fe400078e02bb */
[----:B------:R-:W-:Y:S02]  /*19160*/  IMAD.IADD R5, R5, 0x1, R3 ;  /* 0x0000000105057824 */ /* 0x000fe400078e0203 */
[----:B------:R-:W-:Y:S02]  /*19170*/  IMAD.IADD R9, R191, 0x1, R0 ;  /* 0x00000001bf097824 */ /* 0x000fe400078e0200 */
[----:B------:R-:W-:Y:S02]  /*19180*/  IMAD R6, R13, UR4, RZ ;  /* 0x000000040d067c24 */ /* 0x000fe4000f8e02ff */
[----:B---3--:R-:W-:-:S04]  /*19190*/  @P2 IMAD.HI.U32 R0, R9, R14, RZ ;  /* 0x0000000e09002227 */ /* 0x008fc800078e00ff */
        /* <DEDUP_REMOVED lines=8> */
[----:B------:R-:W-:Y:S01]  /*19220*/  IMAD R7, R15, UR5, R6 ;  /* 0x000000050f077c24 */ /* 0x000fe2000f8e0206 */
[----:B------:R-:W-:Y:S01]  /*19230*/  IADD3 R6, -R3, RZ, RZ ;  /* 0x000000ff03067210 */ /* 0x000fe20007ffe1ff */
[----:B------:R-:W-:Y:S01]  /*19240*/  IMAD.WIDE.U32 R4, R15, UR4, R4 ;  /* 0x000000040f047c25 */ /* 0x000fe2000f8e0004 */
[----:B------:R-:W-:-:S03]  /*19250*/  ULDC.64 UR4, c[0x0][0xae0] ;  /* 0x0002b80000047ab9 */ /* 0x000fc60000000a00 */
        /* <DEDUP_REMOVED lines=18> */
[----:B------:R0:W3:Y:S04]  /*19380*/  SHFL.IDX PT, R3, R4, RZ, 0x181f ;  /* 0x00181fff04037589 */ /* 0x0000e800000e0000 */
[----:B------:R0:W4:Y:S02]  /*19390*/  SHFL.IDX PT, R14, R0, RZ, 0x181f ;  /* 0x00181fff000e7589 */ /* 0x00012400000e0000 */
.L_x_3323:
[----:B------:R-:W-:Y:S01]  /*193a0*/  IMAD R8, R8, R25, RZ ;  /* 0x0000001908087224 */ /* 0x000fe200078e02ff */
        /* <DEDUP_REMOVED lines=8> */
[-C--:B---3--:R-:W-:Y:S02]  /*19430*/  @!P2 LEA.HI.X R7, R16, R3.reuse, R17, 0x1, P0 ;  /* 0x000000031007a211 */ /* 0x088fe400000f0c11 */
[----:B------:R-:W-:-:S03]  /*19440*/  @!P3 LEA.HI.X R15, R2, R3, R184, 0x1, P1 ;  /* 0x00000003020fb211 */ /* 0x000fc600008f0cb8 */
[----:B------:R3:W-:Y:S04]  /*19450*/  @!P2 ST.E.128 desc[UR42][R6.64], RZ ;  /* 0x000000ff0600a985 */ /* 0x0007e8000c101d2a */
[----:B------:R3:W-:Y:S02]  /*19460*/  @!P3 ST.E.128 desc[UR42][R14.64], RZ ;  /* 0x000000ff0e00b985 */ /* 0x0007e4000c101d2a */
.L_x_3091:
[----:B------:R-:W-:Y:S05]  /*19470*/  BSYNC B1 ;  /* 0x0000000000017941 */ /* 0x000fea0003800000 */
.L_x_3090:
[----:B------:R-:W-:-:S03]  /*19480*/  UMOV UR4, 0xffffffff ;  /* 0xffffffff00047882 */ /* 0x000fc60000000000 */
[----:B------:R-:W-:Y:S05]  /*19490*/  BRA.DIV UR4, `(.L_x_3092) ;  /* 0x0000009604887947 */ /* 0x000fea000b800000 */
[----:B---3--:R3:W0:Y:S04]  /*194a0*/  SHFL.IDX PT, R3, R4, 0x1, 0x181f ;  /* 0x00381f0004037f89 */ /* 0x00862800000e0000 */
[----:B----4-:R3:W4:Y:S02]  /*194b0*/  SHFL.IDX PT, R14, R0, 0x1, 0x181f ;  /* 0x00381f00000e7f89 */ /* 0x01072400000e0000 */
.L_x_3327:
        /* <DEDUP_REMOVED lines=13> */
.L_x_3094:
[----:B------:R-:W-:Y:S05]  /*19590*/  BSYNC B1 ;  /* 0x0000000000017941 */ /* 0x000fea0003800000 */
.L_x_3093:
[----:B------:R-:W-:-:S03]  /*195a0*/  UMOV UR4, 0xffffffff ;  /* 0xffffffff00047882 */ /* 0x000fc60000000000 */
[----:B------:R-:W-:Y:S05]  /*195b0*/  BRA.DIV UR4, `(.L_x_3095) ;  /* 0x0000009604887947 */ /* 0x000fea000b800000 */
[----:B0-----:R0:W0:Y:S04]  /*195c0*/  SHFL.IDX PT, R3, R4, 0x2, 0x181f ;  /* 0x00581f0004037f89 */ /* 0x00102800000e0000 */
[----:B----4-:R4:W0:Y:S02]  /*195d0*/  SHFL.IDX PT, R14, R0, 0x2, 0x181f ;  /* 0x00581f00000e7f89 */ /* 0x01082400000e0000 */
.L_x_3331:
[----:B------:R-:W-:Y:S01]  /*195e0*/  VIADD R5, R191, 0x40 ;  /* 0x00000040bf057836 */ /* 0x000fe20000000000 */
[----:B------:R-:W-:Y:S04]  /*195f0*/  BSSY B1, `(.L_x_3096) ;  /* 0x000000c000017945 */ /* 0x000fe80003800000 */
        /* <DEDUP_REMOVED lines=11> */
.L_x_3097:
[----:B------:R-:W-:Y:S05]  /*196b0*/  BSYNC B1 ;  /* 0x0000000000017941 */ /* 0x000fea0003800000 */
.L_x_3096:
[----:B------:R-:W-:-:S03]  /*196c0*/  UMOV UR4, 0xffffffff ;  /* 0xffffffff00047882 */ /* 0x000fc60000000000 */
[----:B------:R-:W-:Y:S05]  /*196d0*/  BRA.DIV UR4, `(.L_x_3098) ;  /* 0x0000009604887947 */ /* 0x000fea000b800000 */
[----:B0-----:R0:W0:Y:S04]  /*196e0*/  SHFL.IDX PT, R3, R4, 0x3, 0x181f ;  /* 0x00781f0004037f89 */ /* 0x00102800000e0000 */
[----:B------:R0:W0:Y:S02]  /*196f0*/  SHFL.IDX PT, R14, R0, 0x3, 0x181f ;  /* 0x00781f00000e7f89 */ /* 0x00002400000e0000 */
.L_x_3335:
[----:B0--34-:R-:W-:-:S05]  /*19700*/  VIADD R0, R191, 0x60 ;  /* 0x00000060bf007836 */ /* 0x019fca0000000000 */
[----:B------:R-:W-:-:S13]  /*19710*/  ISETP.GE.AND P0, PT, R0, R8, PT ;  /* 0x000000080000720c */ /* 0x000fda0003f06270 */
[----:B------:R-:W-:Y:S05]  /*19720*/  @P0 BRA `(.L_x_3085) ;  /* 0x0000000000240947 */ /* 0x000fea0003800000 */
[----:B------:R-:W-:Y:S02]  /*19730*/  ULDC UR4, c[0x0][0xac8] ;  /* 0x0002b20000047ab9 */ /* 0x000fe40000000800 */
[----:B------:R-:W-:Y:S02]  /*19740*/  ISETP.GE.AND P2, PT, R16, UR4, PT ;  /* 0x0000000410007c0c */ /* 0x000fe4000bf46270 */
[----:B------:R-:W-:-:S11]  /*19750*/  ISETP.GE.AND P3, PT, R2, UR4, PT ;  /* 0x0000000402007c0c */ /* 0x000fd6000bf66270 */
[-C--:B------:R-:W-:Y:S02]  /*19760*/  @!P2 LEA R4, P0, R16, R14.reuse, 0x1 ;  /* 0x0000000e1004a211 */ /* 0x080fe400078008ff */
[----:B------:R-:W-:Y:S02]  /*19770*/  @!P3 LEA R14, P1, R2, R14, 0x1 ;  /* 0x0000000e020eb211 */ /* 0x000fe400078208ff */
[-C--:B------:R-:W-:Y:S02]  /*19780*/  @!P2 LEA.HI.X R5, R16, R3.reuse, R17, 0x1, P0 ;  /* 0x000000031005a211 */ /* 0x080fe400000f0c11 */
[----:B------:R-:W-:-:S03]  /*19790*/  @!P3 LEA.HI.X R15, R2, R3, R184, 0x1, P1 ;  /* 0x00000003020fb211 */ /* 0x000fc600008f0cb8 */
[----:B------:R0:W-:Y:S04]  /*197a0*/  @!P2 ST.E.128 desc[UR42][R4.64], RZ ;  /* 0x000000ff0400a985 */ /* 0x0001e8000c101d2a */
[----:B------:R0:W-:Y:S02]  /*197b0*/  @!P3 ST.E.128 desc[UR42][R14.64], RZ ;  /* 0x000000ff0e00b985 */ /* 0x0001e4000c101d2a */
.L_x_3085:
[----:B------:R-:W-:Y:S05]  /*197c0*/  BSYNC B0 ;  /* 0x0000000000007941 */ /* 0x000fea0003800000 */
.L_x_3076:
[----:B------:R-:W-:Y:S02]  /*197d0*/  ULDC UR4, c[0x0][0xc3c] ;  /* 0x00030f0000047ab9 */ /* 0x000fe40000000800 */
[----:B-1----:R-:W-:-:S13]  /*197e0*/  ISETP.GE.AND P0, PT, R43, UR4, PT ;  /* 0x000000042b007c0c */ /* 0x002fda000bf06270 */
[----:B------:R-:W-:Y:S05]  /*197f0*/  @!P0 BRA `(.L_x_3099) ;  /* 0xfffffe7800448947 */ /* 0x000fea000383ffff */
[----:B------:R-:W-:Y:S05]  /*19800*/  BRA `(.L_x_2878) ;  /* 0x0000006c00387947 */ /* 0x000fea0003800000 */
.L_x_2876:
        /* <DEDUP_REMOVED lines=16> */
.L_x_3100:
        /* <DEDUP_REMOVED lines=41> */
.L_x_3106:
        /* <DEDUP_REMOVED lines=12> */
.L_x_3105:
[----:B------:R-:W-:Y:S05]  /*19c60*/  BSYNC B0 ;  /* 0x0000000000007941 */ /* 0x000fea0003800000 */
.L_x_3104:
        /* <DEDUP_REMOVED lines=20> */
.L_x_3102:
        /* <DEDUP_REMOVED lines=20> */
.L_x_3107:
        /* <DEDUP_REMOVED lines=26> */
[----:B------:R-:W-:Y:S01]  /*1a090*/  IMAD R6, R6, R2, R9 ;  /* 0x0000000206067224 */ /* 0x000fe200078e0209 */
[----:B------:R-:W-:Y:S02]  /*1a0a0*/  MOV R2, RZ ;  /* 0x000000ff00027202 */ /* 0x000fe40000000f00 */
        /* <DEDUP_REMOVED lines=31> */
.L_x_3103:
[----:B------:R-:W-:Y:S01]  /*1a2a0*/  IMAD.MOV.U32 R17, RZ, RZ, RZ ;  /* 0x000000ffff117224 */ /* 0x000fe200078e00ff */
[----:B------:R-:W-:Y:S01]  /*1a2b0*/  MOV R18, RZ ;  /* 0x000000ff00127202 */ /* 0x000fe20000000f00 */
[----:B------:R-:W-:-:S07]  /*1a2c0*/  IMAD.U32 R16, RZ, RZ, UR6 ;  /* 0x00000006ff107e24 */ /* 0x000fce000f8e00ff */
.L_x_3108:
[----:B------:R-:W-:-:S13]  /*1a2d0*/  ISETP.NE.AND P0, PT, R5, RZ, PT ;  /* 0x000000ff0500720c */ /* 0x000fda0003f05270 */
[----:B------:R-:W0:Y:S01]  /*1a2e0*/  @!P0 S2R R3, SR_CgaCtaId ;  /* 0x0000000000038919 */ /* 0x000e220000008800 */
[----:B------:R-:W-:-:S04]  /*1a2f0*/  @!P0 MOV R2, 0x400 ;  /* 0x0000040000028802 */ /* 0x000fc80000000f00 */
[----:B0-----:R-:W-:-:S05]  /*1a300*/  @!P0 LEA R2, R3, R2, 0x18 ;  /* 0x0000000203028211 */ /* 0x001fca00078ec0ff */
[----:B------:R1:W-:Y:S01]  /*1a310*/  @!P0 STS.128 [R2+0x288d0], R16 ;  /* 0x0288d01002008388 */ /* 0x0003e20000000c00 */
[----:B------:R-:W-:Y:S06]  /*1a320*/  BAR.ARV 0x5, 0x180 ;  /* 0x0146000000007b1d */ /* 0x000fec0000002000 */
.L_x_3101:
[----:B------:R2:W-:Y:S01]  /*1a330*/  STL [R1+0x24], RZ ;  /* 0x000024ff01007387 */ /* 0x0005e20000100800 */
[----:B------:R-:W-:Y:S01]  /*1a340*/  ULDC UR4, c[0x0][0xc3c] ;  /* 0x00030f0000047ab9 */ /* 0x000fe20000000800 */
[----:B------:R-:W-:Y:S01]  /*1a350*/  IMAD.MOV.U32 R28, RZ, RZ, 0x1 ;  /* 0x00000001ff1c7424 */ /* 0x000fe200078e00ff */
[----:B0-----:R-:W-:Y:S01]  /*1a360*/  ISETP.GE.AND P0, PT, R19, UR4, PT ;  /* 0x0000000413007c0c */ /* 0x001fe2000bf06270 */
[----:B------:R-:W-:-:S12]  /*1a370*/  IMAD.MOV.U32 R25, RZ, RZ, RZ ;  /* 0x000000ffff197224 */ /* 0x000fd800078e00ff */
[----:B--2---:R-:W-:Y:S05]  /*1a380*/  @P0 BRA `(.L_x_3109) ;  /* 0x0000005c007c0947 */ /* 0x004fea0003800000 */
[----:B------:R-:W0:Y:S01]  /*1a390*/  S2UR UR5, SR_CgaCtaId ;  /* 0x00000000000579c3 */ /* 0x000e220000008800 */
[C---:B------:R-:W-:Y:S01]  /*1a3a0*/  IMAD.SHL.U32 R31, R0.reuse, 0x8, RZ ;  /* 0x00000008001f7824 */ /* 0x040fe200078e00ff */
[----:B-1----:R-:W-:Y:S01]  /*1a3b0*/  LOP3.LUT R2, R0, 0x7f, RZ, 0xc0, !PT ;  /* 0x0000007f00027812 */ /* 0x002fe200078ec0ff */
        /* <DEDUP_REMOVED lines=12> */
[----:B------:R-:W-:Y:S01]  /*1a480*/  IMAD.MOV.U32 R27, RZ, RZ, RZ ;  /* 0x000000ffff1b7224 */ /* 0x000fe200078e00ff */
[----:B------:R-:W-:Y:S01]  /*1a490*/  LOP3.LUT R0, R0, 0x70, RZ, 0xc0, !PT ;  /* 0x0000007000007812 */ /* 0x000fe200078ec0ff */
[----:B------:R-:W-:Y:S01]  /*1a4a0*/  IMAD.MOV.U32 R29, RZ, RZ, 0x1 ;  /* 0x00000001ff1d7424 */ /* 0x000fe200078e00ff */
[----:B------:R-:W-:Y:S01]  /*1a4b0*/  LOP3.LUT R30, R31, 0x40, RZ, 0xfc, !PT ;  /* 0x000000401f1e7812 */ /* 0x000fe200078efcff */
[----:B------:R-:W-:Y:S01]  /*1a4c0*/  ULOP3.LUT UR38, UR36, 0x2, URZ, 0xfc, !UPT ;  /* 0x0000000224267892 */ /* 0x000fe2000f8efc3f */
[----:B------:R-:W-:Y:S01]  /*1a4d0*/  LOP3.LUT R2, R2, R0, RZ, 0xfc, !PT ;  /* 0x0000000002027212 */ /* 0x000fe200078efcff */
[----:B------:R-:W-:Y:S01]  /*1a4e0*/  ULDC.64 UR40, c[0x0][0x198] ;  /* 0x0000660000287ab9 */ /* 0x000fe20000000a00 */
[----:B------:R-:W-:Y:S01]  /*1a4f0*/  ULDC UR37, c[0x0][0xc] ;  /* 0x0000030000257ab9 */ /* 0x000fe20000000800 */
[----:B0-----:R-:W-:-:S06]  /*1a500*/  ULEA UR4, UR5, UR4, 0x18 ;  /* 0x0000000405047291 */ /* 0x001fcc000f8ec03f */
[----:B------:R-:W-:-:S05]  /*1a510*/  IMAD.U32 R22, RZ, RZ, UR4 ;  /* 0x00000004ff167e24 */ /* 0x000fca000f8e00ff */
[----:B------:R-:W-:-:S05]  /*1a520*/  LEA R0, R36, R22, 0x1 ;  /* 0x0000001624007211 */ /* 0x000fca00078e08ff */
[----:B------:R1:W-:Y:S02]  /*1a530*/  STL [R1+0x8], R0 ;  /* 0x0000080001007387 */ /* 0x0003e40000100800 */
.L_x_3208:
[----:B0-----:R-:W0:Y:S02]  /*1a540*/  LDC.64 R2, c[0x0][0xc88] ;  /* 0x00032200ff027b82 */ /* 0x001e240000000a00 */
[----:B0-----:R-:W-:-:S05]  /*1a550*/  IMAD.WIDE R2, R19, 0x4, R2 ;  /* 0x0000000413027825 */ /* 0x001fca00078e0202 */
[----:B-1----:R-:W1:Y:S01]  /*1a560*/  LDG.E R33, desc[UR42][R2.64] ;  /* 0x0000002a02217981 */ /* 0x002e62000c1e1900 */
[----:B------:R-:W-:Y:S05]  /*1a570*/  YIELD ;  /* 0x0000000000007946 */ /* 0x000fea0003800000 */
[----:B------:R-:W-:Y:S01]  /*1a580*/  ULDC.64 UR4, c[0x0][0xa28] ;  /* 0x00028a0000047ab9 */ /* 0x000fe20000000a00 */
[----:B------:R-:W-:Y:S01]  /*1a590*/  IMAD.MOV.U32 R11, RZ, RZ, RZ ;  /* 0x000000ffff0b7224 */ /* 0x000fe200078e00ff */
[----:B------:R-:W-:Y:S01]  /*1a5a0*/  ISETP.NE.U32.AND P0, PT, RZ, UR4, PT ;  /* 0x00000004ff007c0c */ /* 0x000fe2000bf05070 */
[----:B------:R-:W-:Y:S01]  /*1a5b0*/  IMAD.MOV.U32 R6, RZ, RZ, RZ ;  /* 0x000000ffff067224 */ /* 0x000fe200078e00ff */
[----:B------:R-:W-:Y:S01]  /*1a5c0*/  ULDC.64 UR8, c[0x0][0xa18] ;  /* 0x0002860000087ab9 */ /* 0x000fe20000000a00 */
        /* <DEDUP_REMOVED lines=9> */
[----:B------:R1:W2:Y:S01]  /*1a660*/  @P0 LDG.E R11, desc[UR42][R2.64] ;  /* 0x0000002a020b0981 */ /* 0x0002a2000c1e1900 */
        /* <DEDUP_REMOVED lines=10> */
[----:B---3--:R-:W3:Y:S01]  /*1a710*/  @P0 LDG.E R6, desc[UR42][R2.64] ;  /* 0x0000002a02060981 */ /* 0x008ee2000c1e1900 */
        /* <DEDUP_REMOVED lines=14> */
[----:B------:R-:W-:-:S03]  /*1a800*/  UIMAD UR4, UR4, UR5, URZ ;  /* 0x00000005040472a4 */ /* 0x000fc6000f8e023f */
[----:B------:R-:W-:Y:S02]  /*1a810*/  ULDC UR5, c[0x0][0x348] ;  /* 0x0000d20000057ab9 */ /* 0x000fe40000000800 */
[----:B0-----:R-:W-:Y:S01]  /*1a820*/  IMAD.U32 R7, RZ, RZ, UR5 ;  /* 0x00000005ff077e24 */ /* 0x001fe2000f8e00ff */
[----:B---3--:R0:W-:Y:S04]  /*1a830*/  STL [R1+0x14], R8 ;  /* 0x0000140801007387 */ /* 0x0081e80000100800 */
[----:B--2---:R1:W-:Y:S01]  /*1a840*/  STL [R1], R11 ;  /* 0x0000000b01007387 */ /* 0x0043e20000100800 */
[----:B------:R-:W-:Y:S02]  /*1a850*/  IMAD.MOV.U32 R10, RZ, RZ, R8 ;  /* 0x000000ffff0a7224 */ /* 0x000fe400078e0008 */
[----:B0-----:R-:W-:Y:S01]  /*1a860*/  IMAD.U32 R8, RZ, RZ, UR4 ;  /* 0x00000004ff087e24 */ /* 0x001fe2000f8e00ff */
[----:B----4-:R-:W-:Y:S06]  /*1a870*/  @P2 BRA `(.L_x_3110) ;  /* 0x0000000000142947 */ /* 0x010fec0003800000 */
[----:B------:R-:W-:Y:S05]  /*1a880*/  @!P0 BRA `(.L_x_3110) ;  /* 0x0000000000108947 */ /* 0x000fea0003800000 */
[----:B------:R-:W2:Y:S04]  /*1a890*/  LDG.E R9, desc[UR42][R2.64] ;  /* 0x0000002a02097981 */ /* 0x000ea8000c1e1900 */
[----:B------:R-:W2:Y:S02]  /*1a8a0*/  LDG.E R6, desc[UR42][R2.64+0x4] ;  /* 0x0000042a02067981 */ /* 0x000ea4000c1e1900 */
[----:B--2---:R-:W-:-:S05]  /*1a8b0*/  IMAD.IADD R10, R6, 0x1, -R9 ;  /* 0x00000001060a7824 */ /* 0x004fca00078e0a09 */
[----:B------:R0:W-:Y:S02]  /*1a8c0*/  STL [R1+0x14], R10 ;  /* 0x0000140a01007387 */ /* 0x0001e40000100800 */
.L_x_3110:
        /* <DEDUP_REMOVED lines=9> */
.L_x_3111:
[----:B------:R-:W-:Y:S02]  /*1a960*/  ULDC.64 UR4, c[0x0][0xa08] ;  /* 0x0002820000047ab9 */ /* 0x000fe40000000a00 */
[----:B------:R-:W-:-:S04]  /*1a970*/  ISETP.NE.U32.AND P0, PT, RZ, UR4, PT ;  /* 0x00000004ff007c0c */ /* 0x000fc8000bf05070 */
[----:B------:R-:W-:-:S13]  /*1a980*/  ISETP.NE.AND.EX P0, PT, RZ, UR5, PT, P0 ;  /* 0x00000005ff007c0c */ /* 0x000fda000bf05300 */
[----:B------:R-:W-:Y:S05]  /*1a990*/  @!P0 BRA `(.L_x_3112) ;  /* 0x0000000000148947 */ /* 0x000fea0003800000 */
[----:B------:R-:W2:Y:S02]  /*1a9a0*/  LDC.64 R2, c[0x0][0xa08] ;  /* 0x00028200ff027b82 */ /* 0x000ea40000000a00 */
[----:B--2---:R-:W-:-:S05]  /*1a9b0*/  IMAD.WIDE R2, R34, 0x4, R2 ;  /* 0x0000000422027825 */ /* 0x004fca00078e0202 */
[----:B------:R-:W2:Y:S04]  /*1a9c0*/  LDG.E R8, desc[UR42][R2.64] ;  /* 0x0000002a02087981 */ /* 0x000ea8000c1e1900 */
[----:B------:R-:W2:Y:S02]  /*1a9d0*/  LDG.E R9, desc[UR42][R2.64+0x4] ;  /* 0x0000042a02097981 */ /* 0x000ea4000c1e1900 */
[----:B--2---:R-:W-:-:S07]  /*1a9e0*/  IADD3 R8, -R8, R9, RZ ;  /* 0x0000000908087210 */ /* 0x004fce0007ffe1ff */
.L_x_3112:
[----:B--2---:R-:W2:Y:S01]  /*1a9f0*/  @P1 LDG.E R2, desc[UR42][R4.64] ;  /* 0x0000002a04021981 */ /* 0x004ea2000c1e1900 */
[----:B------:R-:W3:Y:S03]  /*1aa00*/  LDC R3, c[0x0][0x448] ;  /* 0x00011200ff037b82 */ /* 0x000ee60000000800 */
[----:B------:R4:W2:Y:S01]  /*1aa10*/  @P1 LDG.E R9, desc[UR42][R4.64+0x4] ;  /* 0x0000042a04091981 */ /* 0x0008a2000c1e1900 */
[----:B-----5:R-:W-:Y:S01]  /*1aa20*/  IMAD.IADD R8, R8, 0x1, -R11 ;  /* 0x0000000108087824 */ /* 0x020fe200078e0a0b */
[----:B------:R-:W-:Y:S03]  /*1aa30*/  BSSY B0, `(.L_x_3113) ;  /* 0x0000127000007945 */ /* 0x000fe60003800000 */
[----:B----4-:R-:W-:-:S05]  /*1aa40*/  IMAD.MOV R4, RZ, RZ, -R8 ;  /* 0x000000ffff047224 */ /* 0x010fca00078e0a08 */
[----:B------:R-:W-:Y:S02]  /*1aa50*/  VIMNMX R4, RZ, R4, !PT ;  /* 0x00000004ff047248 */ /* 0x000fe40007fe0100 */
[----:B---3--:R-:W-:-:S13]  /*1aa60*/  ISETP.NE.AND P0, PT, R3, 0x1, PT ;  /* 0x000000010300780c */ /* 0x008fda0003f05270 */
[----:B------:R-:W3:Y:S08]  /*1aa70*/  @P0 LDC R3, c[0x0][0x44c] ;  /* 0x00011300ff030b82 */ /* 0x000ef00000000800 */
[----:B------:R-:W4:Y:S01]  /*1aa80*/  @P0 LDC R6, c[0x0][0x450] ;  /* 0x00011400ff060b82 */ /* 0x000f220000000800 */
[----:B--2---:R-:W-:Y:S02]  /*1aa90*/  @P1 IMAD.IADD R7, R9, 0x1, -R2 ;  /* 0x0000000109071824 */ /* 0x004fe400078e0a02 */
[----:B------:R-:W-:-:S02]  /*1aaa0*/  IMAD.SHL.U32 R2, R17, 0x80, RZ ;  /* 0x0000008011027824 */ /* 0x000fc400078e00ff */
[----:B------:R-:W-:Y:S02]  /*1aab0*/  IMAD.IADD R37, R8, 0x1, R7 ;  /* 0x0000000108257824 */ /* 0x000fe400078e0207 */
[----:B------:R-:W-:Y:S02]  /*1aac0*/  VIADD R2, R2, 0x7f ;  /* 0x0000007f02027836 */ /* 0x000fe40000000000 */
[----:B------:R-:W-:Y:S02]  /*1aad0*/  VIADD R5, R37, 0x7f ;  /* 0x0000007f25057836 */ /* 0x000fe40000000000 */
[----:B---3--:R-:W-:-:S04]  /*1aae0*/  @P0 IMAD.HI.U32 R9, R2, R3, RZ ;  /* 0x0000000302090227 */ /* 0x008fc800078e00ff */
[----:B------:R-:W-:Y:S01]  /*1aaf0*/  IMAD.MOV.U32 R3, RZ, RZ, R2 ;  /* 0x000000ffff037224 */ /* 0x000fe200078e0002 */
[----:B----4-:R-:W-:Y:S02]  /*1ab00*/  @P0 SHF.R.U32.HI R3, RZ, R6, R9 ;  /* 0x00000006ff030219 */ /* 0x010fe40000011609 */
[----:B------:R-:W-:Y:S02]  /*1ab10*/  IADD3 R6, R37, 0x80, -R10 ;  /* 0x0000008025067810 */ /* 0x000fe40007ffe80a */
[----:B------:R-:W-:-:S03]  /*1ab20*/  SHF.R.S32.HI R2, RZ, 0x1f, R5 ;  /* 0x0000001fff027819 */ /* 0x000fc60000011405 */
[----:B------:R-:W-:Y:S01]  /*1ab30*/  IMAD.IADD R3, R6, 0x1, R3 ;  /* 0x0000000106037824 */ /* 0x000fe200078e0203 */
[----:B------:R-:W-:-:S04]  /*1ab40*/  LEA.HI R5, R2, R5, RZ, 0x7 ;  /* 0x0000000502057211 */ /* 0x000fc800078f38ff */
        /* <DEDUP_REMOVED lines=8> */
[----:B------:R-:W-:-:S11]  /*1abd0*/  SHF.R.U32.HI R4, RZ, 0x7, R4 ;  /* 0x00000007ff047819 */ /* 0x000fd60000011604 */
[----:B------:R-:W-:-:S04]  /*1abe0*/  @P0 IADD3 R2, R7, 0x7f, RZ ;  /* 0x0000007f07020810 */ /* 0x000fc80007ffe0ff */
        /* <DEDUP_REMOVED lines=10> */
[----:B------:R-:W2:Y:S02]  /*1ac90*/  S2R R7, SR_TID.X ;  /* 0x0000000000077919 */ /* 0x000ea40000002100 */
[----:B--2---:R-:W-:-:S04]  /*1aca0*/  SHF.R.U32.HI R7, RZ, 0x5, R7 ;  /* 0x00000005ff077819 */ /* 0x004fc80000011607 */
[----:B------:R-:W-:-:S05]  /*1acb0*/  LOP3.LUT R7, R7, 0x3, RZ, 0xc0, !PT ;  /* 0x0000000307077812 */ /* 0x000fca00078ec0ff */
[----:B------:R2:W3:Y:S02]  /*1acc0*/  SHFL.IDX PT, R14, R7, RZ, 0x1f ;  /* 0x00001fff070e7589 */ /* 0x0004e400000e0000 */
.L_x_3338:
[----:B---3--:R-:W-:Y:S02]  /*1acd0*/  ISETP.NE.AND P0, PT, R14, RZ, PT ;  /* 0x000000ff0e00720c */ /* 0x008fe40003f05270 */
[----:B------:R-:W-:-:S11]  /*1ace0*/  PLOP3.LUT P6, PT, PT, PT, PT, 0x8, 0x0 ;  /* 0x000000000000781c */ /* 0x000fd60003fce170 */
[----:B------:R-:W-:Y:S05]  /*1acf0*/  @P0 BRA `(.L_x_3116) ;  /* 0x00000000000c0947 */ /* 0x000fea0003800000 */
[----:B------:R-:W-:-:S03]  /*1ad00*/  UMOV UR4, 0xffffffff ;  /* 0xffffffff00047882 */ /* 0x000fc60000000000 */
[----:B------:R-:W-:Y:S05]  /*1ad10*/  BRA.DIV UR4, `(.L_x_3117) ;  /* 0x0000008204747947 */ /* 0x000fea000b800000 */
[----:B------:R-:W-:-:S13]  /*1ad20*/  ELECT P6, URZ, PT ;  /* 0x00000000003f782f */ /* 0x000fda00038c0000 */
.L_x_3116:
[----:B--2---:R-:W2:Y:S01]  /*1ad30*/  LDL R7, [R1+0x24] ;  /* 0x0000240001077983 */ /* 0x004ea20000100800 */
[----:B------:R-:W-:Y:S01]  /*1ad40*/  BSSY B1, `(.L_x_3118) ;  /* 0x0000008000017945 */ /* 0x000fe20003800000 */
[----:B--2---:R-:W-:-:S05]  /*1ad50*/  VIADD R7, R7, 0x1 ;  /* 0x0000000107077836 */ /* 0x004fca0000000000 */
[----:B------:R-:W-:-:S04]  /*1ad60*/  LEA.HI R8, R7, R7, RZ, 0x1 ;  /* 0x0000000707087211 */ /* 0x000fc800078f08ff */
[----:B------:R-:W-:-:S05]  /*1ad70*/  LOP3.LUT R8, R8, 0xfffffffe, RZ, 0xc0, !PT ;  /* 0xfffffffe08087812 */ /* 0x000fca00078ec0ff */
[----:B------:R-:W-:-:S05]  /*1ad80*/  IMAD.IADD R7, R7, 0x1, -R8 ;  /* 0x0000000107077824 */ /* 0x000fca00078e0a08 */
[----:B------:R-:W-:-:S04]  /*1ad90*/  SHF.L.U32 R7, R7, 0x1f, RZ ;  /* 0x0000001f07077819 */ /* 0x000fc800000006ff */
[----:B------:R-:W2:Y:S02]  /*1ada0*/  SYNCS.PHASECHK.TRANS64.TRYWAIT P0, [R22+URZ+0x28820], R7 ;  /* 0x02882007160075a7 */ /* 0x000ea4000800017f */
[----:B--2---:R-:W-:Y:S05]  /*1adb0*/  @!P0 BRA `(.L_x_3119) ;  /* 0x00000080006c8947 */ /* 0x004fea0003800000 */
.L_x_3341:
[----:B------:R-:W-:Y:S05]  /*1adc0*/  BSYNC B1 ;  /* 0x0000000000017941 */ /* 0x000fea0003800000 */
.L_x_3118:
[----:B------:R-:W-:Y:S04]  /*1add0*/  BSSY B1, `(.L_x_3120) ;  /* 0x000006e000017945 */ /* 0x000fe80003800000 */
[----:B------:R-:W-:Y:S05]  /*1ade0*/  @!P6 BRA `(.L_x_3121) ;  /* 0x0000000400b0e947 */ /* 0x000fea0003800000 */
[----:B--2---:R-:W-:Y:S01]  /*1adf0*/  IMAD R7, R27, 0x8, R22 ;  /* 0x000000081b077824 */ /* 0x004fe200078e0216 */
[----:B------:R-:W-:Y:S01]  /*1ae00*/  SHF.L.U32 R8, R29, 0x1f, RZ ;  /* 0x0000001f1d087819 */ /* 0x000fe200000006ff */
[----:B------:R-:W2:Y:S01]  /*1ae10*/  S2R R9, SR_TID.X ;  /* 0x0000000000097919 */ /* 0x000ea20000002100 */
[----:B------:R-:W-:Y:S02]  /*1ae20*/  BSSY B2, `(.L_x_3122) ;  /* 0x0000005000027945 */ /* 0x000fe40003800000 */
[----:B------:R-:W3:Y:S01]  /*1ae30*/  SYNCS.PHASECHK.TRANS64.TRYWAIT P0, [R7+URZ+0x288a0], R8 ;  /* 0x0288a008070075a7 */ /* 0x000ee2000800017f */
[----:B--2---:R-:W-:-:S04]  /*1ae40*/  LOP3.LUT R9, R9, 0x7f, RZ, 0xc0, !PT ;  /* 0x0000007f09097812 */ /* 0x004fc800078ec0ff */
[----:B------:R-:W-:Y:S01]  /*1ae50*/  ISETP.NE.AND P1, PT, R9, RZ, PT ;  /* 0x000000ff0900720c */ /* 0x000fe20003f25270 */
[----:B---3--:R-:W-:-:S12]  /*1ae60*/  @!P0 BRA `(.L_x_3123) ;  /* 0x0000008000548947 */ /* 0x008fd80003800000 */
.L_x_3342:
[----:B------:R-:W-:Y:S05]  /*1ae70*/  BSYNC B2 ;  /* 0x0000000000027941 */ /* 0x000fea0003800000 */
.L_x_3122:
[----:B------:R-:W-:Y:S04]  /*1ae80*/  BSSY B2, `(.L_x_3124) ;  /* 0x0000009000027945 */ /* 0x000fe80003800000 */
[----:B------:R-:W-:Y:S05]  /*1ae90*/  @P1 BRA `(.L_x_3125) ;  /* 0x00000000001c1947 */ /* 0x000fea0003800000 */
[----:B0-----:R-:W0:Y:S01]  /*1aea0*/  S2R R10, SR_TID.X ;  /* 0x00000000000a7919 */ /* 0x001e220000002100 */
[----:B------:R-:W-:-:S04]  /*1aeb0*/  IMAD.MOV.U32 R9, RZ, RZ, 0x8000 ;  /* 0x00008000ff097424 */ /* 0x000fc800078e00ff */
[----:B------:R3:W-:Y:S01]  /*1aec0*/  SYNCS.ARRIVE.TRANS64 RZ, [R7+URZ+0x28890], R9 ;  /* 0x0288900907ff79a7 */ /* 0x0007e2000800003f */
[----:B0-----:R-:W-:-:S04]  /*1aed0*/  LOP3.LUT R10, R10, 0x1f, RZ, 0xc0, !PT ;  /* 0x0000001f0a0a7812 */ /* 0x001fc800078ec0ff */
[----:B------:R-:W-:-:S13]  /*1aee0*/  ISETP.NE.AND P0, PT, R10, RZ, PT ;  /* 0x000000ff0a00720c */ /* 0x000fda0003f05270 */
[----:B---3--:R-:W-:Y:S05]  /*1aef0*/  @!P0 BRA `(.L_x_3125) ;  /* 0x0000000000048947 */ /* 0x008fea0003800000 */
[----:B------:R-:W-:Y:S01]  /*1af00*/  BPT.TRAP 0x1 ;  /* 0x000000040000795c */ /* 0x000fe20000300000 */
.L_x_3125:
[----:B------:R-:W-:Y:S05]  /*1af10*/  BSYNC B2 ;  /* 0x0000000000027941 */ /* 0x000fea0003800000 */
.L_x_3124:
[----:B------:R-:W-:Y:S01]  /*1af20*/  IMAD.MOV.U32 R14, RZ, RZ, RZ ;  /* 0x000000ffff0e7224 */ /* 0x000fe200078e00ff */
[----:B------:R-:W-:Y:S01]  /*1af30*/  UIADD3 UR4, UP0, UR40, 0x570, URZ ;  /* 0x0000057028047890 */ /* 0x000fe2000ff1e03f */
[----:B------:R-:W-:Y:S01]  /*1af40*/  IMAD R9, R3, 0x80, R0 ;  /* 0x0000008003097824 */ /* 0x000fe200078e0200 */
[----:B------:R-:W-:Y:S01]  /*1af50*/  PLOP3.LUT P0, PT, PT, PT, PT, 0x80, 0x0 ;  /* 0x000000000000781c */ /* 0x000fe20003f0f070 */
[----:B0-----:R-:W-:Y:S01]  /*1af60*/  IMAD R10, R27, 0x8000, R22 ;  /* 0x000080001b0a7824 */ /* 0x001fe200078e0216 */
[----:B------:R-:W-:Y:S01]  /*1af70*/  R2UR UR10, R14 ;  /* 0x000000000e0a72ca */ /* 0x000fe200000e0000 */
[----:B------:R-:W-:Y:S01]  /*1af80*/  VIADD R9, R9, 0xffffff80 ;  /* 0xffffff8009097836 */ /* 0x000fe20000000000 */
[----:B------:R-:W-:Y:S01]  /*1af90*/  IADD3 R12, R7, 0x28890, RZ ;  /* 0x00028890070c7810 */ /* 0x000fe20007ffe0ff */
[----:B-1----:R-:W-:Y:S01]  /*1afa0*/  IMAD.SHL.U32 R11, R27, 0x4000, RZ ;  /* 0x000040001b0b7824 */ /* 0x002fe200078e00ff */
[----:B------:R-:W-:Y:S01]  /*1afb0*/  UIADD3.X UR5, URZ, UR41, URZ, UP0, !UPT ;  /* 0x000000293f057290 */ /* 0x000fe200087fe43f */
[----:B------:R-:W-:Y:S01]  /*1afc0*/  VIADD R13, R10, 0x18400 ;  /* 0x000184000a0d7836 */ /* 0x000fe20000000000 */
[----:B------:R-:W-:Y:S01]  /*1afd0*/  UMOV UR6, 0x0 ;  /* 0x0000000000067882 */ /* 0x000fe20000000000 */
[----:B------:R-:W-:-:S09]  /*1afe0*/  UMOV UR7, 0x12f00000 ;  /* 0x12f0000000077882 */ /* 0x000fd20000000000 */
.L_x_3126:
        /* <DEDUP_REMOVED lines=16> */
.L_x_3127:
        /* <DEDUP_REMOVED lines=13> */
.L_x_3343:
[----:B------:R-:W-:Y:S05]  /*1b1c0*/  BSYNC B2 ;  /* 0x0000000000027941 */ /* 0x000fea0003800000 */
.L_x_3128:
[----:B------:R-:W-:Y:S01]  /*1b1d0*/  BSSY B2, `(.L_x_3130) ;  /* 0x000000b000027945 */ /* 0x000fe20003800000 */
[----:B------:R-:W-:Y:S02]  /*1b1e0*/  IMAD.MOV.U32 R12, RZ, RZ, 0x0 ;  /* 0x00000000ff0c7424 */ /* 0x000fe400078e00ff */
[----:B------:R-:W-:Y:S01]  /*1b1f0*/  IMAD.MOV.U32 R13, RZ, RZ, 0x12f00000 ;  /* 0x12f00000ff0d7424 */ /* 0x000fe200078e00ff */
[----:B------:R-:W-:Y:S06]  /*1b200*/  @P1 BRA `(.L_x_3131) ;  /* 0x00000000001c1947 */ /* 0x000fec0003800000 */
[----:B------:R-:W1:Y:S01]  /*1b210*/  S2R R10, SR_TID.X ;  /* 0x00000000000a7919 */ /* 0x000e620000002100 */
[----:B0-2---:R-:W-:-:S04]  /*1b220*/  IMAD.MOV.U32 R8, RZ, RZ, 0x8000 ;  /* 0x00008000ff087424 */ /* 0x005fc800078e00ff */
[----:B------:R3:W-:Y:S01]  /*1b230*/  SYNCS.ARRIVE.TRANS64 RZ, [R7+URZ+0x288b0], R8 ;  /* 0x0288b00807ff79a7 */ /* 0x0007e2000800003f */
[----:B-1----:R-:W-:-:S04]  /*1b240*/  LOP3.LUT R10, R10, 0x1f, RZ, 0xc0, !PT ;  /* 0x0000001f0a0a7812 */ /* 0x002fc800078ec0ff */
[----:B------:R-:W-:-:S13]  /*1b250*/  ISETP.NE.AND P0, PT, R10, RZ, PT ;  /* 0x000000ff0a00720c */ /* 0x000fda0003f05270 */
[----:B---3--:R-:W-:Y:S05]  /*1b260*/  @!P0 BRA `(.L_x_3131) ;  /* 0x0000000000048947 */ /* 0x008fea0003800000 */
[----:B------:R-:W-:Y:S01]  /*1b270*/  BPT.TRAP 0x1 ;  /* 0x000000040000795c */ /* 0x000fe20000300000 */
.L_x_3131:
[----:B------:R-:W-:Y:S05]  /*1b280*/  BSYNC B2 ;  /* 0x0000000000027941 */ /* 0x000fea0003800000 */
.L_x_3130:
[----:B------:R-:W-:Y:S01]  /*1b290*/  R2UR UR10, R14 ;  /* 0x000000000e0a72ca */ /* 0x000fe200000e0000 */
[----:B------:R-:W-:Y:S01]  /*1b2a0*/  IMAD R11, R11, 0x2, R22 ;  /* 0x000000020b0b7824 */ /* 0x000fe200078e0216 */
[----:B------:R-:W-:Y:S01]  /*1b2b0*/  R2UR UR6, R12 ;  /* 0x000000000c0672ca */ /* 0x000fe200000e0000 */
[----:B------:R-:W-:Y:S01]  /*1b2c0*/  UIADD3 UR4, UP0, UR40, 0x670, URZ ;  /* 0x0000067028047890 */ /* 0x000fe2000ff1e03f */
[----:B------:R-:W-:Y:S01]  /*1b2d0*/  R2UR UR7, R13 ;  /* 0x000000000d0772ca */ /* 0x000fe200000e0000 */
[----:B0-2---:R-:W-:Y:S01]  /*1b2e0*/  VIADD R7, R7, 0x288b0 ;  /* 0x000288b007077836 */ /* 0x005fe20000000000 */
[----:B------:R-:W-:Y:S01]  /*1b2f0*/  PLOP3.LUT P0, PT, PT, PT, PT, 0x80, 0x0 ;  /* 0x000000000000781c */ /* 0x000fe20003f0f070 */
[----:B------:R-:W-:Y:S01]  /*1b300*/  VIADD R8, R11, 0x400 ;  /* 0x000004000b087836 */ /* 0x000fe20000000000 */
[----:B------:R-:W-:-:S12]  /*1b310*/  UIADD3.X UR5, URZ, UR41, URZ, UP0, !UPT ;  /* 0x000000293f057290 */ /* 0x000fd800087fe43f */
.L_x_3132:
        /* <DEDUP_REMOVED lines=15> */
.L_x_3133:
        /* <DEDUP_REMOVED lines=9> */
[----:B---3--:R-:W-:Y:S05]  /*1b4a0*/  @P0 BRA.U.ANY `(.L_x_3133) ;  /* 0xfffffffd00d80947 */ /* 0x008fea000393ffff */
.L_x_3121:
[----:B------:R-:W-:Y:S05]  /*1b4b0*/  BSYNC B1 ;  /* 0x0000000000017941 */ /* 0x000fea0003800000 */
.L_x_3120:
[----:B-1----:R-:W-:Y:S01]  /*1b4c0*/  VIADD R11, R3, 0xfffffffe ;  /* 0xfffffffe030b7836 */ /* 0x002fe20000000000 */
[----:B------:R-:W-:Y:S02]  /*1b4d0*/  IADD3 R27, R27, 0x1, RZ ;  /* 0x000000011b1b7810 */ /* 0x000fe40007ffe0ff */
[----:B------:R-:W-:Y:S02]  /*1b4e0*/  PLOP3.LUT P0, PT, PT, PT, PT, 0x8, 0x0 ;  /* 0x000000000000781c */ /* 0x000fe40003f0e170 */
[----:B------:R-:W-:Y:S02]  /*1b4f0*/  ISETP.GE.AND P2, PT, R11, R4, PT ;  /* 0x000000040b00720c */ /* 0x000fe40003f46270 */
[----:B------:R-:W-:-:S04]  /*1b500*/  ISETP.NE.AND P1, PT, R27, 0x2, PT ;  /* 0x000000021b00780c */ /* 0x000fc80003f25270 */
[----:B------:R-:W-:Y:S02]  /*1b510*/  SEL R8, RZ, 0x1, P1 ;  /* 0x00000001ff087807 */ /* 0x000fe40000800000 */
[----:B------:R-:W-:Y:S02]  /*1b520*/  SEL R27, R27, RZ, P1 ;  /* 0x000000ff1b1b7207 */ /* 0x000fe40000800000 */
[----:B------:R-:W-:-:S03]  /*1b530*/  LOP3.LUT R29, R29, R8, RZ, 0x3c, !PT ;  /* 0x000000081d1d7212 */ /* 0x000fc600078e3cff */
[----:B------:R-:W-:Y:S05]  /*1b540*/  @!P2 BRA `(.L_x_3114) ;  /* 0x0000000400d4a947 */ /* 0x000fea0003800000 */
.L_x_3148:
[----:B------:R-:W-:Y:S05]  /*1b550*/  YIELD ;  /* 0x0000000000007946 */ /* 0x000fea0003800000 */
        /* <DEDUP_REMOVED lines=10> */
.L_x_3344:
[----:B------:R-:W-:Y:S05]  /*1b600*/  BSYNC B2 ;  /* 0x0000000000027941 */ /* 0x000fea0003800000 */
.L_x_3136:
[----:B------:R-:W-:Y:S04]  /*1b610*/  BSSY B2, `(.L_x_3138) ;  /* 0x0000009000027945 */ /* 0x000fe80003800000 */
[----:B------:R-:W-:Y:S05]  /*1b620*/  @P2 BRA `(.L_x_3139) ;  /* 0x00000000001c2947 */ /* 0x000fea0003800000 */
[----:B--2---:R-:W1:Y:S01]  /*1b630*/  S2R R7, SR_TID.X ;  /* 0x0000000000077919 */ /* 0x004e620000002100 */
[----:B------:R-:W-:-:S04]  /*1b640*/  IMAD.MOV.U32 R3, RZ, RZ, 0x8000 ;  /* 0x00008000ff037424 */ /* 0x000fc800078e00ff */
[----:B------:R3:W-:Y:S01]  /*1b650*/  SYNCS.ARRIVE.TRANS64 RZ, [R10+URZ+0x28890], R3 ;  /* 0x028890030aff79a7 */ /* 0x0007e2000800003f */
[----:B-1----:R-:W-:-:S04]  /*1b660*/  LOP3.LUT R7, R7, 0x1f, RZ, 0xc0, !PT ;  /* 0x0000001f07077812 */ /* 0x002fc800078ec0ff */
[----:B------:R-:W-:-:S13]  /*1b670*/  ISETP.NE.AND P1, PT, R7, RZ, PT ;  /* 0x000000ff0700720c */ /* 0x000fda0003f25270 */
[----:B---3--:R-:W-:Y:S05]  /*1b680*/  @!P1 BRA `(.L_x_3139) ;  /* 0x0000000000049947 */ /* 0x008fea0003800000 */
[----:B------:R-:W-:Y:S01]  /*1b690*/  BPT.TRAP 0x1 ;  /* 0x000000040000795c */ /* 0x000fe20000300000 */
.L_x_3139:
[----:B------:R-:W-:Y:S05]  /*1b6a0*/  BSYNC B2 ;  /* 0x0000000000027941 */ /* 0x000fea0003800000 */
.L_x_3138:
[----:B------:R-:W-:Y:S01]  /*1b6b0*/  IMAD.MOV.U32 R14, RZ, RZ, RZ ;  /* 0x000000ffff0e7224 */ /* 0x000fe200078e00ff */
[----:B------:R-:W-:Y:S01]  /*1b6c0*/  UIADD3 UR4, UP0, UR40, 0x570, URZ ;  /* 0x0000057028047890 */ /* 0x000fe2000ff1e03f */
[----:B------:R-:W-:Y:S01]  /*1b6d0*/  IMAD R8, R27, 0x8000, R22 ;  /* 0x000080001b087824 */ /* 0x000fe200078e0216 */
[----:B------:R-:W-:Y:S01]  /*1b6e0*/  PLOP3.LUT P1, PT, PT, PT, PT, 0x80, 0x0 ;  /* 0x000000000000781c */ /* 0x000fe20003f2f070 */
[----:B--2---:R-:W-:Y:S01]  /*1b6f0*/  IMAD R7, R11, 0x80, R0 ;  /* 0x000000800b077824 */ /* 0x004fe200078e0200 */
[----:B------:R-:W-:Y:S01]  /*1b700*/  R2UR UR10, R14 ;  /* 0x000000000e0a72ca */ /* 0x000fe200000e0000 */
[----:B------:R-:W-:Y:S01]  /*1b710*/  VIADD R3, R10, 0x28890 ;  /* 0x000288900a037836 */ /* 0x000fe20000000000 */
[----:B------:R-:W-:Y:S01]  /*1b720*/  UIADD3.X UR5, URZ, UR41, URZ, UP0, !UPT ;  /* 0x000000293f057290 */ /* 0x000fe200087fe43f */
[----:B------:R-:W-:Y:S01]  /*1b730*/  VIADD R12, R8, 0x18400 ;  /* 0x00018400080c7836 */ /* 0x000fe20000000000 */
[----:B------:R-:W-:Y:S01]  /*1b740*/  UMOV UR6, 0x0 ;  /* 0x0000000000067882 */ /* 0x000fe20000000000 */
[----:B------:R-:W-:-:S10]  /*1b750*/  UMOV UR7, 0x12f00000 ;  /* 0x12f0000000077882 */ /* 0x000fd40000000000 */
.L_x_3140:
        /* <DEDUP_REMOVED lines=16> */
.L_x_3141:
        /* <DEDUP_REMOVED lines=13> */
.L_x_3345:
[----:B------:R-:W-:Y:S05]  /*1b930*/  BSYNC B2 ;  /* 0x0000000000027941 */ /* 0x000fea0003800000 */
.L_x_3142:
[----:B------:R-:W-:Y:S01]  /*1b940*/  BSSY B2, `(.L_x_3144) ;  /* 0x000000b000027945 */ /* 0x000fe20003800000 */
[----:B------:R-:W-:Y:S01]  /*1b950*/  MOV R12, 0x0 ;  /* 0x00000000000c7802 */ /* 0x000fe20000000f00 */
[----:B------:R-:W-:Y:S02]  /*1b960*/  IMAD.MOV.U32 R13, RZ, RZ, 0x12f00000 ;  /* 0x12f00000ff0d7424 */ /* 0x000fe400078e00ff */
[----:B------:R-:W-:Y:S05]  /*1b970*/  @P2 BRA `(.L_x_3145) ;  /* 0x00000000001c2947 */ /* 0x000fea0003800000 */
[----:B------:R-:W2:Y:S01]  /*1b980*/  S2R R20, SR_TID.X ;  /* 0x0000000000147919 */ /* 0x000ea20000002100 */
[----:B------:R-:W-:-:S04]  /*1b990*/  IMAD.MOV.U32 R3, RZ, RZ, 0x8000 ;  /* 0x00008000ff037424 */ /* 0x000fc800078e00ff */
[----:B------:R3:W-:Y:S01]  /*1b9a0*/  SYNCS.ARRIVE.TRANS64 RZ, [R10+URZ+0x288b0], R3 ;  /* 0x0288b0030aff79a7 */ /* 0x0007e2000800003f */
[----:B--2---:R-:W-:-:S04]  /*1b9b0*/  LOP3.LUT R20, R20, 0x1f, RZ, 0xc0, !PT ;  /* 0x0000001f14147812 */ /* 0x004fc800078ec0ff */
[----:B------:R-:W-:-:S13]  /*1b9c0*/  ISETP.NE.AND P1, PT, R20, RZ, PT ;  /* 0x000000ff1400720c */ /* 0x000fda0003f25270 */
[----:B---3--:R-:W-:Y:S05]  /*1b9d0*/  @!P1 BRA `(.L_x_3145) ;  /* 0x0000000000049947 */ /* 0x008fea0003800000 */
[----:B------:R-:W-:Y:S01]  /*1b9e0*/  BPT.TRAP 0x1 ;  /* 0x000000040000795c */ /* 0x000fe20000300000 */
.L_x_3145:
[----:B------:R-:W-:Y:S05]  /*1b9f0*/  BSYNC B2 ;  /* 0x0000000000027941 */ /* 0x000fea0003800000 */
.L_x_3144:
        /* <DEDUP_REMOVED lines=8> */
.L_x_3146:
        /* <DEDUP_REMOVED lines=15> */
.L_x_3147:
        /* <DEDUP_REMOVED lines=10> */
.L_x_3135:
[----:B------:R-:W-:Y:S05]  /*1bc10*/  BSYNC B1 ;  /* 0x0000000000017941 */ /* 0x000fea0003800000 */
.L_x_3134:
        /* <DEDUP_REMOVED lines=8> */
.L_x_3114:
[----:B------:R-:W-:Y:S05]  /*1bca0*/  BSYNC B0 ;  /* 0x0000000000007941 */ /* 0x000fea0003800000 */
.L_x_3113:
[----:B------:R-:W3:Y:S01]  /*1bcb0*/  LDC R0, c[0x0][0x448] ;  /* 0x00011200ff007b82 */ /* 0x000ee20000000800 */
[----:B------:R-:W-:Y:S01]  /*1bcc0*/  LEA R3, R17, 0x7f, 0x7 ;  /* 0x0000007f11037811 */ /* 0x000fe200078e38ff */
[----:B------:R-:W-:Y:S05]  /*1bcd0*/  @!P0 WARPSYNC.ALL ;  /* 0x0000000000008948 */ /* 0x000fea0003800000 */
[----:B------:R-:W-:Y:S01]  /*1bce0*/  BSSY B7, `(.L_x_3149) ;  /* 0x0000387000077945 */ /* 0x000fe20003800000 */
[----:B------:R-:W-:Y:S01]  /*1bcf0*/  @!P0 BAR.SYNC.DEFER_BLOCKING 0xc, 0x180 ;  /* 0x0306000000008b1d */ /* 0x000fe20000010000 */
[----:B---3--:R-:W-:-:S13]  /*1bd00*/  ISETP.NE.AND P1, PT, R0, 0x1, PT ;  /* 0x000000010000780c */ /* 0x008fda0003f25270 */
[----:B------:R-:W3:Y:S08]  /*1bd10*/  @P1 LDC R0, c[0x0][0x44c] ;  /* 0x00011300ff001b82 */ /* 0x000ef00000000800 */
[----:B--2---:R-:W2:Y:S01]  /*1bd20*/  @P1 LDC R7, c[0x0][0x450] ;  /* 0x00011400ff071b82 */ /* 0x004ea20000000800 */
[----:B---3--:R-:W-:-:S05]  /*1bd30*/  @P1 IMAD.HI.U32 R0, R3, R0, RZ ;  /* 0x0000000003001227 */ /* 0x008fca00078e00ff */
[----:B--2---:R-:W-:-:S05]  /*1bd40*/  @P1 SHF.R.U32.HI R3, RZ, R7, R0 ;  /* 0x00000007ff031219 */ /* 0x004fca0000011600 */
[----:B------:R-:W-:-:S05]  /*1bd50*/  IMAD.IADD R3, R6, 0x1, R3 ;  /* 0x0000000106037824 */ /* 0x000fca00078e0203 */
[----:B------:R-:W-:-:S04]  /*1bd60*/  SHF.R.S32.HI R0, RZ, 0x1f, R3 ;  /* 0x0000001fff007819 */ /* 0x000fc80000011403 */
[----:B------:R-:W-:-:S04]  /*1bd70*/  LEA.HI R0, R0, R3, RZ, 0x7 ;  /* 0x0000000300007211 */ /* 0x000fc800078f38ff */
[----:B------:R-:W-:-:S04]  /*1bd80*/  SHF.R.S32.HI R0, RZ, 0x7, R0 ;  /* 0x00000007ff007819 */ /* 0x000fc80000011400 */
[----:B------:R-:W-:-:S04]  /*1bd90*/  VIMNMX R35, R5, R0, PT ;  /* 0x0000000005237248 */ /* 0x000fc80003fe0100 */
[----:B------:R-:W-:Y:S01]  /*1bda0*/  ISETP.GT.AND P0, PT, R35, RZ, PT ;  /* 0x000000ff2300720c */ /* 0x000fe20003f04270 */
[----:B------:R2:W-:-:S12]  /*1bdb0*/  STL [R1+0x10], R35 ;  /* 0x0000102301007387 */ /* 0x0005d80000100800 */
[----:B--2---:R-:W-:Y:S05]  /*1bdc0*/  @P0 BRA `(.L_x_3150) ;  /* 0x0000000000440947 */ /* 0x004fea0003800000 */
[----:B------:R-:W2:Y:S02]  /*1bdd0*/  S2R R8, SR_TID.X ;  /* 0x0000000000087919 */ /* 0x000ea40000002100 */
[----:B--2---:R-:W-:-:S04]  /*1bde0*/  LOP3.LUT R8, R8, 0x7f, RZ, 0xc0, !PT ;  /* 0x0000007f08087812 */ /* 0x004fc800078ec0ff */
[----:B------:R-:W-:-:S13]  /*1bdf0*/  ISETP.NE.AND P0, PT, R8, RZ, PT ;  /* 0x000000ff0800720c */ /* 0x000fda0003f05270 */
[----:B------:R-:W-:Y:S05]  /*1be00*/  @P0 BRA `(.L_x_3151) ;  /* 0x0000003400d00947 */ /* 0x000fea0003800000 */
[----:B------:R-:W2:Y:S01]  /*1be10*/  S2R R5, SR_LANEID ;  /* 0x0000000000057919 */ /* 0x000ea20000000000 */
[----:B------:R-:W-:Y:S01]  /*1be20*/  VOTEU.ANY UR4, UPT, PT ;  /* 0x0000000000047886 */ /* 0x000fe200038e0100 */
[----:B------:R-:W3:Y:S01]  /*1be30*/  LDC.64 R2, c[0x0][0xc60] ;  /* 0x00031800ff027b82 */ /* 0x000ee20000000a00 */
[----:B------:R-:W2:Y:S02]  /*1be40*/  FLO.U32 R0, UR4 ;  /* 0x0000000400007d00 */ /* 0x000ea400080e0000 */
[----:B--2---:R-:W-:-:S06]  /*1be50*/  ISETP.EQ.U32.AND P0, PT, R0, R5, PT ;  /* 0x000000050000720c */ /* 0x004fcc0003f02070 */
[----:B------:R-:W3:Y:S07]  /*1be60*/  POPC R5, UR4 ;  /* 0x0000000400057d09 */ /* 0x000eee0008000000 */
[----:B---3--:R-:W2:Y:S01]  /*1be70*/  @P0 ATOMG.E.ADD.STRONG.GPU PT, R3, desc[UR42][R2.64], R5 ;  /* 0x00000005020309a8 */ /* 0x008ea200081ee1ea */
[----:B------:R-:W3:Y:S02]  /*1be80*/  S2R R4, SR_LTMASK ;  /* 0x0000000000047919 */ /* 0x000ee40000003900 */
[----:B---3--:R-:W-:-:S04]  /*1be90*/  LOP3.LUT R4, R4, UR4, RZ, 0xc0, !PT ;  /* 0x0000000404047c12 */ /* 0x008fc8000f8ec0ff */
[----:B------:R-:W3:Y:S01]  /*1bea0*/  POPC R7, R4 ;  /* 0x0000000400077309 */ /* 0x000ee20000000000 */
[----:B--2---:R-:W3:Y:S02]  /*1beb0*/  SHFL.IDX PT, R0, R3, R0, 0x1f ;  /* 0x00001f0003007589 */ /* 0x004ee400000e0000 */
[----:B---3--:R-:W-:Y:S01]  /*1bec0*/  IADD3 R16, R0, UR37, R7 ;  /* 0x0000002500107c10 */ /* 0x008fe2000fffe007 */
[----:B------:R-:W-:Y:S06]  /*1bed0*/  BRA `(.L_x_3151) ;  /* 0x00000034009c7947 */ /* 0x000fec0003800000 */
.L_x_3150:
        /* <DEDUP_REMOVED lines=10> */
[----:B------:R-:W2:Y:S01]  /*1bf80*/  LDC.64 R2, c[0x4][R2] ;  /* 0x0100000002027b82 */ /* 0x000ea20000000a00 */
[----:B------:R-:W-:Y:S02]  /*1bf90*/  IMAD.U32 R6, RZ, RZ, UR8 ;  /* 0x00000008ff067e24 */ /* 0x000fe4000f8e00ff */
[----:B------:R-:W-:Y:S02]  /*1bfa0*/  IMAD.U32 R7, RZ, RZ, UR9 ;  /* 0x00000009ff077e24 */ /* 0x000fe4000f8e00ff */
[----:B0-----:R-:W-:-:S02]  /*1bfb0*/  IMAD.U32 R10, RZ, RZ, UR4 ;  /* 0x00000004ff0a7e24 */ /* 0x001fc4000f8e00ff */
[----:B-1----:R-:W-:Y:S02]  /*1bfc0*/  IMAD.U32 R11, RZ, RZ, UR5 ;  /* 0x00000005ff0b7e24 */ /* 0x002fe4000f8e00ff */
[----:B------:R-:W-:Y:S02]  /*1bfd0*/  IMAD.MOV.U32 R8, RZ, RZ, 0x70 ;  /* 0x00000070ff087424 */ /* 0x000fe400078e00ff */
[----:B------:R-:W-:Y:S02]  /*1bfe0*/  IMAD.MOV.U32 R12, RZ, RZ, 0x1 ;  /* 0x00000001ff0c7424 */ /* 0x000fe400078e00ff */
[----:B------:R-:W-:-:S07]  /*1bff0*/  IMAD.MOV.U32 R13, RZ, RZ, RZ ;  /* 0x000000ffff0d7224 */ /* 0x000fce00078e00ff */
[----:B------:R-:W-:-:S07]  /*1c000*/  LEPC R20, `(.L_x_3153) ;  /* 0x000000001014794e */ /* 0x000fce0000000000 */
[----:B--2---:R-:W-:Y:S05]  /*1c010*/  CALL.ABS.NOINC R2 ;  /* 0x0000000002007343 */ /* 0x004fea0003c00000 */
.L_x_3153:
[----:B------:R-:W-:Y:S05]  /*1c020*/  BSYNC B6 ;  /* 0x0000000000067941 */ /* 0x000fea0003800000 */
.L_x_3152:
        /* <DEDUP_REMOVED lines=8> */
[----:B------:R2:W3:Y:S01]  /*1c0b0*/  LDC.64 R2, c[0x4][R26] ;  /* 0x010000001a027b82 */ /* 0x0004e20000000a00 */
[----:B------:R-:W-:Y:S01]  /*1c0c0*/  IMAD.U32 R4, RZ, RZ, UR6 ;  /* 0x00000006ff047e24 */ /* 0x000fe2000f8e00ff */
[----:B------:R-:W-:Y:S01]  /*1c0d0*/  MOV R6, UR8 ;  /* 0x0000000800067c02 */ /* 0x000fe20008000f00 */
[----:B------:R-:W-:Y:S02]  /*1c0e0*/  IMAD.U32 R5, RZ, RZ, UR7 ;  /* 0x00000007ff057e24 */ /* 0x000fe4000f8e00ff */
[----:B------:R-:W-:Y:S02]  /*1c0f0*/  IMAD.U32 R7, RZ, RZ, UR9 ;  /* 0x00000009ff077e24 */ /* 0x000fe4000f8e00ff */
[----:B0-----:R-:W-:-:S02]  /*1c100*/  IMAD.U32 R10, RZ, RZ, UR4 ;  /* 0x00000004ff0a7e24 */ /* 0x001fc4000f8e00ff */
[----:B-1----:R-:W-:Y:S02]  /*1c110*/  IMAD.U32 R11, RZ, RZ, UR5 ;  /* 0x00000005ff0b7e24 */ /* 0x002fe4000f8e00ff */
[----:B------:R-:W-:Y:S02]  /*1c120*/  IMAD.MOV.U32 R8, RZ, RZ, 0x70 ;  /* 0x00000070ff087424 */ /* 0x000fe400078e00ff */
[----:B------:R-:W-:Y:S02]  /*1c130*/  IMAD.MOV.U32 R12, RZ, RZ, 0x1 ;  /* 0x00000001ff0c7424 */ /* 0x000fe400078e00ff */
[----:B--2---:R-:W-:-:S07]  /*1c140*/  IMAD.MOV.U32 R13, RZ, RZ, RZ ;  /* 0x000000ffff0d7224 */ /* 0x004fce00078e00ff */
[----:B------:R-:W-:-:S07]  /*1c150*/  LEPC R20, `(.L_x_3156) ;  /* 0x000000001014794e */ /* 0x000fce0000000000 */
[----:B---3--:R-:W-:Y:S05]  /*1c160*/  CALL.ABS.NOINC R2 ;  /* 0x0000000002007343 */ /* 0x008fea0003c00000 */
.L_x_3156:
[----:B------:R0:W1:Y:S01]  /*1c170*/  LDC.64 R2, c[0x4][R26] ;  /* 0x010000001a027b82 */ /* 0x0000620000000a00 */
[----:B------:R-:W-:Y:S01]  /*1c180*/  ULDC.64 UR4, c[0x4][0x80] ;  /* 0x0100200000047ab9 */ /* 0x000fe20000000a00 */
[----:B------:R-:W-:Y:S01]  /*1c190*/  ULDC.64 UR6, c[0x4][0x88] ;  /* 0x0100220000067ab9 */ /* 0x000fe20000000a00 */
[----:B------:R-:W-:Y:S01]  /*1c1a0*/  ULDC.64 UR8, c[0x4][0x18] ;  /* 0x0100060000087ab9 */ /* 0x000fe20000000a00 */
        /* <DEDUP_REMOVED lines=11> */
.L_x_3155:
[----:B------:R-:W-:Y:S05]  /*1c260*/  BSYNC B6 ;  /* 0x0000000000067941 */ /* 0x000fea0003800000 */
.L_x_3154:
[----:B------:R-:W-:Y:S01]  /*1c270*/  ULDC.64 UR4, c[0x0][0x9f8] ;  /* 0x00027e0000047ab9 */ /* 0x000fe20000000a00 */
[----:B------:R-:W2:Y:S01]  /*1c280*/  LDL R20, [R1] ;  /* 0x0000000001147983 */ /* 0x000ea20000100800 */
[----:B------:R-:W-:Y:S01]  /*1c290*/  ISETP.NE.U32.AND P0, PT, RZ, UR4, PT ;  /* 0x00000004ff007c0c */ /* 0x000fe2000bf05070 */
[----:B------:R-:W-:Y:S01]  /*1c2a0*/  IMAD.MOV.U32 R26, RZ, RZ, R35 ;  /* 0x000000ffff1a7224 */ /* 0x000fe200078e0023 */
[----:B------:R-:W3:Y:S02]  /*1c2b0*/  LDC R0, c[0x0][0x430] ;  /* 0x00010c00ff007b82 */ /* 0x000ee40000000800 */
[----:B------:R-:W-:-:S13]  /*1c2c0*/  ISETP.NE.AND.EX P0, PT, RZ, UR5, PT, P0 ;  /* 0x00000005ff007c0c */ /* 0x000fda000bf05300 */
[----:B------:R-:W-:Y:S01]  /*1c2d0*/  @P0 IADD3 R2, P1, R23, UR4, RZ ;  /* 0x0000000417020c10 */ /* 0x000fe2000ff3e0ff */
[----:B------:R-:W4:Y:S01]  /*1c2e0*/  S2R R35, SR_TID.X ;  /* 0x0000000000237919 */ /* 0x000f220000002100 */
[----:B------:R-:W0:Y:S02]  /*1c2f0*/  S2R R21, SR_TID.X ;  /* 0x0000000000157919 */ /* 0x000e240000002100 */
[----:B------:R-:W-:Y:S01]  /*1c300*/  @P0 IADD3.X R3, R24, UR5, RZ, P1, !PT ;  /* 0x0000000518030c10 */ /* 0x000fe20008ffe4ff */
[----:B------:R-:W-:Y:S01]  /*1c310*/  VIADD R26, R26, 0xffffffff ;  /* 0xffffffff1a1a7836 */ /* 0x000fe20000000000 */
[----:B------:R-:W-:-:S03]  /*1c320*/  ULDC UR4, c[0x0][0x2f4] ;  /* 0x0000bd0000047ab9 */ /* 0x000fc60000000800 */
[----:B------:R1:W2:Y:S01]  /*1c330*/  @P0 LDG.E R34, desc[UR42][R2.64] ;  /* 0x0000002a02220981 */ /* 0x0002a2000c1e1900 */
[----:B---3--:R-:W-:Y:S01]  /*1c340*/  ISETP.NE.AND P1, PT, R0, 0x1, PT ;  /* 0x000000010000780c */ /* 0x008fe20003f25270 */
[----:B------:R-:W-:-:S12]  /*1c350*/  IMAD.SHL.U32 R8, R26, 0x80, RZ ;  /* 0x000000801a087824 */ /* 0x000fd800078e00ff */
[----:B------:R-:W3:Y:S01]  /*1c360*/  @P1 LDC R7, c[0x0][0x434] ;  /* 0x00010d00ff071b82 */ /* 0x000ee20000000800 */
[----:B----4-:R-:W-:-:S07]  /*1c370*/  IMAD.SHL.U32 R35, R35, 0x10, RZ ;  /* 0x0000001023237824 */ /* 0x010fce00078e00ff */
[----:B------:R-:W4:Y:S01]  /*1c380*/  @P1 LDC R5, c[0x0][0x438] ;  /* 0x00010e00ff051b82 */ /* 0x000f220000000800 */
[----:B0-----:R-:W-:Y:S02]  /*1c390*/  LOP3.LUT R21, R21, 0x7f, RZ, 0xc0, !PT ;  /* 0x0000007f15157812 */ /* 0x001fe400078ec0ff */
[----:B------:R-:W-:Y:S02]  /*1c3a0*/  LOP3.LUT R35, R35, 0x70, RZ, 0xc0, !PT ;  /* 0x0000007023237812 */ /* 0x000fe400078ec0ff */
[----:B------:R-:W-:-:S04]  /*1c3b0*/  SHF.R.U32.HI R21, RZ, 0x3, R21 ;  /* 0x00000003ff157819 */ /* 0x000fc80000011615 */
[----:B------:R-:W-:-:S04]  /*1c3c0*/  LOP3.LUT R6, R8, R21, R35, 0xfe, !PT ;  /* 0x0000001508067212 */ /* 0x000fc800078efe23 */
[----:B------:R-:W-:-:S13]  /*1c3d0*/  ISETP.GE.AND P0, PT, R6, R37, PT ;  /* 0x000000250600720c */ /* 0x000fda0003f06270 */
[----:B-1----:R-:W0:Y:S01]  /*1c3e0*/  @!P0 LDC.64 R2, c[0x0][0x428] ;  /* 0x00010a00ff028b82 */ /* 0x002e220000000a00 */
[----:B------:R-:W-:Y:S01]  /*1c3f0*/  LOP3.LUT R32, R32, 0xfffffffb, RZ, 0xc0, !PT ;  /* 0xfffffffb20207812 */ /* 0x000fe200078ec0ff */
[----:B------:R-:W-:Y:S01]  /*1c400*/  UMOV UR5, 0xffffffff ;  /* 0xffffffff00057882 */ /* 0x000fe20000000000 */
[----:B--2---:R-:W-:-:S04]  /*1c410*/  IMAD.IADD R6, R6, 0x1, R20 ;  /* 0x0000000106067824 */ /* 0x004fc800078e0214 */
[----:B---3--:R-:W-:-:S04]  /*1c420*/  @P1 IMAD.HI.U32 R7, R6, R7, RZ ;  /* 0x0000000706071227 */ /* 0x008fc800078e00ff */
[----:B------:R-:W-:Y:S01]  /*1c430*/  IMAD.MOV.U32 R4, RZ, RZ, R6 ;  /* 0x000000ffff047224 */ /* 0x000fe200078e0006 */
[----:B----4-:R-:W-:-:S04]  /*1c440*/  @P1 SHF.R.U32.HI R4, RZ, R5, R7 ;  /* 0x00000005ff041219 */ /* 0x010fc80000011607 */
[----:B------:R-:W-:-:S05]  /*1c450*/  IADD3 R5, -R4, RZ, RZ ;  /* 0x000000ff04057210 */ /* 0x000fca0007ffe1ff */
[----:B------:R-:W-:Y:S01]  /*1c460*/  IMAD R0, R0, R5, R6 ;  /* 0x0000000500007224 */ /* 0x000fe200078e0206 */
[----:B------:R-:W-:Y:S02]  /*1c470*/  @!P0 SHF.R.S32.HI R5, RZ, 0x1f, R4 ;  /* 0x0000001fff058819 */ /* 0x000fe40000011404 */
[----:B------:R-:W-:Y:S01]  /*1c480*/  SHF.R.S32.HI R9, RZ, 0x1f, R34 ;  /* 0x0000001fff097819 */ /* 0x000fe20000011422 */
[----:B0-----:R-:W-:-:S04]  /*1c490*/  @!P0 IMAD.WIDE.U32 R4, R34, R2, R4 ;  /* 0x0000000222048225 */ /* 0x001fc800078e0004 */
[----:B------:R-:W-:-:S04]  /*1c4a0*/  @!P0 IMAD R6, R9, R2, RZ ;  /* 0x0000000209068224 */ /* 0x000fc800078e02ff */
[----:B------:R-:W-:Y:S02]  /*1c4b0*/  @!P0 IMAD R6, R34, R3, R6 ;  /* 0x0000000322068224 */ /* 0x000fe400078e0206 */
[----:B------:R-:W0:Y:S01]  /*1c4c0*/  @!P0 LDC.64 R2, c[0x0][0x418] ;  /* 0x00010600ff028b82 */ /* 0x000e220000000a00 */
[----:B------:R-:W-:Y:S02]  /*1c4d0*/  IMAD.U32 R7, RZ, RZ, UR38 ;  /* 0x00000026ff077e24 */ /* 0x000fe4000f8e00ff */
[----:B------:R-:W-:-:S03]  /*1c4e0*/  @!P0 IMAD.IADD R6, R5, 0x1, R6 ;  /* 0x0000000105068824 */ /* 0x000fc600078e0206 */
        /* <DEDUP_REMOVED lines=14> */
.L_x_3348:
[----:B------:R-:W-:Y:S01]  /*1c5d0*/  SHF.R.S32.HI R35, RZ, 0x1f, R18 ;  /* 0x0000001fff237819 */ /* 0x000fe20000011412 */
[----:B------:R-:W-:Y:S06]  /*1c5e0*/  @!P2 BRA `(.L_x_3158) ;  /* 0x000000000004a947 */ /* 0x000fec0003800000 */
[----:B------:R-:W-:Y:S01]  /*1c5f0*/  BPT.TRAP 0x1 ;  /* 0x000000040000795c */ /* 0x000fe20000300000 */
.L_x_3158:
        /* <DEDUP_REMOVED lines=25> */
.L_x_3349:
[----:B------:R-:W-:Y:S05]  /*1c790*/  BSYNC B0 ;  /* 0x0000000000007941 */ /* 0x000fea0003800000 */
.L_x_3159:
        /* <DEDUP_REMOVED lines=9> */
[----:B------:R-:W-:Y:S01]  /*1c830*/  IMAD.IADD R3, R3, 0x1, R5 ;  /* 0x0000000103037824 */ /* 0x000fe200078e0205 */
[----:B------:R-:W-:Y:S01]  /*1c840*/  LEA R5, R25, R36, 0xe ;  /* 0x0000002419057211 */ /* 0x000fe200078e70ff */
        /* <DEDUP_REMOVED lines=8> */
[----:B-1----:R-:W-:Y:S02]  /*1c8d0*/  LOP3.LUT R9, R9, 0x7f, RZ, 0xc0, !PT ;  /* 0x0000007f09097812 */ /* 0x002fe400078ec0ff */
[----:B------:R-:W-:Y:S01]  /*1c8e0*/  IMAD.IADD R0, R3, 0x1, R0 ;  /* 0x0000000103007824 */ /* 0x000fe200078e0200 */
[C---:B------:R-:W-:Y:S01]  /*1c8f0*/  LEA R4, P0, R2.reuse, UR4, 0x1 ;  /* 0x0000000402047c11 */ /* 0x040fe2000f8008ff */
[----:B------:R-:W-:Y:S01]  /*1c900*/  UMOV UR4, 0xffffffff ;  /* 0xffffffff00047882 */ /* 0x000fe20000000000 */
[----:B------:R-:W-:Y:S02]  /*1c910*/  SHF.R.U32.HI R9, RZ, 0x3, R9 ;  /* 0x00000003ff097819 */ /* 0x000fe40000011609 */
        /* <DEDUP_REMOVED lines=83> */
.L_x_3367:
        /* <DEDUP_REMOVED lines=11> */
.L_x_3162:
        /* <DEDUP_REMOVED lines=11> */
.L_x_3163:
        /* <DEDUP_REMOVED lines=31> */
[----:B-1----:R-:W-:Y:S02]  /*1d1a0*/  IMAD.U32 R7, RZ, RZ, UR7 ;  /* 0x00000007ff077e24 */ /* 0x002fe4000f8e00ff */
[----:B------:R-:W-:-:S02]  /*1d1b0*/  IMAD.U32 R10, RZ, RZ, UR8 ;  /* 0x00000008ff0a7e24 */ /* 0x000fc4000f8e00ff */
[----:B------:R-:W-:Y:S02]  /*1d1c0*/  IMAD.U32 R11, RZ, RZ, UR9 ;  /* 0x00000009ff0b7e24 */ /* 0x000fe4000f8e00ff */
[----:B------:R-:W-:Y:S02]  /*1d1d0*/  IMAD.MOV.U32 R8, RZ, RZ, 0x70 ;  /* 0x00000070ff087424 */ /* 0x000fe400078e00ff */
[----:B------:R-:W-:Y:S02]  /*1d1e0*/  IMAD.MOV.U32 R12, RZ, RZ, 0x1 ;  /* 0x00000001ff0c7424 */ /* 0x000fe400078e00ff */
[----:B------:R-:W-:-:S07]  /*1d1f0*/  IMAD.MOV.U32 R13, RZ, RZ, RZ ;  /* 0x000000ffff0d7224 */ /* 0x000fce00078e00ff */
[----:B------:R-:W-:-:S07]  /*1d200*/  LEPC R20, `(.L_x_3165) ;  /* 0x000000001014794e */ /* 0x000fce0000000000 */
[----:B0-----:R-:W-:Y:S05]  /*1d210*/  CALL.ABS.NOINC R2 ;  /* 0x0000000002007343 */ /* 0x001fea0003c00000 */
.L_x_3165:
[----:B------:R-:W-:Y:S05]  /*1d220*/  BSYNC B6 ;  /* 0x0000000000067941 */ /* 0x000fea0003800000 */
.L_x_3164:
[----:B------:R-:W2:Y:S01]  /*1d230*/  LDL.LU R20, [R1+0x20] ;  /* 0x0000200001147983 */ /* 0x000ea20000300800 */
[----:B------:R-:W3:Y:S01]  /*1d240*/  LDC R6, c[0x0][0x448] ;  /* 0x00011200ff067b82 */ /* 0x000ee20000000800 */
[----:B------:R-:W-:Y:S01]  /*1d250*/  ULDC.64 UR4, c[0x0][0x2d8] ;  /* 0x0000b60000047ab9 */ /* 0x000fe20000000a00 */
[----:B------:R-:W-:Y:S01]  /*1d260*/  ULDC.64 UR6, c[0x0][0x280] ;  /* 0x0000a00000067ab9 */ /* 0x000fe20000000a00 */
[----:B------:R-:W4:Y:S04]  /*1d270*/  LDL.LU R21, [R1+0xc] ;  /* 0x00000c0001157983 */ /* 0x000f280000300800 */
[----:B0-----:R-:W4:Y:S01]  /*1d280*/  LDL.LU.64 R2, [R1+0x18] ;  /* 0x0000180001027983 */ /* 0x001f220000300a00 */
[----:B------:R-:W-:-:S03]  /*1d290*/  IMAD R0, R35, UR4, RZ ;  /* 0x0000000423007c24 */ /* 0x000fc6000f8e02ff */
[----:B------:R0:W5:Y:S01]  /*1d2a0*/  LDL R10, [R1+0x14] ;  /* 0x00001400010a7983 */ /* 0x0001620000100800 */
[----:B------:R-:W-:-:S03]  /*1d2b0*/  IMAD R5, R18, UR5, R0 ;  /* 0x0000000512057c24 */ /* 0x000fc6000f8e0200 */
[----:B------:R0:W5:Y:S01]  /*1d2c0*/  LDL R8, [R1+0x8] ;  /* 0x0000080001087983 */ /* 0x0001620000100800 */
[----:B---3--:R-:W-:-:S13]  /*1d2d0*/  ISETP.NE.AND P0, PT, R6, 0x1, PT ;  /* 0x000000010600780c */ /* 0x008fda0003f05270 */
[----:B-1----:R-:W1:Y:S01]  /*1d2e0*/  @P0 LDC R7, c[0x0][0x44c] ;  /* 0x00011300ff070b82 */ /* 0x002e620000000800 */
[----:B----4-:R-:W-:Y:S02]  /*1d2f0*/  IMAD.MOV.U32 R3, RZ, RZ, R21 ;  /* 0x000000ffff037224 */ /* 0x010fe400078e0015 */
[----:B------:R-:W-:Y:S01]  /*1d300*/  IMAD.WIDE.U32 R2, R18, UR4, R2 ;  /* 0x0000000412027c25 */ /* 0x000fe2000f8e0002 */
[----:B------:R-:W-:Y:S01]  /*1d310*/  ULDC.64 UR4, c[0x0][0x2e0] ;  /* 0x0000b80000047ab9 */ /* 0x000fe20000000a00 */
[----:B------:R-:W3:Y:S02]  /*1d320*/  S2R R21, SR_TID.X ;  /* 0x0000000000157919 */ /* 0x000ee40000002100 */
[----:B--2---:R-:W-:Y:S02]  /*1d330*/  IMAD R0, R20, UR4, RZ ;  /* 0x0000000414007c24 */ /* 0x004fe4000f8e02ff */
[----:B------:R-:W2:Y:S01]  /*1d340*/  S2R R20, SR_TID.X ;  /* 0x0000000000147919 */ /* 0x000ea20000002100 */
[----:B------:R-:W-:-:S02]  /*1d350*/  IMAD.IADD R3, R3, 0x1, R5 ;  /* 0x0000000103037824 */ /* 0x000fc400078e0205 */
[C---:B------:R-:W-:Y:S02]  /*1d360*/  IMAD R0, R33.reuse, UR5, R0 ;  /* 0x0000000521007c24 */ /* 0x040fe4000f8e0200 */
[----:B------:R-:W-:Y:S01]  /*1d370*/  IMAD.WIDE.U32 R2, R33, UR4, R2 ;  /* 0x0000000421027c25 */ /* 0x000fe2000f8e0002 */
[----:B------:R-:W-:-:S03]  /*1d380*/  ULDC.64 UR4, c[0x0][0x2d0] ;  /* 0x0000b40000047ab9 */ /* 0x000fc60000000a00 */
[----:B------:R-:W-:Y:S02]  /*1d390*/  IMAD.IADD R3, R3, 0x1, R0 ;  /* 0x0000000103037824 */ /* 0x000fe400078e0200 */
[----:B------:R-:W4:Y:S01]  /*1d3a0*/  @P0 LDC R0, c[0x0][0x450] ;  /* 0x00011400ff000b82 */ /* 0x000f220000000800 */
[----:B---3--:R-:W-:Y:S01]  /*1d3b0*/  IMAD.SHL.U32 R21, R21, 0x10, RZ ;  /* 0x0000001015157824 */ /* 0x008fe200078e00ff */
[----:B--2---:R-:W-:-:S04]  /*1d3c0*/  LOP3.LUT R20, R20, 0x7f, RZ, 0xc0, !PT ;  /* 0x0000007f14147812 */ /* 0x004fc800078ec0ff */
[----:B------:R-:W-:Y:S02]  /*1d3d0*/  LOP3.LUT R21, R21, 0x70, RZ, 0xc0, !PT ;  /* 0x0000007015157812 */ /* 0x000fe400078ec0ff */
[----:B------:R-:W-:-:S04]  /*1d3e0*/  SHF.R.U32.HI R20, RZ, 0x3, R20 ;  /* 0x00000003ff147819 */ /* 0x000fc80000011614 */
[----:B------:R-:W-:-:S04]  /*1d3f0*/  LOP3.LUT R20, R20, R21, RZ, 0xfc, !PT ;  /* 0x0000001514147212 */ /* 0x000fc800078efcff */
[----:B------:R-:W-:-:S05]  /*1d400*/  LEA R5, R17, R20, 0x7 ;  /* 0x0000001411057211 */ /* 0x000fca00078e38ff */
        /* <DEDUP_REMOVED lines=44> */
[----:B------:R-:W0:Y:S01]  /*1d6d0*/  SHFL.IDX PT, R14, R0, 0x2, 0x181f ;  /* 0x00581f00000e7f89 */ /* 0x000e2200000e0000 */
[----:B------:R-:W-:-:S05]  /*1d6e0*/  @!P3 MOV R3, R7 ;  /* 0x000000070003b202 */ /* 0x000fca0000000f00 */
[----:B------:R-:W-:Y:S04]  /*1d6f0*/  @!P3 LDGSTS.E.BYPASS.LTC128B.128 [R8+0x10c00], desc[UR42][R2.64], !P0 ;  /* 0x10c000000208bfae */ /* 0x000fe8000c101d6a */
[----:B------:R1:W-:Y:S01]  /*1d700*/  @!P3 LDGSTS.E.BYPASS.LTC128B.128 [R8+0x14c00], desc[UR42][R2.64+0x80], !P1 ;  /* 0x14c000800208bfae */ /* 0x0003e2000c901d6a */
[----:B------:R-:W-:Y:S01]  /*1d710*/  ISETP.GE.AND P3, PT, R6, R5, PT ;  /* 0x000000050600720c */ /* 0x000fe20003f66270 */
[----:B------:R-:W-:Y:S02]  /*1d720*/  VIADD R6, R17, 0x30 ;  /* 0x0000003011067836 */ /* 0x000fe40000000000 */
        /* <DEDUP_REMOVED lines=48> */
.L_x_3384:
[----:B-1----:R-:W-:Y:S01]  /*1da30*/  VIADD R0, R17, 0x70 ;  /* 0x0000007011007836 */ /* 0x002fe20000000000 */
[----:B------:R-:W-:Y:S04]  /*1da40*/  BSSY B0, `(.L_x_3167) ;  /* 0x000000a000007945 */ /* 0x000fe80003800000 */
[----:B------:R-:W-:-:S13]  /*1da50*/  ISETP.GE.AND P2, PT, R0, R5, PT ;  /* 0x000000050000720c */ /* 0x000fda0003f46270 */
[----:B------:R-:W-:Y:S05]  /*1da60*/  @P2 BRA `(.L_x_3168) ;  /* 0x00000000001c2947 */ /* 0x000fea0003800000 */
[----:B--2---:R-:W-:-:S04]  /*1da70*/  LEA R2, P2, R31, R14, 0x1 ;  /* 0x0000000e1f027211 */ /* 0x004fc800078408ff */
[----:B------:R-:W-:-:S05]  /*1da80*/  IADD3.X R3, RZ, R4, RZ, P2, !PT ;  /* 0x00000004ff037210 */ /* 0x000fca00017fe4ff */
[----:B------:R-:W-:Y:S01]  /*1da90*/  @!PT LDS RZ, [RZ] ;  /* 0x00000000fffff984 */ /* 0x000fe20000000800 */
[----:B------:R-:W-:Y:S01]  /*1daa0*/  @!PT LDS RZ, [RZ] ;  /* 0x00000000fffff984 */ /* 0x000fe20000000800 */
[----:B------:R-:W-:Y:S01]  /*1dab0*/  @!PT LDS RZ, [RZ] ;  /* 0x00000000fffff984 */ /* 0x000fe20000000800 */
[----:B------:R0:W-:Y:S04]  /*1dac0*/  LDGSTS.E.BYPASS.LTC128B.128 [R8+0x13c00], desc[UR42][R2.64], !P0 ;  /* 0x13c0000002087fae */ /* 0x0001e8000c101d6a */
[----:B------:R0:W-:Y:S02]  /*1dad0*/  LDGSTS.E.BYPASS.LTC128B.128 [R8+0x17c00], desc[UR42][R2.64+0x80], !P1 ;  /* 0x17c0008002087fae */ /* 0x0001e4000c901d6a */
.L_x_3168:
[----:B------:R-:W-:Y:S05]  /*1dae0*/  BSYNC B0 ;  /* 0x0000000000007941 */ /* 0x000fea0003800000 */
.L_x_3167:
[----:B------:R-:W-:Y:S01]  /*1daf0*/  NOP ;  /* 0x0000000000007918 */ /* 0x000fe20000000000 */
[----:B------:R-:W-:-:S13]  /*1db00*/  PLOP3.LUT P0, PT, PT, PT, PT, 0x80, 0x0 ;  /* 0x000000000000781c */ /* 0x000fda0003f0f070 */
.L_x_3169:
        /* <DEDUP_REMOVED lines=20> */
.L_x_3385:
[----:B------:R-:W-:Y:S05]  /*1dc50*/  BSYNC B0 ;  /* 0x0000000000007941 */ /* 0x000fea0003800000 */
.L_x_3170:
        /* <DEDUP_REMOVED lines=10> */
.L_x_3186:
[----:B------:R-:W3:Y:S01]  /*1dd00*/  LDL R7, [R1] ;  /* 0x0000000001077983 */ /* 0x000ee20000100800 */
[----:B------:R-:W1:Y:S03]  /*1dd10*/  LDC R0, c[0x0][0x430] ;  /* 0x00010c00ff007b82 */ /* 0x000e660000000800 */
[----:B------:R-:W4:Y:S01]  /*1dd20*/  LDL R5, [R1+0x4] ;  /* 0x0000040001057983 */ /* 0x000f220000100800 */
[----:B------:R-:W-:Y:S05]  /*1dd30*/  YIELD ;  /* 0x0000000000007946 */ /* 0x000fea0003800000 */
[----:B------:R-:W5:Y:S01]  /*1dd40*/  S2R R2, SR_TID.X ;  /* 0x0000000000027919 */ /* 0x000f620000002100 */
[----:B------:R-:W-:Y:S01]  /*1dd50*/  ULDC.64 UR4, c[0x0][0x428] ;  /* 0x00010a0000047ab9 */ /* 0x000fe20000000a00 */
[----:B------:R-:W2:Y:S01]  /*1dd60*/  S2R R4, SR_TID.X ;  /* 0x0000000000047919 */ /* 0x000ea20000002100 */
[----:B-1----:R-:W-:-:S13]  /*1dd70*/  ISETP.NE.AND P0, PT, R0, 0x1, PT ;  /* 0x000000010000780c */ /* 0x002fda0003f05270 */
[----:B0-----:R-:W0:Y:S01]  /*1dd80*/  @P0 LDC R3, c[0x0][0x434] ;  /* 0x00010d00ff030b82 */ /* 0x001e220000000800 */
[----:B-----5:R-:W-:-:S07]  /*1dd90*/  LOP3.LUT R2, R2, 0x7f, RZ, 0xc0, !PT ;  /* 0x0000007f02027812 */ /* 0x020fce00078ec0ff */
[----:B------:R-:W1:Y:S01]  /*1dda0*/  @P0 LDC R8, c[0x0][0x438] ;  /* 0x00010e00ff080b82 */ /* 0x000e620000000800 */
[----:B------:R-:W-:Y:S01]  /*1ddb0*/  SHF.R.U32.HI R2, RZ, 0x3, R2 ;  /* 0x00000003ff027819 */ /* 0x000fe20000011602 */
[----:B--2---:R-:W-:-:S04]  /*1ddc0*/  IMAD.SHL.U32 R4, R4, 0x10, RZ ;  /* 0x0000001004047824 */ /* 0x004fc800078e00ff */
[----:B------:R-:W-:Y:S01]  /*1ddd0*/  IMAD R2, R6, 0x80, R2 ;  /* 0x0000008006027824 */ /* 0x000fe200078e0202 */
        /* <DEDUP_REMOVED lines=11> */
[----:B------:R-:W-:-:S04]  /*1de90*/  ULDC.64 UR4, c[0x0][0x418] ;  /* 0x0001060000047ab9 */ /* 0x000fc80000000a00 */
[----:B------:R-:W-:Y:S02]  /*1dea0*/  IADD3 R3, R5, R3, RZ ;  /* 0x0000000305037210 */ /* 0x000fe40007ffe0ff */
        /* <DEDUP_REMOVED lines=14> */
.L_x_3174:
[----:B------:R-:W-:Y:S01]  /*1df90*/  IMAD R6, R25, 0x8, R22 ;  /* 0x0000000819067824 */ /* 0x000fe200078e0216 */
[----:B------:R-:W-:Y:S01]  /*1dfa0*/  SHF.L.U32 R3, R28, 0x1f, RZ ;  /* 0x0000001f1c037819 */ /* 0x000fe200000006ff */
[----:B------:R-:W-:Y:S03]  /*1dfb0*/  BSSY B1, `(.L_x_3175) ;  /* 0x0000003000017945 */ /* 0x000fe60003800000 */
[----:B------:R-:W0:Y:S02]  /*1dfc0*/  SYNCS.PHASECHK.TRANS64.TRYWAIT P0, [R6+URZ+0x28840], R3 ;  /* 0x02884003060075a7 */ /* 0x000e24000800017f */
[----:B0-----:R-:W-:Y:S05]  /*1dfd0*/  @!P0 BRA `(.L_x_3176) ;  /* 0x0000006400f08947 */ /* 0x001fea0003800000 */
.L_x_3386:
[----:B------:R-:W-:Y:S05]  /*1dfe0*/  BSYNC B1 ;  /* 0x0000000000017941 */ /* 0x000fea0003800000 */
.L_x_3175:
        /* <DEDUP_REMOVED lines=71> */
.L_x_3404:
        /* <DEDUP_REMOVED lines=9> */
.L_x_3178:
        /* <DEDUP_REMOVED lines=11> */
.L_x_3179:
[----:B------:R1:W-:Y:S01]  /*1e5a0*/  SYNCS.ARRIVE.TRANS64.A1T0 RZ, [R6+URZ+0x28830], RZ ;  /* 0x028830ff06ff79a7 */ /* 0x0003e2000810003f */
[----:B------:R-:W-:Y:S05]  /*1e5b0*/  @!P4 BRA `(.L_x_3180) ;  /* 0x000000000004c947 */ /* 0x000fea0003800000 */
[----:B------:R-:W-:Y:S01]  /*1e5c0*/  BPT.TRAP 0x1 ;  /* 0x000000040000795c */ /* 0x000fe20000300000 */
.L_x_3180:
[----:B------:R-:W-:Y:S01]  /*1e5d0*/  SHF.L.U32 R2, R17, 0x1f, RZ ;  /* 0x0000001f11027819 */ /* 0x000fe200000006ff */
[----:B-1----:R-:W-:Y:S01]  /*1e5e0*/  IMAD R6, R10, 0x8, R22 ;  /* 0x000000080a067824 */ /* 0x002fe200078e0216 */
[----:B------:R-:W-:Y:S03]  /*1e5f0*/  BSSY B1, `(.L_x_3181) ;  /* 0x0000003000017945 */ /* 0x000fe60003800000 */
[----:B------:R-:W1:Y:S02]  /*1e600*/  SYNCS.PHASECHK.TRANS64.TRYWAIT P0, [R6+URZ+0x28860], R2 ;  /* 0x02886002060075a7 */ /* 0x000e64000800017f */
[----:B-1----:R-:W-:Y:S05]  /*1e610*/  @!P0 BRA `(.L_x_3182) ;  /* 0x0000006800c08947 */ /* 0x002fea0003800000 */
.L_x_3405:
[----:B------:R-:W-:Y:S05]  /*1e620*/  BSYNC B1 ;  /* 0x0000000000017941 */ /* 0x000fea0003800000 */
.L_x_3181:
        /* <DEDUP_REMOVED lines=67> */
.L_x_3423:
        /* <DEDUP_REMOVED lines=21> */
[----:B------:R-:W-:Y:S02]  /*1ebb0*/  IADD3 R3, R3, R21, RZ ;  /* 0x0000001503037210 */ /* 0x000fe40007ffe0ff */
[C---:B------:R-:W-:Y:S02]  /*1ebc0*/  IMAD R5, R18.reuse, UR5, R5 ;  /* 0x0000000512057c24 */ /* 0x040fe4000f8e0205 */
[----:B------:R-:W-:Y:S01]  /*1ebd0*/  IMAD.WIDE.U32 R2, R18, UR4, R2 ;  /* 0x0000000412027c25 */ /* 0x000fe2000f8e0002 */
[----:B------:R-:W-:-:S03]  /*1ebe0*/  ULDC.64 UR4, c[0x0][0x318] ;  /* 0x0000c60000047ab9 */ /* 0x000fc60000000a00 */
[----:B------:R-:W-:Y:S01]  /*1ebf0*/  IMAD.IADD R3, R5, 0x1, R3 ;  /* 0x0000000105037824 */ /* 0x000fe200078e0203 */
[----:B------:R-:W-:-:S04]  /*1ec00*/  LEA R23, P0, R2, UR4, 0x1 ;  /* 0x0000000402177c11 */ /* 0x000fc8000f8008ff */
[----:B------:R-:W-:Y:S02]  /*1ec10*/  LEA.HI.X R24, R2, UR5, R3, 0x1, P0 ;  /* 0x0000000502187c11 */ /* 0x000fe400080f0c03 */
[----:B------:R-:W-:-:S13]  /*1ec20*/  PLOP3.LUT P0, PT, PT, PT, PT, 0x80, 0x0 ;  /* 0x000000000000781c */ /* 0x000fda0003f0f070 */
.L_x_3184:
        /* <DEDUP_REMOVED lines=11> */
.L_x_3185:
[C---:B------:R-:W-:Y:S01]  /*1ece0*/  ISETP.GT.AND P0, PT, R26.reuse, RZ, PT ;  /* 0x000000ff1a00720c */ /* 0x040fe20003f04270 */
[----:B------:R0:W-:Y:S01]  /*1ecf0*/  SYNCS.ARRIVE.TRANS64.A1T0 RZ, [R6+URZ+0x28850], RZ ;  /* 0x028850ff06ff79a7 */ /* 0x0001e2000810003f */
[----:B------:R-:W-:Y:S02]  /*1ed00*/  IMAD.MOV.U32 R17, RZ, RZ, R28 ;  /* 0x000000ffff117224 */ /* 0x000fe400078e001c */
[----:B------:R-:W-:Y:S02]  /*1ed10*/  IMAD.MOV.U32 R10, RZ, RZ, R25 ;  /* 0x000000ffff0a7224 */ /* 0x000fe400078e0019 */
[----:B------:R-:W-:Y:S02]  /*1ed20*/  IMAD.MOV.U32 R33, RZ, RZ, R26 ;  /* 0x000000ffff217224 */ /* 0x000fe400078e001a */
[----:B0-----:R-:W-:-:S05]  /*1ed30*/  VIADD R6, R26, 0xffffffff ;  /* 0xffffffff1a067836 */ /* 0x001fca0000000000 */
[----:B------:R-:W-:Y:S05]  /*1ed40*/  @P0 BRA `(.L_x_3186) ;  /* 0xffffffec00ec0947 */ /* 0x000fea000383ffff */
.L_x_3173:
[----:B------:R-:W-:Y:S05]  /*1ed50*/  BSYNC B0 ;  /* 0x0000000000007941 */ /* 0x000fea0003800000 */
.L_x_3172:
        /* <DEDUP_REMOVED lines=17> */
.L_x_3188:
[----:B------:R-:W-:Y:S05]  /*1ee70*/  BSYNC B0 ;  /* 0x0000000000007941 */ /* 0x000fea0003800000 */
.L_x_3187:
[----:B------:R-:W-:-:S05]  /*1ee80*/  IMAD.U32 R0, RZ, RZ, UR38 ;  /* 0x00000026ff007e24 */ /* 0x000fca000f8e00ff */
[----:B------:R-:W-:-:S13]  /*1ee90*/  ISETP.NE.AND P0, PT, R0, 0x3, PT ;  /* 0x000000030000780c */ /* 0x000fda0003f05270 */
[----:B------:R-:W-:Y:S05]  /*1eea0*/  @!P0 BRA `(.L_x_3189) ;  /* 0x0000000000048947 */ /* 0x000fea0003800000 */
[----:B------:R-:W-:Y:S01]  /*1eeb0*/  BPT.TRAP 0x1 ;  /* 0x000000040000795c */ /* 0x000fe20000300000 */
.L_x_3189:
[----:B------:R-:W-:Y:S01]  /*1eec0*/  IMAD R0, R25, 0x8, R22 ;  /* 0x0000000819007824 */ /* 0x000fe200078e0216 */
[----:B0-----:R-:W-:Y:S01]  /*1eed0*/  SHF.L.U32 R3, R28, 0x1f, RZ ;  /* 0x0000001f1c037819 */ /* 0x001fe200000006ff */
[----:B------:R-:W-:Y:S01]  /*1eee0*/  BSSY B0, `(.L_x_3190) ;  /* 0x0000004000007945 */ /* 0x000fe20003800000 */
[----:B------:R-:W-:Y:S02]  /*1eef0*/  IMAD R6, R26, -0x80, R37 ;  /* 0xffffff801a067824 */ /* 0x000fe400078e0225 */
[----:B------:R-:W0:Y:S02]  /*1ef00*/  SYNCS.PHASECHK.TRANS64.TRYWAIT P0, [R0+URZ+0x28860], R3 ;  /* 0x02886003000075a7 */ /* 0x000e24000800017f */
[----:B0-----:R-:W-:Y:S05]  /*1ef10*/  @!P0 BRA `(.L_x_3191) ;  /* 0x0000006c001c8947 */ /* 0x001fea0003800000 */
.L_x_3424:
[----:B------:R-:W-:Y:S05]  /*1ef20*/  BSYNC B0 ;  /* 0x0000000000007941 */ /* 0x000fea0003800000 */
.L_x_3190:
        /* <DEDUP_REMOVED lines=9> */
[----:B------:R-:W-:Y:S01]  /*1efc0*/  SHF.L.U32 R5, R31, 0x1, RZ ;  /* 0x000000011f057819 */ /* 0x000fe200000006ff */
[----:B------:R-:W-:Y:S01]  /*1efd0*/  IMAD R4, R9, 0x2, R22 ;  /* 0x0000000209047824 */ /* 0x000fe200078e0216 */
[----:B0-----:R-:W0:Y:S01]  /*1efe0*/  SHFL.IDX PT, R3, R24, RZ, 0x181f ;  /* 0x00181fff18037589 */ /* 0x001e2200000e0000 */
[----:B------:R-:W-:Y:S02]  /*1eff0*/  ISETP.GE.AND P1, PT, R31, UR4, PT ;  /* 0x000000041f007c0c */ /* 0x000fe4000bf26270 */
[----:B------:R-:W-:Y:S01]  /*1f000*/  ISETP.GE.AND P0, PT, R30, UR4, PT ;  /* 0x000000041e007c0c */ /* 0x000fe2000bf06270 */
[----:B------:R-:W2:Y:S01]  /*1f010*/  SHFL.IDX PT, R10, R23, 0x1, 0x181f ;  /* 0x00381f00170a7f89 */ /* 0x000ea200000e0000 */
[C---:B------:R-:W-:Y:S02]  /*1f020*/  ISETP.LT.OR P2, PT, R6.reuse, 0x1, P1 ;  /* 0x000000010600780c */ /* 0x040fe40000f41670 */
[----:B------:R-:W-:Y:S01]  /*1f030*/  ISETP.LT.OR P3, PT, R6, 0x1, P0 ;  /* 0x000000010600780c */ /* 0x000fe20000761670 */
        /* <DEDUP_REMOVED lines=53> */
.L_x_3442:
        /* <DEDUP_REMOVED lines=11> */
.L_x_3193:
        /* <DEDUP_REMOVED lines=11> */
.L_x_3194:
[----:B------:R0:W-:Y:S01]  /*1f4f0*/  SYNCS.ARRIVE.TRANS64.A1T0 RZ, [R0+URZ+0x28850], RZ ;  /* 0x028850ff00ff79a7 */ /* 0x0001e2000810003f */
[----:B------:R-:W-:-:S04]  /*1f500*/  IADD3 R25, R25, 0x1, RZ ;  /* 0x0000000119197810 */ /* 0x000fc80007ffe0ff */
[----:B------:R-:W-:-:S04]  /*1f510*/  ISETP.NE.AND P0, PT, R25, 0x2, PT ;  /* 0x000000021900780c */ /* 0x000fc80003f05270 */
[----:B------:R-:W-:Y:S02]  /*1f520*/  SEL R3, RZ, 0x1, P0 ;  /* 0x00000001ff037807 */ /* 0x000fe40000000000 */
[----:B------:R-:W-:Y:S02]  /*1f530*/  SEL R25, R25, RZ, P0 ;  /* 0x000000ff19197207 */ /* 0x000fe40000000000 */
[----:B0-----:R-:W-:-:S07]  /*1f540*/  LOP3.LUT R28, R28, R3, RZ, 0x3c, !PT ;  /* 0x000000031c1c7212 */ /* 0x001fce00078e3cff */
.L_x_3151:
[----:B------:R-:W-:Y:S05]  /*1f550*/  BSYNC B7 ;  /* 0x0000000000077941 */ /* 0x000fea0003800000 */
.L_x_3149:
[----:B------:R-:W-:-:S13]  /*1f560*/  LOP3.LUT P0, RZ, R32, 0x8, RZ, 0xc0, !PT ;  /* 0x0000000820ff7812 */ /* 0x000fda000780c0ff */
[----:B------:R-:W-:Y:S05]  /*1f570*/  @!P0 BRA `(.L_x_3195) ;  /* 0x0000000000248947 */ /* 0x000fea0003800000 */
[----:B------:R-:W-:Y:S05]  /*1f580*/  WARPSYNC.ALL ;  /* 0x0000000000007948 */ /* 0x000fea0003800000 */
[----:B------:R-:W2:Y:S08]  /*1f590*/  S2UR UR5, SR_CgaCtaId ;  /* 0x00000000000579c3 */ /* 0x000eb00000008800 */
[----:B------:R-:W-:Y:S06]  /*1f5a0*/  BAR.SYNC.DEFER_BLOCKING 0x5, 0x180 ;  /* 0x0146000000007b1d */ /* 0x000fec0000010000 */
[----:B------:R-:W-:-:S02]  /*1f5b0*/  UMOV UR4, 0x400 ;  /* 0x0000040000047882 */ /* 0x000fc40000000000 */
[----:B--2---:R-:W-:-:S06]  /*1f5c0*/  ULEA UR4, UR5, UR4, 0x18 ;  /* 0x0000000405047291 */ /* 0x004fcc000f8ec03f */
[----:B------:R-:W-:-:S05]  /*1f5d0*/  IMAD.U32 R22, RZ, RZ, UR4 ;  /* 0x00000004ff167e24 */ /* 0x000fca000f8e00ff */
[----:B------:R4:W2:Y:S01]  /*1f5e0*/  LDS.128 R16, [R22+0x288d0] ;  /* 0x0288d00016107984 */ /* 0x0008a20000000c00 */
[----:B------:R-:W-:Y:S06]  /*1f5f0*/  BAR.ARV 0x4, 0x180 ;  /* 0x0106000000007b1d */ /* 0x000fec0000002000 */
[----:B------:R-:W-:Y:S05]  /*1f600*/  BRA `(.L_x_3196) ;  /* 0x0000000800cc7947 */ /* 0x000fea0003800000 */
.L_x_3195:
[----:B------:R-:W2:Y:S01]  /*1f610*/  S2R R8, SR_TID.X ;  /* 0x0000000000087919 */ /* 0x000ea20000002100 */
[----:B------:R-:W-:Y:S01]  /*1f620*/  UMOV UR4, 0xffffffff ;  /* 0xffffffff00047882 */ /* 0x000fe20000000000 */
[----:B--2---:R-:W-:-:S04]  /*1f630*/  LOP3.LUT R8, R8, 0x1f, RZ, 0xc0, !PT ;  /* 0x0000001f08087812 */ /* 0x004fc800078ec0ff */
[----:B------:R-:W-:Y:S01]  /*1f640*/  ISETP.NE.AND P0, PT, R8, 0x1f, PT ;  /* 0x0000001f0800780c */ /* 0x000fe20003f05270 */
[----:B------:R-:W-:-:S12]  /*1f650*/  BRA.DIV UR4, `(.L_x_3197) ;  /* 0x0000006e04dc7947 */ /* 0x000fd8000b800000 */
[----:B------:R-:W-:Y:S01]  /*1f660*/  IMAD.IADD R5, R19, 0x1, R8 ;  /* 0x0000000113057824 */ /* 0x000fe200078e0208 */
[----:B------:R-:W-:-:S04]  /*1f670*/  ULDC UR4, c[0x0][0xc3c] ;  /* 0x00030f0000047ab9 */ /* 0x000fc80000000800 */
[----:B------:R-:W-:-:S13]  /*1f680*/  ISETP.GE.OR P1, PT, R5, UR4, !P0 ;  /* 0x0000000405007c0c */ /* 0x000fda000c726670 */
[----:B------:R-:W2:Y:S02]  /*1f690*/  @!P1 LDC.64 R2, c[0x0][0xc80] ;  /* 0x00032000ff029b82 */ /* 0x000ea40000000a00 */
[----:B--2---:R-:W-:-:S06]  /*1f6a0*/  @!P1 IMAD.WIDE R2, R5, 0x4, R2 ;  /* 0x0000000405029825 */ /* 0x004fcc00078e0202 */
        /* <DEDUP_REMOVED lines=25> */
[----:B------:R2:W3:Y:S02]  /*1f840*/  SHFL.IDX PT, R14, R6, 0x1f, 0x1f ;  /* 0x03e01f00060e7f89 */ /* 0x0004e400000e0000 */
.L_x_3452:
[----:B------:R-:W-:Y:S02]  /*1f850*/  ULDC UR4, c[0x0][0xc38] ;  /* 0x00030e0000047ab9 */ /* 0x000fe40000000800 */
[----:B------:R-:W-:-:S04]  /*1f860*/  IMAD.U32 R7, RZ, RZ, UR4 ;  /* 0x00000004ff077e24 */ /* 0x000fc8000f8e00ff */
[----:B---3--:R-:W-:-:S05]  /*1f870*/  IMAD R14, R14, R7, RZ ;  /* 0x000000070e0e7224 */ /* 0x008fca00078e02ff */
[----:B------:R-:W-:-:S04]  /*1f880*/  IADD3 R9, R4, R14, RZ ;  /* 0x0000000e04097210 */ /* 0x000fc80007ffe0ff */
[----:B------:R-:W-:-:S13]  /*1f890*/  ISETP.GT.AND P6, PT, R9, R0, PT ;  /* 0x000000000900720c */ /* 0x000fda0003fc4270 */
[----:B------:R-:W-:Y:S05]  /*1f8a0*/  @P6 BRA `(.L_x_3198) ;  /* 0x00000000009c6947 */ /* 0x000fea0003800000 */
.L_x_3203:
[----:B------:R-:W3:Y:S01]  /*1f8b0*/  LDC R2, c[0x0][0xc3c] ;  /* 0x00030f00ff027b82 */ /* 0x000ee20000000800 */
[----:B------:R-:W-:-:S05]  /*1f8c0*/  VIADD R19, R19, 0x1f ;  /* 0x0000001f13137836 */ /* 0x000fca0000000000 */
[----:B---3--:R-:W-:-:S13]  /*1f8d0*/  ISETP.GE.AND P6, PT, R19, R2, PT ;  /* 0x000000021300720c */ /* 0x008fda0003fc6270 */
[----:B------:R-:W-:Y:S05]  /*1f8e0*/  @P6 BRA `(.L_x_3199) ;  /* 0x0000000400d06947 */ /* 0x000fea0003800000 */
[----:B------:R-:W3:Y:S01]  /*1f8f0*/  S2R R3, SR_TID.X ;  /* 0x0000000000037919 */ /* 0x000ee20000002100 */
[----:B------:R-:W-:Y:S01]  /*1f900*/  BSSY B0, `(.L_x_3200) ;  /* 0x0000009000007945 */ /* 0x000fe20003800000 */
[----:B------:R-:W-:Y:S01]  /*1f910*/  IMAD.MOV.U32 R5, RZ, RZ, RZ ;  /* 0x000000ffff057224 */ /* 0x000fe200078e00ff */
[----:B---3--:R-:W-:-:S05]  /*1f920*/  LOP3.LUT R3, R3, 0x1f, RZ, 0xc0, !PT ;  /* 0x0000001f03037812 */ /* 0x008fca00078ec0ff */
[----:B------:R-:W-:-:S05]  /*1f930*/  IMAD.IADD R7, R19, 0x1, R3 ;  /* 0x0000000113077824 */ /* 0x000fca00078e0203 */
[----:B------:R-:W-:-:S13]  /*1f940*/  ISETP.GE.OR P6, PT, R7, R2, !P0 ;  /* 0x000000020700720c */ /* 0x000fda00047c6670 */
[----:B------:R-:W-:Y:S05]  /*1f950*/  @P6 BRA `(.L_x_3201) ;  /* 0x00000000000c6947 */ /* 0x000fea0003800000 */
[----:B------:R-:W3:Y:S02]  /*1f960*/  LDC.64 R2, c[0x0][0xc80] ;  /* 0x00032000ff027b82 */ /* 0x000ee40000000a00 */
[----:B---3--:R-:W-:-:S05]  /*1f970*/  IMAD.WIDE R2, R7, 0x4, R2 ;  /* 0x0000000407027825 */ /* 0x008fca00078e0202 */
[----:B------:R3:W5:Y:S02]  /*1f980*/  LDG.E R5, desc[UR42][R2.64] ;  /* 0x0000002a02057981 */ /* 0x000764000c1e1900 */
.L_x_3201:
[----:B------:R-:W-:Y:S05]  /*1f990*/  BSYNC B0 ;  /* 0x0000000000007941 */ /* 0x000fea0003800000 */
.L_x_3200:
[----:B------:R-:W-:-:S03]  /*1f9a0*/  UMOV UR4, 0xffffffff ;  /* 0xffffffff00047882 */ /* 0x000fc60000000000 */
[----:B------:R-:W-:Y:S05]  /*1f9b0*/  BRA.DIV UR4, `(.L_x_3202) ;  /* 0x0000007204287947 */ /* 0x000fea000b800000 */
[----:B-----5:R-:W4:Y:S02]  /*1f9c0*/  SHFL.UP PT, R14, R5, 0x1, RZ ;  /* 0x04200000050e7989 */ /* 0x020f2400000e00ff */
[----:B----4-:R-:W-:-:S05]  /*1f9d0*/  SEL R14, R14, RZ, P1 ;  /* 0x000000ff0e0e7207 */ /* 0x010fca0000800000 */
[----:B------:R-:W-:-:S05]  /*1f9e0*/  IMAD.IADD R13, R5, 0x1, R14 ;  /* 0x00000001050d7824 */ /* 0x000fca00078e020e */
[----:B------:R-:W3:Y:S02]  /*1f9f0*/  SHFL.UP PT, R14, R13, 0x2, RZ ;  /* 0x044000000d0e7989 */ /* 0x000ee400000e00ff */
[----:B---3--:R-:W-:-:S05]  /*1fa00*/  SEL R2, R14, RZ, P2 ;  /* 0x000000ff0e027207 */ /* 0x008fca0001000000 */
        /* <DEDUP_REMOVED lines=9> */
[----:B--2---:R-:W-:-:S05]  /*1faa0*/  IMAD.IADD R6, R4, 0x1, R7 ;  /* 0x0000000104067824 */ /* 0x004fca00078e0207 */
[----:B------:R2:W3:Y:S02]  /*1fab0*/  SHFL.IDX PT, R14, R6, 0x1f, 0x1f ;  /* 0x03e01f00060e7f89 */ /* 0x0004e400000e0000 */
.L_x_3460:
[----:B------:R-:W-:Y:S02]  /*1fac0*/  ULDC UR4, c[0x0][0xc38] ;  /* 0x00030e0000047ab9 */ /* 0x000fe40000000800 */
[----:B------:R-:W-:-:S04]  /*1fad0*/  IMAD.U32 R7, RZ, RZ, UR4 ;  /* 0x00000004ff077e24 */ /* 0x000fc8000f8e00ff */
[----:B---3--:R-:W-:-:S04]  /*1fae0*/  IMAD R14, R14, R7, RZ ;  /* 0x000000070e0e7224 */ /* 0x008fc800078e02ff */
[----:B------:R-:W-:-:S05]  /*1faf0*/  IMAD.IADD R9, R14, 0x1, R9 ;  /* 0x000000010e097824 */ /* 0x000fca00078e0209 */
[----:B------:R-:W-:-:S13]  /*1fb00*/  ISETP.GT.AND P6, PT, R9, R0, PT ;  /* 0x000000000900720c */ /* 0x000fda0003fc4270 */
[----:B------:R-:W-:Y:S05]  /*1fb10*/  @!P6 BRA `(.L_x_3203) ;  /* 0xfffffffc0064e947 */ /* 0x000fea000383ffff */
.L_x_3198:
[----:B------:R-:W-:Y:S01]  /*1fb20*/  IADD3 R16, -R14, R9, RZ ;  /* 0x000000090e107210 */ /* 0x000fe20007ffe1ff */
[----:B------:R-:W-:-:S04]  /*1fb30*/  UMOV UR4, 0xffffffff ;  /* 0xffffffff00047882 */ /* 0x000fc80000000000 */
[----:B------:R-:W-:-:S05]  /*1fb40*/  IMAD R3, R6, R7, R16 ;  /* 0x0000000706037224 */ /* 0x000fca00078e0210 */
[----:B------:R-:W-:Y:S01]  /*1fb50*/  ISETP.GT.AND P6, PT, R3, R0, PT ;  /* 0x000000000300720c */ /* 0x000fe20003fc4270 */
[----:B------:R-:W-:-:S12]  /*1fb60*/  BRA.DIV UR4, `(.L_x_3204) ;  /* 0x0000007204787947 */ /* 0x000fd8000b800000 */
[----:B------:R-:W-:-:S04]  /*1fb70*/  VOTE.ANY R2, PT, !P6 ;  /* 0x0000000000027806 */ /* 0x000fc800070e0100 */
[----:B------:R-:W3:Y:S02]  /*1fb80*/  POPC R4, R2 ;  /* 0x0000000200047309 */ /* 0x000ee40000000000 */
[----:B---3--:R3:W4:Y:S02]  /*1fb90*/  SHFL.IDX PT, R5, R5, R4, 0x1f ;  /* 0x00001f0405057589 */ /* 0x00872400000e0000 */
.L_x_3464:
[----:B------:R-:W-:Y:S01]  /*1fba0*/  ISETP.NE.AND P0, PT, R2, RZ, PT ;  /* 0x000000ff0200720c */ /* 0x000fe20003f05270 */
[----:B------:R-:W-:-:S12]  /*1fbb0*/  IMAD.MOV.U32 R14, RZ, RZ, RZ ;  /* 0x000000ffff0e7224 */ /* 0x000fd800078e00ff */
[----:B------:R-:W-:Y:S05]  /*1fbc0*/  @!P0 BRA `(.L_x_3205) ;  /* 0x0000000000108947 */ /* 0x000fea0003800000 */
[----:B------:R-:W-:Y:S01]  /*1fbd0*/  UMOV UR4, 0xffffffff ;  /* 0xffffffff00047882 */ /* 0x000fe20000000000 */
[----:B------:R-:W-:Y:S02]  /*1fbe0*/  VIADD R12, R4, 0xffffffff ;  /* 0xffffffff040c7836 */ /* 0x000fe40000000000 */
[----:B------:R-:W-:Y:S05]  /*1fbf0*/  BRA.DIV UR4, `(.L_x_3206) ;  /* 0x00000072049c7947 */ /* 0x000fea000b800000 */
[----:B------:R0:W0:Y:S02]  /*1fc00*/  SHFL.IDX PT, R14, R6, R12, 0x1f ;  /* 0x00001f0c060e7589 */ /* 0x00002400000e0000 */
.L_x_3205:
[----:B------:R-:W5:Y:S01]  /*1fc10*/  LDC.64 R2, c[0x0][0xc90] ;  /* 0x00032400ff027b82 */ /* 0x000f620000000a00 */
[----:B------:R-:W-:-:S04]  /*1fc20*/  IMAD.IADD R19, R4, 0x1, R19 ;  /* 0x0000000104137824 */ /* 0x000fc800078e0213 */
[----:B-----5:R-:W-:-:S05]  /*1fc30*/  IMAD.WIDE R2, R19, 0x4, R2 ;  /* 0x0000000413027825 */ /* 0x020fca00078e0202 */
[----:B0-2---:R0:W3:Y:S01]  /*1fc40*/  LDG.E R6, desc[UR42][R2.64] ;  /* 0x0000002a02067981 */ /* 0x0050e2000c1e1900 */
[----:B------:R-:W-:Y:S02]  /*1fc50*/  IMAD R16, R14, R7, R16 ;  /* 0x000000070e107224 */ /* 0x000fe400078e0210 */
[----:B0-----:R-:W-:Y:S02]  /*1fc60*/  IMAD.MOV.U32 R2, RZ, RZ, RZ ;  /* 0x000000ffff027224 */ /* 0x001fe400078e00ff */
[----:B---34-:R-:W-:-:S05]  /*1fc70*/  IMAD R4, R5, R6, RZ ;  /* 0x0000000605047224 */ /* 0x018fca00078e02ff */
[----:B------:R-:W-:-:S04]  /*1fc80*/  IABS R8, R4 ;  /* 0x0000000400087213 */ /* 0x000fc80000000000 */
[----:B------:R-:W0:Y:S08]  /*1fc90*/  I2F.RP R10, R8 ;  /* 0x00000008000a7306 */ /* 0x000e300000209400 */
[----:B0-----:R-:W1:Y:S02]  /*1fca0*/  MUFU.RCP R10, R10 ;  /* 0x0000000a000a7308 */ /* 0x001e640000001000 */
[----:B-1----:R-:W-:-:S06]  /*1fcb0*/  VIADD R11, R10, 0xffffffe ;  /* 0x0ffffffe0a0b7836 */ /* 0x002fcc0000000000 */
        /* <DEDUP_REMOVED lines=17> */
[----:B------:R-:W-:-:S05]  /*1fdd0*/  @P0 IADD3 R2, R2, 0x1, RZ ;  /* 0x0000000102020810 */ /* 0x000fca0007ffe0ff */
[----:B------:R-:W-:Y:S01]  /*1fde0*/  @!P2 IMAD.MOV R2, RZ, RZ, -R2 ;  /* 0x000000ffff02a224 */ /* 0x000fe200078e0a02 */
[----:B------:R-:W-:-:S05]  /*1fdf0*/  @!P1 LOP3.LUT R2, RZ, R4, RZ, 0x33, !PT ;  /* 0x00000004ff029212 */ /* 0x000fca00078e33ff */
[----:B------:R-:W-:Y:S02]  /*1fe00*/  IMAD R0, R6, R2, RZ ;  /* 0x0000000206007224 */ /* 0x000fe400078e02ff */
[----:B------:R-:W-:Y:S02]  /*1fe10*/  IMAD.MOV R2, RZ, RZ, -R2 ;  /* 0x000000ffff027224 */ /* 0x000fe400078e0a02 */
        /* <DEDUP_REMOVED lines=25> */
[----:B------:R-:W-:-:S05]  /*1ffb0*/  @P0 VIADD R2, R2, 0x1 ;  /* 0x0000000102020836 */ /* 0x000fca0000000000 */
[----:B------:R-:W-:Y:S02]  /*1ffc0*/  @!P2 IADD3 R2, -R2, RZ, RZ ;  /* 0x000000ff0202a210 */ /* 0x000fe40007ffe1ff */
[----:B------:R-:W-:Y:S01]  /*1ffd0*/  @!P1 LOP3.LUT R2, RZ, R6, RZ, 0x33, !PT ;  /* 0x00000006ff029212 */ /* 0x000fe200078e33ff */
[----:B------:R-:W-:-:S04]  /*1ffe0*/  IMAD.MOV R6, RZ, RZ, -R6 ;  /* 0x000000ffff067224 */ /* 0x000fc800078e0a06 */
[----:B------:R-:W-:Y:S01]  /*1fff0*/  IMAD R18, R2, R6, R9 ;  /* 0x0000000602127224 */ /* 0x000fe200078e0209 */
[----:B------:R-:W-:-:S05]  /*20000*/  LOP3.LUT R2, RZ, R2, RZ, 0x33, !PT ;  /* 0x00000002ff027212 */ /* 0x000fca00078e33ff */
[----:B------:R-:W-:Y:S01]  /*20010*/  IMAD.IADD R17, R5, 0x1, R2 ;  /* 0x0000000105117824 */ /* 0x000fe200078e0202 */
[----:B------:R-:W-:Y:S06]  /*20020*/  BRA `(.L_x_3207) ;  /* 0x00000000001c7947 */ /* 0x000fec0003800000 */
.L_x_3199:
[----:B------:R-:W-:Y:S01]  /*20030*/  UMOV UR4, URZ ;  /* 0x0000003f00047c82 */ /* 0x000fe20008000000 */
[----:B------:R-:W-:Y:S01]  /*20040*/  UMOV UR5, URZ ;  /* 0x0000003f00057c82 */ /* 0x000fe20008000000 */
[----:B------:R-:W-:Y:S01]  /*20050*/  ULDC UR6, c[0x0][0xc3c] ;  /* 0x00030f0000067ab9 */ /* 0x000fe20000000800 */
[----:B------:R-:W-:Y:S02]  /*20060*/  IMAD.MOV.U32 R16, RZ, RZ, R0 ;  /* 0x000000ffff107224 */ /* 0x000fe400078e0000 */
[----:B------:R-:W-:Y:S02]  /*20070*/  IMAD.U32 R17, RZ, RZ, UR4 ;  /* 0x00000004ff117e24 */ /* 0x000fe4000f8e00ff */
[----:B------:R-:W-:Y:S02]  /*20080*/  IMAD.U32 R18, RZ, RZ, UR5 ;  /* 0x00000005ff127e24 */ /* 0x000fe4000f8e00ff */
[----:B------:R-:W-:-:S07]  /*20090*/  IMAD.U32 R19, RZ, RZ, UR6 ;  /* 0x00000006ff137e24 */ /* 0x000fce000f8e00ff */
.L_x_3207:
[----:B------:R-:W3:Y:S01]  /*200a0*/  S2R R0, SR_TID.X ;  /* 0x0000000000007919 */ /* 0x000ee20000002100 */
[----:B------:R-:W-:Y:S05]  /*200b0*/  WARPSYNC.ALL ;  /* 0x0000000000007948 */ /* 0x000fea0003800000 */
[----:B------:R-:W-:Y:S01]  /*200c0*/  BAR.SYNC.DEFER_BLOCKING 0x4, 0x180 ;  /* 0x0106000000007b1d */ /* 0x000fe20000010000 */
[----:B---3--:R-:W-:-:S04]  /*200d0*/  LOP3.LUT R0, R0, 0x1f, RZ, 0xc0, !PT ;  /* 0x0000001f00007812 */ /* 0x008fc800078ec0ff */
[----:B------:R-:W-:-:S13]  /*200e0*/  ISETP.NE.AND P0, PT, R0, RZ, PT ;  /* 0x000000ff0000720c */ /* 0x000fda0003f05270 */
[----:B------:R-:W3:Y:S01]  /*200f0*/  @!P0 S2R R3, SR_CgaCtaId ;  /* 0x0000000000038919 */ /* 0x000ee20000008800 */
[----:B------:R-:W-:-:S04]  /*20100*/  @!P0 MOV R0, 0x400 ;  /* 0x0000040000008802 */ /* 0x000fc80000000f00 */
[----:B---3--:R-:W-:-:S05]  /*20110*/  @!P0 LEA R22, R3, R0, 0x18 ;  /* 0x0000000003168211 */ /* 0x008fca00078ec0ff */
[----:B------:R3:W-:Y:S01]  /*20120*/  @!P0 STS.128 [R22+0x288d0], R16 ;  /* 0x0288d01016008388 */ /* 0x0007e20000000c00 */
[----:B------:R-:W-:Y:S06]  /*20130*/  BAR.ARV 0x5, 0x180 ;  /* 0x0146000000007b1d */ /* 0x000fec0000002000 */
.L_x_3196:
[----:B------:R-:W-:Y:S02]  /*20140*/  ULDC UR4, c[0x0][0xc3c] ;  /* 0x00030f0000047ab9 */ /* 0x000fe40000000800 */
[----:B--2---:R-:W-:-:S13]  /*20150*/  ISETP.GE.AND P0, PT, R19, UR4, PT ;  /* 0x0000000413007c0c */ /* 0x004fda000bf06270 */
[----:B------:R-:W-:Y:S05]  /*20160*/  @!P0 BRA `(.L_x_3208) ;  /* 0xffffffa000f48947 */ /* 0x000fea000383ffff */
[----:B------:R-:W-:Y:S05]  /*20170*/  BSYNC B8 ;  /* 0x0000000000087941 */ /* 0x000fea0003800000 */
.L_x_3109:
[----:B------:R-:W2:Y:S01]  /*20180*/  LDL.LU R0, [R1+0x24] ;  /* 0x0000240001007983 */ /* 0x000ea20000300800 */
[----:B------:R-:W-:Y:S01]  /*20190*/  BSSY B0, `(.L_x_3209) ;  /* 0x000000b000007945 */ /* 0x000fe20003800000 */
[----:B------:R-:W5:Y:S01]  /*201a0*/  S2R R5, SR_CgaCtaId ;  /* 0x0000000000057919 */ /* 0x000f620000008800 */
[----:B--2---:R-:W-:-:S05]  /*201b0*/  VIADD R0, R0, 0x1 ;  /* 0x0000000100007836 */ /* 0x004fca0000000000 */
[----:B-1----:R-:W-:-:S04]  /*201c0*/  LEA.HI R2, R0, R0, RZ, 0x1 ;  /* 0x0000000000027211 */ /* 0x002fc800078f08ff */
[----:B------:R-:W-:Y:S02]  /*201d0*/  LOP3.LUT R3, R2, 0xfffffffe, RZ, 0xc0, !PT ;  /* 0xfffffffe02037812 */ /* 0x000fe400078ec0ff */
[----:B------:R-:W-:-:S03]  /*201e0*/  MOV R2, 0x400 ;  /* 0x0000040000027802 */ /* 0x000fc60000000f00 */
[----:B------:R-:W-:Y:S01]  /*201f0*/  IMAD.IADD R0, R0, 0x1, -R3 ;  /* 0x0000000100007824 */ /* 0x000fe200078e0a03 */
[----:B-----5:R-:W-:-:S04]  /*20200*/  LEA R4, R5, R2, 0x18 ;  /* 0x0000000205047211 */ /* 0x020fc800078ec0ff */
[----:B------:R-:W-:-:S04]  /*20210*/  SHF.L.U32 R0, R0, 0x1f, RZ ;  /* 0x0000001f00007819 */ /* 0x000fc800000006ff */
[----:B------:R-:W1:Y:S02]  /*20220*/  SYNCS.PHASECHK.TRANS64.TRYWAIT P0, [R4+URZ+0x28820], R0 ;  /* 0x02882000040075a7 */ /* 0x000e64000800017f */
[----:B-1----:R-:W-:Y:S05]  /*20230*/  @!P0 BRA `(.L_x_3210) ;  /* 0x0000006c00308947 */ /* 0x002fea0003800000 */
.L_x_3467:
[----:B------:R-:W-:Y:S05]  /*20240*/  BSYNC B0 ;  /* 0x0000000000007941 */ /* 0x000fea0003800000 */
.L_x_3209:
[----:B------:R-:W-:-:S03]  /*20250*/  UMOV UR4, 0xffffffff ;  /* 0xffffffff00047882 */ /* 0x000fc60000000000 */
[----:B------:R-:W-:Y:S05]  /*20260*/  BRA.DIV UR4, `(.L_x_3211) ;  /* 0x0000006e04387947 */ /* 0x000fea000b800000 */
[----:B-1----:R-:W1:Y:S02]  /*20270*/  S2R R0, SR_TID.X ;  /* 0x0000000000007919 */ /* 0x002e640000002100 */
[----:B-1----:R-:W-:-:S04]  /*20280*/  SHF.R.U32.HI R0, RZ, 0x5, R0 ;  /* 0x00000005ff007819 */ /* 0x002fc80000011600 */
[----:B------:R-:W-:-:S05]  /*20290*/  LOP3.LUT R0, R0, 0x3, RZ, 0xc0, !PT ;  /* 0x0000000300007812 */ /* 0x000fca00078ec0ff */
[----:B------:R1:W2:Y:S02]  /*202a0*/  SHFL.IDX PT, R14, R0, RZ, 0x1f ;  /* 0x00001fff000e7589 */ /* 0x0002a400000e0000 */
.L_x_3470:
[----:B--2---:R-:W-:-:S13]  /*202b0*/  ISETP.NE.AND P0, PT, R14, RZ, PT ;  /* 0x000000ff0e00720c */ /* 0x004fda0003f05270 */
[----:B------:R-:W-:Y:S05]  /*202c0*/  @P0 BRA `(.L_x_2878) ;  /* 0x0000000000880947 */ /* 0x000fea0003800000 */
[----:B------:R-:W-:-:S03]  /*202d0*/  UMOV UR4, 0xffffffff ;  /* 0xffffffff00047882 */ /* 0x000fc60000000000 */
[----:B------:R-:W-:Y:S05]  /*202e0*/  BRA.DIV UR4, `(.L_x_3212) ;  /* 0x0000006e044c7947 */ /* 0x000fea000b800000 */
[----:B------:R-:W-:-:S13]  /*202f0*/  ELECT P6, URZ, PT ;  /* 0x00000000003f782f */ /* 0x000fda00038c0000 */
.L_x_3473:
[----:B------:R-:W-:Y:S05]  /*20300*/  @!P6 BRA `(.L_x_2878) ;  /* 0x000000000078e947 */ /* 0x000fea0003800000 */
[----:B------:R-:W-:-:S06]  /*20310*/  ULOP3.LUT UR4, UR36, 0x2, URZ, 0xfc, !UPT ;  /* 0x0000000224047892 */ /* 0x000fcc000f8efc3f */
[----:B-1----:R-:W-:-:S05]  /*20320*/  IMAD.U32 R0, RZ, RZ, UR4 ;  /* 0x00000004ff007e24 */ /* 0x002fca000f8e00ff */
[----:B------:R-:W-:-:S13]  /*20330*/  ISETP.NE.AND P0, PT, R0, 0x3, PT ;  /* 0x000000030000780c */ /* 0x000fda0003f05270 */
[----:B------:R-:W-:Y:S05]  /*20340*/  @!P0 BRA `(.L_x_3213) ;  /* 0x0000000000048947 */ /* 0x000fea0003800000 */
[----:B------:R-:W-:Y:S01]  /*20350*/  BPT.TRAP 0x1 ;  /* 0x000000040000795c */ /* 0x000fe20000300000 */
.L_x_3213:
[C---:B------:R-:W-:Y:S01]  /*20360*/  LEA R5, R25.reuse, R4, 0x3 ;  /* 0x0000000419057211 */ /* 0x040fe200078e18ff */
[----:B------:R-:W-:Y:S01]  /*20370*/  VIADD R25, R25, 0x1 ;  /* 0x0000000119197836 */ /* 0x000fe20000000000 */
[----:B------:R-:W-:-:S04]  /*20380*/  SHF.L.U32 R0, R28, 0x1f, RZ ;  /* 0x0000001f1c007819 */ /* 0x000fc800000006ff */
[----:B------:R-:W1:Y:S01]  /*20390*/  SYNCS.PHASECHK.TRANS64.TRYWAIT P1, [R5+URZ+0x28840], R0 ;  /* 0x02884000050075a7 */ /* 0x000e62000802017f */
[----:B------:R-:W-:-:S04]  /*203a0*/  ISETP.NE.AND P2, PT, R25, 0x2, PT ;  /* 0x000000021900780c */ /* 0x000fc80003f45270 */
[----:B------:R-:W-:Y:S01]  /*203b0*/  SEL R3, RZ, 0x1, P2 ;  /* 0x00000001ff037807 */ /* 0x000fe20001000000 */
[----:B-1----:R-:W-:Y:S08]  /*203c0*/  @!P1 BRA `(.L_x_3214) ;  /* 0x0000006c00349947 */ /* 0x002ff00003800000 */
.L_x_3474:
[----:B------:R-:W-:Y:S02]  /*203d0*/  SEL R25, R25, RZ, P2 ;  /* 0x000000ff19197207 */ /* 0x000fe40001000000 */
[----:B------:R-:W-:Y:S01]  /*203e0*/  LOP3.LUT R2, R28, R3, RZ, 0x3c, !PT ;  /* 0x000000031c027212 */ /* 0x000fe200078e3cff */
[----:B------:R-:W-:Y:S06]  /*203f0*/  @!P0 BRA `(.L_x_3215) ;  /* 0x0000000000048947 */ /* 0x000fec0003800000 */
[----:B------:R-:W-:Y:S01]  /*20400*/  BPT.TRAP 0x1 ;  /* 0x000000040000795c */ /* 0x000fe20000300000 */
.L_x_3215:
[----:B------:R-:W-:Y:S01]  /*20410*/  IMAD R25, R25, 0x8, R4 ;  /* 0x0000000819197824 */ /* 0x000fe200078e0204 */
[----:B------:R-:W-:-:S04]  /*20420*/  SHF.L.U32 R2, R2, 0x1f, RZ ;  /* 0x0000001f02027819 */ /* 0x000fc800000006ff */
[----:B------:R-:W2:Y:S02]  /*20430*/  SYNCS.PHASECHK.TRANS64.TRYWAIT P1, [R25+URZ+0x28840], R2 ;  /* 0x02884002190075a7 */ /* 0x000ea4000802017f */
[----:B--2---:R-:W-:Y:S05]  /*20440*/  @!P1 BRA `(.L_x_3216) ;  /* 0x0000006c00289947 */ /* 0x004fea0003800000 */
.L_x_3475:
[----:B------:R-:W-:Y:S05]  /*20450*/  @!P0 BRA `(.L_x_3217) ;  /* 0x0000000000048947 */ /* 0x000fea0003800000 */
[----:B------:R-:W-:Y:S01]  /*20460*/  BPT.TRAP 0x1 ;  /* 0x000000040000795c */ /* 0x000fe20000300000 */
.L_x_3217:
[----:B------:R-:W5:Y:S02]  /*20470*/  SYNCS.PHASECHK.TRANS64.TRYWAIT P1, [R5+URZ+0x28860], R0 ;  /* 0x02886000050075a7 */ /* 0x000f64000802017f */
[----:B-----5:R-:W-:Y:S05]  /*20480*/  @!P1 BRA `(.L_x_3218) ;  /* 0x0000006c002c9947 */ /* 0x020fea0003800000 */
.L_x_3476:
[----:B------:R-:W-:Y:S05]  /*20490*/  @!P0 BRA `(.L_x_3219) ;  /* 0x0000000000048947 */ /* 0x000fea0003800000 */
[----:B------:R-:W-:Y:S01]  /*204a0*/  BPT.TRAP 0x1 ;  /* 0x000000040000795c */ /* 0x000fe20000300000 */
.L_x_3219:
[----:B------:R0:W0:Y:S02]  /*204b0*/  SYNCS.PHASECHK.TRANS64.TRYWAIT P0, [R25+URZ+0x28860], R2 ;  /* 0x02886002190075a7 */ /* 0x000024000800017f */
[----:B0-----:R-:W-:Y:S05]  /*204c0*/  @!P0 NANOSLEEP.SYNCS 0x989680 ;  /* 0x009896800000895d */ /* 0x001fea0003900000 */
[----:B------:R-:W0:Y:S02]  /*204d0*/  @!P0 SYNCS.PHASECHK.TRANS64 P0, [R25+URZ+0x28860], R2 ;  /* 0x02886002190085a7 */ /* 0x000e24000800007f */
[----:B0-----:R-:W-:Y:S05]  /*204e0*/  @!P0 BRA `(.L_x_3219) ;  /* 0xfffffffc00f08947 */ /* 0x001fea000383ffff */
.L_x_2878:
[----:B------:R-:W-:Y:S05]  /*204f0*/  BSYNC B9 ;  /* 0x0000000000097941 */ /* 0x000fea0003800000 */
.L_x_2875:
[----:B------:R-:W-:Y:S05]  /*20500*/  EXIT ;  /* 0x000000000000794d */ /* 0x000fea0003800000 */
.L_x_2900:
[----:B0-----:R0:W1:Y:S02]  /*20510*/  SYNCS.PHASECHK.TRANS64.TRYWAIT P6, [R91+URZ+0x28890], R102 ;  /* 0x028890665b0075a7 */ /* 0x00106400080c017f */
[----:B-1----:R-:W-:Y:S05]  /*20520*/  @!P6 NANOSLEEP.SYNCS 0x989680 ;  /* 0x009896800000e95d */ /* 0x002fea0003900000 */
[----:B------:R-:W1:Y:S02]  /*20530*/  @!P6 SYNCS.PHASECHK.TRANS64 P6, [R91+URZ+0x28890], R102 ;  /* 0x028890665b00e5a7 */ /* 0x000e6400080c007f */
[----:B-1----:R-:W-:Y:S05]  /*20540*/  @!P6 BRA `(.L_x_2900) ;  /* 0xfffffffc00f0e947 */ /* 0x002fea000383ffff */
[----:B------:R-:W-:Y:S05]  /*20550*/  BRA `(.L_x_3220) ;  /* 0xfffffe2800d47947 */ /* 0x000fea000383ffff */
.L_x_2901:
        /* <DEDUP_REMOVED lines=8> */
.L_x_3222:
[----:B------:R-:W-:Y:S05]  /*205e0*/  BSYNC B1 ;  /* 0x0000000000017941 */ /* 0x000fea0003800000 */
.L_x_3221:
[----:B------:R-:W-:Y:S01]  /*205f0*/  IMAD.MOV.U32 R13, RZ, RZ, R108 ;  /* 0x000000ffff0d7224 */ /* 0x000fe200078e006c */
[----:B------:R-:W-:Y:S01]  /*20600*/  MOV R15, 0xffffffff ;  /* 0xffffffff000f7802 */ /* 0x000fe20000000f00 */
[----:B------:R-:W-:Y:S02]  /*20610*/  IMAD.MOV.U32 R12, RZ, RZ, RZ ;  /* 0x000000ffff0c7224 */ /* 0x000fe400078e00ff */
[----:B------:R-:W-:Y:S02]  /*20620*/  IMAD.MOV.U32 R11, RZ, RZ, 0x181f ;  /* 0x0000181fff0b7424 */ /* 0x000fe400078e00ff */
[----:B------:R-:W-:-:S07]  /*20630*/  IMAD.MOV.U32 R79, RZ, RZ, R14 ;  /* 0x000000ffff4f7224 */ /* 0x000fce00078e000e */
[----:B------:R-:W-:Y:S05]  /*20640*/  WARPSYNC.COLLECTIVE R15, `(.L_x_3223) ;  /* 0x000000000f087348 */ /* 0x000fea0003c00000 */
[----:B------:R0:W1:Y:S02]  /*20650*/  SHFL.IDX P6, R14, R13, R12, R11 ;  /* 0x0000000c0d0e7389 */ /* 0x00006400000c000b */
[----:B01----:R-:W-:Y:S01]  /*20660*/  ENDCOLLECTIVE ;  /* 0x000000000000791b */ /* 0x003fe20003800000 */
.L_x_3223:
[----:B------:R-:W-:Y:S01]  /*20670*/  IMAD.MOV.U32 R105, RZ, RZ, R14 ;  /* 0x000000ffff697224 */ /* 0x000fe200078e000e */
[----:B------:R-:W-:Y:S06]  /*20680*/  BRA `(.L_x_3224) ;  /* 0xfffffe28009c7947 */ /* 0x000fec000383ffff */
.L_x_2910:
        /* <DEDUP_REMOVED lines=8> */
.L_x_3226:
[----:B------:R-:W-:Y:S05]  /*20710*/  BSYNC B1 ;  /* 0x0000000000017941 */ /* 0x000fea0003800000 */
.L_x_3225:
        /* <DEDUP_REMOVED lines=8> */
.L_x_3227:
[----:B------:R-:W-:Y:S01]  /*207a0*/  MOV R73, R14 ;  /* 0x0000000e00497202 */ /* 0x000fe20000000f00 */
[----:B------:R-:W-:Y:S06]  /*207b0*/  BRA `(.L_x_3228) ;  /* 0xfffffe3000307947 */ /* 0x000fec000383ffff */
.L_x_2919:
        /* <DEDUP_REMOVED lines=8> */
.L_x_3230:
[----:B------:R-:W-:Y:S05]  /*20840*/  BSYNC B1 ;  /* 0x0000000000017941 */ /* 0x000fea0003800000 */
.L_x_3229:
        /* <DEDUP_REMOVED lines=8> */
.L_x_3231:
[----:B------:R-:W-:Y:S01]  /*208d0*/  IMAD.MOV.U32 R65, RZ, RZ, R14 ;  /* 0x000000ffff417224 */ /* 0x000fe200078e000e */
[----:B------:R-:W-:Y:S06]  /*208e0*/  BRA `(.L_x_3232) ;  /* 0xfffffe3400c47947 */ /* 0x000fec000383ffff */
.L_x_2928:
        /* <DEDUP_REMOVED lines=8> */
.L_x_3234:
[----:B------:R-:W-:Y:S05]  /*20970*/  BSYNC B1 ;  /* 0x0000000000017941 */ /* 0x000fea0003800000 */
.L_x_3233:
        /* <DEDUP_REMOVED lines=8> */
.L_x_3235:
[----:B------:R-:W-:Y:S01]  /*20a00*/  IMAD.MOV.U32 R53, RZ, RZ, R14 ;  /* 0x000000ffff357224 */ /* 0x000fe200078e000e */
[----:B------:R-:W-:Y:S06]  /*20a10*/  BRA `(.L_x_3236) ;  /* 0xfffffe3c00547947 */ /* 0x000fec000383ffff */
.L_x_2940:
[----:B-1----:R1:W2:Y:S02]  /*20a20*/  SYNCS.PHASECHK.TRANS64.TRYWAIT P4, [R91+URZ+0x28890], R102 ;  /* 0x028890665b0075a7 */ /* 0x0022a4000808017f */
[----:B--2---:R-:W-:Y:S05]  /*20a30*/  @!P4 NANOSLEEP.SYNCS 0x989680 ;  /* 0x009896800000c95d */ /* 0x004fea0003900000 */
[----:B------:R-:W2:Y:S02]  /*20a40*/  @!P4 SYNCS.PHASECHK.TRANS64 P4, [R91+URZ+0x28890], R102 ;  /* 0x028890665b00c5a7 */ /* 0x000ea4000808007f */
[----:B--2---:R-:W-:Y:S05]  /*20a50*/  @!P4 BRA `(.L_x_2940) ;  /* 0xfffffffc00f0c947 */ /* 0x004fea000383ffff */
[----:B------:R-:W-:Y:S05]  /*20a60*/  BRA `(.L_x_3237) ;  /* 0xfffffe4c00807947 */ /* 0x000fea000383ffff */
.L_x_2941:
        /* <DEDUP_REMOVED lines=8> */
.L_x_3239:
[----:B------:R-:W-:Y:S05]  /*20af0*/  BSYNC B1 ;  /* 0x0000000000017941 */ /* 0x000fea0003800000 */
.L_x_3238:
        /* <DEDUP_REMOVED lines=8> */
.L_x_3240:
[----:B------:R-:W-:Y:S01]  /*20b80*/  IMAD.MOV.U32 R106, RZ, RZ, R14 ;  /* 0x000000ffff6a7224 */ /* 0x000fe200078e000e */
[----:B------:R-:W-:Y:S06]  /*20b90*/  BRA `(.L_x_3241) ;  /* 0xfffffe4c004c7947 */ /* 0x000fec000383ffff */
.L_x_2946:
        /* <DEDUP_REMOVED lines=8> */
.L_x_3243:
[----:B------:R-:W-:Y:S05]  /*20c20*/  BSYNC B1 ;  /* 0x0000000000017941 */ /* 0x000fea0003800000 */
.L_x_3242:
        /* <DEDUP_REMOVED lines=8> */
.L_x_3244:
[----:B------:R-:W-:Y:S01]  /*20cb0*/  IMAD.MOV.U32 R50, RZ, RZ, R14 ;  /* 0x000000ffff327224 */ /* 0x000fe200078e000e */
[----:B------:R-:W-:Y:S06]  /*20cc0*/  BRA `(.L_x_3245) ;  /* 0xfffffe5400047947 */ /* 0x000fec000383ffff */
.L_x_2951:
[----:B------:R-:W-:Y:S01]  /*20cd0*/  BSSY B1, `(.L_x_3246) ;  /* 0x0000008000017945 */ /* 0x000fe20003800000 */
[----:B0---4-:R-:W-:Y:S01]  /*20ce0*/  IMAD.MOV.U32 R13, RZ, RZ, R103 ;  /* 0x000000ffff0d7224 */ /* 0x011fe200078e0067 */
[----:B------:R-:W-:Y:S01]  /*20cf0*/  MOV R15, 0xffffffff ;  /* 0xffffffff000f7802 */ /* 0x000fe20000000f00 */
[----:B------:R-:W-:Y:S02]  /*20d00*/  IMAD.MOV.U32 R12, RZ, RZ, 0x2 ;  /* 0x00000002ff0c7424 */ /* 0x000fe400078e00ff */
[----:B------:R-:W-:-:S07]  /*20d10*/  IMAD.MOV.U32 R11, RZ, RZ, 0x181f ;  /* 0x0000181fff0b7424 */ /* 0x000fce00078e00ff */
[----:B-123--:R-:W-:Y:S05]  /*20d20*/  WARPSYNC.COLLECTIVE R15, `(.L_x_3247) ;  /* 0x000000000f087348 */ /* 0x00efea0003c00000 */
[----:B------:R0:W4:Y:S02]  /*20d30*/  SHFL.IDX P6, R14, R13, R12, R11 ;  /* 0x0000000c0d0e7389 */ /* 0x00012400000c000b */
[----:B01234-:R-:W-:Y:S01]  /*20d40*/  ENDCOLLECTIVE ;  /* 0x000000000000791b */ /* 0x01ffe20003800000 */
.L_x_3247:
[----:B------:R-:W-:Y:S05]  /*20d50*/  BSYNC B1 ;  /* 0x0000000000017941 */ /* 0x000fea0003800000 */
.L_x_3246:
        /* <DEDUP_REMOVED lines=8> */
.L_x_3248:
[----:B------:R-:W-:Y:S01]  /*20de0*/  IMAD.MOV.U32 R50, RZ, RZ, R14 ;  /* 0x000000ffff327224 */ /* 0x000fe200078e000e */
[----:B------:R-:W-:Y:S06]  /*20df0*/  BRA `(.L_x_3249) ;  /* 0xfffffe5800b07947 */ /* 0x000fec000383ffff */
.L_x_2956:
        /* <DEDUP_REMOVED lines=8> */
.L_x_3251:
[----:B------:R-:W-:Y:S05]  /*20e80*/  BSYNC B1 ;  /* 0x0000000000017941 */ /* 0x000fea0003800000 */
.L_x_3250:
[----:B------:R-:W-:Y:S01]  /*20e90*/  IMAD.MOV.U32 R13, RZ, RZ, R108 ;  /* 0x000000ffff0d7224 */ /* 0x000fe200078e006c */
[----:B------:R-:W-:Y:S01]  /*20ea0*/  MOV R103, R14 ;  /* 0x0000000e00677202 */ /* 0x000fe20000000f00 */
[----:B------:R-:W-:Y:S02]  /*20eb0*/  IMAD.MOV.U32 R12, RZ, RZ, 0x3 ;  /* 0x00000003ff0c7424 */ /* 0x000fe400078e00ff */
[----:B------:R-:W-:Y:S02]  /*20ec0*/  IMAD.MOV.U32 R11, RZ, RZ, 0x181f ;  /* 0x0000181fff0b7424 */ /* 0x000fe400078e00ff */
[----:B------:R-:W-:-:S07]  /*20ed0*/  IMAD.MOV.U32 R15, RZ, RZ, -0x1 ;  /* 0xffffffffff0f7424 */ /* 0x000fce00078e00ff */
[----:B------:R-:W-:Y:S05]  /*20ee0*/  WARPSYNC.COLLECTIVE R15, `(.L_x_3252) ;  /* 0x000000000f087348 */ /* 0x000fea0003c00000 */
[----:B------:R0:W1:Y:S02]  /*20ef0*/  SHFL.IDX P6, R14, R13, R12, R11 ;  /* 0x0000000c0d0e7389 */ /* 0x00006400000c000b */
[----:B01----:R-:W-:Y:S01]  /*20f00*/  ENDCOLLECTIVE ;  /* 0x000000000000791b */ /* 0x003fe20003800000 */
.L_x_3252:
[----:B------:R-:W-:Y:S01]  /*20f10*/  IMAD.MOV.U32 R108, RZ, RZ, R14 ;  /* 0x000000ffff6c7224 */ /* 0x000fe200078e000e */
[----:B------:R-:W-:Y:S06]  /*20f20*/  BRA `(.L_x_3253) ;  /* 0xfffffe6000607947 */ /* 0x000fec000383ffff */
.L_x_2961:
[----:B0-----:R0:W1:Y:S02]  /*20f30*/  SYNCS.PHASECHK.TRANS64.TRYWAIT P3, [R91+URZ+0x28890], R102 ;  /* 0x028890665b0075a7 */ /* 0x001064000806017f */
[----:B-1----:R-:W-:Y:S05]  /*20f40*/  @!P3 NANOSLEEP.SYNCS 0x989680 ;  /* 0x009896800000b95d */ /* 0x002fea0003900000 */
[----:B------:R-:W1:Y:S02]  /*20f50*/  @!P3 SYNCS.PHASECHK.TRANS64 P3, [R91+URZ+0x28890], R102 ;  /* 0x028890665b00b5a7 */ /* 0x000e64000806007f */
[----:B-1----:R-:W-:Y:S05]  /*20f60*/  @!P3 BRA `(.L_x_2961) ;  /* 0xfffffffc00f0b947 */ /* 0x002fea000383ffff */
[----:B------:R-:W-:Y:S05]  /*20f70*/  BRA `(.L_x_3254) ;  /* 0xfffffe6800647947 */ /* 0x000fea000383ffff */
.L_x_2962:
        /* <DEDUP_REMOVED lines=8> */
.L_x_3256:
[----:B------:R-:W-:Y:S05]  /*21000*/  BSYNC B1 ;  /* 0x0000000000017941 */ /* 0x000fea0003800000 */
.L_x_3255:
[----:B------:R-:W-:Y:S01]  /*21010*/  MOV R13, R44 ;  /* 0x0000002c000d7202 */ /* 0x000fe20000000f00 */
[----:B------:R-:W-:Y:S02]  /*21020*/  IMAD.MOV.U32 R12, RZ, RZ, RZ ;  /* 0x000000ffff0c7224 */ /* 0x000fe400078e00ff */
[----:B------:R-:W-:Y:S02]  /*21030*/  IMAD.MOV.U32 R11, RZ, RZ, 0x181f ;  /* 0x0000181fff0b7424 */ /* 0x000fe400078e00ff */
[----:B------:R-:W-:Y:S02]  /*21040*/  IMAD.MOV.U32 R15, RZ, RZ, -0x1 ;  /* 0xffffffffff0f7424 */ /* 0x000fe400078e00ff */
[----:B------:R-:W-:-:S07]  /*21050*/  IMAD.MOV.U32 R45, RZ, RZ, R14 ;  /* 0x000000ffff2d7224 */ /* 0x000fce00078e000e */
[----:B------:R-:W-:Y:S05]  /*21060*/  WARPSYNC.COLLECTIVE R15, `(.L_x_3257) ;  /* 0x000000000f087348 */ /* 0x000fea0003c00000 */
[----:B------:R0:W1:Y:S02]  /*21070*/  SHFL.IDX P6, R14, R13, R12, R11 ;  /* 0x0000000c0d0e7389 */ /* 0x00006400000c000b */
[----:B01----:R-:W-:Y:S01]  /*21080*/  ENDCOLLECTIVE ;  /* 0x000000000000791b */ /* 0x003fe20003800000 */
.L_x_3257:
[----:B------:R-:W-:Y:S05]  /*21090*/  BRA `(.L_x_3258) ;  /* 0xfffffe68008c7947 */ /* 0x000fea000383ffff */
.L_x_2965:
        /* <DEDUP_REMOVED lines=8> */
.L_x_3260:
[----:B------:R-:W-:Y:S05]  /*21120*/  BSYNC B1 ;  /* 0x0000000000017941 */ /* 0x000fea0003800000 */
.L_x_3259:
        /* <DEDUP_REMOVED lines=8> */
.L_x_3261:
[----:B------:R-:W-:Y:S05]  /*211b0*/  BRA `(.L_x_3262) ;  /* 0xfffffe68008c7947 */ /* 0x000fea000383ffff */
.L_x_2968:
        /* <DEDUP_REMOVED lines=8> */
.L_x_3264:
[----:B------:R-:W-:Y:S05]  /*21240*/  BSYNC B1 ;  /* 0x0000000000017941 */ /* 0x000fea0003800000 */
.L_x_3263:
        /* <DEDUP_REMOVED lines=8> */
.L_x_3265:
[----:B------:R-:W-:Y:S05]  /*212d0*/  BRA `(.L_x_3266) ;  /* 0xfffffe6800907947 */ /* 0x000fea000383ffff */
.L_x_2971:
[----:B------:R-:W-:Y:S01]  /*212e0*/  BSSY B1, `(.L_x_3267) ;  /* 0x0000008000017945 */ /* 0x000fe20003800000 */
[----:B0-----:R-:W-:Y:S01]  /*212f0*/  MOV R13, R46 ;  /* 0x0000002e000d7202 */ /* 0x001fe20000000f00 */
[----:B------:R-:W-:Y:S02]  /*21300*/  IMAD.MOV.U32 R12, RZ, RZ, 0x3 ;  /* 0x00000003ff0c7424 */ /* 0x000fe400078e00ff */
[----:B------:R-:W-:Y:S02]  /*21310*/  IMAD.MOV.U32 R11, RZ, RZ, 0x181f ;  /* 0x0000181fff0b7424 */ /* 0x000fe400078e00ff */
[----:B------:R-:W-:-:S07]  /*21320*/  IMAD.MOV.U32 R15, RZ, RZ, -0x1 ;  /* 0xffffffffff0f7424 */ /* 0x000fce00078e00ff */
[----:B-1234-:R-:W-:Y:S05]  /*21330*/  WARPSYNC.COLLECTIVE R15, `(.L_x_3268) ;  /* 0x000000000f087348 */ /* 0x01efea0003c00000 */
[----:B----4-:R0:W4:Y:S02]  /*21340*/  SHFL.IDX P6, R14, R13, R12, R11 ;  /* 0x0000000c0d0e7389 */ /* 0x01012400000c000b */
[----:B01234-:R-:W-:Y:S01]  /*21350*/  ENDCOLLECTIVE ;  /* 0x000000000000791b */ /* 0x01ffe20003800000 */
.L_x_3268:
[----:B------:R-:W-:Y:S05]  /*21360*/  BSYNC B1 ;  /* 0x0000000000017941 */ /* 0x000fea0003800000 */
.L_x_3267:
        /* <DEDUP_REMOVED lines=8> */
.L_x_3269:
[----:B------:R-:W-:Y:S05]  /*213f0*/  BRA `(.L_x_3270) ;  /* 0xfffffe6800947947 */ /* 0x000fea000383ffff */
.L_x_2975:
[----:B------:R0:W0:Y:S02]  /*21400*/  SYNCS.PHASECHK.TRANS64.TRYWAIT P4, [R91+URZ+0x288b0], R102 ;  /* 0x0288b0665b0075a7 */ /* 0x000024000808017f */
[----:B0-----:R-:W-:Y:S05]  /*21410*/  @!P4 NANOSLEEP.SYNCS 0x989680 ;  /* 0x009896800000c95d */ /* 0x001fea0003900000 */
[----:B------:R-:W0:Y:S02]  /*21420*/  @!P4 SYNCS.PHASECHK.TRANS64 P4, [R91+URZ+0x288b0], R102 ;  /* 0x0288b0665b00c5a7 */ /* 0x000e24000808007f */
[----:B0-----:R-:W-:Y:S05]  /*21430*/  @!P4 BRA `(.L_x_2975) ;  /* 0xfffffffc00f0c947 */ /* 0x001fea000383ffff */
[----:B------:R-:W-:Y:S05]  /*21440*/  BRA `(.L_x_3271) ;  /* 0xfffffe6c00107947 */ /* 0x000fea000383ffff */
.L_x_2987:
[----:B------:R-:W-:Y:S01]  /*21450*/  BSSY B0, `(.L_x_3272) ;  /* 0x0000008000007945 */ /* 0x000fe20003800000 */
[----:B----4-:R-:W-:Y:S01]  /*21460*/  IMAD.MOV.U32 R13, RZ, RZ, R220 ;  /* 0x000000ffff0d7224 */ /* 0x010fe200078e00dc */
[----:B------:R-:W-:Y:S01]  /*21470*/  MOV R11, 0x1f ;  /* 0x0000001f000b7802 */ /* 0x000fe20000000f00 */
[----:B------:R-:W-:Y:S02]  /*21480*/  IMAD.MOV.U32 R12, RZ, RZ, RZ ;  /* 0x000000ffff0c7224 */ /* 0x000fe400078e00ff */
[----:B------:R-:W-:-:S07]  /*21490*/  IMAD.MOV.U32 R15, RZ, RZ, -0x1 ;  /* 0xffffffffff0f7424 */ /* 0x000fce00078e00ff */
[----:B--2--5:R-:W-:Y:S05]  /*214a0*/  WARPSYNC.COLLECTIVE R15, `(.L_x_3273) ;  /* 0x000000000f087348 */ /* 0x024fea0003c00000 */
[----:B------:R0:W1:Y:S02]  /*214b0*/  SHFL.IDX P6, R14, R13, R12, R11 ;  /* 0x0000000c0d0e7389 */ /* 0x00006400000c000b */
[----:B012--5:R-:W-:Y:S01]  /*214c0*/  ENDCOLLECTIVE ;  /* 0x000000000000791b */ /* 0x027fe20003800000 */
.L_x_3273:
[----:B------:R-:W-:Y:S05]  /*214d0*/  BSYNC B0 ;  /* 0x0000000000007941 */ /* 0x000fea0003800000 */
.L_x_3272:
[----:B------:R-:W-:Y:S01]  /*214e0*/  IMAD.MOV.U32 R190, RZ, RZ, R14 ;  /* 0x000000ffffbe7224 */ /* 0x000fe200078e000e */
[----:B------:R-:W-:Y:S06]  /*214f0*/  BRA `(.L_x_3274) ;  /* 0xfffffe74007c7947 */ /* 0x000fec000383ffff */
.L_x_2997:
        /* <DEDUP_REMOVED lines=8> */
.L_x_3276:
[----:B------:R-:W-:Y:S05]  /*21580*/  BSYNC B1 ;  /* 0x0000000000017941 */ /* 0x000fea0003800000 */
.L_x_3275:
        /* <DEDUP_REMOVED lines=8> */
.L_x_3277:
[----:B------:R-:W-:Y:S02]  /*21610*/  IMAD.MOV.U32 R13, RZ, RZ, R8 ;  /* 0x000000ffff0d7224 */ /* 0x000fe400078e0008 */
[----:B------:R-:W-:-:S07]  /*21620*/  IMAD.MOV.U32 R3, RZ, RZ, R14 ;  /* 0x000000ffff037224 */ /* 0x000fce00078e000e */
[----:B------:R-:W-:Y:S05]  /*21630*/  WARPSYNC.COLLECTIVE R15, `(.L_x_3278) ;  /* 0x000000000f087348 */ /* 0x000fea0003c00000 */
[----:B------:R0:W1:Y:S02]  /*21640*/  SHFL.IDX P6, R14, R13, R12, R11 ;  /* 0x0000000c0d0e7389 */ /* 0x00006400000c000b */
[----:B01----:R-:W-:Y:S01]  /*21650*/  ENDCOLLECTIVE ;  /* 0x000000000000791b */ /* 0x003fe20003800000 */
.L_x_3278:
[----:B------:R-:W-:Y:S02]  /*21660*/  IMAD.MOV.U32 R13, RZ, RZ, R7 ;  /* 0x000000ffff0d7224 */ /* 0x000fe400078e0007 */
[----:B------:R-:W-:-:S07]  /*21670*/  IMAD.MOV.U32 R4, RZ, RZ, R14 ;  /* 0x000000ffff047224 */ /* 0x000fce00078e000e */
[----:B------:R-:W-:Y:S05]  /*21680*/  WARPSYNC.COLLECTIVE R15, `(.L_x_3279) ;  /* 0x000000000f087348 */ /* 0x000fea0003c00000 */
[----:B------:R0:W1:Y:S02]  /*21690*/  SHFL.IDX P6, R14, R13, R12, R11 ;  /* 0x0000000c0d0e7389 */ /* 0x00006400000c000b */
[----:B01----:R-:W-:Y:S01]  /*216a0*/  ENDCOLLECTIVE ;  /* 0x000000000000791b */ /* 0x003fe20003800000 */
.L_x_3279:
[----:B------:R-:W-:Y:S05]  /*216b0*/  BRA `(.L_x_3280) ;  /* 0xfffffe7800d07947 */ /* 0x000fea000383ffff */
.L_x_3000:
[----:B------:R-:W-:Y:S01]  /*216c0*/  BSSY B1, `(.L_x_3281) ;  /* 0x0000008000017945 */ /* 0x000fe20003800000 */
[----:B--2---:R-:W-:Y:S02]  /*216d0*/  IMAD.MOV.U32 R13, RZ, RZ, R6 ;  /* 0x000000ffff0d7224 */ /* 0x004fe400078e0006 */
[----:B------:R-:W-:Y:S02]  /*216e0*/  IMAD.MOV.U32 R12, RZ, RZ, 0x1 ;  /* 0x00000001ff0c7424 */ /* 0x000fe400078e00ff */
[----:B------:R-:W-:Y:S02]  /*216f0*/  IMAD.MOV.U32 R11, RZ, RZ, 0x181f ;  /* 0x0000181fff0b7424 */ /* 0x000fe400078e00ff */
[----:B------:R-:W-:-:S07]  /*21700*/  IMAD.MOV.U32 R15, RZ, RZ, -0x1 ;  /* 0xffffffffff0f7424 */ /* 0x000fce00078e00ff */
[----:B-1----:R-:W-:Y:S05]  /*21710*/  WARPSYNC.COLLECTIVE R15, `(.L_x_3282) ;  /* 0x000000000f087348 */ /* 0x002fea0003c00000 */
[----:B------:R0:W2:Y:S02]  /*21720*/  SHFL.IDX P6, R14, R13, R12, R11 ;  /* 0x0000000c0d0e7389 */ /* 0x0000a400000c000b */
[----:B012---:R-:W-:Y:S01]  /*21730*/  ENDCOLLECTIVE ;  /* 0x000000000000791b */ /* 0x007fe20003800000 */
.L_x_3282:
[----:B------:R-:W-:Y:S05]  /*21740*/  BSYNC B1 ;  /* 0x0000000000017941 */ /* 0x000fea0003800000 */
.L_x_3281:
        /* <DEDUP_REMOVED lines=8> */
.L_x_3283:
[----:B------:R-:W-:Y:S02]  /*217d0*/  IMAD.MOV.U32 R13, RZ, RZ, R8 ;  /* 0x000000ffff0d7224 */ /* 0x000fe400078e0008 */
[----:B------:R-:W-:-:S07]  /*217e0*/  IMAD.MOV.U32 R3, RZ, RZ, R14 ;  /* 0x000000ffff037224 */ /* 0x000fce00078e000e */
[----:B------:R-:W-:Y:S05]  /*217f0*/  WARPSYNC.COLLECTIVE R15, `(.L_x_3284) ;  /* 0x000000000f087348 */ /* 0x000fea0003c00000 */
[----:B------:R0:W1:Y:S02]  /*21800*/  SHFL.IDX P6, R14, R13, R12, R11 ;  /* 0x0000000c0d0e7389 */ /* 0x00006400000c000b */
[----:B01----:R-:W-:Y:S01]  /*21810*/  ENDCOLLECTIVE ;  /* 0x000000000000791b */ /* 0x003fe20003800000 */
.L_x_3284:
[----:B------:R-:W-:Y:S02]  /*21820*/  IMAD.MOV.U32 R13, RZ, RZ, R7 ;  /* 0x000000ffff0d7224 */ /* 0x000fe400078e0007 */
[----:B------:R-:W-:-:S07]  /*21830*/  IMAD.MOV.U32 R4, RZ, RZ, R14 ;  /* 0x000000ffff047224 */ /* 0x000fce00078e000e */
[----:B------:R-:W-:Y:S05]  /*21840*/  WARPSYNC.COLLECTIVE R15, `(.L_x_3285) ;  /* 0x000000000f087348 */ /* 0x000fea0003c00000 */
[----:B------:R0:W1:Y:S02]  /*21850*/  SHFL.IDX P6, R14, R13, R12, R11 ;  /* 0x0000000c0d0e7389 */ /* 0x00006400000c000b */
[----:B01----:R-:W-:Y:S01]  /*21860*/  ENDCOLLECTIVE ;  /* 0x000000000000791b */ /* 0x003fe20003800000 */
.L_x_3285:
[----:B------:R-:W-:Y:S05]  /*21870*/  BRA `(.L_x_3286) ;  /* 0xfffffe7c003c7947 */ /* 0x000fea000383ffff */
.L_x_3003:
        /* <DEDUP_REMOVED lines=8> */
.L_x_3288:
[----:B------:R-:W-:Y:S05]  /*21900*/  BSYNC B1 ;  /* 0x0000000000017941 */ /* 0x000fea0003800000 */
.L_x_3287:
        /* <DEDUP_REMOVED lines=8> */
.L_x_3289:
[----:B------:R-:W-:Y:S02]  /*21990*/  IMAD.MOV.U32 R13, RZ, RZ, R8 ;  /* 0x000000ffff0d7224 */ /* 0x000fe400078e0008 */
[----:B------:R-:W-:-:S07]  /*219a0*/  IMAD.MOV.U32 R3, RZ, RZ, R14 ;  /* 0x000000ffff037224 */ /* 0x000fce00078e000e */
[----:B------:R-:W-:Y:S05]  /*219b0*/  WARPSYNC.COLLECTIVE R15, `(.L_x_3290) ;  /* 0x000000000f087348 */ /* 0x000fea0003c00000 */
[----:B------:R0:W1:Y:S02]  /*219c0*/  SHFL.IDX P6, R14, R13, R12, R11 ;  /* 0x0000000c0d0e7389 */ /* 0x00006400000c000b */
[----:B01----:R-:W-:Y:S01]  /*219d0*/  ENDCOLLECTIVE ;  /* 0x000000000000791b */ /* 0x003fe20003800000 */
.L_x_3290:
[----:B------:R-:W-:Y:S02]  /*219e0*/  IMAD.MOV.U32 R13, RZ, RZ, R7 ;  /* 0x000000ffff0d7224 */ /* 0x000fe400078e0007 */
[----:B------:R-:W-:-:S07]  /*219f0*/  IMAD.MOV.U32 R4, RZ, RZ, R14 ;  /* 0x000000ffff047224 */ /* 0x000fce00078e000e */
[----:B------:R-:W-:Y:S05]  /*21a00*/  WARPSYNC.COLLECTIVE R15, `(.L_x_3291) ;  /* 0x000000000f087348 */ /* 0x000fea0003c00000 */
[----:B------:R0:W1:Y:S02]  /*21a10*/  SHFL.IDX P6, R14, R13, R12, R11 ;  /* 0x0000000c0d0e7389 */ /* 0x00006400000c000b */
[----:B01----:R-:W-:Y:S01]  /*21a20*/  ENDCOLLECTIVE ;  /* 0x000000000000791b */ /* 0x003fe20003800000 */
.L_x_3291:
[----:B------:R-:W-:Y:S05]  /*21a30*/  BRA `(.L_x_3292) ;  /* 0xfffffe7c00a07947 */ /* 0x000fea000383ffff */
.L_x_3006:
        /* <DEDUP_REMOVED lines=8> */
.L_x_3294:
[----:B------:R-:W-:Y:S05]  /*21ac0*/  BSYNC B1 ;  /* 0x0000000000017941 */ /* 0x000fea0003800000 */
.L_x_3293:
        /* <DEDUP_REMOVED lines=8> */
.L_x_3295:
[----:B------:R-:W-:Y:S02]  /*21b50*/  IMAD.MOV.U32 R13, RZ, RZ, R8 ;  /* 0x000000ffff0d7224 */ /* 0x000fe400078e0008 */
[----:B------:R-:W-:-:S07]  /*21b60*/  IMAD.MOV.U32 R3, RZ, RZ, R14 ;  /* 0x000000ffff037224 */ /* 0x000fce00078e000e */
[----:B------:R-:W-:Y:S05]  /*21b70*/  WARPSYNC.COLLECTIVE R15, `(.L_x_3296) ;  /* 0x000000000f087348 */ /* 0x000fea0003c00000 */
[----:B------:R0:W1:Y:S02]  /*21b80*/  SHFL.IDX P6, R14, R13, R12, R11 ;  /* 0x0000000c0d0e7389 */ /* 0x00006400000c000b */
[----:B01----:R-:W-:Y:S01]  /*21b90*/  ENDCOLLECTIVE ;  /* 0x000000000000791b */ /* 0x003fe20003800000 */
.L_x_3296:
[----:B------:R-:W-:Y:S02]  /*21ba0*/  IMAD.MOV.U32 R13, RZ, RZ, R7 ;  /* 0x000000ffff0d7224 */ /* 0x000fe400078e0007 */
[----:B------:R-:W-:-:S07]  /*21bb0*/  IMAD.MOV.U32 R4, RZ, RZ, R14 ;  /* 0x000000ffff047224 */ /* 0x000fce00078e000e */
[----:B------:R-:W-:Y:S05]  /*21bc0*/  WARPSYNC.COLLECTIVE R15, `(.L_x_3297) ;  /* 0x000000000f087348 */ /* 0x000fea0003c00000 */
[----:B------:R0:W1:Y:S02]  /*21bd0*/  SHFL.IDX P6, R14, R13, R12, R11 ;  /* 0x0000000c0d0e7389 */ /* 0x00006400000c000b */
[----:B01----:R-:W-:Y:S01]  /*21be0*/  ENDCOLLECTIVE ;  /* 0x000000000000791b */ /* 0x003fe20003800000 */
.L_x_3297:
[----:B------:R-:W-:Y:S05]  /*21bf0*/  BRA `(.L_x_3298) ;  /* 0xfffffe80000c7947 */ /* 0x000fea000383ffff */
.L_x_3010:
[----:B0-----:R0:W1:Y:S02]  /*21c00*/  SYNCS.PHASECHK.TRANS64.TRYWAIT P0, [R18+URZ+0x28800], R5 ;  /* 0x02880005120075a7 */ /* 0x001064000800017f */
[----:B-1----:R-:W-:Y:S05]  /*21c10*/  @!P0 NANOSLEEP.SYNCS 0x989680 ;  /* 0x009896800000895d */ /* 0x002fea0003900000 */
[----:B------:R-:W1:Y:S02]  /*21c20*/  @!P0 SYNCS.PHASECHK.TRANS64 P0, [R18+URZ+0x28800], R5 ;  /* 0x02880005120085a7 */ /* 0x000e64000800007f */
[----:B-1----:R-:W-:Y:S05]  /*21c30*/  @!P0 BRA `(.L_x_3010) ;  /* 0xfffffffc00f08947 */ /* 0x002fea000383ffff */
[----:B------:R-:W-:Y:S05]  /*21c40*/  BRA `(.L_x_3299) ;  /* 0xfffffe8000d07947 */ /* 0x000fea000383ffff */
.L_x_3026:
[----:B--2---:R-:W1:Y:S01]  /*21c50*/  LDC R47, c[0x0][0x3f4] ;  /* 0x0000fd00ff2f7b82 */ /* 0x004e620000000800 */
[----:B------:R-:W-:Y:S01]  /*21c60*/  BSSY B1, `(.L_x_3300) ;  /* 0x0000008000017945 */ /* 0x000fe20003800000 */
[----:B----4-:R-:W-:Y:S01]  /*21c70*/  MOV R13, R35 ;  /* 0x00000023000d7202 */ /* 0x010fe20000000f00 */
[----:B------:R-:W-:Y:S02]  /*21c80*/  IMAD.MOV.U32 R12, RZ, RZ, RZ ;  /* 0x000000ffff0c7224 */ /* 0x000fe400078e00ff */
[----:B------:R-:W-:Y:S02]  /*21c90*/  IMAD.MOV.U32 R11, RZ, RZ, 0x181f ;  /* 0x0000181fff0b7424 */ /* 0x000fe400078e00ff */
[----:B------:R-:W-:-:S07]  /*21ca0*/  IMAD.MOV.U32 R15, RZ, RZ, -0x1 ;  /* 0xffffffffff0f7424 */ /* 0x000fce00078e00ff */
[----:B01----:R-:W-:Y:S05]  /*21cb0*/  WARPSYNC.COLLECTIVE R15, `(.L_x_3301) ;  /* 0x000000000f087348 */ /* 0x003fea0003c00000 */
[----:B------:R2:W3:Y:S02]  /*21cc0*/  SHFL.IDX P6, R14, R13, R12, R11 ;  /* 0x0000000c0d0e7389 */ /* 0x0004e400000c000b */
[----:B0123--:R-:W-:Y:S01]  /*21cd0*/  ENDCOLLECTIVE ;  /* 0x000000000000791b */ /* 0x00ffe20003800000 */
.L_x_3301:
[----:B------:R-:W-:Y:S05]  /*21ce0*/  BSYNC B1 ;  /* 0x0000000000017941 */ /* 0x000fea0003800000 */
.L_x_3300:
        /* <DEDUP_REMOVED lines=10> */
.L_x_3302:
        /* <DEDUP_REMOVED lines=8> */
.L_x_3303:
[----:B------:R-:W-:-:S05]  /*21e10*/  @!P1 IADD3 R4, P2, R4, R7, RZ ;  /* 0x0000000704049210 */ /* 0x000fca0007f5e0ff */
[----:B------:R-:W-:Y:S02]  /*21e20*/  @!P1 IMAD.X R3, R3, 0x1, R6, P2 ;  /* 0x0000000103039824 */ /* 0x000fe400010e0606 */
[----:B------:R-:W-:Y:S02]  /*21e30*/  @!P1 IMAD.MOV.U32 R24, RZ, RZ, R4 ;  /* 0x000000ffff189224 */ /* 0x000fe400078e0004 */
[----:B------:R-:W-:Y:S02]  /*21e40*/  @!P1 IMAD.MOV.U32 R25, RZ, RZ, R3 ;  /* 0x000000ffff199224 */ /* 0x000fe400078e0003 */
[----:B------:R-:W-:-:S04]  /*21e50*/  IMAD.MOV.U32 R13, RZ, RZ, R34 ;  /* 0x000000ffff0d7224 */ /* 0x000fc800078e0022 */
[----:B------:R-:W5:Y:S01]  /*21e60*/  @!P1 LD.E.128 R24, desc[UR42][R24.64] ;  /* 0x0000002a18189980 */ /* 0x000f62000c101d00 */
[----:B------:R-:W-:-:S07]  /*21e70*/  MOV R5, R14 ;  /* 0x0000000e00057202 */ /* 0x000fce0000000f00 */
[----:B-----5:R-:W-:Y:S05]  /*21e80*/  WARPSYNC.COLLECTIVE R15, `(.L_x_3304) ;  /* 0x000000000f087348 */ /* 0x020fea0003c00000 */
[----:B------:R0:W1:Y:S02]  /*21e90*/  SHFL.IDX P6, R14, R13, R12, R11 ;  /* 0x0000000c0d0e7389 */ /* 0x00006400000c000b */
[----:B01---5:R-:W-:Y:S01]  /*21ea0*/  ENDCOLLECTIVE ;  /* 0x000000000000791b */ /* 0x023fe20003800000 */
.L_x_3304:
[----:B------:R-:W-:-:S05]  /*21eb0*/  @!P1 IADD3 R14, P2, R14, R7, RZ ;  /* 0x000000070e0e9210 */ /* 0x000fca0007f5e0ff */
[----:B------:R-:W-:Y:S02]  /*21ec0*/  @!P1 IMAD.X R5, R5, 0x1, R6, P2 ;  /* 0x0000000105059824 */ /* 0x000fe400010e0606 */
[----:B------:R-:W-:-:S06]  /*21ed0*/  @!P1 IMAD.MOV.U32 R4, RZ, RZ, R14 ;  /* 0x000000ffff049224 */ /* 0x000fcc00078e000e */
[----:B------:R-:W5:Y:S01]  /*21ee0*/  @!P1 LD.E.128 R4, desc[UR42][R4.64] ;  /* 0x0000002a04049980 */ /* 0x000f62000c101d00 */
[----:B------:R-:W-:Y:S02]  /*21ef0*/  IMAD.MOV.U32 R13, RZ, RZ, R35 ;  /* 0x000000ffff0d7224 */ /* 0x000fe400078e0023 */
[----:B------:R-:W-:-:S07]  /*21f00*/  IMAD.MOV.U32 R12, RZ, RZ, 0x1 ;  /* 0x00000001ff0c7424 */ /* 0x000fce00078e00ff */
[----:B-----5:R-:W-:Y:S05]  /*21f10*/  WARPSYNC.COLLECTIVE R15, `(.L_x_3305) ;  /* 0x000000000f087348 */ /* 0x020fea0003c00000 */
[----:B------:R0:W1:Y:S02]  /*21f20*/  SHFL.IDX P6, R14, R13, R12, R11 ;  /* 0x0000000c0d0e7389 */ /* 0x00006400000c000b */
[----:B01---5:R-:W-:Y:S01]  /*21f30*/  ENDCOLLECTIVE ;  /* 0x000000000000791b */ /* 0x023fe20003800000 */
.L_x_3305:
        /* <DEDUP_REMOVED lines=12> */
.L_x_3306:
[----:B------:R-:W-:-:S05]  /*22000*/  @!P1 IMAD.MOV.U32 R49, RZ, RZ, R25 ;  /* 0x000000ffff319224 */ /* 0x000fca00078e0019 */
[----:B------:R-:W-:-:S04]  /*22010*/  MOV R8, R49 ;  /* 0x0000003100087202 */ /* 0x000fc80000000f00 */
[----:B------:R-:W-:Y:S01]  /*22020*/  PRMT R77, R8, 0x7610, R77 ;  /* 0x00007610084d7816 */ /* 0x000fe2000000004d */
[----:B------:R-:W-:Y:S02]  /*22030*/  IMAD.MOV.U32 R13, RZ, RZ, R33 ;  /* 0x000000ffff0d7224 */ /* 0x000fe400078e0021 */
[----:B------:R-:W-:-:S07]  /*22040*/  IMAD.MOV.U32 R8, RZ, RZ, R14 ;  /* 0x000000ffff087224 */ /* 0x000fce00078e000e */
[----:B------:R-:W-:Y:S05]  /*22050*/  WARPSYNC.COLLECTIVE R15, `(.L_x_3307) ;  /* 0x000000000f087348 */ /* 0x000fea0003c00000 */
[----:B------:R0:W1:Y:S02]  /*22060*/  SHFL.IDX P6, R14, R13, R12, R11 ;  /* 0x0000000c0d0e7389 */ /* 0x00006400000c000b */
[----:B01----:R-:W-:Y:S01]  /*22070*/  ENDCOLLECTIVE ;  /* 0x000000000000791b */ /* 0x003fe20003800000 */
.L_x_3307:
[----:B------:R-:W-:Y:S02]  /*22080*/  IMAD.MOV.U32 R13, RZ, RZ, R34 ;  /* 0x000000ffff0d7224 */ /* 0x000fe400078e0022 */
[----:B------:R-:W-:-:S07]  /*22090*/  IMAD.MOV.U32 R9, RZ, RZ, R14 ;  /* 0x000000ffff097224 */ /* 0x000fce00078e000e */
[----:B------:R-:W-:Y:S05]  /*220a0*/  WARPSYNC.COLLECTIVE R15, `(.L_x_3308) ;  /* 0x000000000f087348 */ /* 0x000fea0003c00000 */
[----:B------:R0:W1:Y:S02]  /*220b0*/  SHFL.IDX P6, R14, R13, R12, R11 ;  /* 0x0000000c0d0e7389 */ /* 0x00006400000c000b */
[----:B01----:R-:W-:Y:S01]  /*220c0*/  ENDCOLLECTIVE ;  /* 0x000000000000791b */ /* 0x003fe20003800000 */
.L_x_3308:
[----:B------:R-:W-:Y:S02]  /*220d0*/  @!P1 IMAD.MOV.U32 R51, RZ, RZ, R27 ;  /* 0x000000ffff339224 */ /* 0x000fe400078e001b */
[----:B------:R-:W-:Y:S02]  /*220e0*/  @!P1 IMAD.MOV.U32 R50, RZ, RZ, R26 ;  /* 0x000000ffff329224 */ /* 0x000fe400078e001a */
[----:B------:R-:W-:Y:S02]  /*220f0*/  @!P1 IMAD.MOV.U32 R20, RZ, RZ, R4 ;  /* 0x000000ffff149224 */ /* 0x000fe400078e0004 */
[----:B------:R-:W-:Y:S02]  /*22100*/  @!P1 IMAD.MOV.U32 R21, RZ, RZ, R5 ;  /* 0x000000ffff159224 */ /* 0x000fe400078e0005 */
[----:B------:R-:W-:Y:S02]  /*22110*/  @!P1 IMAD.MOV.U32 R36, RZ, RZ, R6 ;  /* 0x000000ffff249224 */ /* 0x000fe400078e0006 */
[----:B------:R-:W-:-:S02]  /*22120*/  @!P1 IMAD.MOV.U32 R37, RZ, RZ, R7 ;  /* 0x000000ffff259224 */ /* 0x000fc400078e0007 */
[----:B------:R-:W-:Y:S01]  /*22130*/  IMAD.MOV.U32 R24, RZ, RZ, R51 ;  /* 0x000000ffff187224 */ /* 0x000fe200078e0033 */
[----:B------:R-:W-:Y:S01]  /*22140*/  MOV R10, R50 ;  /* 0x00000032000a7202 */ /* 0x000fe20000000f00 */
[----:B------:R-:W-:Y:S02]  /*22150*/  IMAD.MOV.U32 R4, RZ, RZ, R20 ;  /* 0x000000ffff047224 */ /* 0x000fe400078e0014 */
[----:B------:R-:W-:Y:S02]  /*22160*/  IMAD.MOV.U32 R5, RZ, RZ, R21 ;  /* 0x000000ffff057224 */ /* 0x000fe400078e0015 */
[----:B------:R-:W-:Y:S02]  /*22170*/  IMAD.MOV.U32 R6, RZ, RZ, R36 ;  /* 0x000000ffff067224 */ /* 0x000fe400078e0024 */
[----:B------:R-:W-:Y:S01]  /*22180*/  IMAD.MOV.U32 R7, RZ, RZ, R37 ;  /* 0x000000ffff077224 */ /* 0x000fe200078e0025 */
[----:B------:R-:W-:Y:S02]  /*22190*/  PRMT R44, R24, 0x7610, R44 ;  /* 0x00007610182c7816 */ /* 0x000fe4000000002c */
[----:B------:R-:W-:-:S02]  /*221a0*/  CS2R R24, SRZ ;  /* 0x0000000000187805 */ /* 0x000fc4000001ff00 */
[----:B------:R-:W-:Y:S02]  /*221b0*/  PRMT R43, R10, 0x7610, R43 ;  /* 0x000076100a2b7816 */ /* 0x000fe4000000002b */
[----:B------:R-:W-:Y:S02]  /*221c0*/  PRMT R78, R4, 0x7610, R78 ;  /* 0x00007610044e7816 */ /* 0x000fe4000000004e */
[----:B------:R-:W-:Y:S02]  /*221d0*/  PRMT R79, R5, 0x7610, R79 ;  /* 0x00007610054f7816 */ /* 0x000fe4000000004f */
[----:B------:R-:W-:Y:S02]  /*221e0*/  PRMT R80, R6, 0x7610, R80 ;  /* 0x0000761006507816 */ /* 0x000fe40000000050 */
[----:B------:R-:W-:Y:S01]  /*221f0*/  PRMT R81, R7, 0x7610, R81 ;  /* 0x0000761007517816 */ /* 0x000fe20000000051 */
[----:B------:R-:W-:Y:S06]  /*22200*/  BRA `(.L_x_3309) ;  /* 0xfffffe9c00107947 */ /* 0x000fec000383ffff */
.L_x_3029:
[----:B------:R-:W-:Y:S01]  /*22210*/  BSSY B1, `(.L_x_3310) ;  /* 0x0000008000017945 */ /* 0x000fe20003800000 */
[----:B----4-:R-:W-:Y:S01]  /*22220*/  IMAD.MOV.U32 R13, RZ, RZ, R35 ;  /* 0x000000ffff0d7224 */ /* 0x010fe200078e0023 */
[----:B------:R-:W-:Y:S01]  /*22230*/  MOV R12, 0x2 ;  /* 0x00000002000c7802 */ /* 0x000fe20000000f00 */
[----:B------:R-:W-:Y:S02]  /*22240*/  IMAD.MOV.U32 R11, RZ, RZ, 0x181f ;  /* 0x0000181fff0b7424 */ /* 0x000fe400078e00ff */
[----:B-1----:R-:W-:-:S07]  /*22250*/  IMAD.MOV.U32 R15, RZ, RZ, -0x1 ;  /* 0xffffffffff0f7424 */ /* 0x002fce00078e00ff */
[----:B------:R-:W-:Y:S05]  /*22260*/  WARPSYNC.COLLECTIVE R15, `(.L_x_3311) ;  /* 0x000000000f087348 */ /* 0x000fea0003c00000 */
[----:B------:R0:W1:Y:S02]  /*22270*/  SHFL.IDX P6, R14, R13, R12, R11 ;  /* 0x0000000c0d0e7389 */ /* 0x00006400000c000b */
[----:B01----:R-:W-:Y:S01]  /*22280*/  ENDCOLLECTIVE ;  /* 0x000000000000791b */ /* 0x003fe20003800000 */
.L_x_3311:
[----:B------:R-:W-:Y:S05]  /*22290*/  BSYNC B1 ;  /* 0x0000000000017941 */ /* 0x000fea0003800000 */
.L_x_3310:
        /* <DEDUP_REMOVED lines=9> */
.L_x_3312:
        /* <DEDUP_REMOVED lines=8> */
.L_x_3313:
[----:B------:R-:W-:-:S05]  /*223b0*/  @!P1 IADD3 R8, P2, R8, R31, RZ ;  /* 0x0000001f08089210 */ /* 0x000fca0007f5e0ff */
[----:B------:R-:W-:Y:S02]  /*223c0*/  @!P1 IMAD.X R9, R3, 0x1, R29, P2 ;  /* 0x0000000103099824 */ /* 0x000fe400010e061d */
[----:B------:R-:W-:Y:S01]  /*223d0*/  IMAD.MOV.U32 R13, RZ, RZ, R34 ;  /* 0x000000ffff0d7224 */ /* 0x000fe200078e0022 */
[----:B------:R-:W-:-:S07]  /*223e0*/  MOV R28, R14 ;  /* 0x0000000e001c7202 */ /* 0x000fce0000000f00 */
[----:B------:R-:W-:Y:S05]  /*223f0*/  WARPSYNC.COLLECTIVE R15, `(.L_x_3314) ;  /* 0x000000000f087348 */ /* 0x000fea0003c00000 */
[----:B------:R0:W1:Y:S02]  /*22400*/  SHFL.IDX P6, R14, R13, R12, R11 ;  /* 0x0000000c0d0e7389 */ /* 0x00006400000c000b */
[----:B01----:R-:W-:Y:S01]  /*22410*/  ENDCOLLECTIVE ;  /* 0x000000000000791b */ /* 0x003fe20003800000 */
.L_x_3314:
[----:B------:R-:W2:Y:S01]  /*22420*/  @!P1 LD.E.128 R8, desc[UR42][R8.64] ;  /* 0x0000002a08089980 */ /* 0x000ea2000c101d00 */
[----:B------:R-:W-:-:S05]  /*22430*/  @!P1 IADD3 R14, P2, R14, R31, RZ ;  /* 0x0000001f0e0e9210 */ /* 0x000fca0007f5e0ff */
[----:B------:R-:W-:-:S04]  /*22440*/  @!P1 IMAD.X R3, R28, 0x1, R29, P2 ;  /* 0x000000011c039824 */ /* 0x000fc800010e061d */
[----:B------:R-:W-:-:S05]  /*22450*/  @!P1 IMAD.MOV.U32 R15, RZ, RZ, R3 ;  /* 0x000000ffff0f9224 */ /* 0x000fca00078e0003 */
[----:B------:R0:W5:Y:S01]  /*22460*/  @!P1 LD.E.128 R28, desc[UR42][R14.64] ;  /* 0x0000002a0e1c9980 */ /* 0x000162000c101d00 */
[----:B------:R-:W-:Y:S02]  /*22470*/  CS2R R52, SRZ ;  /* 0x0000000000347805 */ /* 0x000fe4000001ff00 */
[----:B------:R-:W-:Y:S01]  /*22480*/  CS2R R54, SRZ ;  /* 0x0000000000367805 */ /* 0x000fe2000001ff00 */
[----:B------:R-:W-:Y:S01]  /*22490*/  IMAD.MOV.U32 R13, RZ, RZ, R35 ;  /* 0x000000ffff0d7224 */ /* 0x000fe200078e0023 */
[----:B------:R-:W-:Y:S02]  /*224a0*/  CS2R R38, SRZ ;  /* 0x0000000000267805 */ /* 0x000fe4000001ff00 */
[----:B------:R-:W-:Y:S01]  /*224b0*/  CS2R R40, SRZ ;  /* 0x0000000000287805 */ /* 0x000fe2000001ff00 */
[----:B0-----:R-:W-:Y:S02]  /*224c0*/  IMAD.MOV.U32 R15, RZ, RZ, -0x1 ;  /* 0xffffffffff0f7424 */ /* 0x001fe400078e00ff */
[----:B--2---:R-:W-:Y:S01]  /*224d0*/  @!P1 IMAD.MOV.U32 R53, RZ, RZ, R9 ;  /* 0x000000ffff359224 */ /* 0x004fe200078e0009 */
[----:B------:R-:W-:Y:S01]  /*224e0*/  @!P1 MOV R55, R11 ;  /* 0x0000000b00379202 */ /* 0x000fe20000000f00 */
[----:B------:R-:W-:-:S02]  /*224f0*/  IMAD.MOV.U32 R11, RZ, RZ, 0x181f ;  /* 0x0000181fff0b7424 */ /* 0x000fc400078e00ff */
[----:B------:R-:W-:Y:S02]  /*22500*/  IMAD.MOV.U32 R12, RZ, RZ, R53 ;  /* 0x000000ffff0c7224 */ /* 0x000fe400078e0035 */
[----:B------:R-:W-:Y:S02]  /*22510*/  @!P1 IMAD.MOV.U32 R52, RZ, RZ, R8 ;  /* 0x000000ffff349224 */ /* 0x000fe400078e0008 */
[----:B------:R-:W-:Y:S01]  /*22520*/  @!P1 IMAD.MOV.U32 R54, RZ, RZ, R10 ;  /* 0x000000ffff369224 */ /* 0x000fe200078e000a */
[----:B------:R-:W-:Y:S01]  /*22530*/  PRMT R66, R12, 0x7610, R66 ;  /* 0x000076100c427816 */ /* 0x000fe20000000042 */
[----:B------:R-:W-:Y:S02]  /*22540*/  IMAD.MOV.U32 R12, RZ, RZ, 0x3 ;  /* 0x00000003ff0c7424 */ /* 0x000fe400078e00ff */
[----:B------:R-:W-:Y:S02]  /*22550*/  IMAD.MOV.U32 R3, RZ, RZ, R52 ;  /* 0x000000ffff037224 */ /* 0x000fe400078e0034 */
[----:B------:R-:W-:-:S07]  /*22560*/  IMAD.MOV.U32 R8, RZ, RZ, R54 ;  /* 0x000000ffff087224 */ /* 0x000fce00078e0036 */
[----:B-----5:R-:W-:Y:S05]  /*22570*/  WARPSYNC.COLLECTIVE R15, `(.L_x_3315) ;  /* 0x000000000f087348 */ /* 0x020fea0003c00000 */
[----:B------:R0:W1:Y:S02]  /*22580*/  SHFL.IDX P6, R14, R13, R12, R11 ;  /* 0x0000000c0d0e7389 */ /* 0x00006400000c000b */
[----:B01---5:R-:W-:Y:S01]  /*22590*/  ENDCOLLECTIVE ;  /* 0x000000000000791b */ /* 0x023fe20003800000 */
.L_x_3315:
[----:B------:R-:W-:Y:S01]  /*225a0*/  IMAD.MOV.U32 R9, RZ, RZ, R55 ;  /* 0x000000ffff097224 */ /* 0x000fe200078e0037 */
[----:B------:R-:W-:Y:S02]  /*225b0*/  PRMT R65, R3, 0x7610, R65 ;  /* 0x0000761003417816 */ /* 0x000fe40000000041 */
[----:B------:R-:W-:Y:S02]  /*225c0*/  PRMT R45, R8, 0x7610, R45 ;  /* 0x00007610082d7816 */ /* 0x000fe4000000002d */
[----:B------:R-:W-:Y:S01]  /*225d0*/  PRMT R46, R9, 0x7610, R46 ;  /* 0x00007610092e7816 */ /* 0x000fe2000000002e */
[----:B------:R-:W-:Y:S02]  /*225e0*/  @!P1 IMAD.MOV.U32 R38, RZ, RZ, R28 ;  /* 0x000000ffff269224 */ /* 0x000fe400078e001c */
[----:B------:R-:W-:Y:S02]  /*225f0*/  @!P1 IMAD.MOV.U32 R39, RZ, RZ, R29 ;  /* 0x000000ffff279224 */ /* 0x000fe400078e001d */
[----:B------:R-:W-:-:S02]  /*22600*/  @!P1 IMAD.MOV.U32 R40, RZ, RZ, R30 ;  /* 0x000000ffff289224 */ /* 0x000fc400078e001e */
[----:B------:R-:W-:Y:S02]  /*22610*/  IMAD.MOV.U32 R13, RZ, RZ, R32 ;  /* 0x000000ffff0d7224 */ /* 0x000fe400078e0020 */
[----:B------:R-:W-:Y:S02]  /*22620*/  @!P1 IMAD.MOV.U32 R41, RZ, RZ, R31 ;  /* 0x000000ffff299224 */ /* 0x000fe400078e001f */
[----:B------:R-:W-:Y:S02]  /*22630*/  IMAD.MOV.U32 R8, RZ, RZ, R38 ;  /* 0x000000ffff087224 */ /* 0x000fe400078e0026 */
[----:B------:R-:W-:Y:S02]  /*22640*/  IMAD.MOV.U32 R9, RZ, RZ, R39 ;  /* 0x000000ffff097224 */ /* 0x000fe400078e0027 */
[----:B------:R-:W-:Y:S01]  /*22650*/  IMAD.MOV.U32 R10, RZ, RZ, R40 ;  /* 0x000000ffff0a7224 */ /* 0x000fe200078e0028 */
[----:B------:R-:W-:Y:S01]  /*22660*/  PRMT R72, R8, 0x7610, R72 ;  /* 0x0000761008487816 */ /* 0x000fe20000000048 */
[----:B------:R-:W-:Y:S01]  /*22670*/  IMAD.MOV.U32 R3, RZ, RZ, R14 ;  /* 0x000000ffff037224 */ /* 0x000fe200078e000e */
[----:B------:R-:W-:-:S07]  /*22680*/  PRMT R73, R9, 0x7610, R73 ;  /* 0x0000761009497816 */ /* 0x000fce0000000049 */
[----:B------:R-:W-:Y:S05]  /*22690*/  WARPSYNC.COLLECTIVE R15, `(.L_x_3316) ;  /* 0x000000000f087348 */ /* 0x000fea0003c00000 */
[----:B------:R0:W1:Y:S02]  /*226a0*/  SHFL.IDX P6, R14, R13, R12, R11 ;  /* 0x0000000c0d0e7389 */ /* 0x00006400000c000b */
[----:B01----:R-:W-:Y:S01]  /*226b0*/  ENDCOLLECTIVE ;  /* 0x000000000000791b */ /* 0x003fe20003800000 */
.L_x_3316:
[----:B------:R-:W-:Y:S02]  /*226c0*/  PRMT R74, R10, 0x7610, R74 ;  /* 0x000076100a4a7816 */ /* 0x000fe4000000004a */
[----:B------:R-:W-:Y:S01]  /*226d0*/  CS2R R8, SRZ ;  /* 0x0000000000087805 */ /* 0x000fe2000001ff00 */
[----:B------:R-:W-:Y:S02]  /*226e0*/  IMAD.MOV.U32 R13, RZ, RZ, R33 ;  /* 0x000000ffff0d7224 */ /* 0x000fe400078e0021 */
[----:B------:R-:W-:-:S07]  /*226f0*/  IMAD.MOV.U32 R32, RZ, RZ, R14 ;  /* 0x000000ffff207224 */ /* 0x000fce00078e000e */
[----:B------:R-:W-:Y:S05]  /*22700*/  WARPSYNC.COLLECTIVE R15, `(.L_x_3317) ;  /* 0x000000000f087348 */ /* 0x000fea0003c00000 */
[----:B------:R0:W1:Y:S02]  /*22710*/  SHFL.IDX P6, R14, R13, R12, R11 ;  /* 0x0000000c0d0e7389 */ /* 0x00006400000c000b */
[----:B01----:R-:W-:Y:S01]  /*22720*/  ENDCOLLECTIVE ;  /* 0x000000000000791b */ /* 0x003fe20003800000 */
.L_x_3317:
[----:B------:R-:W-:Y:S02]  /*22730*/  IMAD.MOV.U32 R13, RZ, RZ, R34 ;  /* 0x000000ffff0d7224 */ /* 0x000fe400078e0022 */
[----:B------:R-:W-:-:S07]  /*22740*/  IMAD.MOV.U32 R33, RZ, RZ, R14 ;  /* 0x000000ffff217224 */ /* 0x000fce00078e000e */
[----:B------:R-:W-:Y:S05]  /*22750*/  WARPSYNC.COLLECTIVE R15, `(.L_x_3318) ;  /* 0x000000000f087348 */ /* 0x000fea0003c00000 */
[----:B------:R0:W1:Y:S02]  /*22760*/  SHFL.IDX P6, R14, R13, R12, R11 ;  /* 0x0000000c0d0e7389 */ /* 0x00006400000c000b */
[----:B01----:R-:W-:Y:S01]  /*22770*/  ENDCOLLECTIVE ;  /* 0x000000000000791b */ /* 0x003fe20003800000 */
.L_x_3318:
[----:B------:R-:W-:-:S05]  /*22780*/  IMAD.MOV.U32 R11, RZ, RZ, R41 ;  /* 0x000000ffff0b7224 */ /* 0x000fca00078e0029 */
[----:B------:R-:W-:Y:S02]  /*22790*/  PRMT R75, R11, 0x7610, R75 ;  /* 0x000076100b4b7816 */ /* 0x000fe4000000004b */
[----:B------:R-:W-:Y:S01]  /*227a0*/  MOV R34, R14 ;  /* 0x0000000e00227202 */ /* 0x000fe20000000f00 */
[----:B------:R-:W-:Y:S06]  /*227b0*/  BRA `(.L_x_3319) ;  /* 0xfffffe9800fc7947 */ /* 0x000fec000383ffff */
.L_x_3033:
[----:B0-----:R0:W1:Y:S02]  /*227c0*/  SYNCS.PHASECHK.TRANS64.TRYWAIT P4, [R18+URZ+0x28800], R29 ;  /* 0x0288001d120075a7 */ /* 0x001064000808017f */
[----:B-1----:R-:W-:Y:S05]  /*227d0*/  @!P4 NANOSLEEP.SYNCS 0x989680 ;  /* 0x009896800000c95d */ /* 0x002fea0003900000 */
[----:B------:R-:W1:Y:S02]  /*227e0*/  @!P4 SYNCS.PHASECHK.TRANS64 P4, [R18+URZ+0x28800], R29 ;  /* 0x0288001d1200c5a7 */ /* 0x000e64000808007f */
[----:B-1----:R-:W-:Y:S05]  /*227f0*/  @!P4 BRA `(.L_x_3033) ;  /* 0xfffffffc00f0c947 */ /* 0x002fea000383ffff */
[----:B------:R-:W-:Y:S05]  /*22800*/  BRA `(.L_x_3320) ;  /* 0xfffffe9c00a47947 */ /* 0x000fea000383ffff */
.L_x_3043:
[----:B---3--:R3:W4:Y:S02]  /*22810*/  SYNCS.PHASECHK.TRANS64.TRYWAIT P1, [R0+URZ+0x28830], R3 ;  /* 0x02883003000075a7 */ /* 0x008724000802017f */
[----:B----4-:R-:W-:Y:S05]  /*22820*/  @!P1 NANOSLEEP.SYNCS 0x989680 ;  /* 0x009896800000995d */ /* 0x010fea0003900000 */
[----:B------:R-:W4:Y:S02]  /*22830*/  @!P1 SYNCS.PHASECHK.TRANS64 P1, [R0+URZ+0x28830], R3 ;  /* 0x02883003000095a7 */ /* 0x000f24000802007f */
[----:B----4-:R-:W-:Y:S05]  /*22840*/  @!P1 BRA `(.L_x_3043) ;  /* 0xfffffffc00f09947 */ /* 0x010fea000383ffff */
[----:B------:R-:W-:Y:S05]  /*22850*/  BRA `(.L_x_3042) ;  /* 0xfffffeb800787947 */ /* 0x000fea000383ffff */
.L_x_3050:
[----:B-1----:R1:W2:Y:S02]  /*22860*/  SYNCS.PHASECHK.TRANS64.TRYWAIT P3, [R7+URZ+0x28830], R6 ;  /* 0x02883006070075a7 */ /* 0x0022a4000806017f */
[----:B--2---:R-:W-:Y:S05]  /*22870*/  @!P3 NANOSLEEP.SYNCS 0x989680 ;  /* 0x009896800000b95d */ /* 0x004fea0003900000 */
[----:B------:R-:W2:Y:S02]  /*22880*/  @!P3 SYNCS.PHASECHK.TRANS64 P3, [R7+URZ+0x28830], R6 ;  /* 0x028830060700b5a7 */ /* 0x000ea4000806007f */
[----:B--2---:R-:W-:Y:S05]  /*22890*/  @!P3 BRA `(.L_x_3050) ;  /* 0xfffffffc00f0b947 */ /* 0x004fea000383ffff */
[----:B------:R-:W-:Y:S05]  /*228a0*/  BRA `(.L_x_3049) ;  /* 0xfffffee400d47947 */ /* 0x000fea000383ffff */
.L_x_3054:
[----:B-1----:R1:W2:Y:S02]  /*228b0*/  SYNCS.PHASECHK.TRANS64.TRYWAIT P2, [R7+URZ+0x28850], R6 ;  /* 0x02885006070075a7 */ /* 0x0022a4000804017f */
[----:B--2---:R-:W-:Y:S05]  /*228c0*/  @!P2 NANOSLEEP.SYNCS 0x989680 ;  /* 0x009896800000a95d */ /* 0x004fea0003900000 */
[----:B------:R-:W2:Y:S02]  /*228d0*/  @!P2 SYNCS.PHASECHK.TRANS64 P2, [R7+URZ+0x28850], R6 ;  /* 0x028850060700a5a7 */ /* 0x000ea4000804007f */
[----:B--2---:R-:W-:Y:S05]  /*228e0*/  @!P2 BRA `(.L_x_3054) ;  /* 0xfffffffc00f0a947 */ /* 0x004fea000383ffff */
[----:B------:R-:W-:Y:S05]  /*228f0*/  BRA `(.L_x_3051) ;  /* 0xfffffee800f07947 */ /* 0x000fea000383ffff */
.L_x_3063:
[----:B-1----:R1:W2:Y:S02]  /*22900*/  SYNCS.PHASECHK.TRANS64.TRYWAIT P1, [R6+URZ+0x28830], R7 ;  /* 0x02883007060075a7 */ /* 0x0022a4000802017f */
[----:B--2---:R-:W-:Y:S05]  /*22910*/  @!P1 NANOSLEEP.SYNCS 0x989680 ;  /* 0x009896800000995d */ /* 0x004fea0003900000 */
[----:B------:R-:W2:Y:S02]  /*22920*/  @!P1 SYNCS.PHASECHK.TRANS64 P1, [R6+URZ+0x28830], R7 ;  /* 0x02883007060095a7 */ /* 0x000ea4000802007f */
[----:B--2---:R-:W-:Y:S05]  /*22930*/  @!P1 BRA `(.L_x_3063) ;  /* 0xfffffffc00f09947 */ /* 0x004fea000383ffff */
[----:B------:R-:W-:Y:S05]  /*22940*/  BRA `(.L_x_3062) ;  /* 0xffffff1800a87947 */ /* 0x000fea000383ffff */
.L_x_3067:
[----:B-1----:R1:W2:Y:S02]  /*22950*/  SYNCS.PHASECHK.TRANS64.TRYWAIT P1, [R7+URZ+0x28850], R6 ;  /* 0x02885006070075a7 */ /* 0x0022a4000802017f */
[----:B--2---:R-:W-:Y:S05]  /*22960*/  @!P1 NANOSLEEP.SYNCS 0x989680 ;  /* 0x009896800000995d */ /* 0x004fea0003900000 */
[----:B------:R-:W2:Y:S02]  /*22970*/  @!P1 SYNCS.PHASECHK.TRANS64 P1, [R7+URZ+0x28850], R6 ;  /* 0x02885006070095a7 */ /* 0x000ea4000802007f */
[----:B--2---:R-:W-:Y:S05]  /*22980*/  @!P1 BRA `(.L_x_3067) ;  /* 0xfffffffc00f09947 */ /* 0x004fea000383ffff */
[----:B------:R-:W-:Y:S05]  /*22990*/  BRA `(.L_x_3064) ;  /* 0xffffff1c00b87947 */ /* 0x000fea000383ffff */
.L_x_3074:
[----:B-1----:R1:W2:Y:S02]  /*229a0*/  SYNCS.PHASECHK.TRANS64.TRYWAIT P1, [R13+URZ+0x28850], R4 ;  /* 0x028850040d0075a7 */ /* 0x0022a4000802017f */
[----:B--2---:R-:W-:Y:S05]  /*229b0*/  @!P1 NANOSLEEP.SYNCS 0x989680 ;  /* 0x009896800000995d */ /* 0x004fea0003900000 */
[----:B------:R-:W2:Y:S02]  /*229c0*/  @!P1 SYNCS.PHASECHK.TRANS64 P1, [R13+URZ+0x28850], R4 ;  /* 0x028850040d0095a7 */ /* 0x000ea4000802007f */
[----:B--2---:R-:W-:Y:S05]  /*229d0*/  @!P1 BRA `(.L_x_3074) ;  /* 0xfffffffc00f09947 */ /* 0x004fea000383ffff */
[----:B------:R-:W-:Y:S05]  /*229e0*/  BRA `(.L_x_3073) ;  /* 0xffffff4400007947 */ /* 0x000fea000383ffff */
.L_x_3089:
[----:B------:R-:W-:Y:S01]  /*229f0*/  MOV R13, R4 ;  /* 0x00000004000d7202 */ /* 0x000fe20000000f00 */
[----:B------:R-:W-:Y:S02]  /*22a00*/  IMAD.MOV.U32 R12, RZ, RZ, RZ ;  /* 0x000000ffff0c7224 */ /* 0x000fe400078e00ff */
[----:B------:R-:W-:Y:S02]  /*22a10*/  IMAD.MOV.U32 R11, RZ, RZ, 0x181f ;  /* 0x0000181fff0b7424 */ /* 0x000fe400078e00ff */
[----:B------:R-:W-:-:S07]  /*22a20*/  IMAD.MOV.U32 R15, RZ, RZ, -0x1 ;  /* 0xffffffffff0f7424 */ /* 0x000fce00078e00ff */
[----:B-12---:R-:W-:Y:S05]  /*22a30*/  WARPSYNC.COLLECTIVE R15, `(.L_x_3321) ;  /* 0x000000000f087348 */ /* 0x006fea0003c00000 */
[----:B------:R0:W3:Y:S02]  /*22a40*/  SHFL.IDX P6, R14, R13, R12, R11 ;  /* 0x0000000c0d0e7389 */ /* 0x0000e400000c000b */
[----:B0123--:R-:W-:Y:S01]  /*22a50*/  ENDCOLLECTIVE ;  /* 0x000000000000791b */ /* 0x00ffe20003800000 */
.L_x_3321:
[----:B------:R-:W-:Y:S02]  /*22a60*/  IMAD.MOV.U32 R13, RZ, RZ, R0 ;  /* 0x000000ffff0d7224 */ /* 0x000fe400078e0000 */
[----:B------:R-:W-:-:S07]  /*22a70*/  IMAD.MOV.U32 R3, RZ, RZ, R14 ;  /* 0x000000ffff037224 */ /* 0x000fce00078e000e */
[----:B------:R-:W-:Y:S05]  /*22a80*/  WARPSYNC.COLLECTIVE R15, `(.L_x_3322) ;  /* 0x000000000f087348 */ /* 0x000fea0003c00000 */
[----:B------:R0:W1:Y:S02]  /*22a90*/  SHFL.IDX P6, R14, R13, R12, R11 ;  /* 0x0000000c0d0e7389 */ /* 0x00006400000c000b */
[----:B01----:R-:W-:Y:S01]  /*22aa0*/  ENDCOLLECTIVE ;  /* 0x000000000000791b */ /* 0x003fe20003800000 */
.L_x_3322:
[----:B------:R-:W-:Y:S05]  /*22ab0*/  BRA `(.L_x_3323) ;  /* 0xffffff6800387947 */ /* 0x000fea000383ffff */
.L_x_3092:
[----:B------:R-:W-:Y:S01]  /*22ac0*/  BSSY B1, `(.L_x_3324) ;  /* 0x0000008000017945 */ /* 0x000fe20003800000 */
[----:B------:R-:W-:Y:S02]  /*22ad0*/  IMAD.MOV.U32 R13, RZ, RZ, R4 ;  /* 0x000000ffff0d7224 */ /* 0x000fe400078e0004 */
[----:B------:R-:W-:Y:S02]  /*22ae0*/  IMAD.MOV.U32 R12, RZ, RZ, 0x1 ;  /* 0x00000001ff0c7424 */ /* 0x000fe400078e00ff */
[----:B------:R-:W-:Y:S02]  /*22af0*/  IMAD.MOV.U32 R11, RZ, RZ, 0x181f ;  /* 0x0000181fff0b7424 */ /* 0x000fe400078e00ff */
[----:B---3--:R-:W-:-:S07]  /*22b00*/  IMAD.MOV.U32 R15, RZ, RZ, -0x1 ;  /* 0xffffffffff0f7424 */ /* 0x008fce00078e00ff */
[----:B012-4-:R-:W-:Y:S05]  /*22b10*/  WARPSYNC.COLLECTIVE R15, `(.L_x_3325) ;  /* 0x000000000f087348 */ /* 0x017fea0003c00000 */
[----:B----4-:R3:W4:Y:S02]  /*22b20*/  SHFL.IDX P6, R14, R13, R12, R11 ;  /* 0x0000000c0d0e7389 */ /* 0x01072400000c000b */
[----:B01234-:R-:W-:Y:S01]  /*22b30*/  ENDCOLLECTIVE ;  /* 0x000000000000791b */ /* 0x01ffe20003800000 */
.L_x_3325:
[----:B------:R-:W-:Y:S05]  /*22b40*/  BSYNC B1 ;  /* 0x0000000000017941 */ /* 0x000fea0003800000 */
.L_x_3324:
[----:B------:R-:W-:Y:S01]  /*22b50*/  MOV R13, R0 ;  /* 0x00000000000d7202 */ /* 0x000fe20000000f00 */
[----:B------:R-:W-:Y:S02]  /*22b60*/  IMAD.MOV.U32 R12, RZ, RZ, 0x1 ;  /* 0x00000001ff0c7424 */ /* 0x000fe400078e00ff */
[----:B------:R-:W-:Y:S02]  /*22b70*/  IMAD.MOV.U32 R11, RZ, RZ, 0x181f ;  /* 0x0000181fff0b7424 */ /* 0x000fe400078e00ff */
[----:B------:R-:W-:Y:S02]  /*22b80*/  IMAD.MOV.U32 R15, RZ, RZ, -0x1 ;  /* 0xffffffffff0f7424 */ /* 0x000fe400078e00ff */
[----:B------:R-:W-:-:S07]  /*22b90*/  IMAD.MOV.U32 R3, RZ, RZ, R14 ;  /* 0x000000ffff037224 */ /* 0x000fce00078e000e */
[----:B------:R-:W-:Y:S05]  /*22ba0*/  WARPSYNC.COLLECTIVE R15, `(.L_x_3326) ;  /* 0x000000000f087348 */ /* 0x000fea0003c00000 */
[----:B------:R0:W1:Y:S02]  /*22bb0*/  SHFL.IDX P6, R14, R13, R12, R11 ;  /* 0x0000000c0d0e7389 */ /* 0x00006400000c000b */
[----:B01----:R-:W-:Y:S01]  /*22bc0*/  ENDCOLLECTIVE ;  /* 0x000000000000791b */ /* 0x003fe20003800000 */
.L_x_3326:
[----:B------:R-:W-:Y:S05]  /*22bd0*/  BRA `(.L_x_3327) ;  /* 0xffffff6800387947 */ /* 0x000fea000383ffff */
.L_x_3095:
        /* <DEDUP_REMOVED lines=8> */
.L_x_3329:
[----:B------:R-:W-:Y:S05]  /*22c60*/  BSYNC B1 ;  /* 0x0000000000017941 */ /* 0x000fea0003800000 */
.L_x_3328:
        /* <DEDUP_REMOVED lines=8> */
.L_x_3330:
[----:B------:R-:W-:Y:S05]  /*22cf0*/  BRA `(.L_x_3331) ;  /* 0xffffff6800387947 */ /* 0x000fea000383ffff */
.L_x_3098:
[----:B------:R-:W-:Y:S01]  /*22d00*/  BSSY B1, `(.L_x_3332) ;  /* 0x0000008000017945 */ /* 0x000fe20003800000 */
[----:B------:R-:W-:Y:S02]  /*22d10*/  IMAD.MOV.U32 R13, RZ, RZ, R4 ;  /* 0x000000ffff0d7224 */ /* 0x000fe400078e0004 */
[----:B------:R-:W-:Y:S02]  /*22d20*/  IMAD.MOV.U32 R12, RZ, RZ, 0x3 ;  /* 0x00000003ff0c7424 */ /* 0x000fe400078e00ff */
[----:B------:R-:W-:Y:S02]  /*22d30*/  IMAD.MOV.U32 R11, RZ, RZ, 0x181f ;  /* 0x0000181fff0b7424 */ /* 0x000fe400078e00ff */
[----:B0-----:R-:W-:-:S07]  /*22d40*/  IMAD.MOV.U32 R15, RZ, RZ, -0x1 ;  /* 0xffffffffff0f7424 */ /* 0x001fce00078e00ff */
[----:B-1234-:R-:W-:Y:S05]  /*22d50*/  WARPSYNC.COLLECTIVE R15, `(.L_x_3333) ;  /* 0x000000000f087348 */ /* 0x01efea0003c00000 */
[----:B------:R0:W0:Y:S02]  /*22d60*/  SHFL.IDX P6, R14, R13, R12, R11 ;  /* 0x0000000c0d0e7389 */ /* 0x00002400000c000b */
[----:B01234-:R-:W-:Y:S01]  /*22d70*/  ENDCOLLECTIVE ;  /* 0x000000000000791b */ /* 0x01ffe20003800000 */
.L_x_3333:
[----:B------:R-:W-:Y:S05]  /*22d80*/  BSYNC B1 ;  /* 0x0000000000017941 */ /* 0x000fea0003800000 */
.L_x_3332:
        /* <DEDUP_REMOVED lines=8> */
.L_x_3334:
[----:B------:R-:W-:Y:S05]  /*22e10*/  BRA `(.L_x_3335) ;  /* 0xffffff6800387947 */ /* 0x000fea000383ffff */
.L_x_3115:
[----:B0-----:R-:W0:Y:S01]  /*22e20*/  S2R R10, SR_TID.X ;  /* 0x00000000000a7919 */ /* 0x001e220000002100 */
[----:B------:R-:W-:Y:S01]  /*22e30*/  BSSY B1, `(.L_x_3336) ;  /* 0x000000a000017945 */ /* 0x000fe20003800000 */
[----:B------:R-:W-:Y:S02]  /*22e40*/  IMAD.MOV.U32 R12, RZ, RZ, RZ ;  /* 0x000000ffff0c7224 */ /* 0x000fe400078e00ff */
[----:B-1----:R-:W-:Y:S02]  /*22e50*/  IMAD.MOV.U32 R11, RZ, RZ, 0x1f ;  /* 0x0000001fff0b7424 */ /* 0x002fe400078e00ff */
[----:B------:R-:W-:Y:S01]  /*22e60*/  IMAD.MOV.U32 R15, RZ, RZ, -0x1 ;  /* 0xffffffffff0f7424 */ /* 0x000fe200078e00ff */
[----:B0-----:R-:W-:-:S04]  /*22e70*/  SHF.R.U32.HI R10, RZ, 0x5, R10 ;  /* 0x00000005ff0a7819 */ /* 0x001fc8000001160a */
[----:B------:R-:W-:-:S04]  /*22e80*/  LOP3.LUT R10, R10, 0x3, RZ, 0xc0, !PT ;  /* 0x000000030a0a7812 */ /* 0x000fc800078ec0ff */
[----:B------:R-:W-:-:S07]  /*22e90*/  MOV R13, R10 ;  /* 0x0000000a000d7202 */ /* 0x000fce0000000f00 */
[----:B------:R-:W-:Y:S05]  /*22ea0*/  WARPSYNC.COLLECTIVE R15, `(.L_x_3337) ;  /* 0x000000000f087348 */ /* 0x000fea0003c00000 */
[----:B------:R0:W1:Y:S02]  /*22eb0*/  SHFL.IDX P6, R14, R13, R12, R11 ;  /* 0x0000000c0d0e7389 */ /* 0x00006400000c000b */
[----:B01----:R-:W-:Y:S01]  /*22ec0*/  ENDCOLLECTIVE ;  /* 0x000000000000791b */ /* 0x003fe20003800000 */
.L_x_3337:
[----:B------:R-:W-:Y:S05]  /*22ed0*/  BSYNC B1 ;  /* 0x0000000000017941 */ /* 0x000fea0003800000 */
.L_x_3336:
[----:B------:R-:W-:Y:S05]  /*22ee0*/  BRA `(.L_x_3338) ;  /* 0xffffff7c00787947 */ /* 0x000fea000383ffff */
.L_x_3117:
[----:B------:R-:W-:Y:S01]  /*22ef0*/  BSSY B1, `(.L_x_3339) ;  /* 0x0000006000017945 */ /* 0x000fe20003800000 */
[----:B------:R-:W-:-:S07]  /*22f00*/  IMAD.MOV.U32 R15, RZ, RZ, -0x1 ;  /* 0xffffffffff0f7424 */ /* 0x000fce00078e00ff */
[----:B012---:R-:W-:Y:S05]  /*22f10*/  WARPSYNC.COLLECTIVE R15, `(.L_x_3340) ;  /* 0x000000000f0c7348 */ /* 0x007fea0003c00000 */
[----:B------:R-:W-:Y:S02]  /*22f20*/  ELECT P6, UR62, PT ;  /* 0x00000000003e782f */ /* 0x000fe400038c0000 */
[----:B------:R-:W-:Y:S01]  /*22f30*/  MOV R14, UR62 ;  /* 0x0000003e000e7c02 */ /* 0x000fe20008000f00 */
[----:B012---:R-:W-:Y:S10]  /*22f40*/  ENDCOLLECTIVE ;  /* 0x000000000000791b */ /* 0x007ff40003800000 */
.L_x_3340:
[----:B------:R-:W-:Y:S05]  /*22f50*/  BSYNC B1 ;  /* 0x0000000000017941 */ /* 0x000fea0003800000 */
.L_x_3339:
[----:B------:R-:W-:Y:S05]  /*22f60*/  BRA `(.L_x_3116) ;  /* 0xffffff7c00707947 */ /* 0x000fea000383ffff */
.L_x_3119:
[----:B--2---:R2:W3:Y:S02]  /*22f70*/  SYNCS.PHASECHK.TRANS64.TRYWAIT P0, [R22+URZ+0x28820], R7 ;  /* 0x02882007160075a7 */ /* 0x0044e4000800017f */
[----:B---3--:R-:W-:Y:S05]  /*22f80*/  @!P0 NANOSLEEP.SYNCS 0x989680 ;  /* 0x009896800000895d */ /* 0x008fea0003900000 */
[----:B------:R-:W3:Y:S02]  /*22f90*/  @!P0 SYNCS.PHASECHK.TRANS64 P0, [R22+URZ+0x28820], R7 ;  /* 0x02882007160085a7 */ /* 0x000ee4000800007f */
[----:B---3--:R-:W-:Y:S05]  /*22fa0*/  @!P0 BRA `(.L_x_3119) ;  /* 0xfffffffc00f08947 */ /* 0x008fea000383ffff */
[----:B------:R-:W-:Y:S05]  /*22fb0*/  BRA `(.L_x_3341) ;  /* 0xffffff7c00807947 */ /* 0x000fea000383ffff */
.L_x_3123:
[----:B--2---:R2:W3:Y:S02]  /*22fc0*/  SYNCS.PHASECHK.TRANS64.TRYWAIT P0, [R7+URZ+0x288a0], R8 ;  /* 0x0288a008070075a7 */ /* 0x0044e4000800017f */
[----:B---3--:R-:W-:Y:S05]  /*22fd0*/  @!P0 NANOSLEEP.SYNCS 0x989680 ;  /* 0x009896800000895d */ /* 0x008fea0003900000 */
[----:B------:R-:W3:Y:S02]  /*22fe0*/  @!P0 SYNCS.PHASECHK.TRANS64 P0, [R7+URZ+0x288a0], R8 ;  /* 0x0288a008070085a7 */ /* 0x000ee4000800007f */
[----:B---3--:R-:W-:Y:S05]  /*22ff0*/  @!P0 BRA `(.L_x_3123) ;  /* 0xfffffffc00f08947 */ /* 0x008fea000383ffff */
[----:B------:R-:W-:Y:S05]  /*23000*/  BRA `(.L_x_3342) ;  /* 0xffffff7c00987947 */ /* 0x000fea000383ffff */
.L_x_3129:
[----:B0-----:R0:W1:Y:S02]  /*23010*/  SYNCS.PHASECHK.TRANS64.TRYWAIT P0, [R7+URZ+0x288c0], R8 ;  /* 0x0288c008070075a7 */ /* 0x001064000800017f */
[----:B-1----:R-:W-:Y:S05]  /*23020*/  @!P0 NANOSLEEP.SYNCS 0x989680 ;  /* 0x009896800000895d */ /* 0x002fea0003900000 */
[----:B------:R-:W1:Y:S02]  /*23030*/  @!P0 SYNCS.PHASECHK.TRANS64 P0, [R7+URZ+0x288c0], R8 ;  /* 0x0288c008070085a7 */ /* 0x000e64000800007f */
[----:B-1----:R-:W-:Y:S05]  /*23040*/  @!P0 BRA `(.L_x_3129) ;  /* 0xfffffffc00f08947 */ /* 0x002fea000383ffff */
[----:B------:R-:W-:Y:S05]  /*23050*/  BRA `(.L_x_3343) ;  /* 0xffffff8000587947 */ /* 0x000fea000383ffff */
.L_x_3137:
[----:B0-----:R0:W1:Y:S02]  /*23060*/  SYNCS.PHASECHK.TRANS64.TRYWAIT P1, [R10+URZ+0x288a0], R9 ;  /* 0x0288a0090a0075a7 */ /* 0x001064000802017f */
[----:B-1----:R-:W-:Y:S05]  /*23070*/  @!P1 NANOSLEEP.SYNCS 0x989680 ;  /* 0x009896800000995d */ /* 0x002fea0003900000 */
[----:B------:R-:W1:Y:S02]  /*23080*/  @!P1 SYNCS.PHASECHK.TRANS64 P1, [R10+URZ+0x288a0], R9 ;  /* 0x0288a0090a0095a7 */ /* 0x000e64000802007f */
[----:B-1----:R-:W-:Y:S05]  /*23090*/  @!P1 BRA `(.L_x_3137) ;  /* 0xfffffffc00f09947 */ /* 0x002fea000383ffff */
[----:B------:R-:W-:Y:S05]  /*230a0*/  BRA `(.L_x_3344) ;  /* 0xffffff8400547947 */ /* 0x000fea000383ffff */
.L_x_3143:
[----:B-1----:R1:W2:Y:S02]  /*230b0*/  SYNCS.PHASECHK.TRANS64.TRYWAIT P1, [R10+URZ+0x288c0], R9 ;  /* 0x0288c0090a0075a7 */ /* 0x0022a4000802017f */
[----:B--2---:R-:W-:Y:S05]  /*230c0*/  @!P1 NANOSLEEP.SYNCS 0x989680 ;  /* 0x009896800000995d */ /* 0x004fea0003900000 */
[----:B------:R-:W2:Y:S02]  /*230d0*/  @!P1 SYNCS.PHASECHK.TRANS64 P1, [R10+URZ+0x288c0], R9 ;  /* 0x0288c0090a0095a7 */ /* 0x000ea4000802007f */
[----:B--2---:R-:W-:Y:S05]  /*230e0*/  @!P1 BRA `(.L_x_3143) ;  /* 0xfffffffc00f09947 */ /* 0x004fea000383ffff */
[----:B------:R-:W-:Y:S05]  /*230f0*/  BRA `(.L_x_3345) ;  /* 0xffffff88000c7947 */ /* 0x000fea000383ffff */
.L_x_3157:
        /* <DEDUP_REMOVED lines=11> */
.L_x_3347:
[----:B------:R-:W-:Y:S05]  /*231b0*/  BSYNC B0 ;  /* 0x0000000000007941 */ /* 0x000fea0003800000 */
.L_x_3346:
[----:B------:R-:W-:Y:S05]  /*231c0*/  BRA `(.L_x_3348) ;  /* 0xffffff9400007947 */ /* 0x000fea000383ffff */
.L_x_3160:
[----:B0-----:R0:W1:Y:S02]  /*231d0*/  SYNCS.PHASECHK.TRANS64.TRYWAIT P0, [R7+URZ+0x28840], R2 ;  /* 0x02884002070075a7 */ /* 0x001064000800017f */
[----:B-1----:R-:W-:Y:S05]  /*231e0*/  @!P0 NANOSLEEP.SYNCS 0x989680 ;  /* 0x009896800000895d */ /* 0x002fea0003900000 */
[----:B------:R-:W1:Y:S02]  /*231f0*/  @!P0 SYNCS.PHASECHK.TRANS64 P0, [R7+URZ+0x28840], R2 ;  /* 0x02884002070085a7 */ /* 0x000e64000800007f */
[----:B-1----:R-:W-:Y:S05]  /*23200*/  @!P0 BRA `(.L_x_3160) ;  /* 0xfffffffc00f08947 */ /* 0x002fea000383ffff */
[----:B------:R-:W-:Y:S05]  /*23210*/  BRA `(.L_x_3349) ;  /* 0xffffff94005c7947 */ /* 0x000fea000383ffff */
.L_x_3161:
        /* <DEDUP_REMOVED lines=8> */
.L_x_3351:
[----:B------:R-:W-:Y:S05]  /*232a0*/  BSYNC B0 ;  /* 0x0000000000007941 */ /* 0x000fea0003800000 */
.L_x_3350:
        /* <DEDUP_REMOVED lines=9> */
.L_x_3352:
[----:B------:R-:W-:Y:S01]  /*23340*/  IMAD.MOV.U32 R13, RZ, RZ, R0 ;  /* 0x000000ffff0d7224 */ /* 0x000fe200078e0000 */
[----:B------:R-:W-:Y:S01]  /*23350*/  MOV R12, 0x1 ;  /* 0x00000001000c7802 */ /* 0x000fe20000000f00 */
[----:B------:R-:W-:-:S07]  /*23360*/  IMAD.MOV.U32 R3, RZ, RZ, R14 ;  /* 0x000000ffff037224 */ /* 0x000fce00078e000e */
[----:B------:R-:W-:Y:S05]  /*23370*/  WARPSYNC.COLLECTIVE R15, `(.L_x_3353) ;  /* 0x000000000f087348 */ /* 0x000fea0003c00000 */
[----:B------:R0:W1:Y:S02]  /*23380*/  SHFL.IDX P6, R14, R13, R12, R11 ;  /* 0x0000000c0d0e7389 */ /* 0x00006400000c000b */
[----:B01----:R-:W-:Y:S01]  /*23390*/  ENDCOLLECTIVE ;  /* 0x000000000000791b */ /* 0x003fe20003800000 */
.L_x_3353:
        /* <DEDUP_REMOVED lines=16> */
.L_x_3354:
[----:B------:R-:W-:Y:S02]  /*234a0*/  @P0 IMAD R8, R5, 0x2, R22 ;  /* 0x0000000205080824 */ /* 0x000fe400078e0216 */
[----:B------:R-:W-:Y:S02]  /*234b0*/  IMAD.MOV.U32 R13, RZ, RZ, R0 ;  /* 0x000000ffff0d7224 */ /* 0x000fe400078e0000 */
[----:B------:R-:W-:Y:S02]  /*234c0*/  IMAD.MOV.U32 R12, RZ, RZ, 0x2 ;  /* 0x00000002ff0c7424 */ /* 0x000fe400078e00ff */
[----:B------:R-:W-:-:S07]  /*234d0*/  IMAD.MOV.U32 R3, RZ, RZ, R14 ;  /* 0x000000ffff037224 */ /* 0x000fce00078e000e */
[----:B------:R-:W-:Y:S05]  /*234e0*/  WARPSYNC.COLLECTIVE R15, `(.L_x_3355) ;  /* 0x000000000f087348 */ /* 0x000fea0003c00000 */
[----:B------:R0:W1:Y:S02]  /*234f0*/  SHFL.IDX P6, R14, R13, R12, R11 ;  /* 0x0000000c0d0e7389 */ /* 0x00006400000c000b */
[----:B01----:R-:W-:Y:S01]  /*23500*/  ENDCOLLECTIVE ;  /* 0x000000000000791b */ /* 0x003fe20003800000 */
.L_x_3355:
        /* <DEDUP_REMOVED lines=16> */
.L_x_3356:
[----:B------:R-:W-:Y:S02]  /*23610*/  @P0 IMAD R8, R5, 0x2, R22 ;  /* 0x0000000205080824 */ /* 0x000fe400078e0216 */
[----:B------:R-:W-:Y:S02]  /*23620*/  IMAD.MOV.U32 R13, RZ, RZ, R0 ;  /* 0x000000ffff0d7224 */ /* 0x000fe400078e0000 */
[----:B------:R-:W-:Y:S02]  /*23630*/  IMAD.MOV.U32 R12, RZ, RZ, 0x3 ;  /* 0x00000003ff0c7424 */ /* 0x000fe400078e00ff */
[----:B------:R-:W-:-:S07]  /*23640*/  IMAD.MOV.U32 R3, RZ, RZ, R14 ;  /* 0x000000ffff037224 */ /* 0x000fce00078e000e */
[----:B------:R-:W-:Y:S05]  /*23650*/  WARPSYNC.COLLECTIVE R15, `(.L_x_3357) ;  /* 0x000000000f087348 */ /* 0x000fea0003c00000 */
[----:B------:R0:W1:Y:S02]  /*23660*/  SHFL.IDX P6, R14, R13, R12, R11 ;  /* 0x0000000c0d0e7389 */ /* 0x00006400000c000b */
[----:B01----:R-:W-:Y:S01]  /*23670*/  ENDCOLLECTIVE ;  /* 0x000000000000791b */ /* 0x003fe20003800000 */
.L_x_3357:
        /* <DEDUP_REMOVED lines=16> */
.L_x_3358:
[----:B------:R-:W-:Y:S02]  /*23780*/  @P0 IMAD R8, R5, 0x2, R22 ;  /* 0x0000000205080824 */ /* 0x000fe400078e0216 */
[----:B------:R-:W-:Y:S02]  /*23790*/  IMAD.MOV.U32 R13, RZ, RZ, R0 ;  /* 0x000000ffff0d7224 */ /* 0x000fe400078e0000 */
[----:B------:R-:W-:Y:S02]  /*237a0*/  IMAD.MOV.U32 R12, RZ, RZ, 0x4 ;  /* 0x00000004ff0c7424 */ /* 0x000fe400078e00ff */
[----:B------:R-:W-:-:S07]  /*237b0*/  IMAD.MOV.U32 R3, RZ, RZ, R14 ;  /* 0x000000ffff037224 */ /* 0x000fce00078e000e */
[----:B------:R-:W-:Y:S05]  /*237c0*/  WARPSYNC.COLLECTIVE R15, `(.L_x_3359) ;  /* 0x000000000f087348 */ /* 0x000fea0003c00000 */
[----:B------:R0:W1:Y:S02]  /*237d0*/  SHFL.IDX P6, R14, R13, R12, R11 ;  /* 0x0000000c0d0e7389 */ /* 0x00006400000c000b */
[----:B01----:R-:W-:Y:S01]  /*237e0*/  ENDCOLLECTIVE ;  /* 0x000000000000791b */ /* 0x003fe20003800000 */
.L_x_3359:
        /* <DEDUP_REMOVED lines=16> */
.L_x_3360:
[----:B------:R-:W-:Y:S02]  /*238f0*/  @P0 IMAD R8, R5, 0x2, R22 ;  /* 0x0000000205080824 */ /* 0x000fe400078e0216 */
[----:B------:R-:W-:Y:S02]  /*23900*/  IMAD.MOV.U32 R13, RZ, RZ, R0 ;  /* 0x000000ffff0d7224 */ /* 0x000fe400078e0000 */
[----:B------:R-:W-:Y:S02]  /*23910*/  IMAD.MOV.U32 R12, RZ, RZ, 0x5 ;  /* 0x00000005ff0c7424 */ /* 0x000fe400078e00ff */
[----:B------:R-:W-:-:S07]  /*23920*/  IMAD.MOV.U32 R3, RZ, RZ, R14 ;  /* 0x000000ffff037224 */ /* 0x000fce00078e000e */
[----:B------:R-:W-:Y:S05]  /*23930*/  WARPSYNC.COLLECTIVE R15, `(.L_x_3361) ;  /* 0x000000000f087348 */ /* 0x000fea0003c00000 */
[----:B------:R0:W1:Y:S02]  /*23940*/  SHFL.IDX P6, R14, R13, R12, R11 ;  /* 0x0000000c0d0e7389 */ /* 0x00006400000c000b */
[----:B01----:R-:W-:Y:S01]  /*23950*/  ENDCOLLECTIVE ;  /* 0x000000000000791b */ /* 0x003fe20003800000 */
.L_x_3361:
        /* <DEDUP_REMOVED lines=16> */
.L_x_3362:
[----:B------:R-:W-:Y:S01]  /*23a60*/  @P0 LEA R8, R5, R22, 0x1 ;  /* 0x0000001605080211 */ /* 0x000fe200078e08ff */
[----:B------:R-:W-:Y:S02]  /*23a70*/  IMAD.MOV.U32 R13, RZ, RZ, R0 ;  /* 0x000000ffff0d7224 */ /* 0x000fe400078e0000 */
[----:B------:R-:W-:Y:S02]  /*23a80*/  IMAD.MOV.U32 R12, RZ, RZ, 0x6 ;  /* 0x00000006ff0c7424 */ /* 0x000fe400078e00ff */
[----:B------:R-:W-:-:S07]  /*23a90*/  IMAD.MOV.U32 R3, RZ, RZ, R14 ;  /* 0x000000ffff037224 */ /* 0x000fce00078e000e */
[----:B------:R-:W-:Y:S05]  /*23aa0*/  WARPSYNC.COLLECTIVE R15, `(.L_x_3363) ;  /* 0x000000000f087348 */ /* 0x000fea0003c00000 */
[----:B------:R0:W1:Y:S02]  /*23ab0*/  SHFL.IDX P6, R14, R13, R12, R11 ;  /* 0x0000000c0d0e7389 */ /* 0x00006400000c000b */
[----:B01----:R-:W-:Y:S01]  /*23ac0*/  ENDCOLLECTIVE ;  /* 0x000000000000791b */ /* 0x003fe20003800000 */
.L_x_3363:
        /* <DEDUP_REMOVED lines=16> */
.L_x_3364:
[----:B------:R-:W-:Y:S02]  /*23bd0*/  @P0 IMAD R8, R5, 0x2, R22 ;  /* 0x0000000205080824 */ /* 0x000fe400078e0216 */
[----:B------:R-:W-:Y:S02]  /*23be0*/  IMAD.MOV.U32 R13, RZ, RZ, R0 ;  /* 0x000000ffff0d7224 */ /* 0x000fe400078e0000 */
[----:B------:R-:W-:Y:S02]  /*23bf0*/  IMAD.MOV.U32 R12, RZ, RZ, 0x7 ;  /* 0x00000007ff0c7424 */ /* 0x000fe400078e00ff */
[----:B------:R-:W-:-:S07]  /*23c00*/  IMAD.MOV.U32 R3, RZ, RZ, R14 ;  /* 0x000000ffff037224 */ /* 0x000fce00078e000e */
[----:B------:R-:W-:Y:S05]  /*23c10*/  WARPSYNC.COLLECTIVE R15, `(.L_x_3365) ;  /* 0x000000000f087348 */ /* 0x000fea0003c00000 */
[----:B------:R0:W1:Y:S02]  /*23c20*/  SHFL.IDX P6, R14, R13, R12, R11 ;  /* 0x0000000c0d0e7389 */ /* 0x00006400000c000b */
[----:B01----:R-:W-:Y:S01]  /*23c30*/  ENDCOLLECTIVE ;  /* 0x000000000000791b */ /* 0x003fe20003800000 */
.L_x_3365:
[----:B------:R-:W-:-:S05]  /*23c40*/  @P0 LEA R3, P1, R31, R3, 0x1 ;  /* 0x000000031f030211 */ /* 0x000fca00078208ff */
[----:B------:R-:W-:-:S05]  /*23c50*/  @P0 IMAD.X R2, RZ, RZ, R2, P1 ;  /* 0x000000ffff020224 */ /* 0x000fca00008e0602 */
[----:B------:R-:W-:Y:S02]  /*23c60*/  @P0 LOP3.LUT R3, R3, R2, RZ, 0x3c, !PT ;  /* 0x0000000203030212 */ /* 0x000fe400078e3cff */
[----:B------:R-:W-:Y:S02]  /*23c70*/  MOV R13, R4 ;  /* 0x00000004000d7202 */ /* 0x000fe40000000f00 */
[----:B------:R-:W-:-:S04]  /*23c80*/  @P0 LOP3.LUT R2, R3, R2, RZ, 0x3c, !PT ;  /* 0x0000000203020212 */ /* 0x000fc800078e3cff */
[----:B------:R-:W-:Y:S01]  /*23c90*/  @P0 LOP3.LUT R3, R3, R2, RZ, 0x3c, !PT ;  /* 0x0000000203030212 */ /* 0x000fe200078e3cff */
[----:B------:R-:W-:-:S07]  /*23ca0*/  IMAD.MOV.U32 R0, RZ, RZ, R14 ;  /* 0x000000ffff007224 */ /* 0x000fce00078e000e */
[----:B------:R-:W-:Y:S05]  /*23cb0*/  WARPSYNC.COLLECTIVE R15, `(.L_x_3366) ;  /* 0x000000000f087348 */ /* 0x000fea0003c00000 */
[----:B------:R0:W1:Y:S02]  /*23cc0*/  SHFL.IDX P6, R14, R13, R12, R11 ;  /* 0x0000000c0d0e7389 */ /* 0x00006400000c000b */
[----:B01----:R-:W-:Y:S01]  /*23cd0*/  ENDCOLLECTIVE ;  /* 0x000000000000791b */ /* 0x003fe20003800000 */
.L_x_3366:
[----:B------:R-:W-:Y:S01]  /*23ce0*/  @!PT LDS RZ, [RZ] ;  /* 0x00000000fffff984 */ /* 0x000fe20000000800 */
[----:B------:R-:W-:Y:S01]  /*23cf0*/  @!PT LDS RZ, [RZ] ;  /* 0x00000000fffff984 */ /* 0x000fe20000000800 */
[----:B------:R-:W-:Y:S01]  /*23d00*/  @!PT LDS RZ, [RZ] ;  /* 0x00000000fffff984 */ /* 0x000fe20000000800 */
[----:B------:R-:W-:Y:S04]  /*23d10*/  @P0 LDGSTS.E.BYPASS.LTC128B.128 [R8+0x1b400], desc[UR42][R2.64], !P3 ;  /* 0x1b40000002080fae */ /* 0x000fe8000d901d6a */
[----:B------:R0:W-:Y:S02]  /*23d20*/  @P0 LDGSTS.E.BYPASS.LTC128B.128 [R8+0x1f400], desc[UR42][R2.64+0x80], !P2 ;  /* 0x1f40008002080fae */ /* 0x0001e4000d101d6a */
[----:B0-----:R-:W-:Y:S01]  /*23d30*/  IMAD.MOV.U32 R2, RZ, RZ, R14 ;  /* 0x000000ffff027224 */ /* 0x001fe200078e000e */
[----:B------:R-:W-:Y:S06]  /*23d40*/  BRA `(.L_x_3367) ;  /* 0xffffff9000407947 */ /* 0x000fec000383ffff */
.L_x_3166:
        /* <DEDUP_REMOVED lines=9> */
.L_x_3368:
[C---:B------:R-:W-:Y:S02]  /*23de0*/  ISETP.GE.AND P3, PT, R17.reuse, R5, PT ;  /* 0x000000051100720c */ /* 0x040fe40003f66270 */
[----:B------:R-:W-:Y:S01]  /*23df0*/  IADD3 R6, R17, 0x10, RZ ;  /* 0x0000001011067810 */ /* 0x000fe20007ffe0ff */
[----:B------:R-:W-:Y:S02]  /*23e00*/  IMAD.MOV.U32 R13, RZ, RZ, R0 ;  /* 0x000000ffff0d7224 */ /* 0x000fe400078e0000 */
[----:B------:R-:W-:-:S08]  /*23e10*/  IMAD.MOV.U32 R2, RZ, RZ, R14 ;  /* 0x000000ffff027224 */ /* 0x000fd000078e000e */
[----:B------:R-:W-:Y:S05]  /*23e20*/  WARPSYNC.COLLECTIVE R15, `(.L_x_3369) ;  /* 0x000000000f087348 */ /* 0x000fea0003c00000 */
[----:B------:R0:W1:Y:S02]  /*23e30*/  SHFL.IDX P6, R14, R13, R12, R11 ;  /* 0x0000000c0d0e7389 */ /* 0x00006400000c000b */
[----:B01----:R-:W-:Y:S01]  /*23e40*/  ENDCOLLECTIVE ;  /* 0x000000000000791b */ /* 0x003fe20003800000 */
.L_x_3369:
        /* <DEDUP_REMOVED lines=8> */
.L_x_3370:
        /* <DEDUP_REMOVED lines=12> */
.L_x_3371:
        /* <DEDUP_REMOVED lines=8> */
.L_x_3372:
        /* <DEDUP_REMOVED lines=8> */
[----:B------:R-:W-:Y:S01]  /*24090*/  IMAD.MOV.U32 R13, RZ, RZ, R0 ;  /* 0x000000ffff0d7224 */ /* 0x000fe200078e0000 */
[----:B0-----:R-:W-:-:S09]  /*240a0*/  MOV R2, R14 ;  /* 0x0000000e00027202 */ /* 0x001fd20000000f00 */
[----:B------:R-:W-:Y:S05]  /*240b0*/  WARPSYNC.COLLECTIVE R15, `(.L_x_3373) ;  /* 0x000000000f087348 */ /* 0x000fea0003c00000 */
[----:B------:R0:W1:Y:S02]  /*240c0*/  SHFL.IDX P6, R14, R13, R12, R11 ;  /* 0x0000000c0d0e7389 */ /* 0x00006400000c000b */
[----:B01----:R-:W-:Y:S01]  /*240d0*/  ENDCOLLECTIVE ;  /* 0x000000000000791b */ /* 0x003fe20003800000 */
.L_x_3373:
        /* <DEDUP_REMOVED lines=8> */
.L_x_3374:
        /* <DEDUP_REMOVED lines=13> */
.L_x_3375:
        /* <DEDUP_REMOVED lines=8> */
.L_x_3376:
        /* <DEDUP_REMOVED lines=13> */
.L_x_3377:
        /* <DEDUP_REMOVED lines=8> */
.L_x_3378:
        /* <DEDUP_REMOVED lines=13> */
.L_x_3379:
        /* <DEDUP_REMOVED lines=8> */
.L_x_3380:
        /* <DEDUP_REMOVED lines=12> */
.L_x_3381:
        /* <DEDUP_REMOVED lines=8> */
.L_x_3382:
        /* <DEDUP_REMOVED lines=11> */
.L_x_3383:
[----:B------:R-:W-:Y:S05]  /*24740*/  BRA `(.L_x_3384) ;  /* 0xffffff9000b87947 */ /* 0x000fea000383ffff */
.L_x_3171:
[----:B0-----:R0:W1:Y:S02]  /*24750*/  SYNCS.PHASECHK.TRANS64.TRYWAIT P0, [R22+URZ+0x28820], R3 ;  /* 0x02882003160075a7 */ /* 0x001064000800017f */
[----:B-1----:R-:W-:Y:S05]  /*24760*/  @!P0 NANOSLEEP.SYNCS 0x989680 ;  /* 0x009896800000895d */ /* 0x002fea0003900000 */
[----:B------:R-:W1:Y:S02]  /*24770*/  @!P0 SYNCS.PHASECHK.TRANS64 P0, [R22+URZ+0x28820], R3 ;  /* 0x02882003160085a7 */ /* 0x000e64000800007f */
[----:B-1----:R-:W-:Y:S05]  /*24780*/  @!P0 BRA `(.L_x_3171) ;  /* 0xfffffffc00f08947 */ /* 0x002fea000383ffff */
[----:B------:R-:W-:Y:S05]  /*24790*/  BRA `(.L_x_3385) ;  /* 0xffffff94002c7947 */ /* 0x000fea000383ffff */
.L_x_3176:
[----:B0-----:R0:W1:Y:S02]  /*247a0*/  SYNCS.PHASECHK.TRANS64.TRYWAIT P0, [R6+URZ+0x28840], R3 ;  /* 0x02884003060075a7 */ /* 0x001064000800017f */
[----:B-1----:R-:W-:Y:S05]  /*247b0*/  @!P0 NANOSLEEP.SYNCS 0x989680 ;  /* 0x009896800000895d */ /* 0x002fea0003900000 */
[----:B------:R-:W1:Y:S02]  /*247c0*/  @!P0 SYNCS.PHASECHK.TRANS64 P0, [R6+URZ+0x28840], R3 ;  /* 0x02884003060085a7 */ /* 0x000e64000800007f */
[----:B-1----:R-:W-:Y:S05]  /*247d0*/  @!P0 BRA `(.L_x_3176) ;  /* 0xfffffffc00f08947 */ /* 0x002fea000383ffff */
[----:B------:R-:W-:Y:S05]  /*247e0*/  BRA `(.L_x_3386) ;  /* 0xffffff9400fc7947 */ /* 0x000fea000383ffff */
.L_x_3177:
        /* <DEDUP_REMOVED lines=8> */
.L_x_3388:
[----:B------:R-:W-:Y:S05]  /*24870*/  BSYNC B1 ;  /* 0x0000000000017941 */ /* 0x000fea0003800000 */
.L_x_3387:
        /* <DEDUP_REMOVED lines=9> */
.L_x_3389:
[----:B------:R-:W-:Y:S02]  /*24910*/  IMAD R8, R8, 0x2, R22 ;  /* 0x0000000208087824 */ /* 0x000fe400078e0216 */
[----:B------:R-:W-:Y:S01]  /*24920*/  IMAD.MOV.U32 R13, RZ, RZ, R9 ;  /* 0x000000ffff0d7224 */ /* 0x000fe200078e0009 */
[----:B------:R-:W-:Y:S01]  /*24930*/  MOV R12, 0x1 ;  /* 0x00000001000c7802 */ /* 0x000fe20000000f00 */
[----:B------:R-:W-:-:S07]  /*24940*/  IMAD.MOV.U32 R2, RZ, RZ, R14 ;  /* 0x000000ffff027224 */ /* 0x000fce00078e000e */
[----:B------:R-:W-:Y:S05]  /*24950*/  WARPSYNC.COLLECTIVE R15, `(.L_x_3390) ;  /* 0x000000000f087348 */ /* 0x000fea0003c00000 */
[----:B------:R0:W1:Y:S02]  /*24960*/  SHFL.IDX P6, R14, R13, R12, R11 ;  /* 0x0000000c0d0e7389 */ /* 0x00006400000c000b */
[----:B01----:R-:W-:Y:S01]  /*24970*/  ENDCOLLECTIVE ;  /* 0x000000000000791b */ /* 0x003fe20003800000 */
.L_x_3390:
        /* <DEDUP_REMOVED lines=12> */
.L_x_3391:
[----:B------:R-:W-:Y:S02]  /*24a40*/  IMAD.MOV.U32 R13, RZ, RZ, R9 ;  /* 0x000000ffff0d7224 */ /* 0x000fe400078e0009 */
[----:B------:R-:W-:Y:S02]  /*24a50*/  IMAD.MOV.U32 R12, RZ, RZ, 0x2 ;  /* 0x00000002ff0c7424 */ /* 0x000fe400078e00ff */
[----:B------:R-:W-:-:S07]  /*24a60*/  IMAD.MOV.U32 R2, RZ, RZ, R14 ;  /* 0x000000ffff027224 */ /* 0x000fce00078e000e */
[----:B------:R-:W-:Y:S05]  /*24a70*/  WARPSYNC.COLLECTIVE R15, `(.L_x_3392) ;  /* 0x000000000f087348 */ /* 0x000fea0003c00000 */
[----:B------:R0:W1:Y:S02]  /*24a80*/  SHFL.IDX P6, R14, R13, R12, R11 ;  /* 0x0000000c0d0e7389 */ /* 0x00006400000c000b */
[----:B01----:R-:W-:Y:S01]  /*24a90*/  ENDCOLLECTIVE ;  /* 0x000000000000791b */ /* 0x003fe20003800000 */
.L_x_3392:
        /* <DEDUP_REMOVED lines=12> */
.L_x_3393:
[----:B------:R-:W-:Y:S01]  /*24b60*/  MOV R13, R9 ;  /* 0x00000009000d7202 */ /* 0x000fe20000000f00 */
[----:B------:R-:W-:Y:S02]  /*24b70*/  IMAD.MOV.U32 R12, RZ, RZ, 0x3 ;  /* 0x00000003ff0c7424 */ /* 0x000fe400078e00ff */
[----:B------:R-:W-:-:S07]  /*24b80*/  IMAD.MOV.U32 R2, RZ, RZ, R14 ;  /* 0x000000ffff027224 */ /* 0x000fce00078e000e */
[----:B------:R-:W-:Y:S05]  /*24b90*/  WARPSYNC.COLLECTIVE R15, `(.L_x_3394) ;  /* 0x000000000f087348 */ /* 0x000fea0003c00000 */
[----:B------:R0:W1:Y:S02]  /*24ba0*/  SHFL.IDX P6, R14, R13, R12, R11 ;  /* 0x0000000c0d0e7389 */ /* 0x00006400000c000b */
[----:B01----:R-:W-:Y:S01]  /*24bb0*/  ENDCOLLECTIVE ;  /* 0x000000000000791b */ /* 0x003fe20003800000 */
.L_x_3394:
        /* <DEDUP_REMOVED lines=12> */
.L_x_3395:
[----:B------:R-:W-:Y:S02]  /*24c80*/  IMAD.MOV.U32 R13, RZ, RZ, R9 ;  /* 0x000000ffff0d7224 */ /* 0x000fe400078e0009 */
[----:B------:R-:W-:Y:S02]  /*24c90*/  IMAD.MOV.U32 R12, RZ, RZ, 0x4 ;  /* 0x00000004ff0c7424 */ /* 0x000fe400078e00ff */
[----:B------:R-:W-:-:S07]  /*24ca0*/  IMAD.MOV.U32 R2, RZ, RZ, R14 ;  /* 0x000000ffff027224 */ /* 0x000fce00078e000e */
[----:B------:R-:W-:Y:S05]  /*24cb0*/  WARPSYNC.COLLECTIVE R15, `(.L_x_3396) ;  /* 0x000000000f087348 */ /* 0x000fea0003c00000 */
[----:B------:R0:W1:Y:S02]  /*24cc0*/  SHFL.IDX P6, R14, R13, R12, R11 ;  /* 0x0000000c0d0e7389 */ /* 0x00006400000c000b */
[----:B01----:R-:W-:Y:S01]  /*24cd0*/  ENDCOLLECTIVE ;  /* 0x000000000000791b */ /* 0x003fe20003800000 */
.L_x_3396:
        /* <DEDUP_REMOVED lines=12> */
.L_x_3397:
[----:B------:R-:W-:Y:S02]  /*24da0*/  IMAD.MOV.U32 R13, RZ, RZ, R9 ;  /* 0x000000ffff0d7224 */ /* 0x000fe400078e0009 */
[----:B------:R-:W-:Y:S02]  /*24db0*/  IMAD.MOV.U32 R12, RZ, RZ, 0x5 ;  /* 0x00000005ff0c7424 */ /* 0x000fe400078e00ff */
[----:B------:R-:W-:-:S07]  /*24dc0*/  IMAD.MOV.U32 R2, RZ, RZ, R14 ;  /* 0x000000ffff027224 */ /* 0x000fce00078e000e */
[----:B------:R-:W-:Y:S05]  /*24dd0*/  WARPSYNC.COLLECTIVE R15, `(.L_x_3398) ;  /* 0x000000000f087348 */ /* 0x000fea0003c00000 */
[----:B------:R0:W1:Y:S02]  /*24de0*/  SHFL.IDX P6, R14, R13, R12, R11 ;  /* 0x0000000c0d0e7389 */ /* 0x00006400000c000b */
[----:B01----:R-:W-:Y:S01]  /*24df0*/  ENDCOLLECTIVE ;  /* 0x000000000000791b */ /* 0x003fe20003800000 */
.L_x_3398:
        /* <DEDUP_REMOVED lines=12> */
.L_x_3399:
[----:B------:R-:W-:Y:S02]  /*24ec0*/  IMAD.MOV.U32 R13, RZ, RZ, R9 ;  /* 0x000000ffff0d7224 */ /* 0x000fe400078e0009 */
[----:B------:R-:W-:Y:S02]  /*24ed0*/  IMAD.MOV.U32 R12, RZ, RZ, 0x6 ;  /* 0x00000006ff0c7424 */ /* 0x000fe400078e00ff */
[----:B------:R-:W-:-:S07]  /*24ee0*/  IMAD.MOV.U32 R2, RZ, RZ, R14 ;  /* 0x000000ffff027224 */ /* 0x000fce00078e000e */
[----:B------:R-:W-:Y:S05]  /*24ef0*/  WARPSYNC.COLLECTIVE R15, `(.L_x_3400) ;  /* 0x000000000f087348 */ /* 0x000fea0003c00000 */
[----:B------:R0:W1:Y:S02]  /*24f00*/  SHFL.IDX P6, R14, R13, R12, R11 ;  /* 0x0000000c0d0e7389 */ /* 0x00006400000c000b */
[----:B01----:R-:W-:Y:S01]  /*24f10*/  ENDCOLLECTIVE ;  /* 0x000000000000791b */ /* 0x003fe20003800000 */
.L_x_3400:
        /* <DEDUP_REMOVED lines=12> */
.L_x_3401:
[----:B------:R-:W-:Y:S02]  /*24fe0*/  IMAD.MOV.U32 R13, RZ, RZ, R9 ;  /* 0x000000ffff0d7224 */ /* 0x000fe400078e0009 */
[----:B------:R-:W-:Y:S01]  /*24ff0*/  IMAD.MOV.U32 R12, RZ, RZ, 0x7 ;  /* 0x00000007ff0c7424 */ /* 0x000fe200078e00ff */
[----:B------:R-:W-:-:S07]  /*25000*/  MOV R2, R14 ;  /* 0x0000000e00027202 */ /* 0x000fce0000000f00 */
[----:B------:R-:W-:Y:S05]  /*25010*/  WARPSYNC.COLLECTIVE R15, `(.L_x_3402) ;  /* 0x000000000f087348 */ /* 0x000fea0003c00000 */
[----:B------:R0:W1:Y:S02]  /*25020*/  SHFL.IDX P6, R14, R13, R12, R11 ;  /* 0x0000000c0d0e7389 */ /* 0x00006400000c000b */
[----:B01----:R-:W-:Y:S01]  /*25030*/  ENDCOLLECTIVE ;  /* 0x000000000000791b */ /* 0x003fe20003800000 */
.L_x_3402:
        /* <DEDUP_REMOVED lines=12> */
.L_x_3403:
[----:B------:R-:W-:Y:S01]  /*25100*/  IMAD.MOV.U32 R2, RZ, RZ, R14 ;  /* 0x000000ffff027224 */ /* 0x000fe200078e000e */
[----:B------:R-:W-:Y:S06]  /*25110*/  BRA `(.L_x_3404) ;  /* 0xffffff9000d07947 */ /* 0x000fec000383ffff */
.L_x_3182:
[----:B-1----:R1:W2:Y:S02]  /*25120*/  SYNCS.PHASECHK.TRANS64.TRYWAIT P0, [R6+URZ+0x28860], R2 ;  /* 0x02886002060075a7 */ /* 0x0022a4000800017f */
[----:B--2---:R-:W-:Y:S05]  /*25130*/  @!P0 NANOSLEEP.SYNCS 0x989680 ;  /* 0x009896800000895d */ /* 0x004fea0003900000 */
[----:B------:R-:W2:Y:S02]  /*25140*/  @!P0 SYNCS.PHASECHK.TRANS64 P0, [R6+URZ+0x28860], R2 ;  /* 0x02886002060085a7 */ /* 0x000ea4000800007f */
[----:B--2---:R-:W-:Y:S05]  /*25150*/  @!P0 BRA `(.L_x_3182) ;  /* 0xfffffffc00f08947 */ /* 0x004fea000383ffff */
[----:B------:R-:W-:Y:S05]  /*25160*/  BRA `(.L_x_3405) ;  /* 0xffffff94002c7947 */ /* 0x000fea000383ffff */
.L_x_3183:
        /* <DEDUP_REMOVED lines=8> */
.L_x_3407:
[----:B------:R-:W-:Y:S05]  /*251f0*/  BSYNC B1 ;  /* 0x0000000000017941 */ /* 0x000fea0003800000 */
.L_x_3406:
        /* <DEDUP_REMOVED lines=9> */
.L_x_3408:
[----:B------:R-:W-:Y:S02]  /*25290*/  IMAD.MOV.U32 R13, RZ, RZ, R24 ;  /* 0x000000ffff0d7224 */ /* 0x000fe400078e0018 */
[----:B------:R-:W-:Y:S02]  /*252a0*/  IMAD.MOV.U32 R12, RZ, RZ, 0x1 ;  /* 0x00000001ff0c7424 */ /* 0x000fe400078e00ff */
[----:B------:R-:W-:-:S07]  /*252b0*/  IMAD.MOV.U32 R2, RZ, RZ, R14 ;  /* 0x000000ffff027224 */ /* 0x000fce00078e000e */
[----:B------:R-:W-:Y:S05]  /*252c0*/  WARPSYNC.COLLECTIVE R15, `(.L_x_3409) ;  /* 0x000000000f087348 */ /* 0x000fea0003c00000 */
[----:B------:R0:W1:Y:S02]  /*252d0*/  SHFL.IDX P6, R14, R13, R12, R11 ;  /* 0x0000000c0d0e7389 */ /* 0x00006400000c000b */
[----:B01----:R-:W-:Y:S01]  /*252e0*/  ENDCOLLECTIVE ;  /* 0x000000000000791b */ /* 0x003fe20003800000 */
.L_x_3409:
        /* <DEDUP_REMOVED lines=14> */
.L_x_3410:
[----:B------:R-:W-:Y:S02]  /*253d0*/  IMAD.MOV.U32 R13, RZ, RZ, R24 ;  /* 0x000000ffff0d7224 */ /* 0x000fe400078e0018 */
[----:B------:R-:W-:Y:S02]  /*253e0*/  IMAD.MOV.U32 R12, RZ, RZ, 0x2 ;  /* 0x00000002ff0c7424 */ /* 0x000fe400078e00ff */
[----:B------:R-:W-:-:S07]  /*253f0*/  IMAD.MOV.U32 R2, RZ, RZ, R14 ;  /* 0x000000ffff027224 */ /* 0x000fce00078e000e */
[----:B------:R-:W-:Y:S05]  /*25400*/  WARPSYNC.COLLECTIVE R15, `(.L_x_3411) ;  /* 0x000000000f087348 */ /* 0x000fea0003c00000 */
[----:B------:R0:W1:Y:S02]  /*25410*/  SHFL.IDX P6, R14, R13, R12, R11 ;  /* 0x0000000c0d0e7389 */ /* 0x00006400000c000b */
[----:B01----:R-:W-:Y:S01]  /*25420*/  ENDCOLLECTIVE ;  /* 0x000000000000791b */ /* 0x003fe20003800000 */
.L_x_3411:
        /* <DEDUP_REMOVED lines=14> */
.L_x_3412:
[----:B------:R-:W-:Y:S02]  /*25510*/  IMAD.MOV.U32 R13, RZ, RZ, R24 ;  /* 0x000000ffff0d7224 */ /* 0x000fe400078e0018 */
[----:B------:R-:W-:Y:S02]  /*25520*/  IMAD.MOV.U32 R12, RZ, RZ, 0x3 ;  /* 0x00000003ff0c7424 */ /* 0x000fe400078e00ff */
[----:B------:R-:W-:-:S07]  /*25530*/  IMAD.MOV.U32 R2, RZ, RZ, R14 ;  /* 0x000000ffff027224 */ /* 0x000fce00078e000e */
[----:B------:R-:W-:Y:S05]  /*25540*/  WARPSYNC.COLLECTIVE R15, `(.L_x_3413) ;  /* 0x000000000f087348 */ /* 0x000fea0003c00000 */
[----:B------:R0:W1:Y:S02]  /*25550*/  SHFL.IDX P6, R14, R13, R12, R11 ;  /* 0x0000000c0d0e7389 */ /* 0x00006400000c000b */
[----:B01----:R-:W-:Y:S01]  /*25560*/  ENDCOLLECTIVE ;  /* 0x000000000000791b */ /* 0x003fe20003800000 */
.L_x_3413:
        /* <DEDUP_REMOVED lines=14> */
.L_x_3414:
[----:B------:R-:W-:Y:S02]  /*25650*/  IMAD.MOV.U32 R13, RZ, RZ, R24 ;  /* 0x000000ffff0d7224 */ /* 0x000fe400078e0018 */
[----:B------:R-:W-:Y:S02]  /*25660*/  IMAD.MOV.U32 R12, RZ, RZ, 0x4 ;  /* 0x00000004ff0c7424 */ /* 0x000fe400078e00ff */
[----:B------:R-:W-:-:S07]  /*25670*/  IMAD.MOV.U32 R2, RZ, RZ, R14 ;  /* 0x000000ffff027224 */ /* 0x000fce00078e000e */
[----:B------:R-:W-:Y:S05]  /*25680*/  WARPSYNC.COLLECTIVE R15, `(.L_x_3415) ;  /* 0x000000000f087348 */ /* 0x000fea0003c00000 */
[----:B------:R0:W1:Y:S02]  /*25690*/  SHFL.IDX P6, R14, R13, R12, R11 ;  /* 0x0000000c0d0e7389 */ /* 0x00006400000c000b */
[----:B01----:R-:W-:Y:S01]  /*256a0*/  ENDCOLLECTIVE ;  /* 0x000000000000791b */ /* 0x003fe20003800000 */
.L_x_3415:
        /* <DEDUP_REMOVED lines=14> */
.L_x_3416:
[----:B------:R-:W-:Y:S01]  /*25790*/  IMAD.MOV.U32 R13, RZ, RZ, R24 ;  /* 0x000000ffff0d7224 */ /* 0x000fe200078e0018 */
[----:B------:R-:W-:Y:S01]  /*257a0*/  MOV R12, 0x5 ;  /* 0x00000005000c7802 */ /* 0x000fe20000000f00 */
[----:B------:R-:W-:-:S07]  /*257b0*/  IMAD.MOV.U32 R2, RZ, RZ, R14 ;  /* 0x000000ffff027224 */ /* 0x000fce00078e000e */
[----:B------:R-:W-:Y:S05]  /*257c0*/  WARPSYNC.COLLECTIVE R15, `(.L_x_3417) ;  /* 0x000000000f087348 */ /* 0x000fea0003c00000 */
[----:B------:R0:W1:Y:S02]  /*257d0*/  SHFL.IDX P6, R14, R13, R12, R11 ;  /* 0x0000000c0d0e7389 */ /* 0x00006400000c000b */
[----:B01----:R-:W-:Y:S01]  /*257e0*/  ENDCOLLECTIVE ;  /* 0x000000000000791b */ /* 0x003fe20003800000 */
.L_x_3417:
        /* <DEDUP_REMOVED lines=14> */
.L_x_3418:
[----:B------:R-:W-:Y:S02]  /*258d0*/  IMAD.MOV.U32 R13, RZ, RZ, R24 ;  /* 0x000000ffff0d7224 */ /* 0x000fe400078e0018 */
[----:B------:R-:W-:Y:S02]  /*258e0*/  IMAD.MOV.U32 R12, RZ, RZ, 0x6 ;  /* 0x00000006ff0c7424 */ /* 0x000fe400078e00ff */
[----:B------:R-:W-:-:S07]  /*258f0*/  IMAD.MOV.U32 R2, RZ, RZ, R14 ;  /* 0x000000ffff027224 */ /* 0x000fce00078e000e */
[----:B------:R-:W-:Y:S05]  /*25900*/  WARPSYNC.COLLECTIVE R15, `(.L_x_3419) ;  /* 0x000000000f087348 */ /* 0x000fea0003c00000 */
[----:B------:R0:W1:Y:S02]  /*25910*/  SHFL.IDX P6, R14, R13, R12, R11 ;  /* 0x0000000c0d0e7389 */ /* 0x00006400000c000b */
[----:B01----:R-:W-:Y:S01]  /*25920*/  ENDCOLLECTIVE ;  /* 0x000000000000791b */ /* 0x003fe20003800000 */
.L_x_3419:
        /* <DEDUP_REMOVED lines=14> */
.L_x_3420:
[----:B------:R-:W-:Y:S01]  /*25a10*/  MOV R13, R24 ;  /* 0x00000018000d7202 */ /* 0x000fe20000000f00 */
[----:B------:R-:W-:Y:S02]  /*25a20*/  IMAD.MOV.U32 R12, RZ, RZ, 0x7 ;  /* 0x00000007ff0c7424 */ /* 0x000fe400078e00ff */
[----:B------:R-:W-:-:S07]  /*25a30*/  IMAD.MOV.U32 R2, RZ, RZ, R14 ;  /* 0x000000ffff027224 */ /* 0x000fce00078e000e */
[----:B------:R-:W-:Y:S05]  /*25a40*/  WARPSYNC.COLLECTIVE R15, `(.L_x_3421) ;  /* 0x000000000f087348 */ /* 0x000fea0003c00000 */
[----:B------:R0:W1:Y:S02]  /*25a50*/  SHFL.IDX P6, R14, R13, R12, R11 ;  /* 0x0000000c0d0e7389 */ /* 0x00006400000c000b */
[----:B01----:R-:W-:Y:S01]  /*25a60*/  ENDCOLLECTIVE ;  /* 0x000000000000791b */ /* 0x003fe20003800000 */
.L_x_3421:
        /* <DEDUP_REMOVED lines=13> */
.L_x_3422:
[----:B------:R-:W-:Y:S01]  /*25b40*/  @!PT LDS RZ, [RZ] ;  /* 0x00000000fffff984 */ /* 0x000fe20000000800 */
[----:B------:R-:W-:Y:S01]  /*25b50*/  @!PT LDS RZ, [RZ] ;  /* 0x00000000fffff984 */ /* 0x000fe20000000800 */
[----:B------:R-:W-:Y:S01]  /*25b60*/  @!PT LDS RZ, [RZ] ;  /* 0x00000000fffff984 */ /* 0x000fe20000000800 */
[----:B------:R0:W-:Y:S01]  /*25b70*/  LDGSTS.E.BYPASS.LTC128B.128 [R7+0x7400], desc[UR42][R2.64+0x80], !P0 ;  /* 0x0740008002077fae */ /* 0x0001e2000c101d6a */
[----:B------:R-:W-:Y:S05]  /*25b80*/  BRA `(.L_x_3423) ;  /* 0xffffff8c00b47947 */ /* 0x000fea000383ffff */
.L_x_3191:
[----:B0-----:R0:W1:Y:S02]  /*25b90*/  SYNCS.PHASECHK.TRANS64.TRYWAIT P0, [R0+URZ+0x28860], R3 ;  /* 0x02886003000075a7 */ /* 0x001064000800017f */
[----:B-1----:R-:W-:Y:S05]  /*25ba0*/  @!P0 NANOSLEEP.SYNCS 0x989680 ;  /* 0x009896800000895d */ /* 0x002fea0003900000 */
[----:B------:R-:W1:Y:S02]  /*25bb0*/  @!P0 SYNCS.PHASECHK.TRANS64 P0, [R0+URZ+0x28860], R3 ;  /* 0x02886003000085a7 */ /* 0x000e64000800007f */
[----:B-1----:R-:W-:Y:S05]  /*25bc0*/  @!P0 BRA `(.L_x_3191) ;  /* 0xfffffffc00f08947 */ /* 0x002fea000383ffff */
[----:B------:R-:W-:Y:S05]  /*25bd0*/  BRA `(.L_x_3424) ;  /* 0xffffff9000d07947 */ /* 0x000fea000383ffff */
.L_x_3192:
        /* <DEDUP_REMOVED lines=8> */
.L_x_3426:
[----:B------:R-:W-:Y:S05]  /*25c60*/  BSYNC B0 ;  /* 0x0000000000007941 */ /* 0x000fea0003800000 */
.L_x_3425:
        /* <DEDUP_REMOVED lines=9> */
.L_x_3427:
        /* <DEDUP_REMOVED lines=12> */
.L_x_3428:
        /* <DEDUP_REMOVED lines=13> */
.L_x_3429:
[----:B------:R-:W-:Y:S01]  /*25e90*/  MOV R13, R24 ;  /* 0x00000018000d7202 */ /* 0x000fe20000000f00 */
[----:B------:R-:W-:Y:S02]  /*25ea0*/  IMAD.MOV.U32 R12, RZ, RZ, 0x2 ;  /* 0x00000002ff0c7424 */ /* 0x000fe400078e00ff */
[----:B------:R-:W-:-:S07]  /*25eb0*/  IMAD.MOV.U32 R10, RZ, RZ, R14 ;  /* 0x000000ffff0a7224 */ /* 0x000fce00078e000e */
[----:B------:R-:W-:Y:S05]  /*25ec0*/  WARPSYNC.COLLECTIVE R15, `(.L_x_3430) ;  /* 0x000000000f087348 */ /* 0x000fea0003c00000 */
[----:B------:R0:W1:Y:S02]  /*25ed0*/  SHFL.IDX P6, R14, R13, R12, R11 ;  /* 0x0000000c0d0e7389 */ /* 0x00006400000c000b */
[----:B01----:R-:W-:Y:S01]  /*25ee0*/  ENDCOLLECTIVE ;  /* 0x000000000000791b */ /* 0x003fe20003800000 */
.L_x_3430:
        /* <DEDUP_REMOVED lines=14> */
.L_x_3431:
[----:B------:R-:W-:Y:S02]  /*25fd0*/  IMAD.MOV.U32 R13, RZ, RZ, R24 ;  /* 0x000000ffff0d7224 */ /* 0x000fe400078e0018 */
[----:B------:R-:W-:Y:S01]  /*25fe0*/  IMAD.MOV.U32 R12, RZ, RZ, 0x3 ;  /* 0x00000003ff0c7424 */ /* 0x000fe200078e00ff */
[----:B------:R-:W-:-:S13]  /*25ff0*/  IADD3 R2, P2, R14, R5, RZ ;  /* 0x000000050e027210 */ /* 0x000fda0007f5e0ff */
[----:B------:R-:W-:Y:S05]  /*26000*/  WARPSYNC.COLLECTIVE R15, `(.L_x_3432) ;  /* 0x000000000f087348 */ /* 0x000fea0003c00000 */
[----:B------:R0:W1:Y:S02]  /*26010*/  SHFL.IDX P6, R14, R13, R12, R11 ;  /* 0x0000000c0d0e7389 */ /* 0x00006400000c000b */
[----:B01----:R-:W-:Y:S01]  /*26020*/  ENDCOLLECTIVE ;  /* 0x000000000000791b */ /* 0x003fe20003800000 */
.L_x_3432:
        /* <DEDUP_REMOVED lines=13> */
.L_x_3433:
[----:B------:R-:W-:Y:S01]  /*26100*/  IMAD.MOV.U32 R13, RZ, RZ, R24 ;  /* 0x000000ffff0d7224 */ /* 0x000fe200078e0018 */
[----:B------:R-:W-:Y:S02]  /*26110*/  MOV R12, 0x4 ;  /* 0x00000004000c7802 */ /* 0x000fe40000000f00 */
[----:B------:R-:W-:-:S13]  /*26120*/  IADD3 R2, P2, R14, R5, RZ ;  /* 0x000000050e027210 */ /* 0x000fda0007f5e0ff */
[----:B------:R-:W-:Y:S05]  /*26130*/  WARPSYNC.COLLECTIVE R15, `(.L_x_3434) ;  /* 0x000000000f087348 */ /* 0x000fea0003c00000 */
[----:B------:R0:W1:Y:S02]  /*26140*/  SHFL.IDX P6, R14, R13, R12, R11 ;  /* 0x0000000c0d0e7389 */ /* 0x00006400000c000b */
[----:B01----:R-:W-:Y:S01]  /*26150*/  ENDCOLLECTIVE ;  /* 0x000000000000791b */ /* 0x003fe20003800000 */
.L_x_3434:
        /* <DEDUP_REMOVED lines=13> */
.L_x_3435:
[----:B------:R-:W-:Y:S02]  /*26230*/  IMAD.MOV.U32 R13, RZ, RZ, R24 ;  /* 0x000000ffff0d7224 */ /* 0x000fe400078e0018 */
[----:B------:R-:W-:Y:S02]  /*26240*/  IMAD.MOV.U32 R12, RZ, RZ, 0x5 ;  /* 0x00000005ff0c7424 */ /* 0x000fe400078e00ff */
[----:B------:R-:W-:-:S07]  /*26250*/  IMAD.MOV.U32 R10, RZ, RZ, R14 ;  /* 0x000000ffff0a7224 */ /* 0x000fce00078e000e */
[----:B------:R-:W-:Y:S05]  /*26260*/  WARPSYNC.COLLECTIVE R15, `(.L_x_3436) ;  /* 0x000000000f087348 */ /* 0x000fea0003c00000 */
[----:B------:R0:W1:Y:S02]  /*26270*/  SHFL.IDX P6, R14, R13, R12, R11 ;  /* 0x0000000c0d0e7389 */ /* 0x00006400000c000b */
[----:B01----:R-:W-:Y:S01]  /*26280*/  ENDCOLLECTIVE ;  /* 0x000000000000791b */ /* 0x003fe20003800000 */
.L_x_3436:
        /* <DEDUP_REMOVED lines=14> */
.L_x_3437:
[----:B------:R-:W-:Y:S01]  /*26370*/  IMAD.MOV.U32 R13, RZ, RZ, R24 ;  /* 0x000000ffff0d7224 */ /* 0x000fe200078e0018 */
[----:B------:R-:W-:Y:S02]  /*26380*/  MOV R12, 0x6 ;  /* 0x00000006000c7802 */ /* 0x000fe40000000f00 */
[----:B------:R-:W-:-:S13]  /*26390*/  IADD3 R2, P2, R14, R5, RZ ;  /* 0x000000050e027210 */ /* 0x000fda0007f5e0ff */
[----:B------:R-:W-:Y:S05]  /*263a0*/  WARPSYNC.COLLECTIVE R15, `(.L_x_3438) ;  /* 0x000000000f087348 */ /* 0x000fea0003c00000 */
[----:B------:R0:W1:Y:S02]  /*263b0*/  SHFL.IDX P6, R14, R13, R12, R11 ;  /* 0x0000000c0d0e7389 */ /* 0x00006400000c000b */
[----:B01----:R-:W-:Y:S01]  /*263c0*/  ENDCOLLECTIVE ;  /* 0x000000000000791b */ /* 0x003fe20003800000 */
.L_x_3438:
        /* <DEDUP_REMOVED lines=13> */
.L_x_3439:
[----:B------:R-:W-:Y:S02]  /*264a0*/  IMAD.MOV.U32 R13, RZ, RZ, R24 ;  /* 0x000000ffff0d7224 */ /* 0x000fe400078e0018 */
[----:B------:R-:W-:Y:S02]  /*264b0*/  IMAD.MOV.U32 R12, RZ, RZ, 0x7 ;  /* 0x00000007ff0c7424 */ /* 0x000fe400078e00ff */
[----:B------:R-:W-:-:S07]  /*264c0*/  IMAD.MOV.U32 R10, RZ, RZ, R14 ;  /* 0x000000ffff0a7224 */ /* 0x000fce00078e000e */
[----:B------:R-:W-:Y:S05]  /*264d0*/  WARPSYNC.COLLECTIVE R15, `(.L_x_3440) ;  /* 0x000000000f087348 */ /* 0x000fea0003c00000 */
[----:B------:R0:W1:Y:S02]  /*264e0*/  SHFL.IDX P6, R14, R13, R12, R11 ;  /* 0x0000000c0d0e7389 */ /* 0x00006400000c000b */
[----:B01----:R-:W-:Y:S01]  /*264f0*/  ENDCOLLECTIVE ;  /* 0x000000000000791b */ /* 0x003fe20003800000 */
.L_x_3440:
        /* <DEDUP_REMOVED lines=12> */
.L_x_3441:
[----:B------:R-:W-:Y:S05]  /*265c0*/  BRA `(.L_x_3442) ;  /* 0xffffff8c00707947 */ /* 0x000fea000383ffff */
.L_x_3197:
[----:B------:R-:W-:Y:S01]  /*265d0*/  BSSY B0, `(.L_x_3443) ;  /* 0x0000008000007945 */ /* 0x000fe20003800000 */
[----:B------:R-:W-:Y:S01]  /*265e0*/  IMAD.MOV.U32 R13, RZ, RZ, R16 ;  /* 0x000000ffff0d7224 */ /* 0x000fe200078e0010 */
[----:B-1----:R-:W-:Y:S01]  /*265f0*/  MOV R11, 0x1f ;  /* 0x0000001f000b7802 */ /* 0x002fe20000000f00 */
[----:B------:R-:W-:Y:S02]  /*26600*/  IMAD.MOV.U32 R12, RZ, RZ, RZ ;  /* 0x000000ffff0c7224 */ /* 0x000fe400078e00ff */
[----:B------:R-:W-:-:S07]  /*26610*/  IMAD.MOV.U32 R15, RZ, RZ, -0x1 ;  /* 0xffffffffff0f7424 */ /* 0x000fce00078e00ff */
[----:B0-----:R-:W-:Y:S05]  /*26620*/  WARPSYNC.COLLECTIVE R15, `(.L_x_3444) ;  /* 0x000000000f087348 */ /* 0x001fea0003c00000 */
[----:B------:R1:W2:Y:S02]  /*26630*/  SHFL.IDX P6, R14, R13, R12, R11 ;  /* 0x0000000c0d0e7389 */ /* 0x0002a400000c000b */
[----:B012---:R-:W-:Y:S01]  /*26640*/  ENDCOLLECTIVE ;  /* 0x000000000000791b */ /* 0x007fe20003800000 */
.L_x_3444:
[----:B------:R-:W-:Y:S05]  /*26650*/  BSYNC B0 ;  /* 0x0000000000007941 */ /* 0x000fea0003800000 */
.L_x_3443:
        /* <DEDUP_REMOVED lines=9> */
.L_x_3445:
        /* <DEDUP_REMOVED lines=13> */
[----:B------:R-:W-:-:S04]  /*267c0*/  ISETP.NE.AND P1, PT, R8, RZ, PT ;  /* 0x000000ff0800720c */ /* 0x000fc80003f25270 */
[----:B------:R-:W-:-:S09]  /*267d0*/  MOV R13, R5 ;  /* 0x00000005000d7202 */ /* 0x000fd20000000f00 */
[----:B------:R-:W-:Y:S05]  /*267e0*/  WARPSYNC.COLLECTIVE R15, `(.L_x_3446) ;  /* 0x000000000f087348 */ /* 0x000fea0003c00000 */
[----:B------:R0:W1:Y:S02]  /*267f0*/  SHFL.UP P6, R14, R13, R12, R11 ;  /* 0x0400000c0d0e7389 */ /* 0x00006400000c000b */
[----:B01----:R-:W-:Y:S01]  /*26800*/  ENDCOLLECTIVE ;  /* 0x000000000000791b */ /* 0x003fe20003800000 */
.L_x_3446:
[----:B------:R-:W-:Y:S01]  /*26810*/  IMAD.MOV.U32 R12, RZ, RZ, 0x2 ;  /* 0x00000002ff0c7424 */ /* 0x000fe200078e00ff */
[----:B------:R-:W-:-:S05]  /*26820*/  SEL R6, R14, RZ, P1 ;  /* 0x000000ff0e067207 */ /* 0x000fca0000800000 */
[----:B------:R-:W-:-:S04]  /*26830*/  IMAD.IADD R6, R5, 0x1, R6 ;  /* 0x0000000105067824 */ /* 0x000fc800078e0206 */
[----:B------:R-:W-:-:S07]  /*26840*/  IMAD.MOV.U32 R13, RZ, RZ, R6 ;  /* 0x000000ffff0d7224 */ /* 0x000fce00078e0006 */
[----:B------:R-:W-:Y:S05]  /*26850*/  WARPSYNC.COLLECTIVE R15, `(.L_x_3447) ;  /* 0x000000000f087348 */ /* 0x000fea0003c00000 */
[----:B------:R0:W1:Y:S02]  /*26860*/  SHFL.UP P6, R14, R13, R12, R11 ;  /* 0x0400000c0d0e7389 */ /* 0x00006400000c000b */
[----:B01----:R-:W-:Y:S01]  /*26870*/  ENDCOLLECTIVE ;  /* 0x000000000000791b */ /* 0x003fe20003800000 */
.L_x_3447:
[----:B------:R-:W-:Y:S01]  /*26880*/  IMAD.MOV.U32 R12, RZ, RZ, 0x4 ;  /* 0x00000004ff0c7424 */ /* 0x000fe200078e00ff */
[----:B------:R-:W-:-:S05]  /*26890*/  SEL R7, R14, RZ, P2 ;  /* 0x000000ff0e077207 */ /* 0x000fca0001000000 */
[----:B------:R-:W-:-:S04]  /*268a0*/  IMAD.IADD R7, R6, 0x1, R7 ;  /* 0x0000000106077824 */ /* 0x000fc800078e0207 */
[----:B------:R-:W-:-:S07]  /*268b0*/  IMAD.MOV.U32 R13, RZ, RZ, R7 ;  /* 0x000000ffff0d7224 */ /* 0x000fce00078e0007 */
[----:B------:R-:W-:Y:S05]  /*268c0*/  WARPSYNC.COLLECTIVE R15, `(.L_x_3448) ;  /* 0x000000000f087348 */ /* 0x000fea0003c00000 */
[----:B------:R0:W1:Y:S02]  /*268d0*/  SHFL.UP P6, R14, R13, R12, R11 ;  /* 0x0400000c0d0e7389 */ /* 0x00006400000c000b */
[----:B01----:R-:W-:Y:S01]  /*268e0*/  ENDCOLLECTIVE ;  /* 0x000000000000791b */ /* 0x003fe20003800000 */
.L_x_3448:
[----:B------:R-:W-:Y:S01]  /*268f0*/  IMAD.MOV.U32 R12, RZ, RZ, 0x8 ;  /* 0x00000008ff0c7424 */ /* 0x000fe200078e00ff */
[----:B------:R-:W-:-:S05]  /*26900*/  SEL R2, R14, RZ, P3 ;  /* 0x000000ff0e027207 */ /* 0x000fca0001800000 */
[----:B------:R-:W-:-:S04]  /*26910*/  IMAD.IADD R2, R7, 0x1, R2 ;  /* 0x0000000107027824 */ /* 0x000fc800078e0202 */
[----:B------:R-:W-:-:S07]  /*26920*/  IMAD.MOV.U32 R13, RZ, RZ, R2 ;  /* 0x000000ffff0d7224 */ /* 0x000fce00078e0002 */
[----:B------:R-:W-:Y:S05]  /*26930*/  WARPSYNC.COLLECTIVE R15, `(.L_x_3449) ;  /* 0x000000000f087348 */ /* 0x000fea0003c00000 */
[----:B------:R0:W1:Y:S02]  /*26940*/  SHFL.UP P6, R14, R13, R12, R11 ;  /* 0x0400000c0d0e7389 */ /* 0x00006400000c000b */
[----:B01----:R-:W-:Y:S01]  /*26950*/  ENDCOLLECTIVE ;  /* 0x000000000000791b */ /* 0x003fe20003800000 */
.L_x_3449:
[----:B------:R-:W-:Y:S01]  /*26960*/  IMAD.MOV.U32 R12, RZ, RZ, 0x10 ;  /* 0x00000010ff0c7424 */ /* 0x000fe200078e00ff */
[----:B------:R-:W-:-:S04]  /*26970*/  SEL R3, R14, RZ, P4 ;  /* 0x000000ff0e037207 */ /* 0x000fc80002000000 */
[----:B------:R-:W-:-:S05]  /*26980*/  IADD3 R3, R2, R3, RZ ;  /* 0x0000000302037210 */ /* 0x000fca0007ffe0ff */
[----:B------:R-:W-:-:S07]  /*26990*/  IMAD.MOV.U32 R13, RZ, RZ, R3 ;  /* 0x000000ffff0d7224 */ /* 0x000fce00078e0003 */
[----:B------:R-:W-:Y:S05]  /*269a0*/  WARPSYNC.COLLECTIVE R15, `(.L_x_3450) ;  /* 0x000000000f087348 */ /* 0x000fea0003c00000 */
[----:B------:R0:W1:Y:S02]  /*269b0*/  SHFL.UP P6, R14, R13, R12, R11 ;  /* 0x0400000c0d0e7389 */ /* 0x00006400000c000b */
[----:B01----:R-:W-:Y:S01]  /*269c0*/  ENDCOLLECTIVE ;  /* 0x000000000000791b */ /* 0x003fe20003800000 */
.L_x_3450:
        /* <DEDUP_REMOVED lines=8> */
.L_x_3451:
[----:B------:R-:W-:Y:S05]  /*26a50*/  BRA `(.L_x_3452) ;  /* 0xffffff8c007c7947 */ /* 0x000fea000383ffff */
.L_x_3202:
[----:B------:R-:W-:Y:S01]  /*26a60*/  BSSY B0, `(.L_x_3453) ;  /* 0x0000008000007945 */ /* 0x000fe20003800000 */
[----:B-----5:R-:W-:Y:S02]  /*26a70*/  IMAD.MOV.U32 R13, RZ, RZ, R5 ;  /* 0x000000ffff0d7224 */ /* 0x020fe400078e0005 */
[----:B------:R-:W-:Y:S02]  /*26a80*/  IMAD.MOV.U32 R12, RZ, RZ, 0x1 ;  /* 0x00000001ff0c7424 */ /* 0x000fe400078e00ff */
[----:B-1----:R-:W-:Y:S02]  /*26a90*/  IMAD.MOV.U32 R11, RZ, RZ, RZ ;  /* 0x000000ffff0b7224 */ /* 0x002fe400078e00ff */
[----:B------:R-:W-:-:S07]  /*26aa0*/  IMAD.MOV.U32 R15, RZ, RZ, -0x1 ;  /* 0xffffffffff0f7424 */ /* 0x000fce00078e00ff */
[----:B0-23--:R-:W-:Y:S05]  /*26ab0*/  WARPSYNC.COLLECTIVE R15, `(.L_x_3454) ;  /* 0x000000000f087348 */ /* 0x00dfea0003c00000 */
[----:B------:R1:W4:Y:S02]  /*26ac0*/  SHFL.UP P6, R14, R13, R12, R11 ;  /* 0x0400000c0d0e7389 */ /* 0x00032400000c000b */
[----:B01234-:R-:W-:Y:S01]  /*26ad0*/  ENDCOLLECTIVE ;  /* 0x000000000000791b */ /* 0x01ffe20003800000 */
.L_x_3454:
[----:B------:R-:W-:Y:S05]  /*26ae0*/  BSYNC B0 ;  /* 0x0000000000007941 */ /* 0x000fea0003800000 */
.L_x_3453:
        /* <DEDUP_REMOVED lines=8> */
.L_x_3455:
[----:B------:R-:W-:Y:S01]  /*26b70*/  IMAD.MOV.U32 R12, RZ, RZ, 0x4 ;  /* 0x00000004ff0c7424 */ /* 0x000fe200078e00ff */
[----:B------:R-:W-:-:S05]  /*26b80*/  SEL R2, R14, RZ, P2 ;  /* 0x000000ff0e027207 */ /* 0x000fca0001000000 */
[----:B------:R-:W-:-:S04]  /*26b90*/  IMAD.IADD R2, R13, 0x1, R2 ;  /* 0x000000010d027824 */ /* 0x000fc800078e0202 */
[----:B------:R-:W-:-:S07]  /*26ba0*/  IMAD.MOV.U32 R13, RZ, RZ, R2 ;  /* 0x000000ffff0d7224 */ /* 0x000fce00078e0002 */
[----:B------:R-:W-:Y:S05]  /*26bb0*/  WARPSYNC.COLLECTIVE R15, `(.L_x_3456) ;  /* 0x000000000f087348 */ /* 0x000fea0003c00000 */
[----:B------:R0:W1:Y:S02]  /*26bc0*/  SHFL.UP P6, R14, R13, R12, R11 ;  /* 0x0400000c0d0e7389 */ /* 0x00006400000c000b */
[----:B01----:R-:W-:Y:S01]  /*26bd0*/  ENDCOLLECTIVE ;  /* 0x000000000000791b */ /* 0x003fe20003800000 */
.L_x_3456:
[----:B------:R-:W-:Y:S01]  /*26be0*/  IMAD.MOV.U32 R12, RZ, RZ, 0x8 ;  /* 0x00000008ff0c7424 */ /* 0x000fe200078e00ff */
[----:B------:R-:W-:-:S05]  /*26bf0*/  SEL R3, R14, RZ, P3 ;  /* 0x000000ff0e037207 */ /* 0x000fca0001800000 */
[----:B------:R-:W-:-:S04]  /*26c00*/  IMAD.IADD R3, R2, 0x1, R3 ;  /* 0x0000000102037824 */ /* 0x000fc800078e0203 */
[----:B------:R-:W-:-:S07]  /*26c10*/  IMAD.MOV.U32 R13, RZ, RZ, R3 ;  /* 0x000000ffff0d7224 */ /* 0x000fce00078e0003 */
[----:B------:R-:W-:Y:S05]  /*26c20*/  WARPSYNC.COLLECTIVE R15, `(.L_x_3457) ;  /* 0x000000000f087348 */ /* 0x000fea0003c00000 */
[----:B------:R0:W1:Y:S02]  /*26c30*/  SHFL.UP P6, R14, R13, R12, R11 ;  /* 0x0400000c0d0e7389 */ /* 0x00006400000c000b */
[----:B01----:R-:W-:Y:S01]  /*26c40*/  ENDCOLLECTIVE ;  /* 0x000000000000791b */ /* 0x003fe20003800000 */
.L_x_3457:
[----:B------:R-:W-:Y:S01]  /*26c50*/  IMAD.MOV.U32 R12, RZ, RZ, 0x10 ;  /* 0x00000010ff0c7424 */ /* 0x000fe200078e00ff */
[----:B------:R-:W-:-:S05]  /*26c60*/  SEL R4, R14, RZ, P4 ;  /* 0x000000ff0e047207 */ /* 0x000fca0002000000 */
[----:B------:R-:W-:-:S05]  /*26c70*/  IMAD.IADD R4, R3, 0x1, R4 ;  /* 0x0000000103047824 */ /* 0x000fca00078e0204 */
[----:B------:R-:W-:-:S07]  /*26c80*/  MOV R13, R4 ;  /* 0x00000004000d7202 */ /* 0x000fce0000000f00 */
[----:B------:R-:W-:Y:S05]  /*26c90*/  WARPSYNC.COLLECTIVE R15, `(.L_x_3458) ;  /* 0x000000000f087348 */ /* 0x000fea0003c00000 */
[----:B------:R0:W1:Y:S02]  /*26ca0*/  SHFL.UP P6, R14, R13, R12, R11 ;  /* 0x0400000c0d0e7389 */ /* 0x00006400000c000b */
[----:B01----:R-:W-:Y:S01]  /*26cb0*/  ENDCOLLECTIVE ;  /* 0x000000000000791b */ /* 0x003fe20003800000 */
.L_x_3458:
        /* <DEDUP_REMOVED lines=8> */
.L_x_3459:
[----:B------:R-:W-:Y:S05]  /*26d40*/  BRA `(.L_x_3460) ;  /* 0xffffff8c005c7947 */ /* 0x000fea000383ffff */
.L_x_3204:
[----:B------:R-:W-:Y:S01]  /*26d50*/  BSSY B0, `(.L_x_3461) ;  /* 0x0000006000007945 */ /* 0x000fe20003800000 */
[----:B------:R-:W-:Y:S01]  /*26d60*/  PLOP3.LUT P6, PT, P6, PT, PT, 0x8, 0x0 ;  /* 0x000000000000781c */ /* 0x000fe200037ce170 */
[----:B------:R-:W-:-:S12]  /*26d70*/  IMAD.MOV.U32 R15, RZ, RZ, -0x1 ;  /* 0xffffffffff0f7424 */ /* 0x000fd800078e00ff */
[----:B012---:R-:W-:Y:S05]  /*26d80*/  WARPSYNC.COLLECTIVE R15, `(.L_x_3462) ;  /* 0x000000000f087348 */ /* 0x007fea0003c00000 */
[----:B------:R-:W-:Y:S01]  /*26d90*/  VOTE.ANY R14, PT, P6 ;  /* 0x00000000000e7806 */ /* 0x000fe200030e0100 */
[----:B012---:R-:W-:Y:S06]  /*26da0*/  ENDCOLLECTIVE ;  /* 0x000000000000791b */ /* 0x007fec0003800000 */
.L_x_3462:
[----:B------:R-:W-:Y:S05]  /*26db0*/  BSYNC B0 ;  /* 0x0000000000007941 */ /* 0x000fea0003800000 */
.L_x_3461:
[----:B------:R-:W-:Y:S01]  /*26dc0*/  IMAD.MOV.U32 R2, RZ, RZ, R14 ;  /* 0x000000ffff027224 */ /* 0x000fe200078e000e */
[----:B------:R-:W-:Y:S01]  /*26dd0*/  MOV R15, 0xffffffff ;  /* 0xffffffff000f7802 */ /* 0x000fe20000000f00 */
[----:B------:R-:W-:Y:S02]  /*26de0*/  IMAD.MOV.U32 R13, RZ, RZ, R5 ;  /* 0x000000ffff0d7224 */ /* 0x000fe400078e0005 */
[----:B------:R-:W0:Y:S01]  /*26df0*/  POPC R4, R2 ;  /* 0x0000000200047309 */ /* 0x000e220000000000 */
[----:B------:R-:W-:Y:S02]  /*26e00*/  IMAD.MOV.U32 R11, RZ, RZ, 0x1f ;  /* 0x0000001fff0b7424 */ /* 0x000fe400078e00ff */
[----:B0-----:R-:W-:-:S07]  /*26e10*/  IMAD.MOV.U32 R12, RZ, RZ, R4 ;  /* 0x000000ffff0c7224 */ /* 0x001fce00078e0004 */
[----:B------:R-:W-:Y:S05]  /*26e20*/  WARPSYNC.COLLECTIVE R15, `(.L_x_3463) ;  /* 0x000000000f087348 */ /* 0x000fea0003c00000 */
[----:B------:R0:W1:Y:S02]  /*26e30*/  SHFL.IDX P6, R14, R13, R12, R11 ;  /* 0x0000000c0d0e7389 */ /* 0x00006400000c000b */
[----:B01----:R-:W-:Y:S01]  /*26e40*/  ENDCOLLECTIVE ;  /* 0x000000000000791b */ /* 0x003fe20003800000 */
.L_x_3463:
[----:B------:R-:W-:Y:S01]  /*26e50*/  IMAD.MOV.U32 R5, RZ, RZ, R14 ;  /* 0x000000ffff057224 */ /* 0x000fe200078e000e */
[----:B------:R-:W-:Y:S06]  /*26e60*/  BRA `(.L_x_3464) ;  /* 0xffffff8c004c7947 */ /* 0x000fec000383ffff */
.L_x_3206:
[----:B------:R-:W-:Y:S01]  /*26e70*/  BSSY B0, `(.L_x_3465) ;  /* 0x0000007000007945 */ /* 0x000fe20003800000 */
[----:B------:R-:W-:Y:S02]  /*26e80*/  IMAD.MOV.U32 R13, RZ, RZ, R6 ;  /* 0x000000ffff0d7224 */ /* 0x000fe400078e0006 */
[----:B-1----:R-:W-:Y:S02]  /*26e90*/  IMAD.MOV.U32 R11, RZ, RZ, 0x1f ;  /* 0x0000001fff0b7424 */ /* 0x002fe400078e00ff */
[----:B------:R-:W-:-:S07]  /*26ea0*/  IMAD.MOV.U32 R15, RZ, RZ, -0x1 ;  /* 0xffffffffff0f7424 */ /* 0x000fce00078e00ff */
[----:B0-234-:R-:W-:Y:S05]  /*26eb0*/  WARPSYNC.COLLECTIVE R15, `(.L_x_3466) ;  /* 0x000000000f087348 */ /* 0x01dfea0003c00000 */
[----:B------:R1:W0:Y:S02]  /*26ec0*/  SHFL.IDX P6, R14, R13, R12, R11 ;  /* 0x0000000c0d0e7389 */ /* 0x00022400000c000b */
[----:B01234-:R-:W-:Y:S01]  /*26ed0*/  ENDCOLLECTIVE ;  /* 0x000000000000791b */ /* 0x01ffe20003800000 */
.L_x_3466:
[----:B------:R-:W-:Y:S05]  /*26ee0*/  BSYNC B0 ;  /* 0x0000000000007941 */ /* 0x000fea0003800000 */
.L_x_3465:
[----:B------:R-:W-:Y:S05]  /*26ef0*/  BRA `(.L_x_3205) ;  /* 0xffffff8c00447947 */ /* 0x000fea000383ffff */
.L_x_3210:
[----:B-1----:R1:W2:Y:S02]  /*26f00*/  SYNCS.PHASECHK.TRANS64.TRYWAIT P0, [R4+URZ+0x28820], R0 ;  /* 0x02882000040075a7 */ /* 0x0022a4000800017f */
[----:B--2---:R-:W-:Y:S05]  /*26f10*/  @!P0 NANOSLEEP.SYNCS 0x989680 ;  /* 0x009896800000895d */ /* 0x004fea0003900000 */
[----:B------:R-:W2:Y:S02]  /*26f20*/  @!P0 SYNCS.PHASECHK.TRANS64 P0, [R4+URZ+0x28820], R0 ;  /* 0x02882000040085a7 */ /* 0x000ea4000800007f */
[----:B--2---:R-:W-:Y:S05]  /*26f30*/  @!P0 BRA `(.L_x_3210) ;  /* 0xfffffffc00f08947 */ /* 0x004fea000383ffff */
[----:B------:R-:W-:Y:S05]  /*26f40*/  BRA `(.L_x_3467) ;  /* 0xffffff9000bc7947 */ /* 0x000fea000383ffff */
.L_x_3211:
        /* <DEDUP_REMOVED lines=8> */
[----:B01-34-:R-:W-:Y:S05]  /*26fd0*/  WARPSYNC.COLLECTIVE R15, `(.L_x_3469) ;  /* 0x000000000f087348 */ /* 0x01bfea0003c00000 */
[----:B------:R2:W0:Y:S02]  /*26fe0*/  SHFL.IDX P6, R14, R13, R12, R11 ;  /* 0x0000000c0d0e7389 */ /* 0x00042400000c000b */
[----:B01234-:R-:W-:Y:S01]  /*26ff0*/  ENDCOLLECTIVE ;  /* 0x000000000000791b */ /* 0x01ffe20003800000 */
.L_x_3469:
[----:B------:R-:W-:Y:S05]  /*27000*/  BSYNC B0 ;  /* 0x0000000000007941 */ /* 0x000fea0003800000 */
.L_x_3468:
[----:B------:R-:W-:Y:S05]  /*27010*/  BRA `(.L_x_3470) ;  /* 0xffffff9000a47947 */ /* 0x000fea000383ffff */
.L_x_3212:
[----:B------:R-:W-:Y:S01]  /*27020*/  BSSY B0, `(.L_x_3471) ;  /* 0x0000006000007945 */ /* 0x000fe20003800000 */
[----:B------:R-:W-:-:S07]  /*27030*/  IMAD.MOV.U32 R15, RZ, RZ, -0x1 ;  /* 0xffffffffff0f7424 */ /* 0x000fce00078e00ff */
[----:B01-34-:R-:W-:Y:S05]  /*27040*/  WARPSYNC.COLLECTIVE R15, `(.L_x_3472) ;  /* 0x000000000f0c7348 */ /* 0x01bfea0003c00000 */
[----:B------:R-:W-:Y:S02]  /*27050*/  ELECT P6, UR62, PT ;  /* 0x00000000003e782f */ /* 0x000fe400038c0000 */
[----:B------:R-:W-:Y:S01]  /*27060*/  MOV R14, UR62 ;  /* 0x0000003e000e7c02 */ /* 0x000fe20008000f00 */
[----:B01-34-:R-:W-:Y:S10]  /*27070*/  ENDCOLLECTIVE ;  /* 0x000000000000791b */ /* 0x01bff40003800000 */
.L_x_3472:
[----:B------:R-:W-:Y:S05]  /*27080*/  BSYNC B0 ;  /* 0x0000000000007941 */ /* 0x000fea0003800000 */
.L_x_3471:
[----:B------:R-:W-:Y:S05]  /*27090*/  BRA `(.L_x_3473) ;  /* 0xffffff9000987947 */ /* 0x000fea000383ffff */
.L_x_3214:
[----:B-1----:R1:W2:Y:S02]  /*270a0*/  SYNCS.PHASECHK.TRANS64.TRYWAIT P1, [R5+URZ+0x28840], R0 ;  /* 0x02884000050075a7 */ /* 0x0022a4000802017f */
[----:B--2---:R-:W-:Y:S05]  /*270b0*/  @!P1 NANOSLEEP.SYNCS 0x989680 ;  /* 0x009896800000995d */ /* 0x004fea0003900000 */
[----:B------:R-:W2:Y:S02]  /*270c0*/  @!P1 SYNCS.PHASECHK.TRANS64 P1, [R5+URZ+0x28840], R0 ;  /* 0x02884000050095a7 */ /* 0x000ea4000802007f */
[----:B--2---:R-:W-:Y:S05]  /*270d0*/  @!P1 BRA `(.L_x_3214) ;  /* 0xfffffffc00f09947 */ /* 0x004fea000383ffff */
[----:B------:R-:W-:Y:S05]  /*270e0*/  BRA `(.L_x_3474) ;  /* 0xffffff9000b87947 */ /* 0x000fea000383ffff */
.L_x_3216:
[----:B--2---:R2:W0:Y:S02]  /*270f0*/  SYNCS.PHASECHK.TRANS64.TRYWAIT P1, [R25+URZ+0x28840], R2 ;  /* 0x02884002190075a7 */ /* 0x004424000802017f */
[----:B0-----:R-:W-:Y:S05]  /*27100*/  @!P1 NANOSLEEP.SYNCS 0x989680 ;  /* 0x009896800000995d */ /* 0x001fea0003900000 */
[----:B------:R-:W0:Y:S02]  /*27110*/  @!P1 SYNCS.PHASECHK.TRANS64 P1, [R25+URZ+0x28840], R2 ;  /* 0x02884002190095a7 */ /* 0x000e24000802007f */
[----:B0-----:R-:W-:Y:S05]  /*27120*/  @!P1 BRA `(.L_x_3216) ;  /* 0xfffffffc00f09947 */ /* 0x001fea000383ffff */
[----:B------:R-:W-:Y:S05]  /*27130*/  BRA `(.L_x_3475) ;  /* 0xffffff9000c47947 */ /* 0x000fea000383ffff */
.L_x_3218:
[----:B------:R0:W0:Y:S02]  /*27140*/  SYNCS.PHASECHK.TRANS64.TRYWAIT P1, [R5+URZ+0x28860], R0 ;  /* 0x02886000050075a7 */ /* 0x000024000802017f */
[----:B0-----:R-:W-:Y:S05]  /*27150*/  @!P1 NANOSLEEP.SYNCS 0x989680 ;  /* 0x009896800000995d */ /* 0x001fea0003900000 */
[----:B------:R-:W0:Y:S02]  /*27160*/  @!P1 SYNCS.PHASECHK.TRANS64 P1, [R5+URZ+0x28860], R0 ;  /* 0x02886000050095a7 */ /* 0x000e24000802007f */
[----:B0-----:R-:W-:Y:S05]  /*27170*/  @!P1 BRA `(.L_x_3218) ;  /* 0xfffffffc00f09947 */ /* 0x001fea000383ffff */
[----:B------:R-:W-:Y:S05]  /*27180*/  BRA `(.L_x_3476) ;  /* 0xffffff9000c07947 */ /* 0x000fea000383ffff */
.L_x_3477:
        /* <DEDUP_REMOVED lines=15> */
.L_x_3486:


//--------------------- .nv.global.init           --------------------------
	.section	.nv.global.init,"aw",@progbits
.nv.global.init:
	.type		$str$23,@object
	.size		$str$23,($str$24 - $str$23)
$str$23:
        /*0000*/ 	.byte	0x28, 0x61, 0x64, 0x64, 0x72, 0x65, 0x73, 0x73, 0x20, 0x26, 0x20, 0x6d, 0x61, 0x73, 0x6b, 0x29
        /*0010*/ 	.byte	0x20, 0x3d, 0x3d, 0x20, 0x30, 0x00
	.type		$str$24,@object
	.size		$str$24,(__unnamed_4 - $str$24)
$str$24:
        /*0016*/ 	.byte	0x2f, 0x74, 0x6d, 0x70, 0x2f, 0x6f, 0x73, 0x73, 0x5f, 0x6b, 0x65, 0x72, 0x6e, 0x65, 0x6c, 0x73
        /*0026*/ 	.byte	0x5f, 0x73, 0x72, 0x63, 0x2f, 0x66, 0x6c, 0x61, 0x73, 0x68, 0x5f, 0x61, 0x74, 0x74, 0x65, 0x6e
        /*0036*/ 	.byte	0x74, 0x69, 0x6f, 0x6e, 0x2f, 0x63, 0x73, 0x72, 0x63, 0x2f, 0x63, 0x75, 0x74, 0x6c, 0x61, 0x73
        /*0046*/ 	.byte	0x73, 0x2f, 0x69, 0x6e, 0x63, 0x6c, 0x75, 0x64, 0x65, 0x2f, 0x63, 0x75, 0x74, 0x65, 0x2f, 0x70
        /*0056*/ 	.byte	0x6f, 0x69, 0x6e, 0x74, 0x65, 0x72, 0x5f, 0x66, 0x6c, 0x61, 0x67, 0x67, 0x65, 0x64, 0x2e, 0x68
        /*0066*/ 	.byte	0x70, 0x70, 0x00
	.type		__unnamed_4,@object
	.size		__unnamed_4,(__unnamed_3 - __unnamed_4)
__unnamed_4:
        /* <DEDUP_REMOVED lines=25> */
	.type		__unnamed_3,@object
	.size		__unnamed_3,(__unnamed_2 - __unnamed_3)
__unnamed_3:
        /* <DEDUP_REMOVED lines=29> */
	.type		__unnamed_2,@object
	.size		__unnamed_2,(__unnamed_1 - __unnamed_2)
__unnamed_2:
        /* <DEDUP_REMOVED lines=29> */
	.type		__unnamed_1,@object
	.size		__unnamed_1,(.L_0 - __unnamed_1)
__unnamed_1:
        /* <DEDUP_REMOVED lines=29> */
        /*075d*/ 	.byte	0x5d, 0x00
.L_0:


//--------------------- .nv.shared._ZN7cutlass13device_kernelIN5flash11enable_sm90INS1_16FlashAttnFwdSm90INS1_25CollectiveMainloopFwdSm90ILi2EN4cute5tupleIJNS5_1CILi1EEES8_S8_EEENS6_IJNS7_ILi128EEESA_SA_EEELi128ENS_10bfloat16_tEfNS_4arch4Sm90ELb0ELb0ELb1ELb0ELb1ELb0ELb0ELb1ELb1ELb1ELb0ELb0EEENS1_21CollectiveEpilogueFwdISB_S9_SC_SE_Li256ELb0ELb1ELb0ELb0EEENS1_29StaticPersistentTileSchedulerILb0EEEEEEEEEvNT_6ParamsE --------------------------
	.section	.nv.shared._ZN7cutlass13device_kernelIN5flash11enable_sm90INS1_16FlashAttnFwdSm90INS1_25CollectiveMainloopFwdSm90ILi2EN4cute5tupleIJNS5_1CILi1EEES8_S8_EEENS6_IJNS7_ILi128EEESA_SA_EEELi128ENS_10bfloat16_tEfNS_4arch4Sm90ELb0ELb0ELb1ELb0ELb1ELb0ELb0ELb1ELb1ELb1ELb0ELb0EEENS1_21CollectiveEpilogueFwdISB_S9_SC_SE_Li256ELb0ELb1ELb0ELb0EEENS1_29StaticPersistentTileSchedulerILb0EEEEEEEEEvNT_6ParamsE,"aw",@nobits
	.sectionflags	@""
	.align	16
	.zero		1024


//--------------------- .nv.shared.reserved.0     --------------------------
	.section	.nv.shared.reserved.0,"aw",@nobits
	.weak		__nv_reservedSMEM_offset_0_alias
	.size		__nv_reservedSMEM_offset_0_alias, 0, 0
	.other		__nv_reservedSMEM_offset_0_alias,@"STO_CUDA_RESERVED_SHARED STV_DEFAULT"
__nv_reservedSMEM_offset_0_alias:
	.zero		0


//--------------------- .nv.global                --------------------------
	.section	.nv.global,"aw",@nobits
.nv.global:
	.type		_ZN80_INTERNAL_53d2d09d_44_flash_fwd_hdim128_bf16_paged_softcap_sm90_cu_8e232a79_26324cute1_E,@object
	.size		_ZN80_INTERNAL_53d2d09d_44_flash_fwd_hdim128_bf16_paged_softcap_sm90_cu_8e232a79_26324cute1_E,(_ZN80_INTERNAL_53d2d09d_44_flash_fwd_hdim128_bf16_paged_softcap_sm90_cu_8e232a79_26324cuda3std3__45__cpo6cbeginE - _ZN80_INTERNAL_53d2d09d_44_flash_fwd_hdim128_bf16_paged_softcap_sm90_cu_8e232a79_26324cute1_E)
_ZN80_INTERNAL_53d2d09d_44_flash_fwd_hdim128_bf16_paged_softcap_sm90_cu_8e232a79_26324cute1_E:
	.zero		1
	.type		_ZN80_INTERNAL_53d2d09d_44_flash_fwd_hdim128_bf16_paged_softcap_sm90_cu_8e232a79_26324cuda3std3__45__cpo6cbeginE,@object
	.size		_ZN80_INTERNAL_53d2d09d_44_flash_fwd_hdim128_bf16_paged_softcap_sm90_cu_8e232a79_26324cuda3std3__45__cpo6cbeginE,(_ZN80_INTERNAL_53d2d09d_44_flash_fwd_hdim128_bf16_paged_softcap_sm90_cu_8e232a79_26324cuda3std3__48in_placeE - _ZN80_INTERNAL_53d2d09d_44_flash_fwd_hdim128_bf16_paged_softcap_sm90_cu_8e232a79_26324cuda3std3__45__cpo6cbeginE)
_ZN80_INTERNAL_53d2d09d_44_flash_fwd_hdim128_bf16_paged_softcap_sm90_cu_8e232a79_26324cuda3std3__45__cpo6cbeginE:
	.zero		1
	.type		_ZN80_INTERNAL_53d2d09d_44_flash_fwd_hdim128_bf16_paged_softcap_sm90_cu_8e232a79_26324cuda3std3__48in_placeE,@object
	.size		_ZN80_INTERNAL_53d2d09d_44_flash_fwd_hdim128_bf16_paged_softcap_sm90_cu_8e232a79_26324cuda3std3__48in_placeE,(_ZN80_INTERNAL_53d2d09d_44_flash_fwd_hdim128_bf16_paged_softcap_sm90_cu_8e232a79_26324cuda3std6ranges3__45__cpo9iter_moveE - _ZN80_INTERNAL_53d2d09d_44_flash_fwd_hdim128_bf16_paged_softcap_sm90_cu_8e232a79_26324cuda3std3__48in_placeE)
_ZN80_INTERNAL_53d2d09d_44_flash_fwd_hdim128_bf16_paged_softcap_sm90_cu_8e232a79_26324cuda3std3__48in_placeE:
	.zero		1
	.type		_ZN80_INTERNAL_53d2d09d_44_flash_fwd_hdim128_bf16_paged_softcap_sm90_cu_8e232a79_26324cuda3std6ranges3__45__cpo9iter_moveE,@object
	.size		_ZN80_INTERNAL_53d2d09d_44_flash_fwd_hdim128_bf16_paged_softcap_sm90_cu_8e232a79_26324cuda3std6ranges3__45__cpo9iter_moveE,(_ZN80_INTERNAL_53d2d09d_44_flash_fwd_hdim128_bf16_paged_softcap_sm90_cu_8e232a79_26324cuda3std3__45__cpo5beginE - _ZN80_INTERNAL_53d2d09d_44_flash_fwd_hdim128_bf16_paged_softcap_sm90_cu_8e232a79_26324cuda3std6ranges3__45__cpo9iter_moveE)
_ZN80_INTERNAL_53d2d09d_44_flash_fwd_hdim128_bf16_paged_softcap_sm90_cu_8e232a79_26324cuda3std6ranges3__45__cpo9iter_moveE:
	.zero		1
	.type		_ZN80_INTERNAL_53d2d09d_44_flash_fwd_hdim128_bf16_paged_softcap_sm90_cu_8e232a79_26324cuda3std3__45__cpo5beginE,@object
	.size		_ZN80_INTERNAL_53d2d09d_44_flash_fwd_hdim128_bf16_paged_softcap_sm90_cu_8e232a79_26324cuda3std3__45__cpo5beginE,(_ZN80_INTERNAL_53d2d09d_44_flash_fwd_hdim128_bf16_paged_softcap_sm90_cu_8e232a79_26324cuda3std3__482_GLOBAL__N__53d2d09d_44_flash_fwd_hdim128_bf16_paged_softcap_sm90_cu_8e232a79_26326ignoreE - _ZN80_INTERNAL_53d2d09d_44_flash_fwd_hdim128_bf16_paged_softcap_sm90_cu_8e232a79_26324cuda3std3__45__cpo5beginE)
_ZN80_INTERNAL_53d2d09d_44_flash_fwd_hdim128_bf16_paged_softcap_sm90_cu_8e232a79_26324cuda3std3__45__cpo5beginE:
	.zero		1
	.type		_ZN80_INTERNAL_53d2d09d_44_flash_fwd_hdim128_bf16_paged_softcap_sm90_cu_8e232a79_26324cuda3std3__482_GLOBAL__N__53d2d09d_44_flash_fwd_hdim128_bf16_paged_softcap_sm90_cu_8e232a79_26326ignoreE,@object
	.size		_ZN80_INTERNAL_53d2d09d_44_flash_fwd_hdim128_bf16_paged_softcap_sm90_cu_8e232a79_26324cuda3std3__482_GLOBAL__N__53d2d09d_44_flash_fwd_hdim128_bf16_paged_softcap_sm90_cu_8e232a79_26326ignoreE,(_ZN80_INTERNAL_53d2d09d_44_flash_fwd_hdim128_bf16_paged_softcap_sm90_cu_8e232a79_26324cute7productE - _ZN80_INTERNAL_53d2d09d_44_flash_fwd_hdim128_bf16_paged_softcap_sm90_cu_8e232a79_26324cuda3std3__482_GLOBAL__N__53d2d09d_44_flash_fwd_hdim128_bf16_paged_softcap_sm90_cu_8e232a79_26326ignoreE)
_ZN80_INTERNAL_53d2d09d_44_flash_fwd_hdim128_bf16_paged_softcap_sm90_cu_8e232a79_26324cuda3std3__482_GLOBAL__N__53d2d09d_44_flash_fwd_hdim128_bf16_paged_softcap_sm90_cu_8e232a79_26326ignoreE:
	.zero		1
	.type		_ZN80_INTERNAL_53d2d09d_44_flash_fwd_hdim128_bf16_paged_softcap_sm90_cu_8e232a79_26324cute7productE,@object
	.size		_ZN80_INTERNAL_53d2d09d_44_flash_fwd_hdim128_bf16_paged_softcap_sm90_cu_8e232a79_26324cute7productE,(_ZN80_INTERNAL_53d2d09d_44_flash_fwd_hdim128_bf16_paged_softcap_sm90_cu_8e232a79_26324cuda3std3__45__cpo3endE - _ZN80_INTERNAL_53d2d09d_44_flash_fwd_hdim128_bf16_paged_softcap_sm90_cu_8e232a79_26324cute7productE)
_ZN80_INTERNAL_53d2d09d_44_flash_fwd_hdim128_bf16_paged_softcap_sm90_cu_8e232a79_26324cute7productE:
	.zero		1
	.type		_ZN80_INTERNAL_53d2d09d_44_flash_fwd_hdim128_bf16_paged_softcap_sm90_cu_8e232a79_26324cuda3std3__45__cpo3endE,@object
	.size		_ZN80_INTERNAL_53d2d09d_44_flash_fwd_hdim128_bf16_paged_softcap_sm90_cu_8e232a79_26324cuda3std3__45__cpo3endE,(_ZN80_INTERNAL_53d2d09d_44_flash_fwd_hdim128_bf16_paged_softcap_sm90_cu_8e232a79_26324cuda3std3__419piecewise_constructE - _ZN80_INTERNAL_53d2d09d_44_flash_fwd_hdim128_bf16_paged_softcap_sm90_cu_8e232a79_26324cuda3std3__45__cpo3endE)
_ZN80_INTERNAL_53d2d09d_44_flash_fwd_hdim128_bf16_paged_softcap_sm90_cu_8e232a79_26324cuda3std3__45__cpo3endE:
	.zero		1
	.type		_ZN80_INTERNAL_53d2d09d_44_flash_fwd_hdim128_bf16_paged_softcap_sm90_cu_8e232a79_26324cuda3std3__419piecewise_constructE,@object
	.size		_ZN80_INTERNAL_53d2d09d_44_flash_fwd_hdim128_bf16_paged_softcap_sm90_cu_8e232a79_26324cuda3std3__419piecewise_constructE,(_ZN80_INTERNAL_53d2d09d_44_flash_fwd_hdim128_bf16_paged_softcap_sm90_cu_8e232a79_26324cuda3std3__45__cpo4cendE - _ZN80_INTERNAL_53d2d09d_44_flash_fwd_hdim128_bf16_paged_softcap_sm90_cu_8e232a79_26324cuda3std3__419piecewise_constructE)
_ZN80_INTERNAL_53d2d09d_44_flash_fwd_hdim128_bf16_paged_softcap_sm90_cu_8e232a79_26324cuda3std3__419piecewise_constructE:
	.zero		1
	.type		_ZN80_INTERNAL_53d2d09d_44_flash_fwd_hdim128_bf16_paged_softcap_sm90_cu_8e232a79_26324cuda3std3__45__cpo4cendE,@object
	.size		_ZN80_INTERNAL_53d2d09d_44_flash_fwd_hdim128_bf16_paged_softcap_sm90_cu_8e232a79_26324cuda3std3__45__cpo4cendE,(_ZN80_INTERNAL_53d2d09d_44_flash_fwd_hdim128_bf16_paged_softcap_sm90_cu_8e232a79_26324cuda3std6ranges3__45__cpo4swapE - _ZN80_INTERNAL_53d2d09d_44_flash_fwd_hdim128_bf16_paged_softcap_sm90_cu_8e232a79_26324cuda3std3__45__cpo4cendE)
_ZN80_INTERNAL_53d2d09d_44_flash_fwd_hdim128_bf16_paged_softcap_sm90_cu_8e232a79_26324cuda3std3__45__cpo4cendE:
	.zero		1
	.type		_ZN80_INTERNAL_53d2d09d_44_flash_fwd_hdim128_bf16_paged_softcap_sm90_cu_8e232a79_26324cuda3std6ranges3__45__cpo4swapE,@object
	.size		_ZN80_INTERNAL_53d2d09d_44_flash_fwd_hdim128_bf16_paged_softcap_sm90_cu_8e232a79_26324cuda3std6ranges3__45__cpo4swapE,(.L_11 - _ZN80_INTERNAL_53d2d09d_44_flash_fwd_hdim128_bf16_paged_softcap_sm90_cu_8e232a79_26324cuda3std6ranges3__45__cpo4swapE)
_ZN80_INTERNAL_53d2d09d_44_flash_fwd_hdim128_bf16_paged_softcap_sm90_cu_8e232a79_26324cuda3std6ranges3__45__cpo4swapE:
	.zero		1
.L_11:


//--------------------- .nv.shared._ZN7cutlass13device_kernelIN5flash11enable_sm90INS1_16FlashAttnFwdSm90INS1_25CollectiveMainloopFwdSm90ILi2EN4cute5tupleIJNS5_1CILi1EEES8_S8_EEENS6_IJNS7_ILi128EEESA_SA_EEELi128ENS_10bfloat16_tEfNS_4arch4Sm90ELb0ELb0ELb1ELb1ELb1ELb0ELb0ELb1ELb1ELb1ELb0ELb0EEENS1_21CollectiveEpilogueFwdISB_S9_SC_SE_Li256ELb1ELb1ELb0ELb0EEENS1_36VarlenDynamicPersistentTileSchedulerILi128ELi128ELi256ELi128ELb0ELb1ELb1ELb0ELb1ELb1EEEEEEEEEvNT_6ParamsE --------------------------
	.section	.nv.shared._ZN7cutlass13device_kernelIN5flash11enable_sm90INS1_16FlashAttnFwdSm90INS1_25CollectiveMainloopFwdSm90ILi2EN4cute5tupleIJNS5_1CILi1EEES8_S8_EEENS6_IJNS7_ILi128EEESA_SA_EEELi128ENS_10bfloat16_tEfNS_4arch4Sm90ELb0ELb0ELb1ELb1ELb1ELb0ELb0ELb1ELb1ELb1ELb0ELb0EEENS1_21CollectiveEpilogueFwdISB_S9_SC_SE_Li256ELb1ELb1ELb0ELb0EEENS1_36VarlenDynamicPersistentTileSchedulerILi128ELi128ELi256ELi128ELb0ELb1ELb1ELb0ELb1ELb1EEEEEEEEEvNT_6ParamsE,"aw",@nobits
	.sectionflags	@""
	.align	16
	.zero		1024


//--------------------- .nv.shared._ZN7cutlass13device_kernelIN5flash11enable_sm90INS1_16FlashAttnFwdSm90INS1_25CollectiveMainloopFwdSm90ILi2EN4cute5tupleIJNS5_1CILi1EEES8_S8_EEENS6_IJNS7_ILi128EEESA_SA_EEELi128ENS_10bfloat16_tEfNS_4arch4Sm90ELb0ELb0ELb1ELb1ELb1ELb1ELb0ELb1ELb1ELb1ELb0ELb0EEENS1_21CollectiveEpilogueFwdISB_S9_SC_SE_Li256ELb1ELb1ELb0ELb0EEENS1_36VarlenDynamicPersistentTileSchedulerILi128ELi128ELi256ELi128ELb0ELb1ELb1ELb0ELb1ELb1EEEEEEEEEvNT_6ParamsE --------------------------
	.section	.nv.shared._ZN7cutlass13device_kernelIN5flash11enable_sm90INS1_16FlashAttnFwdSm90INS1_25CollectiveMainloopFwdSm90ILi2EN4cute5tupleIJNS5_1CILi1EEES8_S8_EEENS6_IJNS7_ILi128EEESA_SA_EEELi128ENS_10bfloat16_tEfNS_4arch4Sm90ELb0ELb0ELb1ELb1ELb1ELb1ELb0ELb1ELb1ELb1ELb0ELb0EEENS1_21CollectiveEpilogueFwdISB_S9_SC_SE_Li256ELb1ELb1ELb0ELb0EEENS1_36VarlenDynamicPersistentTileSchedulerILi128ELi128ELi256ELi128ELb0ELb1ELb1ELb0ELb1ELb1EEEEEEEEEvNT_6ParamsE,"aw",@nobits
	.sectionflags	@""
	.align	16
	.zero		1024


//--------------------- .nv.shared._ZN7cutlass13device_kernelIN5flash11enable_sm90INS1_16FlashAttnFwdSm90INS1_25CollectiveMainloopFwdSm90ILi2EN4cute5tupleIJNS5_1CILi1EEES8_S8_EEENS6_IJNS7_ILi128EEESA_SA_EEELi128ENS_10bfloat16_tEfNS_4arch4Sm90ELb0ELb1ELb1ELb0ELb1ELb0ELb0ELb1ELb1ELb1ELb0ELb0EEENS1_21CollectiveEpilogueFwdISB_S9_SC_SE_Li256ELb0ELb1ELb0ELb0EEENS1_30DynamicPersistentTileSchedulerILi256ELi128ELb0ELb1ELb1EEEEEEEEEvNT_6ParamsE --------------------------
	.section	.nv.shared._ZN7cutlass13device_kernelIN5flash11enable_sm90INS1_16FlashAttnFwdSm90INS1_25CollectiveMainloopFwdSm90ILi2EN4cute5tupleIJNS5_1CILi1EEES8_S8_EEENS6_IJNS7_ILi128EEESA_SA_EEELi128ENS_10bfloat16_tEfNS_4arch4Sm90ELb0ELb1ELb1ELb0ELb1ELb0ELb0ELb1ELb1ELb1ELb0ELb0EEENS1_21CollectiveEpilogueFwdISB_S9_SC_SE_Li256ELb0ELb1ELb0ELb0EEENS1_30DynamicPersistentTileSchedulerILi256ELi128ELb0ELb1ELb1EEEEEEEEEvNT_6ParamsE,"aw",@nobits
	.sectionflags	@""
	.align	16
	.zero		1024


//--------------------- .nv.shared._ZN7cutlass13device_kernelIN5flash11enable_sm90INS1_16FlashAttnFwdSm90INS1_25CollectiveMainloopFwdSm90ILi2EN4cute5tupleIJNS5_1CILi1EEES8_S8_EEENS6_IJNS7_ILi128EEESA_SA_EEELi128ENS_10bfloat16_tEfNS_4arch4Sm90ELb0ELb1ELb1ELb1ELb1ELb0ELb0ELb1ELb1ELb1ELb0ELb0EEENS1_21CollectiveEpilogueFwdISB_S9_SC_SE_Li256ELb1ELb1ELb0ELb0EEENS1_36VarlenDynamicPersistentTileSchedulerILi128ELi128ELi256ELi128ELb0ELb1ELb1ELb1ELb0ELb1EEEEEEEEEvNT_6ParamsE --------------------------
	.section	.nv.shared._ZN7cutlass13device_kernelIN5flash11enable_sm90INS1_16FlashAttnFwdSm90INS1_25CollectiveMainloopFwdSm90ILi2EN4cute5tupleIJNS5_1CILi1EEES8_S8_EEENS6_IJNS7_ILi128EEESA_SA_EEELi128ENS_10bfloat16_tEfNS_4arch4Sm90ELb0ELb1ELb1ELb1ELb1ELb0ELb0ELb1ELb1ELb1ELb0ELb0EEENS1_21CollectiveEpilogueFwdISB_S9_SC_SE_Li256ELb1ELb1ELb0ELb0EEENS1_36VarlenDynamicPersistentTileSchedulerILi128ELi128ELi256ELi128ELb0ELb1ELb1ELb1ELb0ELb1EEEEEEEEEvNT_6ParamsE,"aw",@nobits
	.sectionflags	@""
	.align	16
	.zero		1024


//--------------------- .nv.shared._ZN7cutlass13device_kernelIN5flash11enable_sm90INS1_16FlashAttnFwdSm90INS1_25CollectiveMainloopFwdSm90ILi2EN4cute5tupleIJNS5_1CILi1EEES8_S8_EEENS6_IJNS7_ILi128EEESA_SA_EEELi128ENS_10bfloat16_tEfNS_4arch4Sm90ELb0ELb1ELb1ELb1ELb1ELb1ELb0ELb1ELb1ELb1ELb0ELb0EEENS1_21CollectiveEpilogueFwdISB_S9_SC_SE_Li256ELb1ELb1ELb0ELb0EEENS1_36VarlenDynamicPersistentTileSchedulerILi128ELi128ELi256ELi128ELb0ELb1ELb1ELb1ELb0ELb1EEEEEEEEEvNT_6ParamsE --------------------------
	.section	.nv.shared._ZN7cutlass13device_kernelIN5flash11enable_sm90INS1_16FlashAttnFwdSm90INS1_25CollectiveMainloopFwdSm90ILi2EN4cute5tupleIJNS5_1CILi1EEES8_S8_EEENS6_IJNS7_ILi128EEESA_SA_EEELi128ENS_10bfloat16_tEfNS_4arch4Sm90ELb0ELb1ELb1ELb1ELb1ELb1ELb0ELb1ELb1ELb1ELb0ELb0EEENS1_21CollectiveEpilogueFwdISB_S9_SC_SE_Li256ELb1ELb1ELb0ELb0EEENS1_36VarlenDynamicPersistentTileSchedulerILi128ELi128ELi256ELi128ELb0ELb1ELb1ELb1ELb0ELb1EEEEEEEEEvNT_6ParamsE,"aw",@nobits
	.sectionflags	@""
	.align	16
	.zero		1024


//--------------------- .nv.shared._ZN7cutlass13device_kernelIN5flash11enable_sm90INS1_16FlashAttnFwdSm90INS1_25CollectiveMainloopFwdSm90ILi2EN4cute5tupleIJNS5_1CILi1EEES8_S8_EEENS6_IJNS7_ILi128EEESA_SA_EEELi128ENS_10bfloat16_tEfNS_4arch4Sm90ELb1ELb0ELb1ELb0ELb1ELb0ELb0ELb1ELb1ELb1ELb0ELb0EEENS1_21CollectiveEpilogueFwdISB_S9_SC_SE_Li256ELb0ELb1ELb0ELb0EEENS1_30DynamicPersistentTileSchedulerILi256ELi128ELb0ELb1ELb1EEEEEEEEEvNT_6ParamsE --------------------------
	.section	.nv.shared._ZN7cutlass13device_kernelIN5flash11enable_sm90INS1_16FlashAttnFwdSm90INS1_25CollectiveMainloopFwdSm90ILi2EN4cute5tupleIJNS5_1CILi1EEES8_S8_EEENS6_IJNS7_ILi128EEESA_SA_EEELi128ENS_10bfloat16_tEfNS_4arch4Sm90ELb1ELb0ELb1ELb0ELb1ELb0ELb0ELb1ELb1ELb1ELb0ELb0EEENS1_21CollectiveEpilogueFwdISB_S9_SC_SE_Li256ELb0ELb1ELb0ELb0EEENS1_30DynamicPersistentTileSchedulerILi256ELi128ELb0ELb1ELb1EEEEEEEEEvNT_6ParamsE,"aw",@nobits
	.sectionflags	@""
	.align	16
	.zero		1024


//--------------------- .nv.shared._ZN7cutlass13device_kernelIN5flash11enable_sm90INS1_16FlashAttnFwdSm90INS1_25CollectiveMainloopFwdSm90ILi2EN4cute5tupleIJNS5_1CILi1EEES8_S8_EEENS6_IJNS7_ILi128EEESA_SA_EEELi128ENS_10bfloat16_tEfNS_4arch4Sm90ELb1ELb0ELb1ELb1ELb1ELb0ELb0ELb1ELb1ELb1ELb0ELb0EEENS1_21CollectiveEpilogueFwdISB_S9_SC_SE_Li256ELb1ELb1ELb0ELb0EEENS1_36VarlenDynamicPersistentTileSchedulerILi128ELi128ELi256ELi128ELb0ELb1ELb1ELb1ELb1ELb1EEEEEEEEEvNT_6ParamsE --------------------------
	.section	.nv.shared._ZN7cutlass13device_kernelIN5flash11enable_sm90INS1_16FlashAttnFwdSm90INS1_25CollectiveMainloopFwdSm90ILi2EN4cute5tupleIJNS5_1CILi1EEES8_S8_EEENS6_IJNS7_ILi128EEESA_SA_EEELi128ENS_10bfloat16_tEfNS_4arch4Sm90ELb1ELb0ELb1ELb1ELb1ELb0ELb0ELb1ELb1ELb1ELb0ELb0EEENS1_21CollectiveEpilogueFwdISB_S9_SC_SE_Li256ELb1ELb1ELb0ELb0EEENS1_36VarlenDynamicPersistentTileSchedulerILi128ELi128ELi256ELi128ELb0ELb1ELb1ELb1ELb1ELb1EEEEEEEEEvNT_6ParamsE,"aw",@nobits
	.sectionflags	@""
	.align	16
	.zero		1024


//--------------------- .nv.shared._ZN7cutlass13device_kernelIN5flash11enable_sm90INS1_16FlashAttnFwdSm90INS1_25CollectiveMainloopFwdSm90ILi2EN4cute5tupleIJNS5_1CILi1EEES8_S8_EEENS6_IJNS7_ILi128EEESA_SA_EEELi128ENS_10bfloat16_tEfNS_4arch4Sm90ELb1ELb0ELb1ELb1ELb1ELb1ELb0ELb1ELb1ELb1ELb0ELb0EEENS1_21CollectiveEpilogueFwdISB_S9_SC_SE_Li256ELb1ELb1ELb0ELb0EEENS1_36VarlenDynamicPersistentTileSchedulerILi128ELi128ELi256ELi128ELb0ELb1ELb1ELb1ELb1ELb1EEEEEEEEEvNT_6ParamsE --------------------------
	.section	.nv.shared._ZN7cutlass13device_kernelIN5flash11enable_sm90INS1_16FlashAttnFwdSm90INS1_25CollectiveMainloopFwdSm90ILi2EN4cute5tupleIJNS5_1CILi1EEES8_S8_EEENS6_IJNS7_ILi128EEESA_SA_EEELi128ENS_10bfloat16_tEfNS_4arch4Sm90ELb1ELb0ELb1ELb1ELb1ELb1ELb0ELb1ELb1ELb1ELb0ELb0EEENS1_21CollectiveEpilogueFwdISB_S9_SC_SE_Li256ELb1ELb1ELb0ELb0EEENS1_36VarlenDynamicPersistentTileSchedulerILi128ELi128ELi256ELi128ELb0ELb1ELb1ELb1ELb1ELb1EEEEEEEEEvNT_6ParamsE,"aw",@nobits
	.sectionflags	@""
	.align	16
	.zero		1024


//--------------------- .nv.constant0._ZN7cutlass13device_kernelIN5flash11enable_sm90INS1_16FlashAttnFwdSm90INS1_25CollectiveMainloopFwdSm90ILi2EN4cute5tupleIJNS5_1CILi1EEES8_S8_EEENS6_IJNS7_ILi128EEESA_SA_EEELi128ENS_10bfloat16_tEfNS_4arch4Sm90ELb0ELb0ELb1ELb0ELb1ELb0ELb0ELb1ELb1ELb1ELb0ELb0EEENS1_21CollectiveEpilogueFwdISB_S9_SC_SE_Li256ELb0ELb1ELb0ELb0EEENS1_29StaticPersistentTileSchedulerILb0EEEEEEEEEvNT_6ParamsE --------------------------
	.section	.nv.constant0._ZN7cutlass13device_kernelIN5flash11enable_sm90INS1_16FlashAttnFwdSm90INS1_25CollectiveMainloopFwdSm90ILi2EN4cute5tupleIJNS5_1CILi1EEES8_S8_EEENS6_IJNS7_ILi128EEESA_SA_EEELi128ENS_10bfloat16_tEfNS_4arch4Sm90ELb0ELb0ELb1ELb0ELb1ELb0ELb0ELb1ELb1ELb1ELb0ELb0EEENS1_21CollectiveEpilogueFwdISB_S9_SC_SE_Li256ELb0ELb1ELb0ELb0EEENS1_29StaticPersistentTileSchedulerILb0EEEEEEEEEvNT_6ParamsE,"a",@progbits
	.sectionflags	@""
	.align	4
.nv.constant0._ZN7cutlass13device_kernelIN5flash11enable_sm90INS1_16FlashAttnFwdSm90INS1_25CollectiveMainloopFwdSm90ILi2EN4cute5tupleIJNS5_1CILi1EEES8_S8_EEENS6_IJNS7_ILi128EEESA_SA_EEELi128ENS_10bfloat16_tEfNS_4arch4Sm90ELb0ELb0ELb1ELb0ELb1ELb0ELb0ELb1ELb1ELb1ELb0ELb0EEENS1_21CollectiveEpilogueFwdISB_S9_SC_SE_Li256ELb0ELb1ELb0ELb0EEENS1_29StaticPersistentTileSchedulerILb0EEEEEEEEEvNT_6ParamsE:
	.zero		3200


//--------------------- .nv.constant0._ZN7cutlass13device_kernelIN5flash11enable_sm90INS1_16FlashAttnFwdSm90INS1_25CollectiveMainloopFwdSm90ILi2EN4cute5tupleIJNS5_1CILi1EEES8_S8_EEENS6_IJNS7_ILi128EEESA_SA_EEELi128ENS_10bfloat16_tEfNS_4arch4Sm90ELb0ELb0ELb1ELb1ELb1ELb0ELb0ELb1ELb1ELb1ELb0ELb0EEENS1_21CollectiveEpilogueFwdISB_S9_SC_SE_Li256ELb1ELb1ELb0ELb0EEENS1_36VarlenDynamicPersistentTileSchedulerILi128ELi128ELi256ELi128ELb0ELb1ELb1ELb0ELb1ELb1EEEEEEEEEvNT_6ParamsE --------------------------
	.section	.nv.constant0._ZN7cutlass13device_kernelIN5flash11enable_sm90INS1_16FlashAttnFwdSm90INS1_25CollectiveMainloopFwdSm90ILi2EN4cute5tupleIJNS5_1CILi1EEES8_S8_EEENS6_IJNS7_ILi128EEESA_SA_EEELi128ENS_10bfloat16_tEfNS_4arch4Sm90ELb0ELb0ELb1ELb1ELb1ELb0ELb0ELb1ELb1ELb1ELb0ELb0EEENS1_21CollectiveEpilogueFwdISB_S9_SC_SE_Li256ELb1ELb1ELb0ELb0EEENS1_36VarlenDynamicPersistentTileSchedulerILi128ELi128ELi256ELi128ELb0ELb1ELb1ELb0ELb1ELb1EEEEEEEEEvNT_6ParamsE,"a",@progbits
	.sectionflags	@""
	.align	4
.nv.constant0._ZN7cutlass13device_kernelIN5flash11enable_sm90INS1_16FlashAttnFwdSm90INS1_25CollectiveMainloopFwdSm90ILi2EN4cute5tupleIJNS5_1CILi1EEES8_S8_EEENS6_IJNS7_ILi128EEESA_SA_EEELi128ENS_10bfloat16_tEfNS_4arch4Sm90ELb0ELb0ELb1ELb1ELb1ELb0ELb0ELb1ELb1ELb1ELb0ELb0EEENS1_21CollectiveEpilogueFwdISB_S9_SC_SE_Li256ELb1ELb1ELb0ELb0EEENS1_36VarlenDynamicPersistentTileSchedulerILi128ELi128ELi256ELi128ELb0ELb1ELb1ELb0ELb1ELb1EEEEEEEEEvNT_6ParamsE:
	.zero		3328


//--------------------- .nv.constant0._ZN7cutlass13device_kernelIN5flash11enable_sm90INS1_16FlashAttnFwdSm90INS1_25CollectiveMainloopFwdSm90ILi2EN4cute5tupleIJNS5_1CILi1EEES8_S8_EEENS6_IJNS7_ILi128EEESA_SA_EEELi128ENS_10bfloat16_tEfNS_4arch4Sm90ELb0ELb0ELb1ELb1ELb1ELb1ELb0ELb1ELb1ELb1ELb0ELb0EEENS1_21CollectiveEpilogueFwdISB_S9_SC_SE_Li256ELb1ELb1ELb0ELb0EEENS1_36VarlenDynamicPersistentTileSchedulerILi128ELi128ELi256ELi128ELb0ELb1ELb1ELb0ELb1ELb1EEEEEEEEEvNT_6ParamsE --------------------------
	.section	.nv.constant0._ZN7cutlass13device_kernelIN5flash11enable_sm90INS1_16FlashAttnFwdSm90INS1_25CollectiveMainloopFwdSm90ILi2EN4cute5tupleIJNS5_1CILi1EEES8_S8_EEENS6_IJNS7_ILi128EEESA_SA_EEELi128ENS_10bfloat16_tEfNS_4arch4Sm90ELb0ELb0ELb1ELb1ELb1ELb1ELb0ELb1ELb1ELb1ELb0ELb0EEENS1_21CollectiveEpilogueFwdISB_S9_SC_SE_Li256ELb1ELb1ELb0ELb0EEENS1_36VarlenDynamicPersistentTileSchedulerILi128ELi128ELi256ELi128ELb0ELb1ELb1ELb0ELb1ELb1EEEEEEEEEvNT_6ParamsE,"a",@progbits
	.sectionflags	@""
	.align	4
.nv.constant0._ZN7cutlass13device_kernelIN5flash11enable_sm90INS1_16FlashAttnFwdSm90INS1_25CollectiveMainloopFwdSm90ILi2EN4cute5tupleIJNS5_1CILi1EEES8_S8_EEENS6_IJNS7_ILi128EEESA_SA_EEELi128ENS_10bfloat16_tEfNS_4arch4Sm90ELb0ELb0ELb1ELb1ELb1ELb1ELb0ELb1ELb1ELb1ELb0ELb0EEENS1_21CollectiveEpilogueFwdISB_S9_SC_SE_Li256ELb1ELb1ELb0ELb0EEENS1_36VarlenDynamicPersistentTileSchedulerILi128ELi128ELi256ELi128ELb0ELb1ELb1ELb0ELb1ELb1EEEEEEEEEvNT_6ParamsE:
	.zero		3328


//--------------------- .nv.constant0._ZN7cutlass13device_kernelIN5flash11enable_sm90INS1_16FlashAttnFwdSm90INS1_25CollectiveMainloopFwdSm90ILi2EN4cute5tupleIJNS5_1CILi1EEES8_S8_EEENS6_IJNS7_ILi128EEESA_SA_EEELi128ENS_10bfloat16_tEfNS_4arch4Sm90ELb0ELb1ELb1ELb0ELb1ELb0ELb0ELb1ELb1ELb1ELb0ELb0EEENS1_21CollectiveEpilogueFwdISB_S9_SC_SE_Li256ELb0ELb1ELb0ELb0EEENS1_30DynamicPersistentTileSchedulerILi256ELi128ELb0ELb1ELb1EEEEEEEEEvNT_6ParamsE --------------------------
	.section	.nv.constant0._ZN7cutlass13device_kernelIN5flash11enable_sm90INS1_16FlashAttnFwdSm90INS1_25CollectiveMainloopFwdSm90ILi2EN4cute5tupleIJNS5_1CILi1EEES8_S8_EEENS6_IJNS7_ILi128EEESA_SA_EEELi128ENS_10bfloat16_tEfNS_4arch4Sm90ELb0ELb1ELb1ELb0ELb1ELb0ELb0ELb1ELb1ELb1ELb0ELb0EEENS1_21CollectiveEpilogueFwdISB_S9_SC_SE_Li256ELb0ELb1ELb0ELb0EEENS1_30DynamicPersistentTileSchedulerILi256ELi128ELb0ELb1ELb1EEEEEEEEEvNT_6ParamsE,"a",@progbits
	.sectionflags	@""
	.align	4
.nv.constant0._ZN7cutlass13device_kernelIN5flash11enable_sm90INS1_16FlashAttnFwdSm90INS1_25CollectiveMainloopFwdSm90ILi2EN4cute5tupleIJNS5_1CILi1EEES8_S8_EEENS6_IJNS7_ILi128EEESA_SA_EEELi128ENS_10bfloat16_tEfNS_4arch4Sm90ELb0ELb1ELb1ELb0ELb1ELb0ELb0ELb1ELb1ELb1ELb0ELb0EEENS1_21CollectiveEpilogueFwdISB_S9_SC_SE_Li256ELb0ELb1ELb0ELb0EEENS1_30DynamicPersistentTileSchedulerILi256ELi128ELb0ELb1ELb1EEEEEEEEEvNT_6ParamsE:
	.zero		3328


//--------------------- .nv.constant0._ZN7cutlass13device_kernelIN5flash11enable_sm90INS1_16FlashAttnFwdSm90INS1_25CollectiveMainloopFwdSm90ILi2EN4cute5tupleIJNS5_1CILi1EEES8_S8_EEENS6_IJNS7_ILi128EEESA_SA_EEELi128ENS_10bfloat16_tEfNS_4arch4Sm90ELb0ELb1ELb1ELb1ELb1ELb0ELb0ELb1ELb1ELb1ELb0ELb0EEENS1_21CollectiveEpilogueFwdISB_S9_SC_SE_Li256ELb1ELb1ELb0ELb0EEENS1_36VarlenDynamicPersistentTileSchedulerILi128ELi128ELi256ELi128ELb0ELb1ELb1ELb1ELb0ELb1EEEEEEEEEvNT_6ParamsE --------------------------
	.section	.nv.constant0._ZN7cutlass13device_kernelIN5flash11enable_sm90INS1_16FlashAttnFwdSm90INS1_25CollectiveMainloopFwdSm90ILi2EN4cute5tupleIJNS5_1CILi1EEES8_S8_EEENS6_IJNS7_ILi128EEESA_SA_EEELi128ENS_10bfloat16_tEfNS_4arch4Sm90ELb0ELb1ELb1ELb1ELb1ELb0ELb0ELb1ELb1ELb1ELb0ELb0EEENS1_21CollectiveEpilogueFwdISB_S9_SC_SE_Li256ELb1ELb1ELb0ELb0EEENS1_36VarlenDynamicPersistentTileSchedulerILi128ELi128ELi256ELi128ELb0ELb1ELb1ELb1ELb0ELb1EEEEEEEEEvNT_6ParamsE,"a",@progbits
	.sectionflags	@""
	.align	4
.nv.constant0._ZN7cutlass13device_kernelIN5flash11enable_sm90INS1_16FlashAttnFwdSm90INS1_25CollectiveMainloopFwdSm90ILi2EN4cute5tupleIJNS5_1CILi1EEES8_S8_EEENS6_IJNS7_ILi128EEESA_SA_EEELi128ENS_10bfloat16_tEfNS_4arch4Sm90ELb0ELb1ELb1ELb1ELb1ELb0ELb0ELb1ELb1ELb1ELb0ELb0EEENS1_21CollectiveEpilogueFwdISB_S9_SC_SE_Li256ELb1ELb1ELb0ELb0EEENS1_36VarlenDynamicPersistentTileSchedulerILi128ELi128ELi256ELi128ELb0ELb1ELb1ELb1ELb0ELb1EEEEEEEEEvNT_6ParamsE:
	.zero		3328


//--------------------- .nv.constant0._ZN7cutlass13device_kernelIN5flash11enable_sm90INS1_16FlashAttnFwdSm90INS1_25CollectiveMainloopFwdSm90ILi2EN4cute5tupleIJNS5_1CILi1EEES8_S8_EEENS6_IJNS7_ILi128EEESA_SA_EEELi128ENS_10bfloat16_tEfNS_4arch4Sm90ELb0ELb1ELb1ELb1ELb1ELb1ELb0ELb1ELb1ELb1ELb0ELb0EEENS1_21CollectiveEpilogueFwdISB_S9_SC_SE_Li256ELb1ELb1ELb0ELb0EEENS1_36VarlenDynamicPersistentTileSchedulerILi128ELi128ELi256ELi128ELb0ELb1ELb1ELb1ELb0ELb1EEEEEEEEEvNT_6ParamsE --------------------------
	.section	.nv.constant0._ZN7cutlass13device_kernelIN5flash11enable_sm90INS1_16FlashAttnFwdSm90INS1_25CollectiveMainloopFwdSm90ILi2EN4cute5tupleIJNS5_1CILi1EEES8_S8_EEENS6_IJNS7_ILi128EEESA_SA_EEELi128ENS_10bfloat16_tEfNS_4arch4Sm90ELb0ELb1ELb1ELb1ELb1ELb1ELb0ELb1ELb1ELb1ELb0ELb0EEENS1_21CollectiveEpilogueFwdISB_S9_SC_SE_Li256ELb1ELb1ELb0ELb0EEENS1_36VarlenDynamicPersistentTileSchedulerILi128ELi128ELi256ELi128ELb0ELb1ELb1ELb1ELb0ELb1EEEEEEEEEvNT_6ParamsE,"a",@progbits
	.sectionflags	@""
	.align	4
.nv.constant0._ZN7cutlass13device_kernelIN5flash11enable_sm90INS1_16FlashAttnFwdSm90INS1_25CollectiveMainloopFwdSm90ILi2EN4cute5tupleIJNS5_1CILi1EEES8_S8_EEENS6_IJNS7_ILi128EEESA_SA_EEELi128ENS_10bfloat16_tEfNS_4arch4Sm90ELb0ELb1ELb1ELb1ELb1ELb1ELb0ELb1ELb1ELb1ELb0ELb0EEENS1_21CollectiveEpilogueFwdISB_S9_SC_SE_Li256ELb1ELb1ELb0ELb0EEENS1_36VarlenDynamicPersistentTileSchedulerILi128ELi128ELi256ELi128ELb0ELb1ELb1ELb1ELb0ELb1EEEEEEEEEvNT_6ParamsE:
	.zero		3328


//--------------------- .nv.constant0._ZN7cutlass13device_kernelIN5flash11enable_sm90INS1_16FlashAttnFwdSm90INS1_25CollectiveMainloopFwdSm90ILi2EN4cute5tupleIJNS5_1CILi1EEES8_S8_EEENS6_IJNS7_ILi128EEESA_SA_EEELi128ENS_10bfloat16_tEfNS_4arch4Sm90ELb1ELb0ELb1ELb0ELb1ELb0ELb0ELb1ELb1ELb1ELb0ELb0EEENS1_21CollectiveEpilogueFwdISB_S9_SC_SE_Li256ELb0ELb1ELb0ELb0EEENS1_30DynamicPersistentTileSchedulerILi256ELi128ELb0ELb1ELb1EEEEEEEEEvNT_6ParamsE --------------------------
	.section	.nv.constant0._ZN7cutlass13device_kernelIN5flash11enable_sm90INS1_16FlashAttnFwdSm90INS1_25CollectiveMainloopFwdSm90ILi2EN4cute5tupleIJNS5_1CILi1EEES8_S8_EEENS6_IJNS7_ILi128EEESA_SA_EEELi128ENS_10bfloat16_tEfNS_4arch4Sm90ELb1ELb0ELb1ELb0ELb1ELb0ELb0ELb1ELb1ELb1ELb0ELb0EEENS1_21CollectiveEpilogueFwdISB_S9_SC_SE_Li256ELb0ELb1ELb0ELb0EEENS1_30DynamicPersistentTileSchedulerILi256ELi128ELb0ELb1ELb1EEEEEEEEEvNT_6ParamsE,"a",@progbits
	.sectionflags	@""
	.align	4
.nv.constant0._ZN7cutlass13device_kernelIN5flash11enable_sm90INS1_16FlashAttnFwdSm90INS1_25CollectiveMainloopFwdSm90ILi2EN4cute5tupleIJNS5_1CILi1EEES8_S8_EEENS6_IJNS7_ILi128EEESA_SA_EEELi128ENS_10bfloat16_tEfNS_4arch4Sm90ELb1ELb0ELb1ELb0ELb1ELb0ELb0ELb1ELb1ELb1ELb0ELb0EEENS1_21CollectiveEpilogueFwdISB_S9_SC_SE_Li256ELb0ELb1ELb0ELb0EEENS1_30DynamicPersistentTileSchedulerILi256ELi128ELb0ELb1ELb1EEEEEEEEEvNT_6ParamsE:
	.zero		3328


//--------------------- .nv.constant0._ZN7cutlass13device_kernelIN5flash11enable_sm90INS1_16FlashAttnFwdSm90INS1_25CollectiveMainloopFwdSm90ILi2EN4cute5tupleIJNS5_1CILi1EEES8_S8_EEENS6_IJNS7_ILi128EEESA_SA_EEELi128ENS_10bfloat16_tEfNS_4arch4Sm90ELb1ELb0ELb1ELb1ELb1ELb0ELb0ELb1ELb1ELb1ELb0ELb0EEENS1_21CollectiveEpilogueFwdISB_S9_SC_SE_Li256ELb1ELb1ELb0ELb0EEENS1_36VarlenDynamicPersistentTileSchedulerILi128ELi128ELi256ELi128ELb0ELb1ELb1ELb1ELb1ELb1EEEEEEEEEvNT_6ParamsE --------------------------
	.section	.nv.constant0._ZN7cutlass13device_kernelIN5flash11enable_sm90INS1_16FlashAttnFwdSm90INS1_25CollectiveMainloopFwdSm90ILi2EN4cute5tupleIJNS5_1CILi1EEES8_S8_EEENS6_IJNS7_ILi128EEESA_SA_EEELi128ENS_10bfloat16_tEfNS_4arch4Sm90ELb1ELb0ELb1ELb1ELb1ELb0ELb0ELb1ELb1ELb1ELb0ELb0EEENS1_21CollectiveEpilogueFwdISB_S9_SC_SE_Li256ELb1ELb1ELb0ELb0EEENS1_36VarlenDynamicPersistentTileSchedulerILi128ELi128ELi256ELi128ELb0ELb1ELb1ELb1ELb1ELb1EEEEEEEEEvNT_6ParamsE,"a",@progbits
	.sectionflags	@""
	.align	4
.nv.constant0._ZN7cutlass13device_kernelIN5flash11enable_sm90INS1_16FlashAttnFwdSm90INS1_25CollectiveMainloopFwdSm90ILi2EN4cute5tupleIJNS5_1CILi1EEES8_S8_EEENS6_IJNS7_ILi128EEESA_SA_EEELi128ENS_10bfloat16_tEfNS_4arch4Sm90ELb1ELb0ELb1ELb1ELb1ELb0ELb0ELb1ELb1ELb1ELb0ELb0EEENS1_21CollectiveEpilogueFwdISB_S9_SC_SE_Li256ELb1ELb1ELb0ELb0EEENS1_36VarlenDynamicPersistentTileSchedulerILi128ELi128ELi256ELi128ELb0ELb1ELb1ELb1ELb1ELb1EEEEEEEEEvNT_6ParamsE:
	.zero		3328


//--------------------- .nv.constant0._ZN7cutlass13device_kernelIN5flash11enable_sm90INS1_16FlashAttnFwdSm90INS1_25CollectiveMainloopFwdSm90ILi2EN4cute5tupleIJNS5_1CILi1EEES8_S8_EEENS6_IJNS7_ILi128EEESA_SA_EEELi128ENS_10bfloat16_tEfNS_4arch4Sm90ELb1ELb0ELb1ELb1ELb1ELb1ELb0ELb1ELb1ELb1ELb0ELb0EEENS1_21CollectiveEpilogueFwdISB_S9_SC_SE_Li256ELb1ELb1ELb0ELb0EEENS1_36VarlenDynamicPersistentTileSchedulerILi128ELi128ELi256ELi128ELb0ELb1ELb1ELb1ELb1ELb1EEEEEEEEEvNT_6ParamsE --------------------------
	.section	.nv.constant0._ZN7cutlass13device_kernelIN5flash11enable_sm90INS1_16FlashAttnFwdSm90INS1_25CollectiveMainloopFwdSm90ILi2EN4cute5tupleIJNS5_1CILi1EEES8_S8_EEENS6_IJNS7_ILi128EEESA_SA_EEELi128ENS_10bfloat16_tEfNS_4arch4Sm90ELb1ELb0ELb1ELb1ELb1ELb1ELb0ELb1ELb1ELb1ELb0ELb0EEENS1_21CollectiveEpilogueFwdISB_S9_SC_SE_Li256ELb1ELb1ELb0ELb0EEENS1_36VarlenDynamicPersistentTileSchedulerILi128ELi128ELi256ELi128ELb0ELb1ELb1ELb1ELb1ELb1EEEEEEEEEvNT_6ParamsE,"a",@progbits
	.sectionflags	@""
	.align	4
.nv.constant0._ZN7cutlass13device_kernelIN5flash11enable_sm90INS1_16FlashAttnFwdSm90INS1_25CollectiveMainloopFwdSm90ILi2EN4cute5tupleIJNS5_1CILi1EEES8_S8_EEENS6_IJNS7_ILi128EEESA_SA_EEELi128ENS_10bfloat16_tEfNS_4arch4Sm90ELb1ELb0ELb1ELb1ELb1ELb1ELb0ELb1ELb1ELb1ELb0ELb0EEENS1_21CollectiveEpilogueFwdISB_S9_SC_SE_Li256ELb1ELb1ELb0ELb0EEENS1_36VarlenDynamicPersistentTileSchedulerILi128ELi128ELi256ELi128ELb0ELb1ELb1ELb1ELb1ELb1EEEEEEEEEvNT_6ParamsE:
	.zero		3328


//--------------------- SYMBOLS --------------------------

	.type		.nv.reservedSmem.offset0,@object
	.size		.nv.reservedSmem.offset0,0x4
	.type		__assertfail,@function
